	.target	sm_90

	.elftype	@"ET_EXEC"


//--------------------- .note.nv.tkinfo           --------------------------
	.section	.note.nv.tkinfo,"",@"SHT_NOTE"
	.sectionflags	@"SHF_NOTE_NV_TKINFO"
	.tkinfo
        /*0018*/ 	.word	0x00000002
        /*0030*/ 	.string	""
        /*0030*/ 	.string	"ptxas"
        /*0030*/ 	.string	"Cuda compilation tools, release 13.0, V13.0.88"
        /*0030*/ 	.string	"Build cuda_13.0.r13.0/compiler.36424714_0"
        /*0030*/ 	.string	"-arch sm_90 -m 64 "



//--------------------- .note.nv.cuinfo           --------------------------
	.section	.note.nv.cuinfo,"",@"SHT_NOTE"
	.sectionflags	@"SHF_NOTE_NV_CUINFO"
        /*0018*/ 	.short	0x0002
        /*001a*/ 	.short	0x005a
        /*001c*/ 	.short	0x0082
	.zero		2


//--------------------- .nv.info                  --------------------------
	.section	.nv.info,"",@"SHT_CUDA_INFO"
	.align	4


	//----- nvinfo : EIATTR_REGCOUNT
	.align		4
        /*0000*/ 	.byte	0x04, 0x2f
        /*0002*/ 	.short	(.L_41 - .L_40)
	.align		4
.L_40:
        /*0004*/ 	.word	index@(_Z35group_norm_nhwc_fwd_one_pass_kernelI11Fp32IOFp16WLi512ELi128ELi512EEv26Group_norm_nhwc_fwd_params)
        /*0008*/ 	.word	0x00000040


	//----- nvinfo : EIATTR_FRAME_SIZE
	.align		4
.L_41:
        /*000c*/ 	.byte	0x04, 0x11
        /*000e*/ 	.short	(.L_43 - .L_42)
	.align		4
.L_42:
        /*0010*/ 	.word	index@(_Z35group_norm_nhwc_fwd_one_pass_kernelI11Fp32IOFp16WLi512ELi128ELi512EEv26Group_norm_nhwc_fwd_params)
        /*0014*/ 	.word	0x00000500


	//----- nvinfo : EIATTR_REGCOUNT
	.align		4
.L_43:
        /*0018*/ 	.byte	0x04, 0x2f
        /*001a*/ 	.short	(.L_45 - .L_44)
	.align		4
.L_44:
        /*001c*/ 	.word	index@(_Z35group_norm_nhwc_fwd_one_pass_kernelI11Fp32IOFp16WLi256ELi128ELi512EEv26Group_norm_nhwc_fwd_params)
        /*0020*/ 	.word	0x00000080


	//----- nvinfo : EIATTR_FRAME_SIZE
	.align		4
.L_45:
        /*0024*/ 	.byte	0x04, 0x11
        /*0026*/ 	.short	(.L_47 - .L_46)
	.align		4
.L_46:
        /*0028*/ 	.word	index@(_Z35group_norm_nhwc_fwd_one_pass_kernelI11Fp32IOFp16WLi256ELi128ELi512EEv26Group_norm_nhwc_fwd_params)
        /*002c*/ 	.word	0x00000000


	//----- nvinfo : EIATTR_REGCOUNT
	.align		4
.L_47:
        /*0030*/ 	.byte	0x04, 0x2f
        /*0032*/ 	.short	(.L_49 - .L_48)
	.align		4
.L_48:
        /*0034*/ 	.word	index@(_Z35group_norm_nhwc_fwd_one_pass_kernelI11Fp32IOFp16WLi128ELi128ELi512EEv26Group_norm_nhwc_fwd_params)
        /*0038*/ 	.word	0x00000064


	//----- nvinfo : EIATTR_FRAME_SIZE
	.align		4
.L_49:
        /*003c*/ 	.byte	0x04, 0x11
        /*003e*/ 	.short	(.L_51 - .L_50)
	.align		4
.L_50:
        /*0040*/ 	.word	index@(_Z35group_norm_nhwc_fwd_one_pass_kernelI11Fp32IOFp16WLi128ELi128ELi512EEv26Group_norm_nhwc_fwd_params)
        /*0044*/ 	.word	0x00000000


	//----- nvinfo : EIATTR_REGCOUNT
	.align		4
.L_51:
        /*0048*/ 	.byte	0x04, 0x2f
        /*004a*/ 	.short	(.L_53 - .L_52)
	.align		4
.L_52:
        /*004c*/ 	.word	index@(_Z35group_norm_nhwc_fwd_one_pass_kernelI11Fp32IOFp16WLi64ELi128ELi512EEv26Group_norm_nhwc_fwd_params)
        /*0050*/ 	.word	0x00000040


	//----- nvinfo : EIATTR_FRAME_SIZE
	.align		4
.L_53:
        /*0054*/ 	.byte	0x04, 0x11
        /*0056*/ 	.short	(.L_55 - .L_54)
	.align		4
.L_54:
        /*0058*/ 	.word	index@(_Z35group_norm_nhwc_fwd_one_pass_kernelI11Fp32IOFp16WLi64ELi128ELi512EEv26Group_norm_nhwc_fwd_params)
        /*005c*/ 	.word	0x00000000


	//----- nvinfo : EIATTR_REGCOUNT
	.align		4
.L_55:
        /*0060*/ 	.byte	0x04, 0x2f
        /*0062*/ 	.short	(.L_57 - .L_56)
	.align		4
.L_56:
        /*0064*/ 	.word	index@(_Z35group_norm_nhwc_fwd_one_pass_kernelI11Fp32IOBf16WLi512ELi128ELi512EEv26Group_norm_nhwc_fwd_params)
        /*0068*/ 	.word	0x00000040


	//----- nvinfo : EIATTR_FRAME_SIZE
	.align		4
.L_57:
        /*006c*/ 	.byte	0x04, 0x11
        /*006e*/ 	.short	(.L_59 - .L_58)
	.align		4
.L_58:
        /*0070*/ 	.word	index@(_Z35group_norm_nhwc_fwd_one_pass_kernelI11Fp32IOBf16WLi512ELi128ELi512EEv26Group_norm_nhwc_fwd_params)
        /*0074*/ 	.word	0x00000500


	//----- nvinfo : EIATTR_REGCOUNT
	.align		4
.L_59:
        /*0078*/ 	.byte	0x04, 0x2f
        /*007a*/ 	.short	(.L_61 - .L_60)
	.align		4
.L_60:
        /*007c*/ 	.word	index@(_Z35group_norm_nhwc_fwd_one_pass_kernelI11Fp32IOBf16WLi256ELi128ELi512EEv26Group_norm_nhwc_fwd_params)
        /*0080*/ 	.word	0x00000080


	//----- nvinfo : EIATTR_FRAME_SIZE
	.align		4
.L_61:
        /*0084*/ 	.byte	0x04, 0x11
        /*0086*/ 	.short	(.L_63 - .L_62)
	.align		4
.L_62:
        /*0088*/ 	.word	index@(_Z35group_norm_nhwc_fwd_one_pass_kernelI11Fp32IOBf16WLi256ELi128ELi512EEv26Group_norm_nhwc_fwd_params)
        /*008c*/ 	.word	0x00000000


	//----- nvinfo : EIATTR_REGCOUNT
	.align		4
.L_63:
        /*0090*/ 	.byte	0x04, 0x2f
        /*0092*/ 	.short	(.L_65 - .L_64)
	.align		4
.L_64:
        /*0094*/ 	.word	index@(_Z35group_norm_nhwc_fwd_one_pass_kernelI11Fp32IOBf16WLi128ELi128ELi512EEv26Group_norm_nhwc_fwd_params)
        /*0098*/ 	.word	0x00000064


	//----- nvinfo : EIATTR_FRAME_SIZE
	.align		4
.L_65:
        /*009c*/ 	.byte	0x04, 0x11
        /*009e*/ 	.short	(.L_67 - .L_66)
	.align		4
.L_66:
        /*00a0*/ 	.word	index@(_Z35group_norm_nhwc_fwd_one_pass_kernelI11Fp32IOBf16WLi128ELi128ELi512EEv26Group_norm_nhwc_fwd_params)
        /*00a4*/ 	.word	0x00000000


	//----- nvinfo : EIATTR_REGCOUNT
	.align		4
.L_67:
        /*00a8*/ 	.byte	0x04, 0x2f
        /*00aa*/ 	.short	(.L_69 - .L_68)
	.align		4
.L_68:
        /*00ac*/ 	.word	index@(_Z35group_norm_nhwc_fwd_one_pass_kernelI11Fp32IOBf16WLi64ELi128ELi512EEv26Group_norm_nhwc_fwd_params)
        /*00b0*/ 	.word	0x00000040


	//----- nvinfo : EIATTR_FRAME_SIZE
	.align		4
.L_69:
        /*00b4*/ 	.byte	0x04, 0x11
        /*00b6*/ 	.short	(.L_71 - .L_70)
	.align		4
.L_70:
        /*00b8*/ 	.word	index@(_Z35group_norm_nhwc_fwd_one_pass_kernelI11Fp32IOBf16WLi64ELi128ELi512EEv26Group_norm_nhwc_fwd_params)
        /*00bc*/ 	.word	0x00000000


	//----- nvinfo : EIATTR_REGCOUNT
	.align		4
.L_71:
        /*00c0*/ 	.byte	0x04, 0x2f
        /*00c2*/ 	.short	(.L_73 - .L_72)
	.align		4
.L_72:
        /*00c4*/ 	.word	index@(_Z35group_norm_nhwc_fwd_one_pass_kernelI11Fp32IOFp32WLi512ELi128ELi512EEv26Group_norm_nhwc_fwd_params)
        /*00c8*/ 	.word	0x00000040


	//----- nvinfo : EIATTR_FRAME_SIZE
	.align		4
.L_73:
        /*00cc*/ 	.byte	0x04, 0x11
        /*00ce*/ 	.short	(.L_75 - .L_74)
	.align		4
.L_74:
        /*00d0*/ 	.word	index@(_Z35group_norm_nhwc_fwd_one_pass_kernelI11Fp32IOFp32WLi512ELi128ELi512EEv26Group_norm_nhwc_fwd_params)
        /*00d4*/ 	.word	0x00000500


	//----- nvinfo : EIATTR_REGCOUNT
	.align		4
.L_75:
        /*00d8*/ 	.byte	0x04, 0x2f
        /*00da*/ 	.short	(.L_77 - .L_76)
	.align		4
.L_76:
        /*00dc*/ 	.word	index@(_Z35group_norm_nhwc_fwd_one_pass_kernelI11Fp32IOFp32WLi256ELi128ELi512EEv26Group_norm_nhwc_fwd_params)
        /*00e0*/ 	.word	0x00000080


	//----- nvinfo : EIATTR_FRAME_SIZE
	.align		4
.L_77:
        /*00e4*/ 	.byte	0x04, 0x11
        /*00e6*/ 	.short	(.L_79 - .L_78)
	.align		4
.L_78:
        /*00e8*/ 	.word	index@(_Z35group_norm_nhwc_fwd_one_pass_kernelI11Fp32IOFp32WLi256ELi128ELi512EEv26Group_norm_nhwc_fwd_params)
        /*00ec*/ 	.word	0x00000000


	//----- nvinfo : EIATTR_REGCOUNT
	.align		4
.L_79:
        /*00f0*/ 	.byte	0x04, 0x2f
        /*00f2*/ 	.short	(.L_81 - .L_80)
	.align		4
.L_80:
        /*00f4*/ 	.word	index@(_Z35group_norm_nhwc_fwd_one_pass_kernelI11Fp32IOFp32WLi128ELi128ELi512EEv26Group_norm_nhwc_fwd_params)
        /*00f8*/ 	.word	0x00000064


	//----- nvinfo : EIATTR_FRAME_SIZE
	.align		4
.L_81:
        /*00fc*/ 	.byte	0x04, 0x11
        /*00fe*/ 	.short	(.L_83 - .L_82)
	.align		4
.L_82:
        /*0100*/ 	.word	index@(_Z35group_norm_nhwc_fwd_one_pass_kernelI11Fp32IOFp32WLi128ELi128ELi512EEv26Group_norm_nhwc_fwd_params)
        /*0104*/ 	.word	0x00000000


	//----- nvinfo : EIATTR_REGCOUNT
	.align		4
.L_83:
        /*0108*/ 	.byte	0x04, 0x2f
        /*010a*/ 	.short	(.L_85 - .L_84)
	.align		4
.L_84:
        /*010c*/ 	.word	index@(_Z35group_norm_nhwc_fwd_one_pass_kernelI11Fp32IOFp32WLi64ELi128ELi512EEv26Group_norm_nhwc_fwd_params)
        /*0110*/ 	.word	0x00000040


	//----- nvinfo : EIATTR_FRAME_SIZE
	.align		4
.L_85:
        /*0114*/ 	.byte	0x04, 0x11
        /*0116*/ 	.short	(.L_87 - .L_86)
	.align		4
.L_86:
        /*0118*/ 	.word	index@(_Z35group_norm_nhwc_fwd_one_pass_kernelI11Fp32IOFp32WLi64ELi128ELi512EEv26Group_norm_nhwc_fwd_params)
        /*011c*/ 	.word	0x00000000


	//----- nvinfo : EIATTR_REGCOUNT
	.align		4
.L_87:
        /*0120*/ 	.byte	0x04, 0x2f
        /*0122*/ 	.short	(.L_89 - .L_88)
	.align		4
.L_88:
        /*0124*/ 	.word	index@(_Z35group_norm_nhwc_fwd_one_pass_kernelI11Fp16IOFp16WLi512ELi128ELi512EEv26Group_norm_nhwc_fwd_params)
        /*0128*/ 	.word	0x00000080


	//----- nvinfo : EIATTR_FRAME_SIZE
	.align		4
.L_89:
        /*012c*/ 	.byte	0x04, 0x11
        /*012e*/ 	.short	(.L_91 - .L_90)
	.align		4
.L_90:
        /*0130*/ 	.word	index@(_Z35group_norm_nhwc_fwd_one_pass_kernelI11Fp16IOFp16WLi512ELi128ELi512EEv26Group_norm_nhwc_fwd_params)
        /*0134*/ 	.word	0x00000140


	//----- nvinfo : EIATTR_REGCOUNT
	.align		4
.L_91:
        /*0138*/ 	.byte	0x04, 0x2f
        /*013a*/ 	.short	(.L_93 - .L_92)
	.align		4
.L_92:
        /*013c*/ 	.word	index@(_Z35group_norm_nhwc_fwd_one_pass_kernelI11Fp16IOFp16WLi256ELi128ELi512EEv26Group_norm_nhwc_fwd_params)
        /*0140*/ 	.word	0x00000080


	//----- nvinfo : EIATTR_FRAME_SIZE
	.align		4
.L_93:
        /*0144*/ 	.byte	0x04, 0x11
        /*0146*/ 	.short	(.L_95 - .L_94)
	.align		4
.L_94:
        /*0148*/ 	.word	index@(_Z35group_norm_nhwc_fwd_one_pass_kernelI11Fp16IOFp16WLi256ELi128ELi512EEv26Group_norm_nhwc_fwd_params)
        /*014c*/ 	.word	0x00000028


	//----- nvinfo : EIATTR_REGCOUNT
	.align		4
.L_95:
        /*0150*/ 	.byte	0x04, 0x2f
        /*0152*/ 	.short	(.L_97 - .L_96)
	.align		4
.L_96:
        /*0154*/ 	.word	index@(_Z35group_norm_nhwc_fwd_one_pass_kernelI11Fp16IOFp16WLi128ELi128ELi512EEv26Group_norm_nhwc_fwd_params)
        /*0158*/ 	.word	0x00000036


	//----- nvinfo : EIATTR_FRAME_SIZE
	.align		4
.L_97:
        /*015c*/ 	.byte	0x04, 0x11
        /*015e*/ 	.short	(.L_99 - .L_98)
	.align		4
.L_98:
        /*0160*/ 	.word	index@(_Z35group_norm_nhwc_fwd_one_pass_kernelI11Fp16IOFp16WLi128ELi128ELi512EEv26Group_norm_nhwc_fwd_params)
        /*0164*/ 	.word	0x00000000


	//----- nvinfo : EIATTR_REGCOUNT
	.align		4
.L_99:
        /*0168*/ 	.byte	0x04, 0x2f
        /*016a*/ 	.short	(.L_101 - .L_100)
	.align		4
.L_100:
        /*016c*/ 	.word	index@(_Z35group_norm_nhwc_fwd_one_pass_kernelI11Fp16IOFp16WLi64ELi128ELi512EEv26Group_norm_nhwc_fwd_params)
        /*0170*/ 	.word	0x00000028


	//----- nvinfo : EIATTR_FRAME_SIZE
	.align		4
.L_101:
        /*0174*/ 	.byte	0x04, 0x11
        /*0176*/ 	.short	(.L_103 - .L_102)
	.align		4
.L_102:
        /*0178*/ 	.word	index@(_Z35group_norm_nhwc_fwd_one_pass_kernelI11Fp16IOFp16WLi64ELi128ELi512EEv26Group_norm_nhwc_fwd_params)
        /*017c*/ 	.word	0x00000000


	//----- nvinfo : EIATTR_REGCOUNT
	.align		4
.L_103:
        /*0180*/ 	.byte	0x04, 0x2f
        /*0182*/ 	.short	(.L_105 - .L_104)
	.align		4
.L_104:
        /*0184*/ 	.word	index@(_Z35group_norm_nhwc_fwd_one_pass_kernelI11Fp16IOBf16WLi512ELi128ELi512EEv26Group_norm_nhwc_fwd_params)
        /*0188*/ 	.word	0x00000080


	//----- nvinfo : EIATTR_FRAME_SIZE
	.align		4
.L_105:
        /*018c*/ 	.byte	0x04, 0x11
        /*018e*/ 	.short	(.L_107 - .L_106)
	.align		4
.L_106:
        /*0190*/ 	.word	index@(_Z35group_norm_nhwc_fwd_one_pass_kernelI11Fp16IOBf16WLi512ELi128ELi512EEv26Group_norm_nhwc_fwd_params)
        /*0194*/ 	.word	0x00000140


	//----- nvinfo : EIATTR_REGCOUNT
	.align		4
.L_107:
        /*0198*/ 	.byte	0x04, 0x2f
        /*019a*/ 	.short	(.L_109 - .L_108)
	.align		4
.L_108:
        /*019c*/ 	.word	index@(_Z35group_norm_nhwc_fwd_one_pass_kernelI11Fp16IOBf16WLi256ELi128ELi512EEv26Group_norm_nhwc_fwd_params)
        /*01a0*/ 	.word	0x00000080


	//----- nvinfo : EIATTR_FRAME_SIZE
	.align		4
.L_109:
        /*01a4*/ 	.byte	0x04, 0x11
        /*01a6*/ 	.short	(.L_111 - .L_110)
	.align		4
.L_110:
        /*01a8*/ 	.word	index@(_Z35group_norm_nhwc_fwd_one_pass_kernelI11Fp16IOBf16WLi256ELi128ELi512EEv26Group_norm_nhwc_fwd_params)
        /*01ac*/ 	.word	0x00000028


	//----- nvinfo : EIATTR_REGCOUNT
	.align		4
.L_111:
        /*01b0*/ 	.byte	0x04, 0x2f
        /*01b2*/ 	.short	(.L_113 - .L_112)
	.align		4
.L_112:
        /*01b4*/ 	.word	index@(_Z35group_norm_nhwc_fwd_one_pass_kernelI11Fp16IOBf16WLi128ELi128ELi512EEv26Group_norm_nhwc_fwd_params)
        /*01b8*/ 	.word	0x00000036


	//----- nvinfo : EIATTR_FRAME_SIZE
	.align		4
.L_113:
        /*01bc*/ 	.byte	0x04, 0x11
        /*01be*/ 	.short	(.L_115 - .L_114)
	.align		4
.L_114:
        /*01c0*/ 	.word	index@(_Z35group_norm_nhwc_fwd_one_pass_kernelI11Fp16IOBf16WLi128ELi128ELi512EEv26Group_norm_nhwc_fwd_params)
        /*01c4*/ 	.word	0x00000000


	//----- nvinfo : EIATTR_REGCOUNT
	.align		4
.L_115:
        /*01c8*/ 	.byte	0x04, 0x2f
        /*01ca*/ 	.short	(.L_117 - .L_116)
	.align		4
.L_116:
        /*01cc*/ 	.word	index@(_Z35group_norm_nhwc_fwd_one_pass_kernelI11Fp16IOBf16WLi64ELi128ELi512EEv26Group_norm_nhwc_fwd_params)
        /*01d0*/ 	.word	0x00000028


	//----- nvinfo : EIATTR_FRAME_SIZE
	.align		4
.L_117:
        /*01d4*/ 	.byte	0x04, 0x11
        /*01d6*/ 	.short	(.L_119 - .L_118)
	.align		4
.L_118:
        /*01d8*/ 	.word	index@(_Z35group_norm_nhwc_fwd_one_pass_kernelI11Fp16IOBf16WLi64ELi128ELi512EEv26Group_norm_nhwc_fwd_params)
        /*01dc*/ 	.word	0x00000000


	//----- nvinfo : EIATTR_REGCOUNT
	.align		4
.L_119:
        /*01e0*/ 	.byte	0x04, 0x2f
        /*01e2*/ 	.short	(.L_121 - .L_120)
	.align		4
.L_120:
        /*01e4*/ 	.word	index@(_Z35group_norm_nhwc_fwd_one_pass_kernelI11Fp16IOFp32WLi512ELi128ELi512EEv26Group_norm_nhwc_fwd_params)
        /*01e8*/ 	.word	0x00000080


	//----- nvinfo : EIATTR_FRAME_SIZE
	.align		4
.L_121:
        /*01ec*/ 	.byte	0x04, 0x11
        /*01ee*/ 	.short	(.L_123 - .L_122)
	.align		4
.L_122:
        /*01f0*/ 	.word	index@(_Z35group_norm_nhwc_fwd_one_pass_kernelI11Fp16IOFp32WLi512ELi128ELi512EEv26Group_norm_nhwc_fwd_params)
        /*01f4*/ 	.word	0x00000140


	//----- nvinfo : EIATTR_REGCOUNT
	.align		4
.L_123:
        /*01f8*/ 	.byte	0x04, 0x2f
        /*01fa*/ 	.short	(.L_125 - .L_124)
	.align		4
.L_124:
        /*01fc*/ 	.word	index@(_Z35group_norm_nhwc_fwd_one_pass_kernelI11Fp16IOFp32WLi256ELi128ELi512EEv26Group_norm_nhwc_fwd_params)
        /*0200*/ 	.word	0x00000080


	//----- nvinfo : EIATTR_FRAME_SIZE
	.align		4
.L_125:
        /*0204*/ 	.byte	0x04, 0x11
        /*0206*/ 	.short	(.L_127 - .L_126)
	.align		4
.L_126:
        /*0208*/ 	.word	index@(_Z35group_norm_nhwc_fwd_one_pass_kernelI11Fp16IOFp32WLi256ELi128ELi512EEv26Group_norm_nhwc_fwd_params)
        /*020c*/ 	.word	0x00000030


	//----- nvinfo : EIATTR_REGCOUNT
	.align		4
.L_127:
        /*0210*/ 	.byte	0x04, 0x2f
        /*0212*/ 	.short	(.L_129 - .L_128)
	.align		4
.L_128:
        /*0214*/ 	.word	index@(_Z35group_norm_nhwc_fwd_one_pass_kernelI11Fp16IOFp32WLi128ELi128ELi512EEv26Group_norm_nhwc_fwd_params)
        /*0218*/ 	.word	0x00000036


	//----- nvinfo : EIATTR_FRAME_SIZE
	.align		4
.L_129:
        /*021c*/ 	.byte	0x04, 0x11
        /*021e*/ 	.short	(.L_131 - .L_130)
	.align		4
.L_130:
        /*0220*/ 	.word	index@(_Z35group_norm_nhwc_fwd_one_pass_kernelI11Fp16IOFp32WLi128ELi128ELi512EEv26Group_norm_nhwc_fwd_params)
        /*0224*/ 	.word	0x00000000


	//----- nvinfo : EIATTR_REGCOUNT
	.align		4
.L_131:
        /*0228*/ 	.byte	0x04, 0x2f
        /*022a*/ 	.short	(.L_133 - .L_132)
	.align		4
.L_132:
        /*022c*/ 	.word	index@(_Z35group_norm_nhwc_fwd_one_pass_kernelI11Fp16IOFp32WLi64ELi128ELi512EEv26Group_norm_nhwc_fwd_params)
        /*0230*/ 	.word	0x00000028


	//----- nvinfo : EIATTR_FRAME_SIZE
	.align		4
.L_133:
        /*0234*/ 	.byte	0x04, 0x11
        /*0236*/ 	.short	(.L_135 - .L_134)
	.align		4
.L_134:
        /*0238*/ 	.word	index@(_Z35group_norm_nhwc_fwd_one_pass_kernelI11Fp16IOFp32WLi64ELi128ELi512EEv26Group_norm_nhwc_fwd_params)
        /*023c*/ 	.word	0x00000000


	//----- nvinfo : EIATTR_REGCOUNT
	.align		4
.L_135:
        /*0240*/ 	.byte	0x04, 0x2f
        /*0242*/ 	.short	(.L_137 - .L_136)
	.align		4
.L_136:
        /*0244*/ 	.word	index@(_Z35group_norm_nhwc_fwd_one_pass_kernelI11Bf16IOFp16WLi512ELi128ELi512EEv26Group_norm_nhwc_fwd_params)
        /*0248*/ 	.word	0x00000040


	//----- nvinfo : EIATTR_FRAME_SIZE
	.align		4
.L_137:
        /*024c*/ 	.byte	0x04, 0x11
        /*024e*/ 	.short	(.L_139 - .L_138)
	.align		4
.L_138:
        /*0250*/ 	.word	index@(_Z35group_norm_nhwc_fwd_one_pass_kernelI11Bf16IOFp16WLi512ELi128ELi512EEv26Group_norm_nhwc_fwd_params)
        /*0254*/ 	.word	0x000003d0


	//----- nvinfo : EIATTR_REGCOUNT
	.align		4
.L_139:
        /*0258*/ 	.byte	0x04, 0x2f
        /*025a*/ 	.short	(.L_141 - .L_140)
	.align		4
.L_140:
        /*025c*/ 	.word	index@(_Z35group_norm_nhwc_fwd_one_pass_kernelI11Bf16IOFp16WLi256ELi128ELi512EEv26Group_norm_nhwc_fwd_params)
        /*0260*/ 	.word	0x00000080


	//----- nvinfo : EIATTR_FRAME_SIZE
	.align		4
.L_141:
        /*0264*/ 	.byte	0x04, 0x11
        /*0266*/ 	.short	(.L_143 - .L_142)
	.align		4
.L_142:
        /*0268*/ 	.word	index@(_Z35group_norm_nhwc_fwd_one_pass_kernelI11Bf16IOFp16WLi256ELi128ELi512EEv26Group_norm_nhwc_fwd_params)
        /*026c*/ 	.word	0x00000048


	//----- nvinfo : EIATTR_REGCOUNT
	.align		4
.L_143:
        /*0270*/ 	.byte	0x04, 0x2f
        /*0272*/ 	.short	(.L_145 - .L_144)
	.align		4
.L_144:
        /*0274*/ 	.word	index@(_Z35group_norm_nhwc_fwd_one_pass_kernelI11Bf16IOFp16WLi128ELi128ELi512EEv26Group_norm_nhwc_fwd_params)
        /*0278*/ 	.word	0x0000005e


	//----- nvinfo : EIATTR_FRAME_SIZE
	.align		4
.L_145:
        /*027c*/ 	.byte	0x04, 0x11
        /*027e*/ 	.short	(.L_147 - .L_146)
	.align		4
.L_146:
        /*0280*/ 	.word	index@(_Z35group_norm_nhwc_fwd_one_pass_kernelI11Bf16IOFp16WLi128ELi128ELi512EEv26Group_norm_nhwc_fwd_params)
        /*0284*/ 	.word	0x00000000


	//----- nvinfo : EIATTR_REGCOUNT
	.align		4
.L_147:
        /*0288*/ 	.byte	0x04, 0x2f
        /*028a*/ 	.short	(.L_149 - .L_148)
	.align		4
.L_148:
        /*028c*/ 	.word	index@(_Z35group_norm_nhwc_fwd_one_pass_kernelI11Bf16IOFp16WLi64ELi128ELi512EEv26Group_norm_nhwc_fwd_params)
        /*0290*/ 	.word	0x00000040


	//----- nvinfo : EIATTR_FRAME_SIZE
	.align		4
.L_149:
        /*0294*/ 	.byte	0x04, 0x11
        /*0296*/ 	.short	(.L_151 - .L_150)
	.align		4
.L_150:
        /*0298*/ 	.word	index@(_Z35group_norm_nhwc_fwd_one_pass_kernelI11Bf16IOFp16WLi64ELi128ELi512EEv26Group_norm_nhwc_fwd_params)
        /*029c*/ 	.word	0x00000000


	//----- nvinfo : EIATTR_REGCOUNT
	.align		4
.L_151:
        /*02a0*/ 	.byte	0x04, 0x2f
        /*02a2*/ 	.short	(.L_153 - .L_152)
	.align		4
.L_152:
        /*02a4*/ 	.word	index@(_Z35group_norm_nhwc_fwd_one_pass_kernelI11Bf16IOBf16WLi512ELi128ELi512EEv26Group_norm_nhwc_fwd_params)
        /*02a8*/ 	.word	0x00000040


	//----- nvinfo : EIATTR_FRAME_SIZE
	.align		4
.L_153:
        /*02ac*/ 	.byte	0x04, 0x11
        /*02ae*/ 	.short	(.L_155 - .L_154)
	.align		4
.L_154:
        /*02b0*/ 	.word	index@(_Z35group_norm_nhwc_fwd_one_pass_kernelI11Bf16IOBf16WLi512ELi128ELi512EEv26Group_norm_nhwc_fwd_params)
        /*02b4*/ 	.word	0x000003d0


	//----- nvinfo : EIATTR_REGCOUNT
	.align		4
.L_155:
        /*02b8*/ 	.byte	0x04, 0x2f
        /*02ba*/ 	.short	(.L_157 - .L_156)
	.align		4
.L_156:
        /*02bc*/ 	.word	index@(_Z35group_norm_nhwc_fwd_one_pass_kernelI11Bf16IOBf16WLi256ELi128ELi512EEv26Group_norm_nhwc_fwd_params)
        /*02c0*/ 	.word	0x00000080


	//----- nvinfo : EIATTR_FRAME_SIZE
	.align		4
.L_157:
        /*02c4*/ 	.byte	0x04, 0x11
        /*02c6*/ 	.short	(.L_159 - .L_158)
	.align		4
.L_158:
        /*02c8*/ 	.word	index@(_Z35group_norm_nhwc_fwd_one_pass_kernelI11Bf16IOBf16WLi256ELi128ELi512EEv26Group_norm_nhwc_fwd_params)
        /*02cc*/ 	.word	0x00000048


	//----- nvinfo : EIATTR_REGCOUNT
	.align		4
.L_159:
        /*02d0*/ 	.byte	0x04, 0x2f
        /*02d2*/ 	.short	(.L_161 - .L_160)
	.align		4
.L_160:
        /*02d4*/ 	.word	index@(_Z35group_norm_nhwc_fwd_one_pass_kernelI11Bf16IOBf16WLi128ELi128ELi512EEv26Group_norm_nhwc_fwd_params)
        /*02d8*/ 	.word	0x0000005e


	//----- nvinfo : EIATTR_FRAME_SIZE
	.align		4
.L_161:
        /*02dc*/ 	.byte	0x04, 0x11
        /*02de*/ 	.short	(.L_163 - .L_162)
	.align		4
.L_162:
        /*02e0*/ 	.word	index@(_Z35group_norm_nhwc_fwd_one_pass_kernelI11Bf16IOBf16WLi128ELi128ELi512EEv26Group_norm_nhwc_fwd_params)
        /*02e4*/ 	.word	0x00000000


	//----- nvinfo : EIATTR_REGCOUNT
	.align		4
.L_163:
        /*02e8*/ 	.byte	0x04, 0x2f
        /*02ea*/ 	.short	(.L_165 - .L_164)
	.align		4
.L_164:
        /*02ec*/ 	.word	index@(_Z35group_norm_nhwc_fwd_one_pass_kernelI11Bf16IOBf16WLi64ELi128ELi512EEv26Group_norm_nhwc_fwd_params)
        /*02f0*/ 	.word	0x00000040


	//----- nvinfo : EIATTR_FRAME_SIZE
	.align		4
.L_165:
        /*02f4*/ 	.byte	0x04, 0x11
        /*02f6*/ 	.short	(.L_167 - .L_166)
	.align		4
.L_166:
        /*02f8*/ 	.word	index@(_Z35group_norm_nhwc_fwd_one_pass_kernelI11Bf16IOBf16WLi64ELi128ELi512EEv26Group_norm_nhwc_fwd_params)
        /*02fc*/ 	.word	0x00000000


	//----- nvinfo : EIATTR_REGCOUNT
	.align		4
.L_167:
        /*0300*/ 	.byte	0x04, 0x2f
        /*0302*/ 	.short	(.L_169 - .L_168)
	.align		4
.L_168:
        /*0304*/ 	.word	index@(_Z35group_norm_nhwc_fwd_one_pass_kernelI11Bf16IOFp32WLi512ELi128ELi512EEv26Group_norm_nhwc_fwd_params)
        /*0308*/ 	.word	0x00000040


	//----- nvinfo : EIATTR_FRAME_SIZE
	.align		4
.L_169:
        /*030c*/ 	.byte	0x04, 0x11
        /*030e*/ 	.short	(.L_171 - .L_170)
	.align		4
.L_170:
        /*0310*/ 	.word	index@(_Z35group_norm_nhwc_fwd_one_pass_kernelI11Bf16IOFp32WLi512ELi128ELi512EEv26Group_norm_nhwc_fwd_params)
        /*0314*/ 	.word	0x000003d0


	//----- nvinfo : EIATTR_REGCOUNT
	.align		4
.L_171:
        /*0318*/ 	.byte	0x04, 0x2f
        /*031a*/ 	.short	(.L_173 - .L_172)
	.align		4
.L_172:
        /*031c*/ 	.word	index@(_Z35group_norm_nhwc_fwd_one_pass_kernelI11Bf16IOFp32WLi256ELi128ELi512EEv26Group_norm_nhwc_fwd_params)
        /*0320*/ 	.word	0x00000080


	//----- nvinfo : EIATTR_FRAME_SIZE
	.align		4
.L_173:
        /*0324*/ 	.byte	0x04, 0x11
        /*0326*/ 	.short	(.L_175 - .L_174)
	.align		4
.L_174:
        /*0328*/ 	.word	index@(_Z35group_norm_nhwc_fwd_one_pass_kernelI11Bf16IOFp32WLi256ELi128ELi512EEv26Group_norm_nhwc_fwd_params)
        /*032c*/ 	.word	0x00000048


	//----- nvinfo : EIATTR_REGCOUNT
	.align		4
.L_175:
        /*0330*/ 	.byte	0x04, 0x2f
        /*0332*/ 	.short	(.L_177 - .L_176)
	.align		4
.L_176:
        /*0334*/ 	.word	index@(_Z35group_norm_nhwc_fwd_one_pass_kernelI11Bf16IOFp32WLi128ELi128ELi512EEv26Group_norm_nhwc_fwd_params)
        /*0338*/ 	.word	0x0000005e


	//----- nvinfo : EIATTR_FRAME_SIZE
	.align		4
.L_177:
        /*033c*/ 	.byte	0x04, 0x11
        /*033e*/ 	.short	(.L_179 - .L_178)
	.align		4
.L_178:
        /*0340*/ 	.word	index@(_Z35group_norm_nhwc_fwd_one_pass_kernelI11Bf16IOFp32WLi128ELi128ELi512EEv26Group_norm_nhwc_fwd_params)
        /*0344*/ 	.word	0x00000000


	//----- nvinfo : EIATTR_REGCOUNT
	.align		4
.L_179:
        /*0348*/ 	.byte	0x04, 0x2f
        /*034a*/ 	.short	(.L_181 - .L_180)
	.align		4
.L_180:
        /*034c*/ 	.word	index@(_Z35group_norm_nhwc_fwd_one_pass_kernelI11Bf16IOFp32WLi64ELi128ELi512EEv26Group_norm_nhwc_fwd_params)
        /*0350*/ 	.word	0x0000003f


	//----- nvinfo : EIATTR_FRAME_SIZE
	.align		4
.L_181:
        /*0354*/ 	.byte	0x04, 0x11
        /*0356*/ 	.short	(.L_183 - .L_182)
	.align		4
.L_182:
        /*0358*/ 	.word	index@(_Z35group_norm_nhwc_fwd_one_pass_kernelI11Bf16IOFp32WLi64ELi128ELi512EEv26Group_norm_nhwc_fwd_params)
        /*035c*/ 	.word	0x00000000


	//----- nvinfo : EIATTR_REGCOUNT
	.align		4
.L_183:
        /*0360*/ 	.byte	0x04, 0x2f
        /*0362*/ 	.short	(.L_185 - .L_184)
	.align		4
.L_184:
        /*0364*/ 	.word	index@(_Z35group_norm_nhwc_bwd_one_pass_kernelI11Fp32IOFp16WLi512ELi128ELi512EEv26Group_norm_nhwc_bwd_params)
        /*0368*/ 	.word	0x00000040


	//----- nvinfo : EIATTR_FRAME_SIZE
	.align		4
.L_185:
        /*036c*/ 	.byte	0x04, 0x11
        /*036e*/ 	.short	(.L_187 - .L_186)
	.align		4
.L_186:
        /*0370*/ 	.word	index@(_Z35group_norm_nhwc_bwd_one_pass_kernelI11Fp32IOFp16WLi512ELi128ELi512EEv26Group_norm_nhwc_bwd_params)
        /*0374*/ 	.word	0x00000900


	//----- nvinfo : EIATTR_REGCOUNT
	.align		4
.L_187:
        /*0378*/ 	.byte	0x04, 0x2f
        /*037a*/ 	.short	(.L_189 - .L_188)
	.align		4
.L_188:
        /*037c*/ 	.word	index@(_Z35group_norm_nhwc_bwd_one_pass_kernelI11Fp32IOFp16WLi256ELi128ELi512EEv26Group_norm_nhwc_bwd_params)
        /*0380*/ 	.word	0x00000040


	//----- nvinfo : EIATTR_FRAME_SIZE
	.align		4
.L_189:
        /*0384*/ 	.byte	0x04, 0x11
        /*0386*/ 	.short	(.L_191 - .L_190)
	.align		4
.L_190:
        /*0388*/ 	.word	index@(_Z35group_norm_nhwc_bwd_one_pass_kernelI11Fp32IOFp16WLi256ELi128ELi512EEv26Group_norm_nhwc_bwd_params)
        /*038c*/ 	.word	0x00000398


	//----- nvinfo : EIATTR_REGCOUNT
	.align		4
.L_191:
        /*0390*/ 	.byte	0x04, 0x2f
        /*0392*/ 	.short	(.L_193 - .L_192)
	.align		4
.L_192:
        /*0394*/ 	.word	index@(_Z35group_norm_nhwc_bwd_one_pass_kernelI11Fp32IOFp16WLi128ELi128ELi512EEv26Group_norm_nhwc_bwd_params)
        /*0398*/ 	.word	0x00000080


	//----- nvinfo : EIATTR_FRAME_SIZE
	.align		4
.L_193:
        /*039c*/ 	.byte	0x04, 0x11
        /*039e*/ 	.short	(.L_195 - .L_194)
	.align		4
.L_194:
        /*03a0*/ 	.word	index@(_Z35group_norm_nhwc_bwd_one_pass_kernelI11Fp32IOFp16WLi128ELi128ELi512EEv26Group_norm_nhwc_bwd_params)
        /*03a4*/ 	.word	0x00000000


	//----- nvinfo : EIATTR_REGCOUNT
	.align		4
.L_195:
        /*03a8*/ 	.byte	0x04, 0x2f
        /*03aa*/ 	.short	(.L_197 - .L_196)
	.align		4
.L_196:
        /*03ac*/ 	.word	index@(_Z35group_norm_nhwc_bwd_one_pass_kernelI11Fp32IOFp16WLi64ELi128ELi512EEv26Group_norm_nhwc_bwd_params)
        /*03b0*/ 	.word	0x0000006e


	//----- nvinfo : EIATTR_FRAME_SIZE
	.align		4
.L_197:
        /*03b4*/ 	.byte	0x04, 0x11
        /*03b6*/ 	.short	(.L_199 - .L_198)
	.align		4
.L_198:
        /*03b8*/ 	.word	index@(_Z35group_norm_nhwc_bwd_one_pass_kernelI11Fp32IOFp16WLi64ELi128ELi512EEv26Group_norm_nhwc_bwd_params)
        /*03bc*/ 	.word	0x00000000


	//----- nvinfo : EIATTR_REGCOUNT
	.align		4
.L_199:
        /*03c0*/ 	.byte	0x04, 0x2f
        /*03c2*/ 	.short	(.L_201 - .L_200)
	.align		4
.L_200:
        /*03c4*/ 	.word	index@(_Z35group_norm_nhwc_bwd_one_pass_kernelI11Fp32IOBf16WLi512ELi128ELi512EEv26Group_norm_nhwc_bwd_params)
        /*03c8*/ 	.word	0x00000040


	//----- nvinfo : EIATTR_FRAME_SIZE
	.align		4
.L_201:
        /*03cc*/ 	.byte	0x04, 0x11
        /*03ce*/ 	.short	(.L_203 - .L_202)
	.align		4
.L_202:
        /*03d0*/ 	.word	index@(_Z35group_norm_nhwc_bwd_one_pass_kernelI11Fp32IOBf16WLi512ELi128ELi512EEv26Group_norm_nhwc_bwd_params)
        /*03d4*/ 	.word	0x00000900


	//----- nvinfo : EIATTR_REGCOUNT
	.align		4
.L_203:
        /*03d8*/ 	.byte	0x04, 0x2f
        /*03da*/ 	.short	(.L_205 - .L_204)
	.align		4
.L_204:
        /*03dc*/ 	.word	index@(_Z35group_norm_nhwc_bwd_one_pass_kernelI11Fp32IOBf16WLi256ELi128ELi512EEv26Group_norm_nhwc_bwd_params)
        /*03e0*/ 	.word	0x00000040


	//----- nvinfo : EIATTR_FRAME_SIZE
	.align		4
.L_205:
        /*03e4*/ 	.byte	0x04, 0x11
        /*03e6*/ 	.short	(.L_207 - .L_206)
	.align		4
.L_206:
        /*03e8*/ 	.word	index@(_Z35group_norm_nhwc_bwd_one_pass_kernelI11Fp32IOBf16WLi256ELi128ELi512EEv26Group_norm_nhwc_bwd_params)
        /*03ec*/ 	.word	0x00000398


	//----- nvinfo : EIATTR_REGCOUNT
	.align		4
.L_207:
        /*03f0*/ 	.byte	0x04, 0x2f
        /*03f2*/ 	.short	(.L_209 - .L_208)
	.align		4
.L_208:
        /*03f4*/ 	.word	index@(_Z35group_norm_nhwc_bwd_one_pass_kernelI11Fp32IOBf16WLi128ELi128ELi512EEv26Group_norm_nhwc_bwd_params)
        /*03f8*/ 	.word	0x00000080


	//----- nvinfo : EIATTR_FRAME_SIZE
	.align		4
.L_209:
        /*03fc*/ 	.byte	0x04, 0x11
        /*03fe*/ 	.short	(.L_211 - .L_210)
	.align		4
.L_210:
        /*0400*/ 	.word	index@(_Z35group_norm_nhwc_bwd_one_pass_kernelI11Fp32IOBf16WLi128ELi128ELi512EEv26Group_norm_nhwc_bwd_params)
        /*0404*/ 	.word	0x00000000


	//----- nvinfo : EIATTR_REGCOUNT
	.align		4
.L_211:
        /*0408*/ 	.byte	0x04, 0x2f
        /*040a*/ 	.short	(.L_213 - .L_212)
	.align		4
.L_212:
        /*040c*/ 	.word	index@(_Z35group_norm_nhwc_bwd_one_pass_kernelI11Fp32IOBf16WLi64ELi128ELi512EEv26Group_norm_nhwc_bwd_params)
        /*0410*/ 	.word	0x0000006e


	//----- nvinfo : EIATTR_FRAME_SIZE
	.align		4
.L_213:
        /*0414*/ 	.byte	0x04, 0x11
        /*0416*/ 	.short	(.L_215 - .L_214)
	.align		4
.L_214:
        /*0418*/ 	.word	index@(_Z35group_norm_nhwc_bwd_one_pass_kernelI11Fp32IOBf16WLi64ELi128ELi512EEv26Group_norm_nhwc_bwd_params)
        /*041c*/ 	.word	0x00000000


	//----- nvinfo : EIATTR_REGCOUNT
	.align		4
.L_215:
        /*0420*/ 	.byte	0x04, 0x2f
        /*0422*/ 	.short	(.L_217 - .L_216)
	.align		4
.L_216:
        /*0424*/ 	.word	index@(_Z35group_norm_nhwc_bwd_one_pass_kernelI11Fp32IOFp32WLi512ELi128ELi512EEv26Group_norm_nhwc_bwd_params)
        /*0428*/ 	.word	0x00000040


	//----- nvinfo : EIATTR_FRAME_SIZE
	.align		4
.L_217:
        /*042c*/ 	.byte	0x04, 0x11
        /*042e*/ 	.short	(.L_219 - .L_218)
	.align		4
.L_218:
        /*0430*/ 	.word	index@(_Z35group_norm_nhwc_bwd_one_pass_kernelI11Fp32IOFp32WLi512ELi128ELi512EEv26Group_norm_nhwc_bwd_params)
        /*0434*/ 	.word	0x00000910


	//----- nvinfo : EIATTR_REGCOUNT
	.align		4
.L_219:
        /*0438*/ 	.byte	0x04, 0x2f
        /*043a*/ 	.short	(.L_221 - .L_220)
	.align		4
.L_220:
        /*043c*/ 	.word	index@(_Z35group_norm_nhwc_bwd_one_pass_kernelI11Fp32IOFp32WLi256ELi128ELi512EEv26Group_norm_nhwc_bwd_params)
        /*0440*/ 	.word	0x00000080


	//----- nvinfo : EIATTR_FRAME_SIZE
	.align		4
.L_221:
        /*0444*/ 	.byte	0x04, 0x11
        /*0446*/ 	.short	(.L_223 - .L_222)
	.align		4
.L_222:
        /*0448*/ 	.word	index@(_Z35group_norm_nhwc_bwd_one_pass_kernelI11Fp32IOFp32WLi256ELi128ELi512EEv26Group_norm_nhwc_bwd_params)
        /*044c*/ 	.word	0x00000180


	//----- nvinfo : EIATTR_REGCOUNT
	.align		4
.L_223:
        /*0450*/ 	.byte	0x04, 0x2f
        /*0452*/ 	.short	(.L_225 - .L_224)
	.align		4
.L_224:
        /*0454*/ 	.word	index@(_Z35group_norm_nhwc_bwd_one_pass_kernelI11Fp32IOFp32WLi128ELi128ELi512EEv26Group_norm_nhwc_bwd_params)
        /*0458*/ 	.word	0x00000080


	//----- nvinfo : EIATTR_FRAME_SIZE
	.align		4
.L_225:
        /*045c*/ 	.byte	0x04, 0x11
        /*045e*/ 	.short	(.L_227 - .L_226)
	.align		4
.L_226:
        /*0460*/ 	.word	index@(_Z35group_norm_nhwc_bwd_one_pass_kernelI11Fp32IOFp32WLi128ELi128ELi512EEv26Group_norm_nhwc_bwd_params)
        /*0464*/ 	.word	0x00000000


	//----- nvinfo : EIATTR_REGCOUNT
	.align		4
.L_227:
        /*0468*/ 	.byte	0x04, 0x2f
        /*046a*/ 	.short	(.L_229 - .L_228)
	.align		4
.L_228:
        /*046c*/ 	.word	index@(_Z35group_norm_nhwc_bwd_one_pass_kernelI11Fp32IOFp32WLi64ELi128ELi512EEv26Group_norm_nhwc_bwd_params)
        /*0470*/ 	.word	0x0000006e


	//----- nvinfo : EIATTR_FRAME_SIZE
	.align		4
.L_229:
        /*0474*/ 	.byte	0x04, 0x11
        /*0476*/ 	.short	(.L_231 - .L_230)
	.align		4
.L_230:
        /*0478*/ 	.word	index@(_Z35group_norm_nhwc_bwd_one_pass_kernelI11Fp32IOFp32WLi64ELi128ELi512EEv26Group_norm_nhwc_bwd_params)
        /*047c*/ 	.word	0x00000000


	//----- nvinfo : EIATTR_REGCOUNT
	.align		4
.L_231:
        /*0480*/ 	.byte	0x04, 0x2f
        /*0482*/ 	.short	(.L_233 - .L_232)
	.align		4
.L_232:
        /*0484*/ 	.word	index@(_Z35group_norm_nhwc_bwd_one_pass_kernelI11Fp16IOFp16WLi512ELi128ELi512EEv26Group_norm_nhwc_bwd_params)
        /*0488*/ 	.word	0x00000080


	//----- nvinfo : EIATTR_FRAME_SIZE
	.align		4
.L_233:
        /*048c*/ 	.byte	0x04, 0x11
        /*048e*/ 	.short	(.L_235 - .L_234)
	.align		4
.L_234:
        /*0490*/ 	.word	index@(_Z35group_norm_nhwc_bwd_one_pass_kernelI11Fp16IOFp16WLi512ELi128ELi512EEv26Group_norm_nhwc_bwd_params)
        /*0494*/ 	.word	0x00000470


	//----- nvinfo : EIATTR_REGCOUNT
	.align		4
.L_235:
        /*0498*/ 	.byte	0x04, 0x2f
        /*049a*/ 	.short	(.L_237 - .L_236)
	.align		4
.L_236:
        /*049c*/ 	.word	index@(_Z35group_norm_nhwc_bwd_one_pass_kernelI11Fp16IOFp16WLi256ELi128ELi512EEv26Group_norm_nhwc_bwd_params)
        /*04a0*/ 	.word	0x00000080


	//----- nvinfo : EIATTR_FRAME_SIZE
	.align		4
.L_237:
        /*04a4*/ 	.byte	0x04, 0x11
        /*04a6*/ 	.short	(.L_239 - .L_238)
	.align		4
.L_238:
        /*04a8*/ 	.word	index@(_Z35group_norm_nhwc_bwd_one_pass_kernelI11Fp16IOFp16WLi256ELi128ELi512EEv26Group_norm_nhwc_bwd_params)
        /*04ac*/ 	.word	0x00000050


	//----- nvinfo : EIATTR_REGCOUNT
	.align		4
.L_239:
        /*04b0*/ 	.byte	0x04, 0x2f
        /*04b2*/ 	.short	(.L_241 - .L_240)
	.align		4
.L_240:
        /*04b4*/ 	.word	index@(_Z35group_norm_nhwc_bwd_one_pass_kernelI11Fp16IOFp16WLi128ELi128ELi512EEv26Group_norm_nhwc_bwd_params)
        /*04b8*/ 	.word	0x00000080


	//----- nvinfo : EIATTR_FRAME_SIZE
	.align		4
.L_241:
        /*04bc*/ 	.byte	0x04, 0x11
        /*04be*/ 	.short	(.L_243 - .L_242)
	.align		4
.L_242:
        /*04c0*/ 	.word	index@(_Z35group_norm_nhwc_bwd_one_pass_kernelI11Fp16IOFp16WLi128ELi128ELi512EEv26Group_norm_nhwc_bwd_params)
        /*04c4*/ 	.word	0x00000000


	//----- nvinfo : EIATTR_REGCOUNT
	.align		4
.L_243:
        /*04c8*/ 	.byte	0x04, 0x2f
        /*04ca*/ 	.short	(.L_245 - .L_244)
	.align		4
.L_244:
        /*04cc*/ 	.word	index@(_Z35group_norm_nhwc_bwd_one_pass_kernelI11Fp16IOFp16WLi64ELi128ELi512EEv26Group_norm_nhwc_bwd_params)
        /*04d0*/ 	.word	0x00000040


	//----- nvinfo : EIATTR_FRAME_SIZE
	.align		4
.L_245:
        /*04d4*/ 	.byte	0x04, 0x11
        /*04d6*/ 	.short	(.L_247 - .L_246)
	.align		4
.L_246:
        /*04d8*/ 	.word	index@(_Z35group_norm_nhwc_bwd_one_pass_kernelI11Fp16IOFp16WLi64ELi128ELi512EEv26Group_norm_nhwc_bwd_params)
        /*04dc*/ 	.word	0x00000010


	//----- nvinfo : EIATTR_REGCOUNT
	.align		4
.L_247:
        /*04e0*/ 	.byte	0x04, 0x2f
        /*04e2*/ 	.short	(.L_249 - .L_248)
	.align		4
.L_248:
        /*04e4*/ 	.word	index@(_Z35group_norm_nhwc_bwd_one_pass_kernelI11Fp16IOBf16WLi512ELi128ELi512EEv26Group_norm_nhwc_bwd_params)
        /*04e8*/ 	.word	0x00000080


	//----- nvinfo : EIATTR_FRAME_SIZE
	.align		4
.L_249:
        /*04ec*/ 	.byte	0x04, 0x11
        /*04ee*/ 	.short	(.L_251 - .L_250)
	.align		4
.L_250:
        /*04f0*/ 	.word	index@(_Z35group_norm_nhwc_bwd_one_pass_kernelI11Fp16IOBf16WLi512ELi128ELi512EEv26Group_norm_nhwc_bwd_params)
        /*04f4*/ 	.word	0x00000470


	//----- nvinfo : EIATTR_REGCOUNT
	.align		4
.L_251:
        /*04f8*/ 	.byte	0x04, 0x2f
        /*04fa*/ 	.short	(.L_253 - .L_252)
	.align		4
.L_252:
        /*04fc*/ 	.word	index@(_Z35group_norm_nhwc_bwd_one_pass_kernelI11Fp16IOBf16WLi256ELi128ELi512EEv26Group_norm_nhwc_bwd_params)
        /*0500*/ 	.word	0x00000080


	//----- nvinfo : EIATTR_FRAME_SIZE
	.align		4
.L_253:
        /*0504*/ 	.byte	0x04, 0x11
        /*0506*/ 	.short	(.L_255 - .L_254)
	.align		4
.L_254:
        /*0508*/ 	.word	index@(_Z35group_norm_nhwc_bwd_one_pass_kernelI11Fp16IOBf16WLi256ELi128ELi512EEv26Group_norm_nhwc_bwd_params)
        /*050c*/ 	.word	0x00000050


	//----- nvinfo : EIATTR_REGCOUNT
	.align		4
.L_255:
        /*0510*/ 	.byte	0x04, 0x2f
        /*0512*/ 	.short	(.L_257 - .L_256)
	.align		4
.L_256:
        /*0514*/ 	.word	index@(_Z35group_norm_nhwc_bwd_one_pass_kernelI11Fp16IOBf16WLi128ELi128ELi512EEv26Group_norm_nhwc_bwd_params)
        /*0518*/ 	.word	0x00000080


	//----- nvinfo : EIATTR_FRAME_SIZE
	.align		4
.L_257:
        /*051c*/ 	.byte	0x04, 0x11
        /*051e*/ 	.short	(.L_259 - .L_258)
	.align		4
.L_258:
        /*0520*/ 	.word	index@(_Z35group_norm_nhwc_bwd_one_pass_kernelI11Fp16IOBf16WLi128ELi128ELi512EEv26Group_norm_nhwc_bwd_params)
        /*0524*/ 	.word	0x00000000


	//----- nvinfo : EIATTR_REGCOUNT
	.align		4
.L_259:
        /*0528*/ 	.byte	0x04, 0x2f
        /*052a*/ 	.short	(.L_261 - .L_260)
	.align		4
.L_260:
        /*052c*/ 	.word	index@(_Z35group_norm_nhwc_bwd_one_pass_kernelI11Fp16IOBf16WLi64ELi128ELi512EEv26Group_norm_nhwc_bwd_params)
        /*0530*/ 	.word	0x00000040


	//----- nvinfo : EIATTR_FRAME_SIZE
	.align		4
.L_261:
        /*0534*/ 	.byte	0x04, 0x11
        /*0536*/ 	.short	(.L_263 - .L_262)
	.align		4
.L_262:
        /*0538*/ 	.word	index@(_Z35group_norm_nhwc_bwd_one_pass_kernelI11Fp16IOBf16WLi64ELi128ELi512EEv26Group_norm_nhwc_bwd_params)
        /*053c*/ 	.word	0x00000010


	//----- nvinfo : EIATTR_REGCOUNT
	.align		4
.L_263:
        /*0540*/ 	.byte	0x04, 0x2f
        /*0542*/ 	.short	(.L_265 - .L_264)
	.align		4
.L_264:
        /*0544*/ 	.word	index@(_Z35group_norm_nhwc_bwd_one_pass_kernelI11Fp16IOFp32WLi512ELi128ELi512EEv26Group_norm_nhwc_bwd_params)
        /*0548*/ 	.word	0x00000080


	//----- nvinfo : EIATTR_FRAME_SIZE
	.align		4
.L_265:
        /*054c*/ 	.byte	0x04, 0x11
        /*054e*/ 	.short	(.L_267 - .L_266)
	.align		4
.L_266:
        /*0550*/ 	.word	index@(_Z35group_norm_nhwc_bwd_one_pass_kernelI11Fp16IOFp32WLi512ELi128ELi512EEv26Group_norm_nhwc_bwd_params)
        /*0554*/ 	.word	0x00000460


	//----- nvinfo : EIATTR_REGCOUNT
	.align		4
.L_267:
        /*0558*/ 	.byte	0x04, 0x2f
        /*055a*/ 	.short	(.L_269 - .L_268)
	.align		4
.L_268:
        /*055c*/ 	.word	index@(_Z35group_norm_nhwc_bwd_one_pass_kernelI11Fp16IOFp32WLi256ELi128ELi512EEv26Group_norm_nhwc_bwd_params)
        /*0560*/ 	.word	0x00000080


	//----- nvinfo : EIATTR_FRAME_SIZE
	.align		4
.L_269:
        /*0564*/ 	.byte	0x04, 0x11
        /*0566*/ 	.short	(.L_271 - .L_270)
	.align		4
.L_270:
        /*0568*/ 	.word	index@(_Z35group_norm_nhwc_bwd_one_pass_kernelI11Fp16IOFp32WLi256ELi128ELi512EEv26Group_norm_nhwc_bwd_params)
        /*056c*/ 	.word	0x00000058


	//----- nvinfo : EIATTR_REGCOUNT
	.align		4
.L_271:
        /*0570*/ 	.byte	0x04, 0x2f
        /*0572*/ 	.short	(.L_273 - .L_272)
	.align		4
.L_272:
        /*0574*/ 	.word	index@(_Z35group_norm_nhwc_bwd_one_pass_kernelI11Fp16IOFp32WLi128ELi128ELi512EEv26Group_norm_nhwc_bwd_params)
        /*0578*/ 	.word	0x00000080


	//----- nvinfo : EIATTR_FRAME_SIZE
	.align		4
.L_273:
        /*057c*/ 	.byte	0x04, 0x11
        /*057e*/ 	.short	(.L_275 - .L_274)
	.align		4
.L_274:
        /*0580*/ 	.word	index@(_Z35group_norm_nhwc_bwd_one_pass_kernelI11Fp16IOFp32WLi128ELi128ELi512EEv26Group_norm_nhwc_bwd_params)
        /*0584*/ 	.word	0x00000000


	//----- nvinfo : EIATTR_REGCOUNT
	.align		4
.L_275:
        /*0588*/ 	.byte	0x04, 0x2f
        /*058a*/ 	.short	(.L_277 - .L_276)
	.align		4
.L_276:
        /*058c*/ 	.word	index@(_Z35group_norm_nhwc_bwd_one_pass_kernelI11Fp16IOFp32WLi64ELi128ELi512EEv26Group_norm_nhwc_bwd_params)
        /*0590*/ 	.word	0x00000040


	//----- nvinfo : EIATTR_FRAME_SIZE
	.align		4
.L_277:
        /*0594*/ 	.byte	0x04, 0x11
        /*0596*/ 	.short	(.L_279 - .L_278)
	.align		4
.L_278:
        /*0598*/ 	.word	index@(_Z35group_norm_nhwc_bwd_one_pass_kernelI11Fp16IOFp32WLi64ELi128ELi512EEv26Group_norm_nhwc_bwd_params)
        /*059c*/ 	.word	0x00000008


	//----- nvinfo : EIATTR_REGCOUNT
	.align		4
.L_279:
        /*05a0*/ 	.byte	0x04, 0x2f
        /*05a2*/ 	.short	(.L_281 - .L_280)
	.align		4
.L_280:
        /*05a4*/ 	.word	index@(_Z35group_norm_nhwc_bwd_one_pass_kernelI11Bf16IOFp16WLi512ELi128ELi512EEv26Group_norm_nhwc_bwd_params)
        /*05a8*/ 	.word	0x00000040


	//----- nvinfo : EIATTR_FRAME_SIZE
	.align		4
.L_281:
        /*05ac*/ 	.byte	0x04, 0x11
        /*05ae*/ 	.short	(.L_283 - .L_282)
	.align		4
.L_282:
        /*05b0*/ 	.word	index@(_Z35group_norm_nhwc_bwd_one_pass_kernelI11Bf16IOFp16WLi512ELi128ELi512EEv26Group_norm_nhwc_bwd_params)
        /*05b4*/ 	.word	0x00000960


	//----- nvinfo : EIATTR_REGCOUNT
	.align		4
.L_283:
        /*05b8*/ 	.byte	0x04, 0x2f
        /*05ba*/ 	.short	(.L_285 - .L_284)
	.align		4
.L_284:
        /*05bc*/ 	.word	index@(_Z35group_norm_nhwc_bwd_one_pass_kernelI11Bf16IOFp16WLi256ELi128ELi512EEv26Group_norm_nhwc_bwd_params)
        /*05c0*/ 	.word	0x00000080


	//----- nvinfo : EIATTR_FRAME_SIZE
	.align		4
.L_285:
        /*05c4*/ 	.byte	0x04, 0x11
        /*05c6*/ 	.short	(.L_287 - .L_286)
	.align		4
.L_286:
        /*05c8*/ 	.word	index@(_Z35group_norm_nhwc_bwd_one_pass_kernelI11Bf16IOFp16WLi256ELi128ELi512EEv26Group_norm_nhwc_bwd_params)
        /*05cc*/ 	.word	0x00000090


	//----- nvinfo : EIATTR_REGCOUNT
	.align		4
.L_287:
        /*05d0*/ 	.byte	0x04, 0x2f
        /*05d2*/ 	.short	(.L_289 - .L_288)
	.align		4
.L_288:
        /*05d4*/ 	.word	index@(_Z35group_norm_nhwc_bwd_one_pass_kernelI11Bf16IOFp16WLi128ELi128ELi512EEv26Group_norm_nhwc_bwd_params)
        /*05d8*/ 	.word	0x00000080


	//----- nvinfo : EIATTR_FRAME_SIZE
	.align		4
.L_289:
        /*05dc*/ 	.byte	0x04, 0x11
        /*05de*/ 	.short	(.L_291 - .L_290)
	.align		4
.L_290:
        /*05e0*/ 	.word	index@(_Z35group_norm_nhwc_bwd_one_pass_kernelI11Bf16IOFp16WLi128ELi128ELi512EEv26Group_norm_nhwc_bwd_params)
        /*05e4*/ 	.word	0x00000000


	//----- nvinfo : EIATTR_REGCOUNT
	.align		4
.L_291:
        /*05e8*/ 	.byte	0x04, 0x2f
        /*05ea*/ 	.short	(.L_293 - .L_292)
	.align		4
.L_292:
        /*05ec*/ 	.word	index@(_Z35group_norm_nhwc_bwd_one_pass_kernelI11Bf16IOFp16WLi64ELi128ELi512EEv26Group_norm_nhwc_bwd_params)
        /*05f0*/ 	.word	0x00000040


	//----- nvinfo : EIATTR_FRAME_SIZE
	.align		4
.L_293:
        /*05f4*/ 	.byte	0x04, 0x11
        /*05f6*/ 	.short	(.L_295 - .L_294)
	.align		4
.L_294:
        /*05f8*/ 	.word	index@(_Z35group_norm_nhwc_bwd_one_pass_kernelI11Bf16IOFp16WLi64ELi128ELi512EEv26Group_norm_nhwc_bwd_params)
        /*05fc*/ 	.word	0x00000000


	//----- nvinfo : EIATTR_REGCOUNT
	.align		4
.L_295:
        /*0600*/ 	.byte	0x04, 0x2f
        /*0602*/ 	.short	(.L_297 - .L_296)
	.align		4
.L_296:
        /*0604*/ 	.word	index@(_Z35group_norm_nhwc_bwd_one_pass_kernelI11Bf16IOBf16WLi512ELi128ELi512EEv26Group_norm_nhwc_bwd_params)
        /*0608*/ 	.word	0x00000040


	//----- nvinfo : EIATTR_FRAME_SIZE
	.align		4
.L_297:
        /*060c*/ 	.byte	0x04, 0x11
        /*060e*/ 	.short	(.L_299 - .L_298)
	.align		4
.L_298:
        /*0610*/ 	.word	index@(_Z35group_norm_nhwc_bwd_one_pass_kernelI11Bf16IOBf16WLi512ELi128ELi512EEv26Group_norm_nhwc_bwd_params)
        /*0614*/ 	.word	0x00000960


	//----- nvinfo : EIATTR_REGCOUNT
	.align		4
.L_299:
        /*0618*/ 	.byte	0x04, 0x2f
        /*061a*/ 	.short	(.L_301 - .L_300)
	.align		4
.L_300:
        /*061c*/ 	.word	index@(_Z35group_norm_nhwc_bwd_one_pass_kernelI11Bf16IOBf16WLi256ELi128ELi512EEv26Group_norm_nhwc_bwd_params)
        /*0620*/ 	.word	0x00000080


	//----- nvinfo : EIATTR_FRAME_SIZE
	.align		4
.L_301:
        /*0624*/ 	.byte	0x04, 0x11
        /*0626*/ 	.short	(.L_303 - .L_302)
	.align		4
.L_302:
        /*0628*/ 	.word	index@(_Z35group_norm_nhwc_bwd_one_pass_kernelI11Bf16IOBf16WLi256ELi128ELi512EEv26Group_norm_nhwc_bwd_params)
        /*062c*/ 	.word	0x00000090


	//----- nvinfo : EIATTR_REGCOUNT
	.align		4
.L_303:
        /*0630*/ 	.byte	0x04, 0x2f
        /*0632*/ 	.short	(.L_305 - .L_304)
	.align		4
.L_304:
        /*0634*/ 	.word	index@(_Z35group_norm_nhwc_bwd_one_pass_kernelI11Bf16IOBf16WLi128ELi128ELi512EEv26Group_norm_nhwc_bwd_params)
        /*0638*/ 	.word	0x00000080


	//----- nvinfo : EIATTR_FRAME_SIZE
	.align		4
.L_305:
        /*063c*/ 	.byte	0x04, 0x11
        /*063e*/ 	.short	(.L_307 - .L_306)
	.align		4
.L_306:
        /*0640*/ 	.word	index@(_Z35group_norm_nhwc_bwd_one_pass_kernelI11Bf16IOBf16WLi128ELi128ELi512EEv26Group_norm_nhwc_bwd_params)
        /*0644*/ 	.word	0x00000000


	//----- nvinfo : EIATTR_REGCOUNT
	.align		4
.L_307:
        /*0648*/ 	.byte	0x04, 0x2f
        /*064a*/ 	.short	(.L_309 - .L_308)
	.align		4
.L_308:
        /*064c*/ 	.word	index@(_Z35group_norm_nhwc_bwd_one_pass_kernelI11Bf16IOBf16WLi64ELi128ELi512EEv26Group_norm_nhwc_bwd_params)
        /*0650*/ 	.word	0x00000040


	//----- nvinfo : EIATTR_FRAME_SIZE
	.align		4
.L_309:
        /*0654*/ 	.byte	0x04, 0x11
        /*0656*/ 	.short	(.L_311 - .L_310)
	.align		4
.L_310:
        /*0658*/ 	.word	index@(_Z35group_norm_nhwc_bwd_one_pass_kernelI11Bf16IOBf16WLi64ELi128ELi512EEv26Group_norm_nhwc_bwd_params)
        /*065c*/ 	.word	0x00000000


	//----- nvinfo : EIATTR_REGCOUNT
	.align		4
.L_311:
        /*0660*/ 	.byte	0x04, 0x2f
        /*0662*/ 	.short	(.L_313 - .L_312)
	.align		4
.L_312:
        /*0664*/ 	.word	index@(_Z35group_norm_nhwc_bwd_one_pass_kernelI11Bf16IOFp32WLi512ELi128ELi512EEv26Group_norm_nhwc_bwd_params)
        /*0668*/ 	.word	0x00000040


	//----- nvinfo : EIATTR_FRAME_SIZE
	.align		4
.L_313:
        /*066c*/ 	.byte	0x04, 0x11
        /*066e*/ 	.short	(.L_315 - .L_314)
	.align		4
.L_314:
        /*0670*/ 	.word	index@(_Z35group_norm_nhwc_bwd_one_pass_kernelI11Bf16IOFp32WLi512ELi128ELi512EEv26Group_norm_nhwc_bwd_params)
        /*0674*/ 	.word	0x00000950


	//----- nvinfo : EIATTR_REGCOUNT
	.align		4
.L_315:
        /*0678*/ 	.byte	0x04, 0x2f
        /*067a*/ 	.short	(.L_317 - .L_316)
	.align		4
.L_316:
        /*067c*/ 	.word	index@(_Z35group_norm_nhwc_bwd_one_pass_kernelI11Bf16IOFp32WLi256ELi128ELi512EEv26Group_norm_nhwc_bwd_params)
        /*0680*/ 	.word	0x00000080


	//----- nvinfo : EIATTR_FRAME_SIZE
	.align		4
.L_317:
        /*0684*/ 	.byte	0x04, 0x11
        /*0686*/ 	.short	(.L_319 - .L_318)
	.align		4
.L_318:
        /*0688*/ 	.word	index@(_Z35group_norm_nhwc_bwd_one_pass_kernelI11Bf16IOFp32WLi256ELi128ELi512EEv26Group_norm_nhwc_bwd_params)
        /*068c*/ 	.word	0x00000088


	//----- nvinfo : EIATTR_REGCOUNT
	.align		4
.L_319:
        /*0690*/ 	.byte	0x04, 0x2f
        /*0692*/ 	.short	(.L_321 - .L_320)
	.align		4
.L_320:
        /*0694*/ 	.word	index@(_Z35group_norm_nhwc_bwd_one_pass_kernelI11Bf16IOFp32WLi128ELi128ELi512EEv26Group_norm_nhwc_bwd_params)
        /*0698*/ 	.word	0x00000080


	//----- nvinfo : EIATTR_FRAME_SIZE
	.align		4
.L_321:
        /*069c*/ 	.byte	0x04, 0x11
        /*069e*/ 	.short	(.L_323 - .L_322)
	.align		4
.L_322:
        /*06a0*/ 	.word	index@(_Z35group_norm_nhwc_bwd_one_pass_kernelI11Bf16IOFp32WLi128ELi128ELi512EEv26Group_norm_nhwc_bwd_params)
        /*06a4*/ 	.word	0x00000000


	//----- nvinfo : EIATTR_REGCOUNT
	.align		4
.L_323:
        /*06a8*/ 	.byte	0x04, 0x2f
        /*06aa*/ 	.short	(.L_325 - .L_324)
	.align		4
.L_324:
        /*06ac*/ 	.word	index@(_Z35group_norm_nhwc_bwd_one_pass_kernelI11Bf16IOFp32WLi64ELi128ELi512EEv26Group_norm_nhwc_bwd_params)
        /*06b0*/ 	.word	0x00000040


	//----- nvinfo : EIATTR_FRAME_SIZE
	.align		4
.L_325:
        /*06b4*/ 	.byte	0x04, 0x11
        /*06b6*/ 	.short	(.L_327 - .L_326)
	.align		4
.L_326:
        /*06b8*/ 	.word	index@(_Z35group_norm_nhwc_bwd_one_pass_kernelI11Bf16IOFp32WLi64ELi128ELi512EEv26Group_norm_nhwc_bwd_params)
        /*06bc*/ 	.word	0x00000000


	//----- nvinfo : EIATTR_REGCOUNT
	.align		4
.L_327:
        /*06c0*/ 	.byte	0x04, 0x2f
        /*06c2*/ 	.short	(.L_329 - .L_328)
	.align		4
.L_328:
        /*06c4*/ 	.word	index@(_ZN3cub17CUB_300001_SM_9006detail11EmptyKernelIvEEvv)
        /*06c8*/ 	.word	0x00000004


	//----- nvinfo : EIATTR_FRAME_SIZE
	.align		4
.L_329:
        /*06cc*/ 	.byte	0x04, 0x11
        /*06ce*/ 	.short	(.L_331 - .L_330)
	.align		4
.L_330:
        /*06d0*/ 	.word	index@(_ZN3cub17CUB_300001_SM_9006detail11EmptyKernelIvEEvv)
        /*06d4*/ 	.word	0x00000000


	//----- nvinfo : EIATTR_MIN_STACK_SIZE
	.align		4
.L_331:
        /*06d8*/ 	.byte	0x04, 0x12
        /*06da*/ 	.short	(.L_333 - .L_332)
	.align		4
.L_332:
        /*06dc*/ 	.word	index@(_ZN3cub17CUB_300001_SM_9006detail11EmptyKernelIvEEvv)
        /*06e0*/ 	.word	0x00000000


	//----- nvinfo : EIATTR_MIN_STACK_SIZE
	.align		4
.L_333:
        /*06e4*/ 	.byte	0x04, 0x12
        /*06e6*/ 	.short	(.L_335 - .L_334)
	.align		4
.L_334:
        /*06e8*/ 	.word	index@(_Z35group_norm_nhwc_bwd_one_pass_kernelI11Bf16IOFp32WLi64ELi128ELi512EEv26Group_norm_nhwc_bwd_params)
        /*06ec*/ 	.word	0x00000000


	//----- nvinfo : EIATTR_MIN_STACK_SIZE
	.align		4
.L_335:
        /*06f0*/ 	.byte	0x04, 0x12
        /*06f2*/ 	.short	(.L_337 - .L_336)
	.align		4
.L_336:
        /*06f4*/ 	.word	index@(_Z35group_norm_nhwc_bwd_one_pass_kernelI11Bf16IOFp32WLi128ELi128ELi512EEv26Group_norm_nhwc_bwd_params)
        /*06f8*/ 	.word	0x00000000


	//----- nvinfo : EIATTR_MIN_STACK_SIZE
	.align		4
.L_337:
        /*06fc*/ 	.byte	0x04, 0x12
        /*06fe*/ 	.short	(.L_339 - .L_338)
	.align		4
.L_338:
        /*0700*/ 	.word	index@(_Z35group_norm_nhwc_bwd_one_pass_kernelI11Bf16IOFp32WLi256ELi128ELi512EEv26Group_norm_nhwc_bwd_params)
        /*0704*/ 	.word	0x00000088


	//----- nvinfo : EIATTR_MIN_STACK_SIZE
	.align		4
.L_339:
        /*0708*/ 	.byte	0x04, 0x12
        /*070a*/ 	.short	(.L_341 - .L_340)
	.align		4
.L_340:
        /*070c*/ 	.word	index@(_Z35group_norm_nhwc_bwd_one_pass_kernelI11Bf16IOFp32WLi512ELi128ELi512EEv26Group_norm_nhwc_bwd_params)
        /*0710*/ 	.word	0x00000950


	//----- nvinfo : EIATTR_MIN_STACK_SIZE
	.align		4
.L_341:
        /*0714*/ 	.byte	0x04, 0x12
        /*0716*/ 	.short	(.L_343 - .L_342)
	.align		4
.L_342:
        /*0718*/ 	.word	index@(_Z35group_norm_nhwc_bwd_one_pass_kernelI11Bf16IOBf16WLi64ELi128ELi512EEv26Group_norm_nhwc_bwd_params)
        /*071c*/ 	.word	0x00000000


	//----- nvinfo : EIATTR_MIN_STACK_SIZE
	.align		4
.L_343:
        /*0720*/ 	.byte	0x04, 0x12
        /*0722*/ 	.short	(.L_345 - .L_344)
	.align		4
.L_344:
        /*0724*/ 	.word	index@(_Z35group_norm_nhwc_bwd_one_pass_kernelI11Bf16IOBf16WLi128ELi128ELi512EEv26Group_norm_nhwc_bwd_params)
        /*0728*/ 	.word	0x00000000


	//----- nvinfo : EIATTR_MIN_STACK_SIZE
	.align		4
.L_345:
        /*072c*/ 	.byte	0x04, 0x12
        /*072e*/ 	.short	(.L_347 - .L_346)
	.align		4
.L_346:
        /*0730*/ 	.word	index@(_Z35group_norm_nhwc_bwd_one_pass_kernelI11Bf16IOBf16WLi256ELi128ELi512EEv26Group_norm_nhwc_bwd_params)
        /*0734*/ 	.word	0x00000090


	//----- nvinfo : EIATTR_MIN_STACK_SIZE
	.align		4
.L_347:
        /*0738*/ 	.byte	0x04, 0x12
        /*073a*/ 	.short	(.L_349 - .L_348)
	.align		4
.L_348:
        /*073c*/ 	.word	index@(_Z35group_norm_nhwc_bwd_one_pass_kernelI11Bf16IOBf16WLi512ELi128ELi512EEv26Group_norm_nhwc_bwd_params)
        /*0740*/ 	.word	0x00000960


	//----- nvinfo : EIATTR_MIN_STACK_SIZE
	.align		4
.L_349:
        /*0744*/ 	.byte	0x04, 0x12
        /*0746*/ 	.short	(.L_351 - .L_350)
	.align		4
.L_350:
        /*0748*/ 	.word	index@(_Z35group_norm_nhwc_bwd_one_pass_kernelI11Bf16IOFp16WLi64ELi128ELi512EEv26Group_norm_nhwc_bwd_params)
        /*074c*/ 	.word	0x00000000


	//----- nvinfo : EIATTR_MIN_STACK_SIZE
	.align		4
.L_351:
        /*0750*/ 	.byte	0x04, 0x12
        /*0752*/ 	.short	(.L_353 - .L_352)
	.align		4
.L_352:
        /*0754*/ 	.word	index@(_Z35group_norm_nhwc_bwd_one_pass_kernelI11Bf16IOFp16WLi128ELi128ELi512EEv26Group_norm_nhwc_bwd_params)
        /*0758*/ 	.word	0x00000000


	//----- nvinfo : EIATTR_MIN_STACK_SIZE
	.align		4
.L_353:
        /*075c*/ 	.byte	0x04, 0x12
        /*075e*/ 	.short	(.L_355 - .L_354)
	.align		4
.L_354:
        /*0760*/ 	.word	index@(_Z35group_norm_nhwc_bwd_one_pass_kernelI11Bf16IOFp16WLi256ELi128ELi512EEv26Group_norm_nhwc_bwd_params)
        /*0764*/ 	.word	0x00000090


	//----- nvinfo : EIATTR_MIN_STACK_SIZE
	.align		4
.L_355:
        /*0768*/ 	.byte	0x04, 0x12
        /*076a*/ 	.short	(.L_357 - .L_356)
	.align		4
.L_356:
        /*076c*/ 	.word	index@(_Z35group_norm_nhwc_bwd_one_pass_kernelI11Bf16IOFp16WLi512ELi128ELi512EEv26Group_norm_nhwc_bwd_params)
        /*0770*/ 	.word	0x00000960


	//----- nvinfo : EIATTR_MIN_STACK_SIZE
	.align		4
.L_357:
        /*0774*/ 	.byte	0x04, 0x12
        /*0776*/ 	.short	(.L_359 - .L_358)
	.align		4
.L_358:
        /*0778*/ 	.word	index@(_Z35group_norm_nhwc_bwd_one_pass_kernelI11Fp16IOFp32WLi64ELi128ELi512EEv26Group_norm_nhwc_bwd_params)
        /*077c*/ 	.word	0x00000008


	//----- nvinfo : EIATTR_MIN_STACK_SIZE
	.align		4
.L_359:
        /*0780*/ 	.byte	0x04, 0x12
        /*0782*/ 	.short	(.L_361 - .L_360)
	.align		4
.L_360:
        /*0784*/ 	.word	index@(_Z35group_norm_nhwc_bwd_one_pass_kernelI11Fp16IOFp32WLi128ELi128ELi512EEv26Group_norm_nhwc_bwd_params)
        /*0788*/ 	.word	0x00000000


	//----- nvinfo : EIATTR_MIN_STACK_SIZE
	.align		4
.L_361:
        /*078c*/ 	.byte	0x04, 0x12
        /*078e*/ 	.short	(.L_363 - .L_362)
	.align		4
.L_362:
        /*0790*/ 	.word	index@(_Z35group_norm_nhwc_bwd_one_pass_kernelI11Fp16IOFp32WLi256ELi128ELi512EEv26Group_norm_nhwc_bwd_params)
        /*0794*/ 	.word	0x00000058


	//----- nvinfo : EIATTR_MIN_STACK_SIZE
	.align		4
.L_363:
        /*0798*/ 	.byte	0x04, 0x12
        /*079a*/ 	.short	(.L_365 - .L_364)
	.align		4
.L_364:
        /*079c*/ 	.word	index@(_Z35group_norm_nhwc_bwd_one_pass_kernelI11Fp16IOFp32WLi512ELi128ELi512EEv26Group_norm_nhwc_bwd_params)
        /*07a0*/ 	.word	0x00000460


	//----- nvinfo : EIATTR_MIN_STACK_SIZE
	.align		4
.L_365:
        /*07a4*/ 	.byte	0x04, 0x12
        /*07a6*/ 	.short	(.L_367 - .L_366)
	.align		4
.L_366:
        /*07a8*/ 	.word	index@(_Z35group_norm_nhwc_bwd_one_pass_kernelI11Fp16IOBf16WLi64ELi128ELi512EEv26Group_norm_nhwc_bwd_params)
        /*07ac*/ 	.word	0x00000010


	//----- nvinfo : EIATTR_MIN_STACK_SIZE
	.align		4
.L_367:
        /*07b0*/ 	.byte	0x04, 0x12
        /*07b2*/ 	.short	(.L_369 - .L_368)
	.align		4
.L_368:
        /*07b4*/ 	.word	index@(_Z35group_norm_nhwc_bwd_one_pass_kernelI11Fp16IOBf16WLi128ELi128ELi512EEv26Group_norm_nhwc_bwd_params)
        /*07b8*/ 	.word	0x00000000


	//----- nvinfo : EIATTR_MIN_STACK_SIZE
	.align		4
.L_369:
        /*07bc*/ 	.byte	0x04, 0x12
        /*07be*/ 	.short	(.L_371 - .L_370)
	.align		4
.L_370:
        /*07c0*/ 	.word	index@(_Z35group_norm_nhwc_bwd_one_pass_kernelI11Fp16IOBf16WLi256ELi128ELi512EEv26Group_norm_nhwc_bwd_params)
        /*07c4*/ 	.word	0x00000050


	//----- nvinfo : EIATTR_MIN_STACK_SIZE
	.align		4
.L_371:
        /*07c8*/ 	.byte	0x04, 0x12
        /*07ca*/ 	.short	(.L_373 - .L_372)
	.align		4
.L_372:
        /*07cc*/ 	.word	index@(_Z35group_norm_nhwc_bwd_one_pass_kernelI11Fp16IOBf16WLi512ELi128ELi512EEv26Group_norm_nhwc_bwd_params)
        /*07d0*/ 	.word	0x00000470


	//----- nvinfo : EIATTR_MIN_STACK_SIZE
	.align		4
.L_373:
        /*07d4*/ 	.byte	0x04, 0x12
        /*07d6*/ 	.short	(.L_375 - .L_374)
	.align		4
.L_374:
        /*07d8*/ 	.word	index@(_Z35group_norm_nhwc_bwd_one_pass_kernelI11Fp16IOFp16WLi64ELi128ELi512EEv26Group_norm_nhwc_bwd_params)
        /*07dc*/ 	.word	0x00000010


	//----- nvinfo : EIATTR_MIN_STACK_SIZE
	.align		4
.L_375:
        /*07e0*/ 	.byte	0x04, 0x12
        /*07e2*/ 	.short	(.L_377 - .L_376)
	.align		4
.L_376:
        /*07e4*/ 	.word	index@(_Z35group_norm_nhwc_bwd_one_pass_kernelI11Fp16IOFp16WLi128ELi128ELi512EEv26Group_norm_nhwc_bwd_params)
        /*07e8*/ 	.word	0x00000000


	//----- nvinfo : EIATTR_MIN_STACK_SIZE
	.align		4
.L_377:
        /*07ec*/ 	.byte	0x04, 0x12
        /*07ee*/ 	.short	(.L_379 - .L_378)
	.align		4
.L_378:
        /*07f0*/ 	.word	index@(_Z35group_norm_nhwc_bwd_one_pass_kernelI11Fp16IOFp16WLi256ELi128ELi512EEv26Group_norm_nhwc_bwd_params)
        /*07f4*/ 	.word	0x00000050


	//----- nvinfo : EIATTR_MIN_STACK_SIZE
	.align		4
.L_379:
        /*07f8*/ 	.byte	0x04, 0x12
        /*07fa*/ 	.short	(.L_381 - .L_380)
	.align		4
.L_380:
        /*07fc*/ 	.word	index@(_Z35group_norm_nhwc_bwd_one_pass_kernelI11Fp16IOFp16WLi512ELi128ELi512EEv26Group_norm_nhwc_bwd_params)
        /*0800*/ 	.word	0x00000470


	//----- nvinfo : EIATTR_MIN_STACK_SIZE
	.align		4
.L_381:
        /*0804*/ 	.byte	0x04, 0x12
        /*0806*/ 	.short	(.L_383 - .L_382)
	.align		4
.L_382:
        /*0808*/ 	.word	index@(_Z35group_norm_nhwc_bwd_one_pass_kernelI11Fp32IOFp32WLi64ELi128ELi512EEv26Group_norm_nhwc_bwd_params)
        /*080c*/ 	.word	0x00000000


	//----- nvinfo : EIATTR_MIN_STACK_SIZE
	.align		4
.L_383:
        /*0810*/ 	.byte	0x04, 0x12
        /*0812*/ 	.short	(.L_385 - .L_384)
	.align		4
.L_384:
        /*0814*/ 	.word	index@(_Z35group_norm_nhwc_bwd_one_pass_kernelI11Fp32IOFp32WLi128ELi128ELi512EEv26Group_norm_nhwc_bwd_params)
        /*0818*/ 	.word	0x00000000


	//----- nvinfo : EIATTR_MIN_STACK_SIZE
	.align		4
.L_385:
        /*081c*/ 	.byte	0x04, 0x12
        /*081e*/ 	.short	(.L_387 - .L_386)
	.align		4
.L_386:
        /*0820*/ 	.word	index@(_Z35group_norm_nhwc_bwd_one_pass_kernelI11Fp32IOFp32WLi256ELi128ELi512EEv26Group_norm_nhwc_bwd_params)
        /*0824*/ 	.word	0x00000180


	//----- nvinfo : EIATTR_MIN_STACK_SIZE
	.align		4
.L_387:
        /*0828*/ 	.byte	0x04, 0x12
        /*082a*/ 	.short	(.L_389 - .L_388)
	.align		4
.L_388:
        /*082c*/ 	.word	index@(_Z35group_norm_nhwc_bwd_one_pass_kernelI11Fp32IOFp32WLi512ELi128ELi512EEv26Group_norm_nhwc_bwd_params)
        /*0830*/ 	.word	0x00000910


	//----- nvinfo : EIATTR_MIN_STACK_SIZE
	.align		4
.L_389:
        /*0834*/ 	.byte	0x04, 0x12
        /*0836*/ 	.short	(.L_391 - .L_390)
	.align		4
.L_390:
        /*0838*/ 	.word	index@(_Z35group_norm_nhwc_bwd_one_pass_kernelI11Fp32IOBf16WLi64ELi128ELi512EEv26Group_norm_nhwc_bwd_params)
        /*083c*/ 	.word	0x00000000


	//----- nvinfo : EIATTR_MIN_STACK_SIZE
	.align		4
.L_391:
        /*0840*/ 	.byte	0x04, 0x12
        /*0842*/ 	.short	(.L_393 - .L_392)
	.align		4
.L_392:
        /*0844*/ 	.word	index@(_Z35group_norm_nhwc_bwd_one_pass_kernelI11Fp32IOBf16WLi128ELi128ELi512EEv26Group_norm_nhwc_bwd_params)
        /*0848*/ 	.word	0x00000000


	//----- nvinfo : EIATTR_MIN_STACK_SIZE
	.align		4
.L_393:
        /*084c*/ 	.byte	0x04, 0x12
        /*084e*/ 	.short	(.L_395 - .L_394)
	.align		4
.L_394:
        /*0850*/ 	.word	index@(_Z35group_norm_nhwc_bwd_one_pass_kernelI11Fp32IOBf16WLi256ELi128ELi512EEv26Group_norm_nhwc_bwd_params)
        /*0854*/ 	.word	0x00000398


	//----- nvinfo : EIATTR_MIN_STACK_SIZE
	.align		4
.L_395:
        /*0858*/ 	.byte	0x04, 0x12
        /*085a*/ 	.short	(.L_397 - .L_396)
	.align		4
.L_396:
        /*085c*/ 	.word	index@(_Z35group_norm_nhwc_bwd_one_pass_kernelI11Fp32IOBf16WLi512ELi128ELi512EEv26Group_norm_nhwc_bwd_params)
        /*0860*/ 	.word	0x00000900


	//----- nvinfo : EIATTR_MIN_STACK_SIZE
	.align		4
.L_397:
        /*0864*/ 	.byte	0x04, 0x12
        /*0866*/ 	.short	(.L_399 - .L_398)
	.align		4
.L_398:
        /*0868*/ 	.word	index@(_Z35group_norm_nhwc_bwd_one_pass_kernelI11Fp32IOFp16WLi64ELi128ELi512EEv26Group_norm_nhwc_bwd_params)
        /*086c*/ 	.word	0x00000000


	//----- nvinfo : EIATTR_MIN_STACK_SIZE
	.align		4
.L_399:
        /*0870*/ 	.byte	0x04, 0x12
        /*0872*/ 	.short	(.L_401 - .L_400)
	.align		4
.L_400:
        /*0874*/ 	.word	index@(_Z35group_norm_nhwc_bwd_one_pass_kernelI11Fp32IOFp16WLi128ELi128ELi512EEv26Group_norm_nhwc_bwd_params)
        /*0878*/ 	.word	0x00000000


	//----- nvinfo : EIATTR_MIN_STACK_SIZE
	.align		4
.L_401:
        /*087c*/ 	.byte	0x04, 0x12
        /*087e*/ 	.short	(.L_403 - .L_402)
	.align		4
.L_402:
        /*0880*/ 	.word	index@(_Z35group_norm_nhwc_bwd_one_pass_kernelI11Fp32IOFp16WLi256ELi128ELi512EEv26Group_norm_nhwc_bwd_params)
        /*0884*/ 	.word	0x00000398


	//----- nvinfo : EIATTR_MIN_STACK_SIZE
	.align		4
.L_403:
        /*0888*/ 	.byte	0x04, 0x12
        /*088a*/ 	.short	(.L_405 - .L_404)
	.align		4
.L_404:
        /*088c*/ 	.word	index@(_Z35group_norm_nhwc_bwd_one_pass_kernelI11Fp32IOFp16WLi512ELi128ELi512EEv26Group_norm_nhwc_bwd_params)
        /*0890*/ 	.word	0x00000900


	//----- nvinfo : EIATTR_MIN_STACK_SIZE
	.align		4
.L_405:
        /*0894*/ 	.byte	0x04, 0x12
        /*0896*/ 	.short	(.L_407 - .L_406)
	.align		4
.L_406:
        /*0898*/ 	.word	index@(_Z35group_norm_nhwc_fwd_one_pass_kernelI11Bf16IOFp32WLi64ELi128ELi512EEv26Group_norm_nhwc_fwd_params)
        /*089c*/ 	.word	0x00000000


	//----- nvinfo : EIATTR_MIN_STACK_SIZE
	.align		4
.L_407:
        /*08a0*/ 	.byte	0x04, 0x12
        /*08a2*/ 	.short	(.L_409 - .L_408)
	.align		4
.L_408:
        /*08a4*/ 	.word	index@(_Z35group_norm_nhwc_fwd_one_pass_kernelI11Bf16IOFp32WLi128ELi128ELi512EEv26Group_norm_nhwc_fwd_params)
        /*08a8*/ 	.word	0x00000000


	//----- nvinfo : EIATTR_MIN_STACK_SIZE
	.align		4
.L_409:
        /*08ac*/ 	.byte	0x04, 0x12
        /*08ae*/ 	.short	(.L_411 - .L_410)
	.align		4
.L_410:
        /*08b0*/ 	.word	index@(_Z35group_norm_nhwc_fwd_one_pass_kernelI11Bf16IOFp32WLi256ELi128ELi512EEv26Group_norm_nhwc_fwd_params)
        /*08b4*/ 	.word	0x00000048


	//----- nvinfo : EIATTR_MIN_STACK_SIZE
	.align		4
.L_411:
        /*08b8*/ 	.byte	0x04, 0x12
        /*08ba*/ 	.short	(.L_413 - .L_412)
	.align		4
.L_412:
        /*08bc*/ 	.word	index@(_Z35group_norm_nhwc_fwd_one_pass_kernelI11Bf16IOFp32WLi512ELi128ELi512EEv26Group_norm_nhwc_fwd_params)
        /*08c0*/ 	.word	0x000003d0


	//----- nvinfo : EIATTR_MIN_STACK_SIZE
	.align		4
.L_413:
        /*08c4*/ 	.byte	0x04, 0x12
        /*08c6*/ 	.short	(.L_415 - .L_414)
	.align		4
.L_414:
        /*08c8*/ 	.word	index@(_Z35group_norm_nhwc_fwd_one_pass_kernelI11Bf16IOBf16WLi64ELi128ELi512EEv26Group_norm_nhwc_fwd_params)
        /*08cc*/ 	.word	0x00000000


	//----- nvinfo : EIATTR_MIN_STACK_SIZE
	.align		4
.L_415:
        /*08d0*/ 	.byte	0x04, 0x12
        /*08d2*/ 	.short	(.L_417 - .L_416)
	.align		4
.L_416:
        /*08d4*/ 	.word	index@(_Z35group_norm_nhwc_fwd_one_pass_kernelI11Bf16IOBf16WLi128ELi128ELi512EEv26Group_norm_nhwc_fwd_params)
        /*08d8*/ 	.word	0x00000000


	//----- nvinfo : EIATTR_MIN_STACK_SIZE
	.align		4
.L_417:
        /*08dc*/ 	.byte	0x04, 0x12
        /*08de*/ 	.short	(.L_419 - .L_418)
	.align		4
.L_418:
        /*08e0*/ 	.word	index@(_Z35group_norm_nhwc_fwd_one_pass_kernelI11Bf16IOBf16WLi256ELi128ELi512EEv26Group_norm_nhwc_fwd_params)
        /*08e4*/ 	.word	0x00000048


	//----- nvinfo : EIATTR_MIN_STACK_SIZE
	.align		4
.L_419:
        /*08e8*/ 	.byte	0x04, 0x12
        /*08ea*/ 	.short	(.L_421 - .L_420)
	.align		4
.L_420:
        /*08ec*/ 	.word	index@(_Z35group_norm_nhwc_fwd_one_pass_kernelI11Bf16IOBf16WLi512ELi128ELi512EEv26Group_norm_nhwc_fwd_params)
        /*08f0*/ 	.word	0x000003d0


	//----- nvinfo : EIATTR_MIN_STACK_SIZE
	.align		4
.L_421:
        /*08f4*/ 	.byte	0x04, 0x12
        /*08f6*/ 	.short	(.L_423 - .L_422)
	.align		4
.L_422:
        /*08f8*/ 	.word	index@(_Z35group_norm_nhwc_fwd_one_pass_kernelI11Bf16IOFp16WLi64ELi128ELi512EEv26Group_norm_nhwc_fwd_params)
        /*08fc*/ 	.word	0x00000000


	//----- nvinfo : EIATTR_MIN_STACK_SIZE
	.align		4
.L_423:
        /*0900*/ 	.byte	0x04, 0x12
        /*0902*/ 	.short	(.L_425 - .L_424)
	.align		4
.L_424:
        /*0904*/ 	.word	index@(_Z35group_norm_nhwc_fwd_one_pass_kernelI11Bf16IOFp16WLi128ELi128ELi512EEv26Group_norm_nhwc_fwd_params)
        /*0908*/ 	.word	0x00000000


	//----- nvinfo : EIATTR_MIN_STACK_SIZE
	.align		4
.L_425:
        /*090c*/ 	.byte	0x04, 0x12
        /*090e*/ 	.short	(.L_427 - .L_426)
	.align		4
.L_426:
        /*0910*/ 	.word	index@(_Z35group_norm_nhwc_fwd_one_pass_kernelI11Bf16IOFp16WLi256ELi128ELi512EEv26Group_norm_nhwc_fwd_params)
        /*0914*/ 	.word	0x00000048


	//----- nvinfo : EIATTR_MIN_STACK_SIZE
	.align		4
.L_427:
        /*0918*/ 	.byte	0x04, 0x12
        /*091a*/ 	.short	(.L_429 - .L_428)
	.align		4
.L_428:
        /*091c*/ 	.word	index@(_Z35group_norm_nhwc_fwd_one_pass_kernelI11Bf16IOFp16WLi512ELi128ELi512EEv26Group_norm_nhwc_fwd_params)
        /*0920*/ 	.word	0x000003d0


	//----- nvinfo : EIATTR_MIN_STACK_SIZE
	.align		4
.L_429:
        /*0924*/ 	.byte	0x04, 0x12
        /*0926*/ 	.short	(.L_431 - .L_430)
	.align		4
.L_430:
        /*0928*/ 	.word	index@(_Z35group_norm_nhwc_fwd_one_pass_kernelI11Fp16IOFp32WLi64ELi128ELi512EEv26Group_norm_nhwc_fwd_params)
        /*092c*/ 	.word	0x00000000


	//----- nvinfo : EIATTR_MIN_STACK_SIZE
	.align		4
.L_431:
        /*0930*/ 	.byte	0x04, 0x12
        /*0932*/ 	.short	(.L_433 - .L_432)
	.align		4
.L_432:
        /*0934*/ 	.word	index@(_Z35group_norm_nhwc_fwd_one_pass_kernelI11Fp16IOFp32WLi128ELi128ELi512EEv26Group_norm_nhwc_fwd_params)
        /*0938*/ 	.word	0x00000000


	//----- nvinfo : EIATTR_MIN_STACK_SIZE
	.align		4
.L_433:
        /*093c*/ 	.byte	0x04, 0x12
        /*093e*/ 	.short	(.L_435 - .L_434)
	.align		4
.L_434:
        /*0940*/ 	.word	index@(_Z35group_norm_nhwc_fwd_one_pass_kernelI11Fp16IOFp32WLi256ELi128ELi512EEv26Group_norm_nhwc_fwd_params)
        /*0944*/ 	.word	0x00000030


	//----- nvinfo : EIATTR_MIN_STACK_SIZE
	.align		4
.L_435:
        /*0948*/ 	.byte	0x04, 0x12
        /*094a*/ 	.short	(.L_437 - .L_436)
	.align		4
.L_436:
        /*094c*/ 	.word	index@(_Z35group_norm_nhwc_fwd_one_pass_kernelI11Fp16IOFp32WLi512ELi128ELi512EEv26Group_norm_nhwc_fwd_params)
        /*0950*/ 	.word	0x00000140


	//----- nvinfo : EIATTR_MIN_STACK_SIZE
	.align		4
.L_437:
        /*0954*/ 	.byte	0x04, 0x12
        /*0956*/ 	.short	(.L_439 - .L_438)
	.align		4
.L_438:
        /*0958*/ 	.word	index@(_Z35group_norm_nhwc_fwd_one_pass_kernelI11Fp16IOBf16WLi64ELi128ELi512EEv26Group_norm_nhwc_fwd_params)
        /*095c*/ 	.word	0x00000000


	//----- nvinfo : EIATTR_MIN_STACK_SIZE
	.align		4
.L_439:
        /*0960*/ 	.byte	0x04, 0x12
        /*0962*/ 	.short	(.L_441 - .L_440)
	.align		4
.L_440:
        /*0964*/ 	.word	index@(_Z35group_norm_nhwc_fwd_one_pass_kernelI11Fp16IOBf16WLi128ELi128ELi512EEv26Group_norm_nhwc_fwd_params)
        /*0968*/ 	.word	0x00000000


	//----- nvinfo : EIATTR_MIN_STACK_SIZE
	.align		4
.L_441:
        /*096c*/ 	.byte	0x04, 0x12
        /*096e*/ 	.short	(.L_443 - .L_442)
	.align		4
.L_442:
        /*0970*/ 	.word	index@(_Z35group_norm_nhwc_fwd_one_pass_kernelI11Fp16IOBf16WLi256ELi128ELi512EEv26Group_norm_nhwc_fwd_params)
        /*0974*/ 	.word	0x00000028


	//----- nvinfo : EIATTR_MIN_STACK_SIZE
	.align		4
.L_443:
        /*0978*/ 	.byte	0x04, 0x12
        /*097a*/ 	.short	(.L_445 - .L_444)
	.align		4
.L_444:
        /*097c*/ 	.word	index@(_Z35group_norm_nhwc_fwd_one_pass_kernelI11Fp16IOBf16WLi512ELi128ELi512EEv26Group_norm_nhwc_fwd_params)
        /*0980*/ 	.word	0x00000140


	//----- nvinfo : EIATTR_MIN_STACK_SIZE
	.align		4
.L_445:
        /*0984*/ 	.byte	0x04, 0x12
        /*0986*/ 	.short	(.L_447 - .L_446)
	.align		4
.L_446:
        /*0988*/ 	.word	index@(_Z35group_norm_nhwc_fwd_one_pass_kernelI11Fp16IOFp16WLi64ELi128ELi512EEv26Group_norm_nhwc_fwd_params)
        /*098c*/ 	.word	0x00000000


	//----- nvinfo : EIATTR_MIN_STACK_SIZE
	.align		4
.L_447:
        /*0990*/ 	.byte	0x04, 0x12
        /*0992*/ 	.short	(.L_449 - .L_448)
	.align		4
.L_448:
        /*0994*/ 	.word	index@(_Z35group_norm_nhwc_fwd_one_pass_kernelI11Fp16IOFp16WLi128ELi128ELi512EEv26Group_norm_nhwc_fwd_params)
        /*0998*/ 	.word	0x00000000


	//----- nvinfo : EIATTR_MIN_STACK_SIZE
	.align		4
.L_449:
        /*099c*/ 	.byte	0x04, 0x12
        /*099e*/ 	.short	(.L_451 - .L_450)
	.align		4
.L_450:
        /*09a0*/ 	.word	index@(_Z35group_norm_nhwc_fwd_one_pass_kernelI11Fp16IOFp16WLi256ELi128ELi512EEv26Group_norm_nhwc_fwd_params)
        /*09a4*/ 	.word	0x00000028


	//----- nvinfo : EIATTR_MIN_STACK_SIZE
	.align		4
.L_451:
        /*09a8*/ 	.byte	0x04, 0x12
        /*09aa*/ 	.short	(.L_453 - .L_452)
	.align		4
.L_452:
        /*09ac*/ 	.word	index@(_Z35group_norm_nhwc_fwd_one_pass_kernelI11Fp16IOFp16WLi512ELi128ELi512EEv26Group_norm_nhwc_fwd_params)
        /*09b0*/ 	.word	0x00000140


	//----- nvinfo : EIATTR_MIN_STACK_SIZE
	.align		4
.L_453:
        /*09b4*/ 	.byte	0x04, 0x12
        /*09b6*/ 	.short	(.L_455 - .L_454)
	.align		4
.L_454:
        /*09b8*/ 	.word	index@(_Z35group_norm_nhwc_fwd_one_pass_kernelI11Fp32IOFp32WLi64ELi128ELi512EEv26Group_norm_nhwc_fwd_params)
        /*09bc*/ 	.word	0x00000000


	//----- nvinfo : EIATTR_MIN_STACK_SIZE
	.align		4
.L_455:
        /*09c0*/ 	.byte	0x04, 0x12
        /*09c2*/ 	.short	(.L_457 - .L_456)
	.align		4
.L_456:
        /*09c4*/ 	.word	index@(_Z35group_norm_nhwc_fwd_one_pass_kernelI11Fp32IOFp32WLi128ELi128ELi512EEv26Group_norm_nhwc_fwd_params)
        /*09c8*/ 	.word	0x00000000


	//----- nvinfo : EIATTR_MIN_STACK_SIZE
	.align		4
.L_457:
        /*09cc*/ 	.byte	0x04, 0x12
        /*09ce*/ 	.short	(.L_459 - .L_458)
	.align		4
.L_458:
        /*09d0*/ 	.word	index@(_Z35group_norm_nhwc_fwd_one_pass_kernelI11Fp32IOFp32WLi256ELi128ELi512EEv26Group_norm_nhwc_fwd_params)
        /*09d4*/ 	.word	0x00000000


	//----- nvinfo : EIATTR_MIN_STACK_SIZE
	.align		4
.L_459:
        /*09d8*/ 	.byte	0x04, 0x12
        /*09da*/ 	.short	(.L_461 - .L_460)
	.align		4
.L_460:
        /*09dc*/ 	.word	index@(_Z35group_norm_nhwc_fwd_one_pass_kernelI11Fp32IOFp32WLi512ELi128ELi512EEv26Group_norm_nhwc_fwd_params)
        /*09e0*/ 	.word	0x00000500


	//----- nvinfo : EIATTR_MIN_STACK_SIZE
	.align		4
.L_461:
        /*09e4*/ 	.byte	0x04, 0x12
        /*09e6*/ 	.short	(.L_463 - .L_462)
	.align		4
.L_462:
        /*09e8*/ 	.word	index@(_Z35group_norm_nhwc_fwd_one_pass_kernelI11Fp32IOBf16WLi64ELi128ELi512EEv26Group_norm_nhwc_fwd_params)
        /*09ec*/ 	.word	0x00000000


	//----- nvinfo : EIATTR_MIN_STACK_SIZE
	.align		4
.L_463:
        /*09f0*/ 	.byte	0x04, 0x12
        /*09f2*/ 	.short	(.L_465 - .L_464)
	.align		4
.L_464:
        /*09f4*/ 	.word	index@(_Z35group_norm_nhwc_fwd_one_pass_kernelI11Fp32IOBf16WLi128ELi128ELi512EEv26Group_norm_nhwc_fwd_params)
        /*09f8*/ 	.word	0x00000000


	//----- nvinfo : EIATTR_MIN_STACK_SIZE
	.align		4
.L_465:
        /*09fc*/ 	.byte	0x04, 0x12
        /*09fe*/ 	.short	(.L_467 - .L_466)
	.align		4
.L_466:
        /*0a00*/ 	.word	index@(_Z35group_norm_nhwc_fwd_one_pass_kernelI11Fp32IOBf16WLi256ELi128ELi512EEv26Group_norm_nhwc_fwd_params)
        /*0a04*/ 	.word	0x00000000


	//----- nvinfo : EIATTR_MIN_STACK_SIZE
	.align		4
.L_467:
        /*0a08*/ 	.byte	0x04, 0x12
        /*0a0a*/ 	.short	(.L_469 - .L_468)
	.align		4
.L_468:
        /*0a0c*/ 	.word	index@(_Z35group_norm_nhwc_fwd_one_pass_kernelI11Fp32IOBf16WLi512ELi128ELi512EEv26Group_norm_nhwc_fwd_params)
        /*0a10*/ 	.word	0x00000500


	//----- nvinfo : EIATTR_MIN_STACK_SIZE
	.align		4
.L_469:
        /*0a14*/ 	.byte	0x04, 0x12
        /*0a16*/ 	.short	(.L_471 - .L_470)
	.align		4
.L_470:
        /*0a18*/ 	.word	index@(_Z35group_norm_nhwc_fwd_one_pass_kernelI11Fp32IOFp16WLi64ELi128ELi512EEv26Group_norm_nhwc_fwd_params)
        /*0a1c*/ 	.word	0x00000000


	//----- nvinfo : EIATTR_MIN_STACK_SIZE
	.align		4
.L_471:
        /*0a20*/ 	.byte	0x04, 0x12
        /*0a22*/ 	.short	(.L_473 - .L_472)
	.align		4
.L_472:
        /*0a24*/ 	.word	index@(_Z35group_norm_nhwc_fwd_one_pass_kernelI11Fp32IOFp16WLi128ELi128ELi512EEv26Group_norm_nhwc_fwd_params)
        /*0a28*/ 	.word	0x00000000


	//----- nvinfo : EIATTR_MIN_STACK_SIZE
	.align		4
.L_473:
        /*0a2c*/ 	.byte	0x04, 0x12
        /*0a2e*/ 	.short	(.L_475 - .L_474)
	.align		4
.L_474:
        /*0a30*/ 	.word	index@(_Z35group_norm_nhwc_fwd_one_pass_kernelI11Fp32IOFp16WLi256ELi128ELi512EEv26Group_norm_nhwc_fwd_params)
        /*0a34*/ 	.word	0x00000000


	//----- nvinfo : EIATTR_MIN_STACK_SIZE
	.align		4
.L_475:
        /*0a38*/ 	.byte	0x04, 0x12
        /*0a3a*/ 	.short	(.L_477 - .L_476)
	.align		4
.L_476:
        /*0a3c*/ 	.word	index@(_Z35group_norm_nhwc_fwd_one_pass_kernelI11Fp32IOFp16WLi512ELi128ELi512EEv26Group_norm_nhwc_fwd_params)
        /*0a40*/ 	.word	0x00000500
.L_477:


//--------------------- .nv.compat                --------------------------
	.section	.nv.compat,"",@"SHT_CUDA_COMPAT_INFO"
	.align	4
        /*0000*/ 	.byte	0x02, 0x09, 0x00, 0x00, 0x02, 0x02, 0x01, 0x00, 0x02, 0x05, 0x05, 0x00, 0x03, 0x07, 0x01, 0x01
        /*0010*/ 	.byte	0x02, 0x03, 0x00, 0x00, 0x02, 0x06, 0x01, 0x00, 0x04, 0x0b, 0x08, 0x00, 0x00, 0x00, 0x00, 0x00
        /*0020*/ 	.byte	0x00, 0x00, 0x00, 0x00


//--------------------- .nv.info._ZN3cub17CUB_300001_SM_9006detail11EmptyKernelIvEEvv --------------------------
	.section	.nv.info._ZN3cub17CUB_300001_SM_9006detail11EmptyKernelIvEEvv,"",@"SHT_CUDA_INFO"
	.sectionflags	@""
	.align	4


	//----- nvinfo : EIATTR_CUDA_API_VERSION
	.align		4
        /*0000*/ 	.byte	0x04, 0x37
        /*0002*/ 	.short	(.L_479 - .L_478)
.L_478:
        /*0004*/ 	.word	0x00000082


	//----- nvinfo : EIATTR_SPARSE_MMA_MASK
	.align		4
.L_479:
        /*0008*/ 	.byte	0x03, 0x50
        /*000a*/ 	.short	0x0000


	//----- nvinfo : EIATTR_MAXREG_COUNT
	.align		4
        /*000c*/ 	.byte	0x03, 0x1b
        /*000e*/ 	.short	0x00ff


	//----- nvinfo : EIATTR_MERCURY_ISA_VERSION
	.align		4
        /*0010*/ 	.byte	0x03, 0x5f
        /*0012*/ 	.short	0x0101


	//----- nvinfo : EIATTR_EXIT_INSTR_OFFSETS
	.align		4
        /*0014*/ 	.byte	0x04, 0x1c
        /*0016*/ 	.short	(.L_481 - .L_480)


	//   ....[0]....
.L_480:
        /*0018*/ 	.word	0x00000010


	//----- nvinfo : EIATTR_SW_WAR
	.align		4
.L_481:
        /*001c*/ 	.byte	0x04, 0x36
        /*001e*/ 	.short	(.L_483 - .L_482)
.L_482:
        /*0020*/ 	.word	0x00000008
.L_483:


//--------------------- .nv.info._Z35group_norm_nhwc_bwd_one_pass_kernelI11Bf16IOFp32WLi64ELi128ELi512EEv26Group_norm_nhwc_bwd_params --------------------------
	.section	.nv.info._Z35group_norm_nhwc_bwd_one_pass_kernelI11Bf16IOFp32WLi64ELi128ELi512EEv26Group_norm_nhwc_bwd_params,"",@"SHT_CUDA_INFO"
	.sectionflags	@""
	.align	4


	//----- nvinfo : EIATTR_CUDA_API_VERSION
	.align		4
        /*0000*/ 	.byte	0x04, 0x37
        /*0002*/ 	.short	(.L_485 - .L_484)
.L_484:
        /*0004*/ 	.word	0x00000082


	//----- nvinfo : EIATTR_KPARAM_INFO
	.align		4
.L_485:
        /*0008*/ 	.byte	0x04, 0x17
        /*000a*/ 	.short	(.L_487 - .L_486)
.L_486:
        /*000c*/ 	.word	0x00000000
        /*0010*/ 	.short	0x0000
        /*0012*/ 	.short	0x0000
        /*0014*/ 	.byte	0x00, 0xf0, 0xe1, 0x02


	//----- nvinfo : EIATTR_SPARSE_MMA_MASK
	.align		4
.L_487:
        /*0018*/ 	.byte	0x03, 0x50
        /*001a*/ 	.short	0x0000


	//----- nvinfo : EIATTR_MAXREG_COUNT
	.align		4
        /*001c*/ 	.byte	0x03, 0x1b
        /*001e*/ 	.short	0x0080


	//----- nvinfo : EIATTR_NUM_BARRIERS
	.align		4
        /*0020*/ 	.byte	0x02, 0x4c
        /*0022*/ 	.byte	0x01
	.zero		1


	//----- nvinfo : EIATTR_MERCURY_ISA_VERSION
	.align		4
        /*0024*/ 	.byte	0x03, 0x5f
        /*0026*/ 	.short	0x0101


	//----- nvinfo : EIATTR_INT_WARP_WIDE_INSTR_OFFSETS
	.align		4
        /*0028*/ 	.byte	0x04, 0x31
        /*002a*/ 	.short	(.L_489 - .L_488)


	//   ....[0]....
.L_488:
        /*002c*/ 	.word	0x00003170


	//   ....[1]....
        /*0030*/ 	.word	0x00005e40


	//----- nvinfo : EIATTR_COOP_GROUP_MASK_REGIDS
	.align		4
.L_489:
        /*0034*/ 	.byte	0x04, 0x29
        /*0036*/ 	.short	(.L_491 - .L_490)


	//   ....[0]....
.L_490:
        /*0038*/ 	.word	0xffffffff


	//   ....[1]....
        /*003c*/ 	.word	0xffffffff


	//   ....[2]....
        /*0040*/ 	.word	0xffffffff


	//   ....[3]....
        /*0044*/ 	.word	0xffffffff


	//   ....[4]....
        /*0048*/ 	.word	0xffffffff


	//   ....[5]....
        /*004c*/ 	.word	0xffffffff


	//   ....[6]....
        /*0050*/ 	.word	0xffffffff


	//   ....[7]....
        /*0054*/ 	.word	0xffffffff


	//   ....[8]....
        /*0058*/ 	.word	0xffffffff


	//   ....[9]....
        /*005c*/ 	.word	0xffffffff


	//----- nvinfo : EIATTR_COOP_GROUP_INSTR_OFFSETS
	.align		4
.L_491:
        /*0060*/ 	.byte	0x04, 0x28
        /*0062*/ 	.short	(.L_493 - .L_492)


	//   ....[0]....
.L_492:
        /*0064*/ 	.word	0x00002660


	//   ....[1]....
        /*0068*/ 	.word	0x000026a0


	//   ....[2]....
        /*006c*/ 	.word	0x00002780


	//   ....[3]....
        /*0070*/ 	.word	0x000027a0


	//   ....[4]....
        /*0074*/ 	.word	0x000027d0


	//   ....[5]....
        /*0078*/ 	.word	0x000027f0


	//   ....[6]....
        /*007c*/ 	.word	0x00002820


	//   ....[7]....
        /*0080*/ 	.word	0x00002840


	//   ....[8]....
        /*0084*/ 	.word	0x00002870


	//   ....[9]....
        /*0088*/ 	.word	0x00002890


	//----- nvinfo : EIATTR_EXIT_INSTR_OFFSETS
	.align		4
.L_493:
        /*008c*/ 	.byte	0x04, 0x1c
        /*008e*/ 	.short	(.L_495 - .L_494)


	//   ....[0]....
.L_494:
        /*0090*/ 	.word	0x00005ed0


	//   ....[1]....
        /*0094*/ 	.word	0x00006010


	//   ....[2]....
        /*0098*/ 	.word	0x00006250


	//----- nvinfo : EIATTR_MAX_THREADS
	.align		4
.L_495:
        /*009c*/ 	.byte	0x04, 0x05
        /*009e*/ 	.short	(.L_497 - .L_496)
.L_496:
        /*00a0*/ 	.word	0x00000200
        /*00a4*/ 	.word	0x00000001
        /*00a8*/ 	.word	0x00000001


	//----- nvinfo : EIATTR_CRS_STACK_SIZE
	.align		4
.L_497:
        /*00ac*/ 	.byte	0x04, 0x1e
        /*00ae*/ 	.short	(.L_499 - .L_498)
.L_498:
        /*00b0*/ 	.word	0x00000000


	//----- nvinfo : EIATTR_CBANK_PARAM_SIZE
	.align		4
.L_499:
        /*00b4*/ 	.byte	0x03, 0x19
        /*00b6*/ 	.short	0x00b8


	//----- nvinfo : EIATTR_PARAM_CBANK
	.align		4
        /*00b8*/ 	.byte	0x04, 0x0a
        /*00ba*/ 	.short	(.L_501 - .L_500)
	.align		4
.L_500:
        /*00bc*/ 	.word	index@(.nv.constant0._Z35group_norm_nhwc_bwd_one_pass_kernelI11Bf16IOFp32WLi64ELi128ELi512EEv26Group_norm_nhwc_bwd_params)
        /*00c0*/ 	.short	0x0210
        /*00c2*/ 	.short	0x00b8


	//----- nvinfo : EIATTR_SW_WAR
	.align		4
.L_501:
        /*00c4*/ 	.byte	0x04, 0x36
        /*00c6*/ 	.short	(.L_503 - .L_502)
.L_502:
        /*00c8*/ 	.word	0x00000008
.L_503:


//--------------------- .nv.info._Z35group_norm_nhwc_bwd_one_pass_kernelI11Bf16IOFp32WLi128ELi128ELi512EEv26Group_norm_nhwc_bwd_params --------------------------
	.section	.nv.info._Z35group_norm_nhwc_bwd_one_pass_kernelI11Bf16IOFp32WLi128ELi128ELi512EEv26Group_norm_nhwc_bwd_params,"",@"SHT_CUDA_INFO"
	.sectionflags	@""
	.align	4


	//----- nvinfo : EIATTR_CUDA_API_VERSION
	.align		4
        /*0000*/ 	.byte	0x04, 0x37
        /*0002*/ 	.short	(.L_505 - .L_504)
.L_504:
        /*0004*/ 	.word	0x00000082


	//----- nvinfo : EIATTR_KPARAM_INFO
	.align		4
.L_505:
        /*0008*/ 	.byte	0x04, 0x17
        /*000a*/ 	.short	(.L_507 - .L_506)
.L_506:
        /*000c*/ 	.word	0x00000000
        /*0010*/ 	.short	0x0000
        /*0012*/ 	.short	0x0000
        /*0014*/ 	.byte	0x00, 0xf0, 0xe1, 0x02


	//----- nvinfo : EIATTR_SPARSE_MMA_MASK
	.align		4
.L_507:
        /*0018*/ 	.byte	0x03, 0x50
        /*001a*/ 	.short	0x0000


	//----- nvinfo : EIATTR_MAXREG_COUNT
	.align		4
        /*001c*/ 	.byte	0x03, 0x1b
        /*001e*/ 	.short	0x0080


	//----- nvinfo : EIATTR_NUM_BARRIERS
	.align		4
        /*0020*/ 	.byte	0x02, 0x4c
        /*0022*/ 	.byte	0x01
	.zero		1


	//----- nvinfo : EIATTR_MERCURY_ISA_VERSION
	.align		4
        /*0024*/ 	.byte	0x03, 0x5f
        /*0026*/ 	.short	0x0101


	//----- nvinfo : EIATTR_INT_WARP_WIDE_INSTR_OFFSETS
	.align		4
        /*0028*/ 	.byte	0x04, 0x31
        /*002a*/ 	.short	(.L_509 - .L_508)


	//   ....[0]....
.L_508:
        /*002c*/ 	.word	0x000053f0


	//   ....[1]....
        /*0030*/ 	.word	0x00009b70


	//----- nvinfo : EIATTR_COOP_GROUP_MASK_REGIDS
	.align		4
.L_509:
        /*0034*/ 	.byte	0x04, 0x29
        /*0036*/ 	.short	(.L_511 - .L_510)


	//   ....[0]....
.L_510:
        /*0038*/ 	.word	0xffffffff


	//   ....[1]....
        /*003c*/ 	.word	0xffffffff


	//   ....[2]....
        /*0040*/ 	.word	0xffffffff


	//   ....[3]....
        /*0044*/ 	.word	0xffffffff


	//   ....[4]....
        /*0048*/ 	.word	0xffffffff


	//   ....[5]....
        /*004c*/ 	.word	0xffffffff


	//   ....[6]....
        /*0050*/ 	.word	0xffffffff


	//   ....[7]....
        /*0054*/ 	.word	0xffffffff


	//   ....[8]....
        /*0058*/ 	.word	0xffffffff


	//   ....[9]....
        /*005c*/ 	.word	0xffffffff


	//----- nvinfo : EIATTR_COOP_GROUP_INSTR_OFFSETS
	.align		4
.L_511:
        /*0060*/ 	.byte	0x04, 0x28
        /*0062*/ 	.short	(.L_513 - .L_512)


	//   ....[0]....
.L_512:
        /*0064*/ 	.word	0x000045f0


	//   ....[1]....
        /*0068*/ 	.word	0x00004630


	//   ....[2]....
        /*006c*/ 	.word	0x000047c0


	//   ....[3]....
        /*0070*/ 	.word	0x00004800


	//   ....[4]....
        /*0074*/ 	.word	0x00004990


	//   ....[5]....
        /*0078*/ 	.word	0x000049c0


	//   ....[6]....
        /*007c*/ 	.word	0x00004a00


	//   ....[7]....
        /*0080*/ 	.word	0x00004a20


	//   ....[8]....
        /*0084*/ 	.word	0x00004a50


	//   ....[9]....
        /*0088*/ 	.word	0x00004a70


	//----- nvinfo : EIATTR_EXIT_INSTR_OFFSETS
	.align		4
.L_513:
        /*008c*/ 	.byte	0x04, 0x1c
        /*008e*/ 	.short	(.L_515 - .L_514)


	//   ....[0]....
.L_514:
        /*0090*/ 	.word	0x00009c00


	//   ....[1]....
        /*0094*/ 	.word	0x00009d40


	//   ....[2]....
        /*0098*/ 	.word	0x00009f80


	//----- nvinfo : EIATTR_MAX_THREADS
	.align		4
.L_515:
        /*009c*/ 	.byte	0x04, 0x05
        /*009e*/ 	.short	(.L_517 - .L_516)
.L_516:
        /*00a0*/ 	.word	0x00000200
        /*00a4*/ 	.word	0x00000001
        /*00a8*/ 	.word	0x00000001


	//----- nvinfo : EIATTR_CRS_STACK_SIZE
	.align		4
.L_517:
        /*00ac*/ 	.byte	0x04, 0x1e
        /*00ae*/ 	.short	(.L_519 - .L_518)
.L_518:
        /*00b0*/ 	.word	0x00000000


	//----- nvinfo : EIATTR_CBANK_PARAM_SIZE
	.align		4
.L_519:
        /*00b4*/ 	.byte	0x03, 0x19
        /*00b6*/ 	.short	0x00b8


	//----- nvinfo : EIATTR_PARAM_CBANK
	.align		4
        /*00b8*/ 	.byte	0x04, 0x0a
        /*00ba*/ 	.short	(.L_521 - .L_520)
	.align		4
.L_520:
        /*00bc*/ 	.word	index@(.nv.constant0._Z35group_norm_nhwc_bwd_one_pass_kernelI11Bf16IOFp32WLi128ELi128ELi512EEv26Group_norm_nhwc_bwd_params)
        /*00c0*/ 	.short	0x0210
        /*00c2*/ 	.short	0x00b8


	//----- nvinfo : EIATTR_SW_WAR
	.align		4
.L_521:
        /*00c4*/ 	.byte	0x04, 0x36
        /*00c6*/ 	.short	(.L_523 - .L_522)
.L_522:
        /*00c8*/ 	.word	0x00000008
.L_523:


//--------------------- .nv.info._Z35group_norm_nhwc_bwd_one_pass_kernelI11Bf16IOFp32WLi256ELi128ELi512EEv26Group_norm_nhwc_bwd_params --------------------------
	.section	.nv.info._Z35group_norm_nhwc_bwd_one_pass_kernelI11Bf16IOFp32WLi256ELi128ELi512EEv26Group_norm_nhwc_bwd_params,"",@"SHT_CUDA_INFO"
	.sectionflags	@""
	.align	4


	//----- nvinfo : EIATTR_CUDA_API_VERSION
	.align		4
        /*0000*/ 	.byte	0x04, 0x37
        /*0002*/ 	.short	(.L_525 - .L_524)
.L_524:
        /*0004*/ 	.word	0x00000082


	//----- nvinfo : EIATTR_KPARAM_INFO
	.align		4
.L_525:
        /*0008*/ 	.byte	0x04, 0x17
        /*000a*/ 	.short	(.L_527 - .L_526)
.L_526:
        /*000c*/ 	.word	0x00000000
        /*0010*/ 	.short	0x0000
        /*0012*/ 	.short	0x0000
        /*0014*/ 	.byte	0x00, 0xf0, 0xe1, 0x02


	//----- nvinfo : EIATTR_SPARSE_MMA_MASK
	.align		4
.L_527:
        /*0018*/ 	.byte	0x03, 0x50
        /*001a*/ 	.short	0x0000


	//----- nvinfo : EIATTR_MAXREG_COUNT
	.align		4
        /*001c*/ 	.byte	0x03, 0x1b
        /*001e*/ 	.short	0x0080


	//----- nvinfo : EIATTR_NUM_BARRIERS
	.align		4
        /*0020*/ 	.byte	0x02, 0x4c
        /*0022*/ 	.byte	0x01
	.zero		1


	//----- nvinfo : EIATTR_ANNOTATIONS
	.align		4
        /*0024*/ 	.byte	0x04, 0x55
        /*0026*/ 	.short	(.L_529 - .L_528)


	//   ....[0]....
.L_528:
        /*0028*/ 	.word	0x00000001
        /*002c*/ 	.byte	0x50, 0x04, 0x00, 0x00, 0x01, 0x00, 0x00, 0x00, 0x80, 0x04, 0x00, 0x00, 0x01, 0x00, 0x00, 0x00
        /* <DEDUP_REMOVED lines=47> */
        /*032c*/ 	.byte	0xe0, 0x08, 0x01, 0x00, 0x01, 0x00, 0x00, 0x00, 0xa0, 0x0a, 0x01, 0x00


	//----- nvinfo : EIATTR_MERCURY_ISA_VERSION
	.align		4
.L_529:
        /*0338*/ 	.byte	0x03, 0x5f
        /*033a*/ 	.short	0x0101


	//----- nvinfo : EIATTR_INT_WARP_WIDE_INSTR_OFFSETS
	.align		4
        /*033c*/ 	.byte	0x04, 0x31
        /*033e*/ 	.short	(.L_531 - .L_530)


	//   ....[0]....
.L_530:
        /*0340*/ 	.word	0x00009b80


	//   ....[1]....
        /*0344*/ 	.word	0x000121a0


	//----- nvinfo : EIATTR_COOP_GROUP_MASK_REGIDS
	.align		4
.L_531:
        /*0348*/ 	.byte	0x04, 0x29
        /*034a*/ 	.short	(.L_533 - .L_532)


	//   ....[0]....
.L_532:
        /*034c*/ 	.word	0xffffffff


	//   ....[1]....
        /*0350*/ 	.word	0xffffffff


	//   ....[2]....
        /*0354*/ 	.word	0xffffffff


	//   ....[3]....
        /*0358*/ 	.word	0xffffffff


	//   ....[4]....
        /*035c*/ 	.word	0xffffffff


	//   ....[5]....
        /*0360*/ 	.word	0xffffffff


	//   ....[6]....
        /*0364*/ 	.word	0xffffffff


	//   ....[7]....
        /*0368*/ 	.word	0xffffffff


	//   ....[8]....
        /*036c*/ 	.word	0xffffffff


	//   ....[9]....
        /*0370*/ 	.word	0xffffffff


	//----- nvinfo : EIATTR_COOP_GROUP_INSTR_OFFSETS
	.align		4
.L_533:
        /*0374*/ 	.byte	0x04, 0x28
        /*0376*/ 	.short	(.L_535 - .L_534)


	//   ....[0]....
.L_534:
        /*0378*/ 	.word	0x00008db0


	//   ....[1]....
        /*037c*/ 	.word	0x00008df0


	//   ....[2]....
        /*0380*/ 	.word	0x00009010


	//   ....[3]....
        /*0384*/ 	.word	0x00009050


	//   ....[4]....
        /*0388*/ 	.word	0x00009130


	//   ....[5]....
        /*038c*/ 	.word	0x00009150


	//   ....[6]....
        /*0390*/ 	.word	0x00009180


	//   ....[7]....
        /*0394*/ 	.word	0x000091a0


	//   ....[8]....
        /*0398*/ 	.word	0x000091d0


	//   ....[9]....
        /*039c*/ 	.word	0x000091f0


	//----- nvinfo : EIATTR_EXIT_INSTR_OFFSETS
	.align		4
.L_535:
        /*03a0*/ 	.byte	0x04, 0x1c
        /*03a2*/ 	.short	(.L_537 - .L_536)


	//   ....[0]....
.L_536:
        /*03a4*/ 	.word	0x00012230


	//   ....[1]....
        /*03a8*/ 	.word	0x00012370


	//   ....[2]....
        /*03ac*/ 	.word	0x000125c0


	//----- nvinfo : EIATTR_MAX_THREADS
	.align		4
.L_537:
        /*03b0*/ 	.byte	0x04, 0x05
        /*03b2*/ 	.short	(.L_539 - .L_538)
.L_538:
        /*03b4*/ 	.word	0x00000200
        /*03b8*/ 	.word	0x00000001
        /*03bc*/ 	.word	0x00000001


	//----- nvinfo : EIATTR_CRS_STACK_SIZE
	.align		4
.L_539:
        /*03c0*/ 	.byte	0x04, 0x1e
        /*03c2*/ 	.short	(.L_541 - .L_540)
.L_540:
        /*03c4*/ 	.word	0x00000000


	//----- nvinfo : EIATTR_CBANK_PARAM_SIZE
	.align		4
.L_541:
        /*03c8*/ 	.byte	0x03, 0x19
        /*03ca*/ 	.short	0x00b8


	//----- nvinfo : EIATTR_PARAM_CBANK
	.align		4
        /*03cc*/ 	.byte	0x04, 0x0a
        /*03ce*/ 	.short	(.L_543 - .L_542)
	.align		4
.L_542:
        /*03d0*/ 	.word	index@(.nv.constant0._Z35group_norm_nhwc_bwd_one_pass_kernelI11Bf16IOFp32WLi256ELi128ELi512EEv26Group_norm_nhwc_bwd_params)
        /*03d4*/ 	.short	0x0210
        /*03d6*/ 	.short	0x00b8


	//----- nvinfo : EIATTR_SW_WAR
	.align		4
.L_543:
        /*03d8*/ 	.byte	0x04, 0x36
        /*03da*/ 	.short	(.L_545 - .L_544)
.L_544:
        /*03dc*/ 	.word	0x00000008
.L_545:


//--------------------- .nv.info._Z35group_norm_nhwc_bwd_one_pass_kernelI11Bf16IOFp32WLi512ELi128ELi512EEv26Group_norm_nhwc_bwd_params --------------------------
	.section	.nv.info._Z35group_norm_nhwc_bwd_one_pass_kernelI11Bf16IOFp32WLi512ELi128ELi512EEv26Group_norm_nhwc_bwd_params,"",@"SHT_CUDA_INFO"
	.sectionflags	@""
	.align	4


	//----- nvinfo : EIATTR_CUDA_API_VERSION
	.align		4
        /*0000*/ 	.byte	0x04, 0x37
        /*0002*/ 	.short	(.L_547 - .L_546)
.L_546:
        /*0004*/ 	.word	0x00000082


	//----- nvinfo : EIATTR_KPARAM_INFO
	.align		4
.L_547:
        /*0008*/ 	.byte	0x04, 0x17
        /*000a*/ 	.short	(.L_549 - .L_548)
.L_548:
        /*000c*/ 	.word	0x00000000
        /*0010*/ 	.short	0x0000
        /*0012*/ 	.short	0x0000
        /*0014*/ 	.byte	0x00, 0xf0, 0xe1, 0x02


	//----- nvinfo : EIATTR_SPARSE_MMA_MASK
	.align		4
.L_549:
        /*0018*/ 	.byte	0x03, 0x50
        /*001a*/ 	.short	0x0000


	//----- nvinfo : EIATTR_MAXREG_COUNT
	.align		4
        /*001c*/ 	.byte	0x03, 0x1b
        /*001e*/ 	.short	0x0080


	//----- nvinfo : EIATTR_NUM_BARRIERS
	.align		4
        /*0020*/ 	.byte	0x02, 0x4c
        /*0022*/ 	.byte	0x01
	.zero		1


	//----- nvinfo : EIATTR_ANNOTATIONS
	.align		4
        /*0024*/ 	.byte	0x04, 0x55
        /*0026*/ 	.short	(.L_551 - .L_550)


	//   ....[0]....
.L_550:
        /* <DEDUP_REMOVED lines=656> */


	//----- nvinfo : EIATTR_MERCURY_ISA_VERSION
	.align		4
.L_551:
        /*2918*/ 	.byte	0x03, 0x5f
        /*291a*/ 	.short	0x0101


	//----- nvinfo : EIATTR_INT_WARP_WIDE_INSTR_OFFSETS
	.align		4
        /*291c*/ 	.byte	0x04, 0x31
        /*291e*/ 	.short	(.L_553 - .L_552)


	//   ....[0]....
.L_552:
        /*2920*/ 	.word	0x00019030


	//   ....[1]....
        /*2924*/ 	.word	0x0001ab70


	//----- nvinfo : EIATTR_COOP_GROUP_MASK_REGIDS
	.align		4
.L_553:
        /*2928*/ 	.byte	0x04, 0x29
        /*292a*/ 	.short	(.L_555 - .L_554)


	//   ....[0]....
.L_554:
        /*292c*/ 	.word	0xffffffff


	//   ....[1]....
        /*2930*/ 	.word	0xffffffff


	//   ....[2]....
        /*2934*/ 	.word	0xffffffff


	//   ....[3]....
        /*2938*/ 	.word	0xffffffff


	//   ....[4]....
        /*293c*/ 	.word	0xffffffff


	//   ....[5]....
        /*2940*/ 	.word	0xffffffff


	//   ....[6]....
        /*2944*/ 	.word	0xffffffff


	//   ....[7]....
        /*2948*/ 	.word	0xffffffff


	//   ....[8]....
        /*294c*/ 	.word	0xffffffff


	//   ....[9]....
        /*2950*/ 	.word	0xffffffff


	//----- nvinfo : EIATTR_COOP_GROUP_INSTR_OFFSETS
	.align		4
.L_555:
        /*2954*/ 	.byte	0x04, 0x28
        /*2956*/ 	.short	(.L_557 - .L_556)


	//   ....[0]....
.L_556:
        /*2958*/ 	.word	0x00017bb0


	//   ....[1]....
        /*295c*/ 	.word	0x00017bc0


	//   ....[2]....
        /*2960*/ 	.word	0x000184e0


	//   ....[3]....
        /*2964*/ 	.word	0x00018550


	//   ....[4]....
        /*2968*/ 	.word	0x00018670


	//   ....[5]....
        /*296c*/ 	.word	0x00018680


	//   ....[6]....
        /*2970*/ 	.word	0x000186c0


	//   ....[7]....
        /*2974*/ 	.word	0x000186d0


	//   ....[8]....
        /*2978*/ 	.word	0x00018710


	//   ....[9]....
        /*297c*/ 	.word	0x00018720


	//----- nvinfo : EIATTR_EXIT_INSTR_OFFSETS
	.align		4
.L_557:
        /*2980*/ 	.byte	0x04, 0x1c
        /*2982*/ 	.short	(.L_559 - .L_558)


	//   ....[0]....
.L_558:
        /*2984*/ 	.word	0x0001ac60


	//   ....[1]....
        /*2988*/ 	.word	0x0001adb0


	//   ....[2]....
        /*298c*/ 	.word	0x0001b030


	//----- nvinfo : EIATTR_MAX_THREADS
	.align		4
.L_559:
        /*2990*/ 	.byte	0x04, 0x05
        /*2992*/ 	.short	(.L_561 - .L_560)
.L_560:
        /*2994*/ 	.word	0x00000200
        /*2998*/ 	.word	0x00000001
        /*299c*/ 	.word	0x00000001


	//----- nvinfo : EIATTR_CRS_STACK_SIZE
	.align		4
.L_561:
        /*29a0*/ 	.byte	0x04, 0x1e
        /*29a2*/ 	.short	(.L_563 - .L_562)
.L_562:
        /*29a4*/ 	.word	0x00000000


	//----- nvinfo : EIATTR_CBANK_PARAM_SIZE
	.align		4
.L_563:
        /*29a8*/ 	.byte	0x03, 0x19
        /*29aa*/ 	.short	0x00b8


	//----- nvinfo : EIATTR_PARAM_CBANK
	.align		4
        /*29ac*/ 	.byte	0x04, 0x0a
        /*29ae*/ 	.short	(.L_565 - .L_564)
	.align		4
.L_564:
        /*29b0*/ 	.word	index@(.nv.constant0._Z35group_norm_nhwc_bwd_one_pass_kernelI11Bf16IOFp32WLi512ELi128ELi512EEv26Group_norm_nhwc_bwd_params)
        /*29b4*/ 	.short	0x0210
        /*29b6*/ 	.short	0x00b8


	//----- nvinfo : EIATTR_SW_WAR
	.align		4
.L_565:
        /*29b8*/ 	.byte	0x04, 0x36
        /*29ba*/ 	.short	(.L_567 - .L_566)
.L_566:
        /*29bc*/ 	.word	0x00000008
.L_567:


//--------------------- .nv.info._Z35group_norm_nhwc_bwd_one_pass_kernelI11Bf16IOBf16WLi64ELi128ELi512EEv26Group_norm_nhwc_bwd_params --------------------------
	.section	.nv.info._Z35group_norm_nhwc_bwd_one_pass_kernelI11Bf16IOBf16WLi64ELi128ELi512EEv26Group_norm_nhwc_bwd_params,"",@"SHT_CUDA_INFO"
	.sectionflags	@""
	.align	4


	//----- nvinfo : EIATTR_CUDA_API_VERSION
	.align		4
        /*0000*/ 	.byte	0x04, 0x37
        /*0002*/ 	.short	(.L_569 - .L_568)
.L_568:
        /*0004*/ 	.word	0x00000082


	//----- nvinfo : EIATTR_KPARAM_INFO
	.align		4
.L_569:
        /*0008*/ 	.byte	0x04, 0x17
        /*000a*/ 	.short	(.L_571 - .L_570)
.L_570:
        /*000c*/ 	.word	0x00000000
        /*0010*/ 	.short	0x0000
        /*0012*/ 	.short	0x0000
        /*0014*/ 	.byte	0x00, 0xf0, 0xe1, 0x02


	//----- nvinfo : EIATTR_SPARSE_MMA_MASK
	.align		4
.L_571:
        /*0018*/ 	.byte	0x03, 0x50
        /*001a*/ 	.short	0x0000


	//----- nvinfo : EIATTR_MAXREG_COUNT
	.align		4
        /*001c*/ 	.byte	0x03, 0x1b
        /*001e*/ 	.short	0x0080


	//----- nvinfo : EIATTR_NUM_BARRIERS
	.align		4
        /*0020*/ 	.byte	0x02, 0x4c
        /*0022*/ 	.byte	0x01
	.zero		1


	//----- nvinfo : EIATTR_MERCURY_ISA_VERSION
	.align		4
        /*0024*/ 	.byte	0x03, 0x5f
        /*0026*/ 	.short	0x0101


	//----- nvinfo : EIATTR_INT_WARP_WIDE_INSTR_OFFSETS
	.align		4
        /*0028*/ 	.byte	0x04, 0x31
        /*002a*/ 	.short	(.L_573 - .L_572)


	//   ....[0]....
.L_572:
        /*002c*/ 	.word	0x000031d0


	//   ....[1]....
        /*0030*/ 	.word	0x00005ea0


	//----- nvinfo : EIATTR_COOP_GROUP_MASK_REGIDS
	.align		4
.L_573:
        /*0034*/ 	.byte	0x04, 0x29
        /*0036*/ 	.short	(.L_575 - .L_574)


	//   ....[0]....
.L_574:
        /*0038*/ 	.word	0xffffffff


	//   ....[1]....
        /*003c*/ 	.word	0xffffffff


	//   ....[2]....
        /*0040*/ 	.word	0xffffffff


	//   ....[3]....
        /*0044*/ 	.word	0xffffffff


	//   ....[4]....
        /*0048*/ 	.word	0xffffffff


	//   ....[5]....
        /*004c*/ 	.word	0xffffffff


	//   ....[6]....
        /*0050*/ 	.word	0xffffffff


	//   ....[7]....
        /*0054*/ 	.word	0xffffffff


	//   ....[8]....
        /*0058*/ 	.word	0xffffffff


	//   ....[9]....
        /*005c*/ 	.word	0xffffffff


	//----- nvinfo : EIATTR_COOP_GROUP_INSTR_OFFSETS
	.align		4
.L_575:
        /*0060*/ 	.byte	0x04, 0x28
        /*0062*/ 	.short	(.L_577 - .L_576)


	//   ....[0]....
.L_576:
        /*0064*/ 	.word	0x000026b0


	//   ....[1]....
        /*0068*/ 	.word	0x000026f0


	//   ....[2]....
        /*006c*/ 	.word	0x000027f0


	//   ....[3]....
        /*0070*/ 	.word	0x00002800


	//   ....[4]....
        /*0074*/ 	.word	0x00002830


	//   ....[5]....
        /*0078*/ 	.word	0x00002850


	//   ....[6]....
        /*007c*/ 	.word	0x00002880


	//   ....[7]....
        /*0080*/ 	.word	0x000028a0


	//   ....[8]....
        /*0084*/ 	.word	0x000028d0


	//   ....[9]....
        /*0088*/ 	.word	0x000028f0


	//----- nvinfo : EIATTR_EXIT_INSTR_OFFSETS
	.align		4
.L_577:
        /*008c*/ 	.byte	0x04, 0x1c
        /*008e*/ 	.short	(.L_579 - .L_578)


	//   ....[0]....
.L_578:
        /*0090*/ 	.word	0x00005f30


	//   ....[1]....
        /*0094*/ 	.word	0x00006070


	//   ....[2]....
        /*0098*/ 	.word	0x000062d0


	//----- nvinfo : EIATTR_MAX_THREADS
	.align		4
.L_579:
        /*009c*/ 	.byte	0x04, 0x05
        /*009e*/ 	.short	(.L_581 - .L_580)
.L_580:
        /*00a0*/ 	.word	0x00000200
        /*00a4*/ 	.word	0x00000001
        /*00a8*/ 	.word	0x00000001


	//----- nvinfo : EIATTR_CRS_STACK_SIZE
	.align		4
.L_581:
        /*00ac*/ 	.byte	0x04, 0x1e
        /*00ae*/ 	.short	(.L_583 - .L_582)
.L_582:
        /*00b0*/ 	.word	0x00000000


	//----- nvinfo : EIATTR_CBANK_PARAM_SIZE
	.align		4
.L_583:
        /*00b4*/ 	.byte	0x03, 0x19
        /*00b6*/ 	.short	0x00b8


	//----- nvinfo : EIATTR_PARAM_CBANK
	.align		4
        /*00b8*/ 	.byte	0x04, 0x0a
        /*00ba*/ 	.short	(.L_585 - .L_584)
	.align		4
.L_584:
        /*00bc*/ 	.word	index@(.nv.constant0._Z35group_norm_nhwc_bwd_one_pass_kernelI11Bf16IOBf16WLi64ELi128ELi512EEv26Group_norm_nhwc_bwd_params)
        /*00c0*/ 	.short	0x0210
        /*00c2*/ 	.short	0x00b8


	//----- nvinfo : EIATTR_SW_WAR
	.align		4
.L_585:
        /*00c4*/ 	.byte	0x04, 0x36
        /*00c6*/ 	.short	(.L_587 - .L_586)
.L_586:
        /*00c8*/ 	.word	0x00000008
.L_587:


//--------------------- .nv.info._Z35group_norm_nhwc_bwd_one_pass_kernelI11Bf16IOBf16WLi128ELi128ELi512EEv26Group_norm_nhwc_bwd_params --------------------------
	.section	.nv.info._Z35group_norm_nhwc_bwd_one_pass_kernelI11Bf16IOBf16WLi128ELi128ELi512EEv26Group_norm_nhwc_bwd_params,"",@"SHT_CUDA_INFO"
	.sectionflags	@""
	.align	4


	//----- nvinfo : EIATTR_CUDA_API_VERSION
	.align		4
        /*0000*/ 	.byte	0x04, 0x37
        /*0002*/ 	.short	(.L_589 - .L_588)
.L_588:
        /*0004*/ 	.word	0x00000082


	//----- nvinfo : EIATTR_KPARAM_INFO
	.align		4
.L_589:
        /*0008*/ 	.byte	0x04, 0x17
        /*000a*/ 	.short	(.L_591 - .L_590)
.L_590:
        /*000c*/ 	.word	0x00000000
        /*0010*/ 	.short	0x0000
        /*0012*/ 	.short	0x0000
        /*0014*/ 	.byte	0x00, 0xf0, 0xe1, 0x02


	//----- nvinfo : EIATTR_SPARSE_MMA_MASK
	.align		4
.L_591:
        /*0018*/ 	.byte	0x03, 0x50
        /*001a*/ 	.short	0x0000


	//----- nvinfo : EIATTR_MAXREG_COUNT
	.align		4
        /*001c*/ 	.byte	0x03, 0x1b
        /*001e*/ 	.short	0x0080


	//----- nvinfo : EIATTR_NUM_BARRIERS
	.align		4
        /*0020*/ 	.byte	0x02, 0x4c
        /*0022*/ 	.byte	0x01
	.zero		1


	//----- nvinfo : EIATTR_MERCURY_ISA_VERSION
	.align		4
        /*0024*/ 	.byte	0x03, 0x5f
        /*0026*/ 	.short	0x0101


	//----- nvinfo : EIATTR_INT_WARP_WIDE_INSTR_OFFSETS
	.align		4
        /*0028*/ 	.byte	0x04, 0x31
        /*002a*/ 	.short	(.L_593 - .L_592)


	//   ....[0]....
.L_592:
        /*002c*/ 	.word	0x00005490


	//   ....[1]....
        /*0030*/ 	.word	0x00009c10


	//----- nvinfo : EIATTR_COOP_GROUP_MASK_REGIDS
	.align		4
.L_593:
        /*0034*/ 	.byte	0x04, 0x29
        /*0036*/ 	.short	(.L_595 - .L_594)


	//   ....[0]....
.L_594:
        /*0038*/ 	.word	0xffffffff


	//   ....[1]....
        /*003c*/ 	.word	0xffffffff


	//   ....[2]....
        /*0040*/ 	.word	0xffffffff


	//   ....[3]....
        /*0044*/ 	.word	0xffffffff


	//   ....[4]....
        /*0048*/ 	.word	0xffffffff


	//   ....[5]....
        /*004c*/ 	.word	0xffffffff


	//   ....[6]....
        /*0050*/ 	.word	0xffffffff


	//   ....[7]....
        /*0054*/ 	.word	0xffffffff


	//   ....[8]....
        /*0058*/ 	.word	0xffffffff


	//   ....[9]....
        /*005c*/ 	.word	0xffffffff


	//----- nvinfo : EIATTR_COOP_GROUP_INSTR_OFFSETS
	.align		4
.L_595:
        /*0060*/ 	.byte	0x04, 0x28
        /*0062*/ 	.short	(.L_597 - .L_596)


	//   ....[0]....
.L_596:
        /*0064*/ 	.word	0x00004680


	//   ....[1]....
        /*0068*/ 	.word	0x000046c0


	//   ....[2]....
        /*006c*/ 	.word	0x00004850


	//   ....[3]....
        /*0070*/ 	.word	0x00004890


	//   ....[4]....
        /*0074*/ 	.word	0x00004a20


	//   ....[5]....
        /*0078*/ 	.word	0x00004a60


	//   ....[6]....
        /*007c*/ 	.word	0x00004aa0


	//   ....[7]....
        /*0080*/ 	.word	0x00004ac0


	//   ....[8]....
        /*0084*/ 	.word	0x00004af0


	//   ....[9]....
        /*0088*/ 	.word	0x00004b10


	//----- nvinfo : EIATTR_EXIT_INSTR_OFFSETS
	.align		4
.L_597:
        /*008c*/ 	.byte	0x04, 0x1c
        /*008e*/ 	.short	(.L_599 - .L_598)


	//   ....[0]....
.L_598:
        /*0090*/ 	.word	0x00009ca0


	//   ....[1]....
        /*0094*/ 	.word	0x00009de0


	//   ....[2]....
        /*0098*/ 	.word	0x0000a040


	//----- nvinfo : EIATTR_MAX_THREADS
	.align		4
.L_599:
        /*009c*/ 	.byte	0x04, 0x05
        /*009e*/ 	.short	(.L_601 - .L_600)
.L_600:
        /*00a0*/ 	.word	0x00000200
        /*00a4*/ 	.word	0x00000001
        /*00a8*/ 	.word	0x00000001


	//----- nvinfo : EIATTR_CRS_STACK_SIZE
	.align		4
.L_601:
        /*00ac*/ 	.byte	0x04, 0x1e
        /*00ae*/ 	.short	(.L_603 - .L_602)
.L_602:
        /*00b0*/ 	.word	0x00000000


	//----- nvinfo : EIATTR_CBANK_PARAM_SIZE
	.align		4
.L_603:
        /*00b4*/ 	.byte	0x03, 0x19
        /*00b6*/ 	.short	0x00b8


	//----- nvinfo : EIATTR_PARAM_CBANK
	.align		4
        /*00b8*/ 	.byte	0x04, 0x0a
        /*00ba*/ 	.short	(.L_605 - .L_604)
	.align		4
.L_604:
        /*00bc*/ 	.word	index@(.nv.constant0._Z35group_norm_nhwc_bwd_one_pass_kernelI11Bf16IOBf16WLi128ELi128ELi512EEv26Group_norm_nhwc_bwd_params)
        /*00c0*/ 	.short	0x0210
        /*00c2*/ 	.short	0x00b8


	//----- nvinfo : EIATTR_SW_WAR
	.align		4
.L_605:
        /*00c4*/ 	.byte	0x04, 0x36
        /*00c6*/ 	.short	(.L_607 - .L_606)
.L_606:
        /*00c8*/ 	.word	0x00000008
.L_607:


//--------------------- .nv.info._Z35group_norm_nhwc_bwd_one_pass_kernelI11Bf16IOBf16WLi256ELi128ELi512EEv26Group_norm_nhwc_bwd_params --------------------------
	.section	.nv.info._Z35group_norm_nhwc_bwd_one_pass_kernelI11Bf16IOBf16WLi256ELi128ELi512EEv26Group_norm_nhwc_bwd_params,"",@"SHT_CUDA_INFO"
	.sectionflags	@""
	.align	4


	//----- nvinfo : EIATTR_CUDA_API_VERSION
	.align		4
        /*0000*/ 	.byte	0x04, 0x37
        /*0002*/ 	.short	(.L_609 - .L_608)
.L_608:
        /*0004*/ 	.word	0x00000082


	//----- nvinfo : EIATTR_KPARAM_INFO
	.align		4
.L_609:
        /*0008*/ 	.byte	0x04, 0x17
        /*000a*/ 	.short	(.L_611 - .L_610)
.L_610:
        /*000c*/ 	.word	0x00000000
        /*0010*/ 	.short	0x0000
        /*0012*/ 	.short	0x0000
        /*0014*/ 	.byte	0x00, 0xf0, 0xe1, 0x02


	//----- nvinfo : EIATTR_SPARSE_MMA_MASK
	.align		4
.L_611:
        /*0018*/ 	.byte	0x03, 0x50
        /*001a*/ 	.short	0x0000


	//----- nvinfo : EIATTR_MAXREG_COUNT
	.align		4
        /*001c*/ 	.byte	0x03, 0x1b
        /*001e*/ 	.short	0x0080


	//----- nvinfo : EIATTR_NUM_BARRIERS
	.align		4
        /*0020*/ 	.byte	0x02, 0x4c
        /*0022*/ 	.byte	0x01
	.zero		1


	//----- nvinfo : EIATTR_ANNOTATIONS
	.align		4
        /*0024*/ 	.byte	0x04, 0x55
        /*0026*/ 	.short	(.L_613 - .L_612)


	//   ....[0]....
.L_612:
        /* <DEDUP_REMOVED lines=53> */


	//----- nvinfo : EIATTR_MERCURY_ISA_VERSION
	.align		4
.L_613:
        /*0368*/ 	.byte	0x03, 0x5f
        /*036a*/ 	.short	0x0101


	//----- nvinfo : EIATTR_INT_WARP_WIDE_INSTR_OFFSETS
	.align		4
        /*036c*/ 	.byte	0x04, 0x31
        /*036e*/ 	.short	(.L_615 - .L_614)


	//   ....[0]....
.L_614:
        /*0370*/ 	.word	0x00009c40


	//   ....[1]....
        /*0374*/ 	.word	0x00012280


	//----- nvinfo : EIATTR_COOP_GROUP_MASK_REGIDS
	.align		4
.L_615:
        /*0378*/ 	.byte	0x04, 0x29
        /*037a*/ 	.short	(.L_617 - .L_616)


	//   ....[0]....
.L_616:
        /*037c*/ 	.word	0xffffffff


	//   ....[1]....
        /*0380*/ 	.word	0xffffffff


	//   ....[2]....
        /*0384*/ 	.word	0xffffffff


	//   ....[3]....
        /*0388*/ 	.word	0xffffffff


	//   ....[4]....
        /*038c*/ 	.word	0xffffffff


	//   ....[5]....
        /*0390*/ 	.word	0xffffffff


	//   ....[6]....
        /*0394*/ 	.word	0xffffffff


	//   ....[7]....
        /*0398*/ 	.word	0xffffffff


	//   ....[8]....
        /*039c*/ 	.word	0xffffffff


	//   ....[9]....
        /*03a0*/ 	.word	0xffffffff


	//----- nvinfo : EIATTR_COOP_GROUP_INSTR_OFFSETS
	.align		4
.L_617:
        /*03a4*/ 	.byte	0x04, 0x28
        /*03a6*/ 	.short	(.L_619 - .L_618)


	//   ....[0]....
.L_618:
        /*03a8*/ 	.word	0x00008e70


	//   ....[1]....
        /*03ac*/ 	.word	0x00008eb0


	//   ....[2]....
        /*03b0*/ 	.word	0x000090d0


	//   ....[3]....
        /*03b4*/ 	.word	0x00009110


	//   ....[4]....
        /*03b8*/ 	.word	0x000091f0


	//   ....[5]....
        /*03bc*/ 	.word	0x00009210


	//   ....[6]....
        /*03c0*/ 	.word	0x00009240


	//   ....[7]....
        /*03c4*/ 	.word	0x00009260


	//   ....[8]....
        /*03c8*/ 	.word	0x00009290


	//   ....[9]....
        /*03cc*/ 	.word	0x000092b0


	//----- nvinfo : EIATTR_EXIT_INSTR_OFFSETS
	.align		4
.L_619:
        /*03d0*/ 	.byte	0x04, 0x1c
        /*03d2*/ 	.short	(.L_621 - .L_620)


	//   ....[0]....
.L_620:
        /*03d4*/ 	.word	0x00012310


	//   ....[1]....
        /*03d8*/ 	.word	0x00012450


	//   ....[2]....
        /*03dc*/ 	.word	0x000126b0


	//----- nvinfo : EIATTR_MAX_THREADS
	.align		4
.L_621:
        /*03e0*/ 	.byte	0x04, 0x05
        /*03e2*/ 	.short	(.L_623 - .L_622)
.L_622:
        /*03e4*/ 	.word	0x00000200
        /*03e8*/ 	.word	0x00000001
        /*03ec*/ 	.word	0x00000001


	//----- nvinfo : EIATTR_CRS_STACK_SIZE
	.align		4
.L_623:
        /*03f0*/ 	.byte	0x04, 0x1e
        /*03f2*/ 	.short	(.L_625 - .L_624)
.L_624:
        /*03f4*/ 	.word	0x00000000


	//----- nvinfo : EIATTR_CBANK_PARAM_SIZE
	.align		4
.L_625:
        /*03f8*/ 	.byte	0x03, 0x19
        /*03fa*/ 	.short	0x00b8


	//----- nvinfo : EIATTR_PARAM_CBANK
	.align		4
        /*03fc*/ 	.byte	0x04, 0x0a
        /*03fe*/ 	.short	(.L_627 - .L_626)
	.align		4
.L_626:
        /*0400*/ 	.word	index@(.nv.constant0._Z35group_norm_nhwc_bwd_one_pass_kernelI11Bf16IOBf16WLi256ELi128ELi512EEv26Group_norm_nhwc_bwd_params)
        /*0404*/ 	.short	0x0210
        /*0406*/ 	.short	0x00b8


	//----- nvinfo : EIATTR_SW_WAR
	.align		4
.L_627:
        /*0408*/ 	.byte	0x04, 0x36
        /*040a*/ 	.short	(.L_629 - .L_628)
.L_628:
        /*040c*/ 	.word	0x00000008
.L_629:


//--------------------- .nv.info._Z35group_norm_nhwc_bwd_one_pass_kernelI11Bf16IOBf16WLi512ELi128ELi512EEv26Group_norm_nhwc_bwd_params --------------------------
	.section	.nv.info._Z35group_norm_nhwc_bwd_one_pass_kernelI11Bf16IOBf16WLi512ELi128ELi512EEv26Group_norm_nhwc_bwd_params,"",@"SHT_CUDA_INFO"
	.sectionflags	@""
	.align	4


	//----- nvinfo : EIATTR_CUDA_API_VERSION
	.align		4
        /*0000*/ 	.byte	0x04, 0x37
        /*0002*/ 	.short	(.L_631 - .L_630)
.L_630:
        /*0004*/ 	.word	0x00000082


	//----- nvinfo : EIATTR_KPARAM_INFO
	.align		4
.L_631:
        /*0008*/ 	.byte	0x04, 0x17
        /*000a*/ 	.short	(.L_633 - .L_632)
.L_632:
        /*000c*/ 	.word	0x00000000
        /*0010*/ 	.short	0x0000
        /*0012*/ 	.short	0x0000
        /*0014*/ 	.byte	0x00, 0xf0, 0xe1, 0x02


	//----- nvinfo : EIATTR_SPARSE_MMA_MASK
	.align		4
.L_633:
        /*0018*/ 	.byte	0x03, 0x50
        /*001a*/ 	.short	0x0000


	//----- nvinfo : EIATTR_MAXREG_COUNT
	.align		4
        /*001c*/ 	.byte	0x03, 0x1b
        /*001e*/ 	.short	0x0080


	//----- nvinfo : EIATTR_NUM_BARRIERS
	.align		4
        /*0020*/ 	.byte	0x02, 0x4c
        /*0022*/ 	.byte	0x01
	.zero		1


	//----- nvinfo : EIATTR_ANNOTATIONS
	.align		4
        /*0024*/ 	.byte	0x04, 0x55
        /*0026*/ 	.short	(.L_635 - .L_634)


	//   ....[0]....
.L_634:
        /* <DEDUP_REMOVED lines=668> */


	//----- nvinfo : EIATTR_MERCURY_ISA_VERSION
	.align		4
.L_635:
        /*29d8*/ 	.byte	0x03, 0x5f
        /*29da*/ 	.short	0x0101


	//----- nvinfo : EIATTR_INT_WARP_WIDE_INSTR_OFFSETS
	.align		4
        /*29dc*/ 	.byte	0x04, 0x31
        /*29de*/ 	.short	(.L_637 - .L_636)


	//   ....[0]....
.L_636:
        /*29e0*/ 	.word	0x00019200


	//   ....[1]....
        /*29e4*/ 	.word	0x0001ad40


	//----- nvinfo : EIATTR_COOP_GROUP_MASK_REGIDS
	.align		4
.L_637:
        /*29e8*/ 	.byte	0x04, 0x29
        /*29ea*/ 	.short	(.L_639 - .L_638)


	//   ....[0]....
.L_638:
        /*29ec*/ 	.word	0xffffffff


	//   ....[1]....
        /*29f0*/ 	.word	0xffffffff


	//   ....[2]....
        /*29f4*/ 	.word	0xffffffff


	//   ....[3]....
        /*29f8*/ 	.word	0xffffffff


	//   ....[4]....
        /*29fc*/ 	.word	0xffffffff


	//   ....[5]....
        /*2a00*/ 	.word	0xffffffff


	//   ....[6]....
        /*2a04*/ 	.word	0xffffffff


	//   ....[7]....
        /*2a08*/ 	.word	0xffffffff


	//   ....[8]....
        /*2a0c*/ 	.word	0xffffffff


	//   ....[9]....
        /*2a10*/ 	.word	0xffffffff


	//----- nvinfo : EIATTR_COOP_GROUP_INSTR_OFFSETS
	.align		4
.L_639:
        /*2a14*/ 	.byte	0x04, 0x28
        /*2a16*/ 	.short	(.L_641 - .L_640)


	//   ....[0]....
.L_640:
        /*2a18*/ 	.word	0x00017ef0


	//   ....[1]....
        /*2a1c*/ 	.word	0x00017f00


	//   ....[2]....
        /*2a20*/ 	.word	0x00017fc0


	//   ....[3]....
        /*2a24*/ 	.word	0x00017fd0


	//   ....[4]....
        /*2a28*/ 	.word	0x00018790


	//   ....[5]....
        /*2a2c*/ 	.word	0x000187d0


	//   ....[6]....
        /*2a30*/ 	.word	0x000188b0


	//   ....[7]....
        /*2a34*/ 	.word	0x000188c0


	//   ....[8]....
        /*2a38*/ 	.word	0x00018900


	//   ....[9]....
        /*2a3c*/ 	.word	0x00018910


	//----- nvinfo : EIATTR_EXIT_INSTR_OFFSETS
	.align		4
.L_641:
        /*2a40*/ 	.byte	0x04, 0x1c
        /*2a42*/ 	.short	(.L_643 - .L_642)


	//   ....[0]....
.L_642:
        /*2a44*/ 	.word	0x0001ae30


	//   ....[1]....
        /*2a48*/ 	.word	0x0001af80


	//   ....[2]....
        /*2a4c*/ 	.word	0x0001b220


	//----- nvinfo : EIATTR_MAX_THREADS
	.align		4
.L_643:
        /*2a50*/ 	.byte	0x04, 0x05
        /*2a52*/ 	.short	(.L_645 - .L_644)
.L_644:
        /*2a54*/ 	.word	0x00000200
        /*2a58*/ 	.word	0x00000001
        /*2a5c*/ 	.word	0x00000001


	//----- nvinfo : EIATTR_CRS_STACK_SIZE
	.align		4
.L_645:
        /*2a60*/ 	.byte	0x04, 0x1e
        /*2a62*/ 	.short	(.L_647 - .L_646)
.L_646:
        /*2a64*/ 	.word	0x00000000


	//----- nvinfo : EIATTR_CBANK_PARAM_SIZE
	.align		4
.L_647:
        /*2a68*/ 	.byte	0x03, 0x19
        /*2a6a*/ 	.short	0x00b8


	//----- nvinfo : EIATTR_PARAM_CBANK
	.align		4
        /*2a6c*/ 	.byte	0x04, 0x0a
        /*2a6e*/ 	.short	(.L_649 - .L_648)
	.align		4
.L_648:
        /*2a70*/ 	.word	index@(.nv.constant0._Z35group_norm_nhwc_bwd_one_pass_kernelI11Bf16IOBf16WLi512ELi128ELi512EEv26Group_norm_nhwc_bwd_params)
        /*2a74*/ 	.short	0x0210
        /*2a76*/ 	.short	0x00b8


	//----- nvinfo : EIATTR_SW_WAR
	.align		4
.L_649:
        /*2a78*/ 	.byte	0x04, 0x36
        /*2a7a*/ 	.short	(.L_651 - .L_650)
.L_650:
        /*2a7c*/ 	.word	0x00000008
.L_651:


//--------------------- .nv.info._Z35group_norm_nhwc_bwd_one_pass_kernelI11Bf16IOFp16WLi64ELi128ELi512EEv26Group_norm_nhwc_bwd_params --------------------------
	.section	.nv.info._Z35group_norm_nhwc_bwd_one_pass_kernelI11Bf16IOFp16WLi64ELi128ELi512EEv26Group_norm_nhwc_bwd_params,"",@"SHT_CUDA_INFO"
	.sectionflags	@""
	.align	4


	//----- nvinfo : EIATTR_CUDA_API_VERSION
	.align		4
        /*0000*/ 	.byte	0x04, 0x37
        /*0002*/ 	.short	(.L_653 - .L_652)
.L_652:
        /*0004*/ 	.word	0x00000082


	//----- nvinfo : EIATTR_KPARAM_INFO
	.align		4
.L_653:
        /*0008*/ 	.byte	0x04, 0x17
        /*000a*/ 	.short	(.L_655 - .L_654)
.L_654:
        /*000c*/ 	.word	0x00000000
        /*0010*/ 	.short	0x0000
        /*0012*/ 	.short	0x0000
        /*0014*/ 	.byte	0x00, 0xf0, 0xe1, 0x02


	//----- nvinfo : EIATTR_SPARSE_MMA_MASK
	.align		4
.L_655:
        /*0018*/ 	.byte	0x03, 0x50
        /*001a*/ 	.short	0x0000


	//----- nvinfo : EIATTR_MAXREG_COUNT
	.align		4
        /*001c*/ 	.byte	0x03, 0x1b
        /*001e*/ 	.short	0x0080


	//----- nvinfo : EIATTR_NUM_BARRIERS
	.align		4
        /*0020*/ 	.byte	0x02, 0x4c
        /*0022*/ 	.byte	0x01
	.zero		1


	//----- nvinfo : EIATTR_MERCURY_ISA_VERSION
	.align		4
        /*0024*/ 	.byte	0x03, 0x5f
        /*0026*/ 	.short	0x0101


	//----- nvinfo : EIATTR_INT_WARP_WIDE_INSTR_OFFSETS
	.align		4
        /*0028*/ 	.byte	0x04, 0x31
        /*002a*/ 	.short	(.L_657 - .L_656)


	//   ....[0]....
.L_656:
        /*002c*/ 	.word	0x000031d0


	//   ....[1]....
        /*0030*/ 	.word	0x00005ea0


	//----- nvinfo : EIATTR_COOP_GROUP_MASK_REGIDS
	.align		4
.L_657:
        /*0034*/ 	.byte	0x04, 0x29
        /*0036*/ 	.short	(.L_659 - .L_658)


	//   ....[0]....
.L_658:
        /*0038*/ 	.word	0xffffffff


	//   ....[1]....
        /*003c*/ 	.word	0xffffffff


	//   ....[2]....
        /*0040*/ 	.word	0xffffffff


	//   ....[3]....
        /*0044*/ 	.word	0xffffffff


	//   ....[4]....
        /*0048*/ 	.word	0xffffffff


	//   ....[5]....
        /*004c*/ 	.word	0xffffffff


	//   ....[6]....
        /*0050*/ 	.word	0xffffffff


	//   ....[7]....
        /*0054*/ 	.word	0xffffffff


	//   ....[8]....
        /*0058*/ 	.word	0xffffffff


	//   ....[9]....
        /*005c*/ 	.word	0xffffffff


	//----- nvinfo : EIATTR_COOP_GROUP_INSTR_OFFSETS
	.align		4
.L_659:
        /*0060*/ 	.byte	0x04, 0x28
        /*0062*/ 	.short	(.L_661 - .L_660)


	//   ....[0]....
.L_660:
        /*0064*/ 	.word	0x000026b0


	//   ....[1]....
        /*0068*/ 	.word	0x000026f0


	//   ....[2]....
        /*006c*/ 	.word	0x000027f0


	//   ....[3]....
        /*0070*/ 	.word	0x00002800


	//   ....[4]....
        /*0074*/ 	.word	0x00002830


	//   ....[5]....
        /*0078*/ 	.word	0x00002850


	//   ....[6]....
        /*007c*/ 	.word	0x00002880


	//   ....[7]....
        /*0080*/ 	.word	0x000028a0


	//   ....[8]....
        /*0084*/ 	.word	0x000028d0


	//   ....[9]....
        /*0088*/ 	.word	0x000028f0


	//----- nvinfo : EIATTR_EXIT_INSTR_OFFSETS
	.align		4
.L_661:
        /*008c*/ 	.byte	0x04, 0x1c
        /*008e*/ 	.short	(.L_663 - .L_662)


	//   ....[0]....
.L_662:
        /*0090*/ 	.word	0x00005f30


	//   ....[1]....
        /*0094*/ 	.word	0x00006070


	//   ....[2]....
        /*0098*/ 	.word	0x000062d0


	//----- nvinfo : EIATTR_MAX_THREADS
	.align		4
.L_663:
        /*009c*/ 	.byte	0x04, 0x05
        /*009e*/ 	.short	(.L_665 - .L_664)
.L_664:
        /*00a0*/ 	.word	0x00000200
        /*00a4*/ 	.word	0x00000001
        /*00a8*/ 	.word	0x00000001


	//----- nvinfo : EIATTR_CRS_STACK_SIZE
	.align		4
.L_665:
        /*00ac*/ 	.byte	0x04, 0x1e
        /*00ae*/ 	.short	(.L_667 - .L_666)
.L_666:
        /*00b0*/ 	.word	0x00000000


	//----- nvinfo : EIATTR_CBANK_PARAM_SIZE
	.align		4
.L_667:
        /*00b4*/ 	.byte	0x03, 0x19
        /*00b6*/ 	.short	0x00b8


	//----- nvinfo : EIATTR_PARAM_CBANK
	.align		4
        /*00b8*/ 	.byte	0x04, 0x0a
        /*00ba*/ 	.short	(.L_669 - .L_668)
	.align		4
.L_668:
        /*00bc*/ 	.word	index@(.nv.constant0._Z35group_norm_nhwc_bwd_one_pass_kernelI11Bf16IOFp16WLi64ELi128ELi512EEv26Group_norm_nhwc_bwd_params)
        /*00c0*/ 	.short	0x0210
        /*00c2*/ 	.short	0x00b8


	//----- nvinfo : EIATTR_SW_WAR
	.align		4
.L_669:
        /*00c4*/ 	.byte	0x04, 0x36
        /*00c6*/ 	.short	(.L_671 - .L_670)
.L_670:
        /*00c8*/ 	.word	0x00000008
.L_671:


//--------------------- .nv.info._Z35group_norm_nhwc_bwd_one_pass_kernelI11Bf16IOFp16WLi128ELi128ELi512EEv26Group_norm_nhwc_bwd_params --------------------------
	.section	.nv.info._Z35group_norm_nhwc_bwd_one_pass_kernelI11Bf16IOFp16WLi128ELi128ELi512EEv26Group_norm_nhwc_bwd_params,"",@"SHT_CUDA_INFO"
	.sectionflags	@""
	.align	4


	//----- nvinfo : EIATTR_CUDA_API_VERSION
	.align		4
        /*0000*/ 	.byte	0x04, 0x37
        /*0002*/ 	.short	(.L_673 - .L_672)
.L_672:
        /*0004*/ 	.word	0x00000082


	//----- nvinfo : EIATTR_KPARAM_INFO
	.align		4
.L_673:
        /*0008*/ 	.byte	0x04, 0x17
        /*000a*/ 	.short	(.L_675 - .L_674)
.L_674:
        /*000c*/ 	.word	0x00000000
        /*0010*/ 	.short	0x0000
        /*0012*/ 	.short	0x0000
        /*0014*/ 	.byte	0x00, 0xf0, 0xe1, 0x02


	//----- nvinfo : EIATTR_SPARSE_MMA_MASK
	.align		4
.L_675:
        /*0018*/ 	.byte	0x03, 0x50
        /*001a*/ 	.short	0x0000


	//----- nvinfo : EIATTR_MAXREG_COUNT
	.align		4
        /*001c*/ 	.byte	0x03, 0x1b
        /*001e*/ 	.short	0x0080


	//----- nvinfo : EIATTR_NUM_BARRIERS
	.align		4
        /*0020*/ 	.byte	0x02, 0x4c
        /*0022*/ 	.byte	0x01
	.zero		1


	//----- nvinfo : EIATTR_MERCURY_ISA_VERSION
	.align		4
        /*0024*/ 	.byte	0x03, 0x5f
        /*0026*/ 	.short	0x0101


	//----- nvinfo : EIATTR_INT_WARP_WIDE_INSTR_OFFSETS
	.align		4
        /*0028*/ 	.byte	0x04, 0x31
        /*002a*/ 	.short	(.L_677 - .L_676)


	//   ....[0]....
.L_676:
        /*002c*/ 	.word	0x00005490


	//   ....[1]....
        /*0030*/ 	.word	0x00009c10


	//----- nvinfo : EIATTR_COOP_GROUP_MASK_REGIDS
	.align		4
.L_677:
        /*0034*/ 	.byte	0x04, 0x29
        /*0036*/ 	.short	(.L_679 - .L_678)


	//   ....[0]....
.L_678:
        /*0038*/ 	.word	0xffffffff


	//   ....[1]....
        /*003c*/ 	.word	0xffffffff


	//   ....[2]....
        /*0040*/ 	.word	0xffffffff


	//   ....[3]....
        /*0044*/ 	.word	0xffffffff


	//   ....[4]....
        /*0048*/ 	.word	0xffffffff


	//   ....[5]....
        /*004c*/ 	.word	0xffffffff


	//   ....[6]....
        /*0050*/ 	.word	0xffffffff


	//   ....[7]....
        /*0054*/ 	.word	0xffffffff


	//   ....[8]....
        /*0058*/ 	.word	0xffffffff


	//   ....[9]....
        /*005c*/ 	.word	0xffffffff


	//----- nvinfo : EIATTR_COOP_GROUP_INSTR_OFFSETS
	.align		4
.L_679:
        /*0060*/ 	.byte	0x04, 0x28
        /*0062*/ 	.short	(.L_681 - .L_680)


	//   ....[0]....
.L_680:
        /*0064*/ 	.word	0x00004680


	//   ....[1]....
        /*0068*/ 	.word	0x000046c0


	//   ....[2]....
        /*006c*/ 	.word	0x00004850


	//   ....[3]....
        /*0070*/ 	.word	0x00004890


	//   ....[4]....
        /*0074*/ 	.word	0x00004a20


	//   ....[5]....
        /*0078*/ 	.word	0x00004a60


	//   ....[6]....
        /*007c*/ 	.word	0x00004aa0


	//   ....[7]....
        /*0080*/ 	.word	0x00004ac0


	//   ....[8]....
        /*0084*/ 	.word	0x00004af0


	//   ....[9]....
        /*0088*/ 	.word	0x00004b10


	//----- nvinfo : EIATTR_EXIT_INSTR_OFFSETS
	.align		4
.L_681:
        /*008c*/ 	.byte	0x04, 0x1c
        /*008e*/ 	.short	(.L_683 - .L_682)


	//   ....[0]....
.L_682:
        /*0090*/ 	.word	0x00009ca0


	//   ....[1]....
        /*0094*/ 	.word	0x00009de0


	//   ....[2]....
        /*0098*/ 	.word	0x0000a040


	//----- nvinfo : EIATTR_MAX_THREADS
	.align		4
.L_683:
        /*009c*/ 	.byte	0x04, 0x05
        /*009e*/ 	.short	(.L_685 - .L_684)
.L_684:
        /*00a0*/ 	.word	0x00000200
        /*00a4*/ 	.word	0x00000001
        /*00a8*/ 	.word	0x00000001


	//----- nvinfo : EIATTR_CRS_STACK_SIZE
	.align		4
.L_685:
        /*00ac*/ 	.byte	0x04, 0x1e
        /*00ae*/ 	.short	(.L_687 - .L_686)
.L_686:
        /*00b0*/ 	.word	0x00000000


	//----- nvinfo : EIATTR_CBANK_PARAM_SIZE
	.align		4
.L_687:
        /*00b4*/ 	.byte	0x03, 0x19
        /*00b6*/ 	.short	0x00b8


	//----- nvinfo : EIATTR_PARAM_CBANK
	.align		4
        /*00b8*/ 	.byte	0x04, 0x0a
        /*00ba*/ 	.short	(.L_689 - .L_688)
	.align		4
.L_688:
        /*00bc*/ 	.word	index@(.nv.constant0._Z35group_norm_nhwc_bwd_one_pass_kernelI11Bf16IOFp16WLi128ELi128ELi512EEv26Group_norm_nhwc_bwd_params)
        /*00c0*/ 	.short	0x0210
        /*00c2*/ 	.short	0x00b8


	//----- nvinfo : EIATTR_SW_WAR
	.align		4
.L_689:
        /*00c4*/ 	.byte	0x04, 0x36
        /*00c6*/ 	.short	(.L_691 - .L_690)
.L_690:
        /*00c8*/ 	.word	0x00000008
.L_691:


//--------------------- .nv.info._Z35group_norm_nhwc_bwd_one_pass_kernelI11Bf16IOFp16WLi256ELi128ELi512EEv26Group_norm_nhwc_bwd_params --------------------------
	.section	.nv.info._Z35group_norm_nhwc_bwd_one_pass_kernelI11Bf16IOFp16WLi256ELi128ELi512EEv26Group_norm_nhwc_bwd_params,"",@"SHT_CUDA_INFO"
	.sectionflags	@""
	.align	4


	//----- nvinfo : EIATTR_CUDA_API_VERSION
	.align		4
        /*0000*/ 	.byte	0x04, 0x37
        /*0002*/ 	.short	(.L_693 - .L_692)
.L_692:
        /*0004*/ 	.word	0x00000082


	//----- nvinfo : EIATTR_KPARAM_INFO
	.align		4
.L_693:
        /*0008*/ 	.byte	0x04, 0x17
        /*000a*/ 	.short	(.L_695 - .L_694)
.L_694:
        /*000c*/ 	.word	0x00000000
        /*0010*/ 	.short	0x0000
        /*0012*/ 	.short	0x0000
        /*0014*/ 	.byte	0x00, 0xf0, 0xe1, 0x02


	//----- nvinfo : EIATTR_SPARSE_MMA_MASK
	.align		4
.L_695:
        /*0018*/ 	.byte	0x03, 0x50
        /*001a*/ 	.short	0x0000


	//----- nvinfo : EIATTR_MAXREG_COUNT
	.align		4
        /*001c*/ 	.byte	0x03, 0x1b
        /*001e*/ 	.short	0x0080


	//----- nvinfo : EIATTR_NUM_BARRIERS
	.align		4
        /*0020*/ 	.byte	0x02, 0x4c
        /*0022*/ 	.byte	0x01
	.zero		1


	//----- nvinfo : EIATTR_ANNOTATIONS
	.align		4
        /*0024*/ 	.byte	0x04, 0x55
        /*0026*/ 	.short	(.L_697 - .L_696)


	//   ....[0]....
.L_696:
        /* <DEDUP_REMOVED lines=53> */


	//----- nvinfo : EIATTR_MERCURY_ISA_VERSION
	.align		4
.L_697:
        /*0368*/ 	.byte	0x03, 0x5f
        /*036a*/ 	.short	0x0101


	//----- nvinfo : EIATTR_INT_WARP_WIDE_INSTR_OFFSETS
	.align		4
        /*036c*/ 	.byte	0x04, 0x31
        /*036e*/ 	.short	(.L_699 - .L_698)


	//   ....[0]....
.L_698:
        /*0370*/ 	.word	0x00009c40


	//   ....[1]....
        /*0374*/ 	.word	0x00012280


	//----- nvinfo : EIATTR_COOP_GROUP_MASK_REGIDS
	.align		4
.L_699:
        /*0378*/ 	.byte	0x04, 0x29
        /*037a*/ 	.short	(.L_701 - .L_700)


	//   ....[0]....
.L_700:
        /*037c*/ 	.word	0xffffffff


	//   ....[1]....
        /*0380*/ 	.word	0xffffffff


	//   ....[2]....
        /*0384*/ 	.word	0xffffffff


	//   ....[3]....
        /*0388*/ 	.word	0xffffffff


	//   ....[4]....
        /*038c*/ 	.word	0xffffffff


	//   ....[5]....
        /*0390*/ 	.word	0xffffffff


	//   ....[6]....
        /*0394*/ 	.word	0xffffffff


	//   ....[7]....
        /*0398*/ 	.word	0xffffffff


	//   ....[8]....
        /*039c*/ 	.word	0xffffffff


	//   ....[9]....
        /*03a0*/ 	.word	0xffffffff


	//----- nvinfo : EIATTR_COOP_GROUP_INSTR_OFFSETS
	.align		4
.L_701:
        /*03a4*/ 	.byte	0x04, 0x28
        /*03a6*/ 	.short	(.L_703 - .L_702)


	//   ....[0]....
.L_702:
        /*03a8*/ 	.word	0x00008e70


	//   ....[1]....
        /*03ac*/ 	.word	0x00008eb0


	//   ....[2]....
        /*03b0*/ 	.word	0x000090d0


	//   ....[3]....
        /*03b4*/ 	.word	0x00009110


	//   ....[4]....
        /*03b8*/ 	.word	0x000091f0


	//   ....[5]....
        /*03bc*/ 	.word	0x00009210


	//   ....[6]....
        /*03c0*/ 	.word	0x00009240


	//   ....[7]....
        /*03c4*/ 	.word	0x00009260


	//   ....[8]....
        /*03c8*/ 	.word	0x00009290


	//   ....[9]....
        /*03cc*/ 	.word	0x000092b0


	//----- nvinfo : EIATTR_EXIT_INSTR_OFFSETS
	.align		4
.L_703:
        /*03d0*/ 	.byte	0x04, 0x1c
        /*03d2*/ 	.short	(.L_705 - .L_704)


	//   ....[0]....
.L_704:
        /*03d4*/ 	.word	0x00012310


	//   ....[1]....
        /*03d8*/ 	.word	0x00012450


	//   ....[2]....
        /*03dc*/ 	.word	0x000126b0


	//----- nvinfo : EIATTR_MAX_THREADS
	.align		4
.L_705:
        /*03e0*/ 	.byte	0x04, 0x05
        /*03e2*/ 	.short	(.L_707 - .L_706)
.L_706:
        /*03e4*/ 	.word	0x00000200
        /*03e8*/ 	.word	0x00000001
        /*03ec*/ 	.word	0x00000001


	//----- nvinfo : EIATTR_CRS_STACK_SIZE
	.align		4
.L_707:
        /*03f0*/ 	.byte	0x04, 0x1e
        /*03f2*/ 	.short	(.L_709 - .L_708)
.L_708:
        /*03f4*/ 	.word	0x00000000


	//----- nvinfo : EIATTR_CBANK_PARAM_SIZE
	.align		4
.L_709:
        /*03f8*/ 	.byte	0x03, 0x19
        /*03fa*/ 	.short	0x00b8


	//----- nvinfo : EIATTR_PARAM_CBANK
	.align		4
        /*03fc*/ 	.byte	0x04, 0x0a
        /*03fe*/ 	.short	(.L_711 - .L_710)
	.align		4
.L_710:
        /*0400*/ 	.word	index@(.nv.constant0._Z35group_norm_nhwc_bwd_one_pass_kernelI11Bf16IOFp16WLi256ELi128ELi512EEv26Group_norm_nhwc_bwd_params)
        /*0404*/ 	.short	0x0210
        /*0406*/ 	.short	0x00b8


	//----- nvinfo : EIATTR_SW_WAR
	.align		4
.L_711:
        /*0408*/ 	.byte	0x04, 0x36
        /*040a*/ 	.short	(.L_713 - .L_712)
.L_712:
        /*040c*/ 	.word	0x00000008
.L_713:


//--------------------- .nv.info._Z35group_norm_nhwc_bwd_one_pass_kernelI11Bf16IOFp16WLi512ELi128ELi512EEv26Group_norm_nhwc_bwd_params --------------------------
	.section	.nv.info._Z35group_norm_nhwc_bwd_one_pass_kernelI11Bf16IOFp16WLi512ELi128ELi512EEv26Group_norm_nhwc_bwd_params,"",@"SHT_CUDA_INFO"
	.sectionflags	@""
	.align	4


	//----- nvinfo : EIATTR_CUDA_API_VERSION
	.align		4
        /*0000*/ 	.byte	0x04, 0x37
        /*0002*/ 	.short	(.L_715 - .L_714)
.L_714:
        /*0004*/ 	.word	0x00000082


	//----- nvinfo : EIATTR_KPARAM_INFO
	.align		4
.L_715:
        /*0008*/ 	.byte	0x04, 0x17
        /*000a*/ 	.short	(.L_717 - .L_716)
.L_716:
        /*000c*/ 	.word	0x00000000
        /*0010*/ 	.short	0x0000
        /*0012*/ 	.short	0x0000
        /*0014*/ 	.byte	0x00, 0xf0, 0xe1, 0x02


	//----- nvinfo : EIATTR_SPARSE_MMA_MASK
	.align		4
.L_717:
        /*0018*/ 	.byte	0x03, 0x50
        /*001a*/ 	.short	0x0000


	//----- nvinfo : EIATTR_MAXREG_COUNT
	.align		4
        /*001c*/ 	.byte	0x03, 0x1b
        /*001e*/ 	.short	0x0080


	//----- nvinfo : EIATTR_NUM_BARRIERS
	.align		4
        /*0020*/ 	.byte	0x02, 0x4c
        /*0022*/ 	.byte	0x01
	.zero		1


	//----- nvinfo : EIATTR_ANNOTATIONS
	.align		4
        /*0024*/ 	.byte	0x04, 0x55
        /*0026*/ 	.short	(.L_719 - .L_718)


	//   ....[0]....
.L_718:
        /* <DEDUP_REMOVED lines=668> */


	//----- nvinfo : EIATTR_MERCURY_ISA_VERSION
	.align		4
.L_719:
        /*29d8*/ 	.byte	0x03, 0x5f
        /*29da*/ 	.short	0x0101


	//----- nvinfo : EIATTR_INT_WARP_WIDE_INSTR_OFFSETS
	.align		4
        /*29dc*/ 	.byte	0x04, 0x31
        /*29de*/ 	.short	(.L_721 - .L_720)


	//   ....[0]....
.L_720:
        /*29e0*/ 	.word	0x00019200


	//   ....[1]....
        /*29e4*/ 	.word	0x0001ad40


	//----- nvinfo : EIATTR_COOP_GROUP_MASK_REGIDS
	.align		4
.L_721:
        /*29e8*/ 	.byte	0x04, 0x29
        /*29ea*/ 	.short	(.L_723 - .L_722)


	//   ....[0]....
.L_722:
        /*29ec*/ 	.word	0xffffffff


	//   ....[1]....
        /*29f0*/ 	.word	0xffffffff


	//   ....[2]....
        /*29f4*/ 	.word	0xffffffff


	//   ....[3]....
        /*29f8*/ 	.word	0xffffffff


	//   ....[4]....
        /*29fc*/ 	.word	0xffffffff


	//   ....[5]....
        /*2a00*/ 	.word	0xffffffff


	//   ....[6]....
        /*2a04*/ 	.word	0xffffffff


	//   ....[7]....
        /*2a08*/ 	.word	0xffffffff


	//   ....[8]....
        /*2a0c*/ 	.word	0xffffffff


	//   ....[9]....
        /*2a10*/ 	.word	0xffffffff


	//----- nvinfo : EIATTR_COOP_GROUP_INSTR_OFFSETS
	.align		4
.L_723:
        /*2a14*/ 	.byte	0x04, 0x28
        /*2a16*/ 	.short	(.L_725 - .L_724)


	//   ....[0]....
.L_724:
        /*2a18*/ 	.word	0x00017ef0


	//   ....[1]....
        /*2a1c*/ 	.word	0x00017f00


	//   ....[2]....
        /*2a20*/ 	.word	0x00017fc0


	//   ....[3]....
        /*2a24*/ 	.word	0x00017fd0


	//   ....[4]....
        /*2a28*/ 	.word	0x00018790


	//   ....[5]....
        /*2a2c*/ 	.word	0x000187d0


	//   ....[6]....
        /*2a30*/ 	.word	0x000188b0


	//   ....[7]....
        /*2a34*/ 	.word	0x000188c0


	//   ....[8]....
        /*2a38*/ 	.word	0x00018900


	//   ....[9]....
        /*2a3c*/ 	.word	0x00018910


	//----- nvinfo : EIATTR_EXIT_INSTR_OFFSETS
	.align		4
.L_725:
        /*2a40*/ 	.byte	0x04, 0x1c
        /*2a42*/ 	.short	(.L_727 - .L_726)


	//   ....[0]....
.L_726:
        /*2a44*/ 	.word	0x0001ae30


	//   ....[1]....
        /*2a48*/ 	.word	0x0001af80


	//   ....[2]....
        /*2a4c*/ 	.word	0x0001b220


	//----- nvinfo : EIATTR_MAX_THREADS
	.align		4
.L_727:
        /*2a50*/ 	.byte	0x04, 0x05
        /*2a52*/ 	.short	(.L_729 - .L_728)
.L_728:
        /*2a54*/ 	.word	0x00000200
        /*2a58*/ 	.word	0x00000001
        /*2a5c*/ 	.word	0x00000001


	//----- nvinfo : EIATTR_CRS_STACK_SIZE
	.align		4
.L_729:
        /*2a60*/ 	.byte	0x04, 0x1e
        /*2a62*/ 	.short	(.L_731 - .L_730)
.L_730:
        /*2a64*/ 	.word	0x00000000


	//----- nvinfo : EIATTR_CBANK_PARAM_SIZE
	.align		4
.L_731:
        /*2a68*/ 	.byte	0x03, 0x19
        /*2a6a*/ 	.short	0x00b8


	//----- nvinfo : EIATTR_PARAM_CBANK
	.align		4
        /*2a6c*/ 	.byte	0x04, 0x0a
        /*2a6e*/ 	.short	(.L_733 - .L_732)
	.align		4
.L_732:
        /*2a70*/ 	.word	index@(.nv.constant0._Z35group_norm_nhwc_bwd_one_pass_kernelI11Bf16IOFp16WLi512ELi128ELi512EEv26Group_norm_nhwc_bwd_params)
        /*2a74*/ 	.short	0x0210
        /*2a76*/ 	.short	0x00b8


	//----- nvinfo : EIATTR_SW_WAR
	.align		4
.L_733:
        /*2a78*/ 	.byte	0x04, 0x36
        /*2a7a*/ 	.short	(.L_735 - .L_734)
.L_734:
        /*2a7c*/ 	.word	0x00000008
.L_735:


//--------------------- .nv.info._Z35group_norm_nhwc_bwd_one_pass_kernelI11Fp16IOFp32WLi64ELi128ELi512EEv26Group_norm_nhwc_bwd_params --------------------------
	.section	.nv.info._Z35group_norm_nhwc_bwd_one_pass_kernelI11Fp16IOFp32WLi64ELi128ELi512EEv26Group_norm_nhwc_bwd_params,"",@"SHT_CUDA_INFO"
	.sectionflags	@""
	.align	4


	//----- nvinfo : EIATTR_CUDA_API_VERSION
	.align		4
        /*0000*/ 	.byte	0x04, 0x37
        /*0002*/ 	.short	(.L_737 - .L_736)
.L_736:
        /*0004*/ 	.word	0x00000082


	//----- nvinfo : EIATTR_KPARAM_INFO
	.align		4
.L_737:
        /*0008*/ 	.byte	0x04, 0x17
        /*000a*/ 	.short	(.L_739 - .L_738)
.L_738:
        /*000c*/ 	.word	0x00000000
        /*0010*/ 	.short	0x0000
        /*0012*/ 	.short	0x0000
        /*0014*/ 	.byte	0x00, 0xf0, 0xe1, 0x02


	//----- nvinfo : EIATTR_SPARSE_MMA_MASK
	.align		4
.L_739:
        /*0018*/ 	.byte	0x03, 0x50
        /*001a*/ 	.short	0x0000


	//----- nvinfo : EIATTR_MAXREG_COUNT
	.align		4
        /*001c*/ 	.byte	0x03, 0x1b
        /*001e*/ 	.short	0x0080


	//----- nvinfo : EIATTR_NUM_BARRIERS
	.align		4
        /*0020*/ 	.byte	0x02, 0x4c
        /*0022*/ 	.byte	0x01
	.zero		1


	//----- nvinfo : EIATTR_ANNOTATIONS
	.align		4
        /*0024*/ 	.byte	0x04, 0x55
        /*0026*/ 	.short	(.L_741 - .L_740)


	//   ....[0]....
.L_740:
        /*0028*/ 	.word	0x00000001
        /*002c*/ 	.byte	0xb0, 0x02, 0x00, 0x00, 0x01, 0x00, 0x00, 0x00, 0x70, 0x2d, 0x00, 0x00


	//----- nvinfo : EIATTR_MERCURY_ISA_VERSION
	.align		4
.L_741:
        /*0038*/ 	.byte	0x03, 0x5f
        /*003a*/ 	.short	0x0101


	//----- nvinfo : EIATTR_INT_WARP_WIDE_INSTR_OFFSETS
	.align		4
        /*003c*/ 	.byte	0x04, 0x31
        /*003e*/ 	.short	(.L_743 - .L_742)


	//   ....[0]....
.L_742:
        /*0040*/ 	.word	0x00002f70


	//   ....[1]....
        /*0044*/ 	.word	0x00005c50


	//----- nvinfo : EIATTR_COOP_GROUP_MASK_REGIDS
	.align		4
.L_743:
        /*0048*/ 	.byte	0x04, 0x29
        /*004a*/ 	.short	(.L_745 - .L_744)


	//   ....[0]....
.L_744:
        /*004c*/ 	.word	0xffffffff


	//   ....[1]....
        /*0050*/ 	.word	0xffffffff


	//   ....[2]....
        /*0054*/ 	.word	0xffffffff


	//   ....[3]....
        /*0058*/ 	.word	0xffffffff


	//   ....[4]....
        /*005c*/ 	.word	0xffffffff


	//   ....[5]....
        /*0060*/ 	.word	0xffffffff


	//   ....[6]....
        /*0064*/ 	.word	0xffffffff


	//   ....[7]....
        /*0068*/ 	.word	0xffffffff


	//   ....[8]....
        /*006c*/ 	.word	0xffffffff


	//   ....[9]....
        /*0070*/ 	.word	0xffffffff


	//----- nvinfo : EIATTR_COOP_GROUP_INSTR_OFFSETS
	.align		4
.L_745:
        /*0074*/ 	.byte	0x04, 0x28
        /*0076*/ 	.short	(.L_747 - .L_746)


	//   ....[0]....
.L_746:
        /*0078*/ 	.word	0x00002550


	//   ....[1]....
        /*007c*/ 	.word	0x00002590


	//   ....[2]....
        /*0080*/ 	.word	0x00002670


	//   ....[3]....
        /*0084*/ 	.word	0x00002680


	//   ....[4]....
        /*0088*/ 	.word	0x000026b0


	//   ....[5]....
        /*008c*/ 	.word	0x000026d0


	//   ....[6]....
        /*0090*/ 	.word	0x00002700


	//   ....[7]....
        /*0094*/ 	.word	0x00002720


	//   ....[8]....
        /*0098*/ 	.word	0x00002750


	//   ....[9]....
        /*009c*/ 	.word	0x00002770


	//----- nvinfo : EIATTR_EXIT_INSTR_OFFSETS
	.align		4
.L_747:
        /*00a0*/ 	.byte	0x04, 0x1c
        /*00a2*/ 	.short	(.L_749 - .L_748)


	//   ....[0]....
.L_748:
        /*00a4*/ 	.word	0x00005ce0


	//   ....[1]....
        /*00a8*/ 	.word	0x00005e20


	//   ....[2]....
        /*00ac*/ 	.word	0x00006060


	//----- nvinfo : EIATTR_MAX_THREADS
	.align		4
.L_749:
        /*00b0*/ 	.byte	0x04, 0x05
        /*00b2*/ 	.short	(.L_751 - .L_750)
.L_750:
        /*00b4*/ 	.word	0x00000200
        /*00b8*/ 	.word	0x00000001
        /*00bc*/ 	.word	0x00000001


	//----- nvinfo : EIATTR_CRS_STACK_SIZE
	.align		4
.L_751:
        /*00c0*/ 	.byte	0x04, 0x1e
        /*00c2*/ 	.short	(.L_753 - .L_752)
.L_752:
        /*00c4*/ 	.word	0x00000000


	//----- nvinfo : EIATTR_CBANK_PARAM_SIZE
	.align		4
.L_753:
        /*00c8*/ 	.byte	0x03, 0x19
        /*00ca*/ 	.short	0x00b8


	//----- nvinfo : EIATTR_PARAM_CBANK
	.align		4
        /*00cc*/ 	.byte	0x04, 0x0a
        /*00ce*/ 	.short	(.L_755 - .L_754)
	.align		4
.L_754:
        /*00d0*/ 	.word	index@(.nv.constant0._Z35group_norm_nhwc_bwd_one_pass_kernelI11Fp16IOFp32WLi64ELi128ELi512EEv26Group_norm_nhwc_bwd_params)
        /*00d4*/ 	.short	0x0210
        /*00d6*/ 	.short	0x00b8


	//----- nvinfo : EIATTR_SW_WAR
	.align		4
.L_755:
        /*00d8*/ 	.byte	0x04, 0x36
        /*00da*/ 	.short	(.L_757 - .L_756)
.L_756:
        /*00dc*/ 	.word	0x00000008
.L_757:


//--------------------- .nv.info._Z35group_norm_nhwc_bwd_one_pass_kernelI11Fp16IOFp32WLi128ELi128ELi512EEv26Group_norm_nhwc_bwd_params --------------------------
	.section	.nv.info._Z35group_norm_nhwc_bwd_one_pass_kernelI11Fp16IOFp32WLi128ELi128ELi512EEv26Group_norm_nhwc_bwd_params,"",@"SHT_CUDA_INFO"
	.sectionflags	@""
	.align	4


	//----- nvinfo : EIATTR_CUDA_API_VERSION
	.align		4
        /*0000*/ 	.byte	0x04, 0x37
        /*0002*/ 	.short	(.L_759 - .L_758)
.L_758:
        /*0004*/ 	.word	0x00000082


	//----- nvinfo : EIATTR_KPARAM_INFO
	.align		4
.L_759:
        /*0008*/ 	.byte	0x04, 0x17
        /*000a*/ 	.short	(.L_761 - .L_760)
.L_760:
        /*000c*/ 	.word	0x00000000
        /*0010*/ 	.short	0x0000
        /*0012*/ 	.short	0x0000
        /*0014*/ 	.byte	0x00, 0xf0, 0xe1, 0x02


	//----- nvinfo : EIATTR_SPARSE_MMA_MASK
	.align		4
.L_761:
        /*0018*/ 	.byte	0x03, 0x50
        /*001a*/ 	.short	0x0000


	//----- nvinfo : EIATTR_MAXREG_COUNT
	.align		4
        /*001c*/ 	.byte	0x03, 0x1b
        /*001e*/ 	.short	0x0080


	//----- nvinfo : EIATTR_NUM_BARRIERS
	.align		4
        /*0020*/ 	.byte	0x02, 0x4c
        /*0022*/ 	.byte	0x01
	.zero		1


	//----- nvinfo : EIATTR_MERCURY_ISA_VERSION
	.align		4
        /*0024*/ 	.byte	0x03, 0x5f
        /*0026*/ 	.short	0x0101


	//----- nvinfo : EIATTR_INT_WARP_WIDE_INSTR_OFFSETS
	.align		4
        /*0028*/ 	.byte	0x04, 0x31
        /*002a*/ 	.short	(.L_763 - .L_762)


	//   ....[0]....
.L_762:
        /*002c*/ 	.word	0x00004f50


	//   ....[1]....
        /*0030*/ 	.word	0x00009560


	//----- nvinfo : EIATTR_COOP_GROUP_MASK_REGIDS
	.align		4
.L_763:
        /*0034*/ 	.byte	0x04, 0x29
        /*0036*/ 	.short	(.L_765 - .L_764)


	//   ....[0]....
.L_764:
        /*0038*/ 	.word	0xffffffff


	//   ....[1]....
        /*003c*/ 	.word	0xffffffff


	//   ....[2]....
        /*0040*/ 	.word	0xffffffff


	//   ....[3]....
        /*0044*/ 	.word	0xffffffff


	//   ....[4]....
        /*0048*/ 	.word	0xffffffff


	//   ....[5]....
        /*004c*/ 	.word	0xffffffff


	//   ....[6]....
        /*0050*/ 	.word	0xffffffff


	//   ....[7]....
        /*0054*/ 	.word	0xffffffff


	//   ....[8]....
        /*0058*/ 	.word	0xffffffff


	//   ....[9]....
        /*005c*/ 	.word	0xffffffff


	//----- nvinfo : EIATTR_COOP_GROUP_INSTR_OFFSETS
	.align		4
.L_765:
        /*0060*/ 	.byte	0x04, 0x28
        /*0062*/ 	.short	(.L_767 - .L_766)


	//   ....[0]....
.L_766:
        /*0064*/ 	.word	0x000044d0


	//   ....[1]....
        /*0068*/ 	.word	0x00004510


	//   ....[2]....
        /*006c*/ 	.word	0x000046a0


	//   ....[3]....
        /*0070*/ 	.word	0x000046e0


	//   ....[4]....
        /*0074*/ 	.word	0x00004730


	//   ....[5]....
        /*0078*/ 	.word	0x00004750


	//   ....[6]....
        /*007c*/ 	.word	0x00004780


	//   ....[7]....
        /*0080*/ 	.word	0x000047a0


	//   ....[8]....
        /*0084*/ 	.word	0x000047d0


	//   ....[9]....
        /*0088*/ 	.word	0x000047f0


	//----- nvinfo : EIATTR_EXIT_INSTR_OFFSETS
	.align		4
.L_767:
        /*008c*/ 	.byte	0x04, 0x1c
        /*008e*/ 	.short	(.L_769 - .L_768)


	//   ....[0]....
.L_768:
        /*0090*/ 	.word	0x000095f0


	//   ....[1]....
        /*0094*/ 	.word	0x00009730


	//   ....[2]....
        /*0098*/ 	.word	0x00009970


	//----- nvinfo : EIATTR_MAX_THREADS
	.align		4
.L_769:
        /*009c*/ 	.byte	0x04, 0x05
        /*009e*/ 	.short	(.L_771 - .L_770)
.L_770:
        /*00a0*/ 	.word	0x00000200
        /*00a4*/ 	.word	0x00000001
        /*00a8*/ 	.word	0x00000001


	//----- nvinfo : EIATTR_CRS_STACK_SIZE
	.align		4
.L_771:
        /*00ac*/ 	.byte	0x04, 0x1e
        /*00ae*/ 	.short	(.L_773 - .L_772)
.L_772:
        /*00b0*/ 	.word	0x00000000


	//----- nvinfo : EIATTR_CBANK_PARAM_SIZE
	.align		4
.L_773:
        /*00b4*/ 	.byte	0x03, 0x19
        /*00b6*/ 	.short	0x00b8


	//----- nvinfo : EIATTR_PARAM_CBANK
	.align		4
        /*00b8*/ 	.byte	0x04, 0x0a
        /*00ba*/ 	.short	(.L_775 - .L_774)
	.align		4
.L_774:
        /*00bc*/ 	.word	index@(.nv.constant0._Z35group_norm_nhwc_bwd_one_pass_kernelI11Fp16IOFp32WLi128ELi128ELi512EEv26Group_norm_nhwc_bwd_params)
        /*00c0*/ 	.short	0x0210
        /*00c2*/ 	.short	0x00b8


	//----- nvinfo : EIATTR_SW_WAR
	.align		4
.L_775:
        /*00c4*/ 	.byte	0x04, 0x36
        /*00c6*/ 	.short	(.L_777 - .L_776)
.L_776:
        /*00c8*/ 	.word	0x00000008
.L_777:


//--------------------- .nv.info._Z35group_norm_nhwc_bwd_one_pass_kernelI11Fp16IOFp32WLi256ELi128ELi512EEv26Group_norm_nhwc_bwd_params --------------------------
	.section	.nv.info._Z35group_norm_nhwc_bwd_one_pass_kernelI11Fp16IOFp32WLi256ELi128ELi512EEv26Group_norm_nhwc_bwd_params,"",@"SHT_CUDA_INFO"
	.sectionflags	@""
	.align	4


	//----- nvinfo : EIATTR_CUDA_API_VERSION
	.align		4
        /*0000*/ 	.byte	0x04, 0x37
        /*0002*/ 	.short	(.L_779 - .L_778)
.L_778:
        /*0004*/ 	.word	0x00000082


	//----- nvinfo : EIATTR_KPARAM_INFO
	.align		4
.L_779:
        /*0008*/ 	.byte	0x04, 0x17
        /*000a*/ 	.short	(.L_781 - .L_780)
.L_780:
        /*000c*/ 	.word	0x00000000
        /*0010*/ 	.short	0x0000
        /*0012*/ 	.short	0x0000
        /*0014*/ 	.byte	0x00, 0xf0, 0xe1, 0x02


	//----- nvinfo : EIATTR_SPARSE_MMA_MASK
	.align		4
.L_781:
        /*0018*/ 	.byte	0x03, 0x50
        /*001a*/ 	.short	0x0000


	//----- nvinfo : EIATTR_MAXREG_COUNT
	.align		4
        /*001c*/ 	.byte	0x03, 0x1b
        /*001e*/ 	.short	0x0080


	//----- nvinfo : EIATTR_NUM_BARRIERS
	.align		4
        /*0020*/ 	.byte	0x02, 0x4c
        /*0022*/ 	.byte	0x01
	.zero		1


	//----- nvinfo : EIATTR_ANNOTATIONS
	.align		4
        /*0024*/ 	.byte	0x04, 0x55
        /*0026*/ 	.short	(.L_783 - .L_782)


	//   ....[0]....
.L_782:
        /* <DEDUP_REMOVED lines=32> */


	//----- nvinfo : EIATTR_MERCURY_ISA_VERSION
	.align		4
.L_783:
        /*0218*/ 	.byte	0x03, 0x5f
        /*021a*/ 	.short	0x0101


	//----- nvinfo : EIATTR_INT_WARP_WIDE_INSTR_OFFSETS
	.align		4
        /*021c*/ 	.byte	0x04, 0x31
        /*021e*/ 	.short	(.L_785 - .L_784)


	//   ....[0]....
.L_784:
        /*0220*/ 	.word	0x00009310


	//   ....[1]....
        /*0224*/ 	.word	0x00010e20


	//----- nvinfo : EIATTR_COOP_GROUP_MASK_REGIDS
	.align		4
.L_785:
        /*0228*/ 	.byte	0x04, 0x29
        /*022a*/ 	.short	(.L_787 - .L_786)


	//   ....[0]....
.L_786:
        /*022c*/ 	.word	0xffffffff


	//   ....[1]....
        /*0230*/ 	.word	0xffffffff


	//   ....[2]....
        /*0234*/ 	.word	0xffffffff


	//   ....[3]....
        /*0238*/ 	.word	0xffffffff


	//   ....[4]....
        /*023c*/ 	.word	0xffffffff


	//   ....[5]....
        /*0240*/ 	.word	0xffffffff


	//   ....[6]....
        /*0244*/ 	.word	0xffffffff


	//   ....[7]....
        /*0248*/ 	.word	0xffffffff


	//   ....[8]....
        /*024c*/ 	.word	0xffffffff


	//   ....[9]....
        /*0250*/ 	.word	0xffffffff


	//----- nvinfo : EIATTR_COOP_GROUP_INSTR_OFFSETS
	.align		4
.L_787:
        /*0254*/ 	.byte	0x04, 0x28
        /*0256*/ 	.short	(.L_789 - .L_788)


	//   ....[0]....
.L_788:
        /*0258*/ 	.word	0x00008950


	//   ....[1]....
        /*025c*/ 	.word	0x00008990


	//   ....[2]....
        /*0260*/ 	.word	0x00008a40


	//   ....[3]....
        /*0264*/ 	.word	0x00008a50


	//   ....[4]....
        /*0268*/ 	.word	0x00008a80


	//   ....[5]....
        /*026c*/ 	.word	0x00008aa0


	//   ....[6]....
        /*0270*/ 	.word	0x00008ad0


	//   ....[7]....
        /*0274*/ 	.word	0x00008af0


	//   ....[8]....
        /*0278*/ 	.word	0x00008b20


	//   ....[9]....
        /*027c*/ 	.word	0x00008b40


	//----- nvinfo : EIATTR_EXIT_INSTR_OFFSETS
	.align		4
.L_789:
        /*0280*/ 	.byte	0x04, 0x1c
        /*0282*/ 	.short	(.L_791 - .L_790)


	//   ....[0]....
.L_790:
        /*0284*/ 	.word	0x00010eb0


	//   ....[1]....
        /*0288*/ 	.word	0x00010ff0


	//   ....[2]....
        /*028c*/ 	.word	0x00011230


	//----- nvinfo : EIATTR_MAX_THREADS
	.align		4
.L_791:
        /*0290*/ 	.byte	0x04, 0x05
        /*0292*/ 	.short	(.L_793 - .L_792)
.L_792:
        /*0294*/ 	.word	0x00000200
        /*0298*/ 	.word	0x00000001
        /*029c*/ 	.word	0x00000001


	//----- nvinfo : EIATTR_CRS_STACK_SIZE
	.align		4
.L_793:
        /*02a0*/ 	.byte	0x04, 0x1e
        /*02a2*/ 	.short	(.L_795 - .L_794)
.L_794:
        /*02a4*/ 	.word	0x00000000


	//----- nvinfo : EIATTR_CBANK_PARAM_SIZE
	.align		4
.L_795:
        /*02a8*/ 	.byte	0x03, 0x19
        /*02aa*/ 	.short	0x00b8


	//----- nvinfo : EIATTR_PARAM_CBANK
	.align		4
        /*02ac*/ 	.byte	0x04, 0x0a
        /*02ae*/ 	.short	(.L_797 - .L_796)
	.align		4
.L_796:
        /*02b0*/ 	.word	index@(.nv.constant0._Z35group_norm_nhwc_bwd_one_pass_kernelI11Fp16IOFp32WLi256ELi128ELi512EEv26Group_norm_nhwc_bwd_params)
        /*02b4*/ 	.short	0x0210
        /*02b6*/ 	.short	0x00b8


	//----- nvinfo : EIATTR_SW_WAR
	.align		4
.L_797:
        /*02b8*/ 	.byte	0x04, 0x36
        /*02ba*/ 	.short	(.L_799 - .L_798)
.L_798:
        /*02bc*/ 	.word	0x00000008
.L_799:


//--------------------- .nv.info._Z35group_norm_nhwc_bwd_one_pass_kernelI11Fp16IOFp32WLi512ELi128ELi512EEv26Group_norm_nhwc_bwd_params --------------------------
	.section	.nv.info._Z35group_norm_nhwc_bwd_one_pass_kernelI11Fp16IOFp32WLi512ELi128ELi512EEv26Group_norm_nhwc_bwd_params,"",@"SHT_CUDA_INFO"
	.sectionflags	@""
	.align	4


	//----- nvinfo : EIATTR_CUDA_API_VERSION
	.align		4
        /*0000*/ 	.byte	0x04, 0x37
        /*0002*/ 	.short	(.L_801 - .L_800)
.L_800:
        /*0004*/ 	.word	0x00000082


	//----- nvinfo : EIATTR_KPARAM_INFO
	.align		4
.L_801:
        /*0008*/ 	.byte	0x04, 0x17
        /*000a*/ 	.short	(.L_803 - .L_802)
.L_802:
        /*000c*/ 	.word	0x00000000
        /*0010*/ 	.short	0x0000
        /*0012*/ 	.short	0x0000
        /*0014*/ 	.byte	0x00, 0xf0, 0xe1, 0x02


	//----- nvinfo : EIATTR_SPARSE_MMA_MASK
	.align		4
.L_803:
        /*0018*/ 	.byte	0x03, 0x50
        /*001a*/ 	.short	0x0000


	//----- nvinfo : EIATTR_MAXREG_COUNT
	.align		4
        /*001c*/ 	.byte	0x03, 0x1b
        /*001e*/ 	.short	0x0080


	//----- nvinfo : EIATTR_NUM_BARRIERS
	.align		4
        /*0020*/ 	.byte	0x02, 0x4c
        /*0022*/ 	.byte	0x01
	.zero		1


	//----- nvinfo : EIATTR_ANNOTATIONS
	.align		4
        /*0024*/ 	.byte	0x04, 0x55
        /*0026*/ 	.short	(.L_805 - .L_804)


	//   ....[0]....
.L_804:
        /* <DEDUP_REMOVED lines=280> */
        /*119c*/ 	.byte	0x70, 0x8e, 0x01, 0x00


	//----- nvinfo : EIATTR_MERCURY_ISA_VERSION
	.align		4
.L_805:
        /*11a0*/ 	.byte	0x03, 0x5f
        /*11a2*/ 	.short	0x0101


	//----- nvinfo : EIATTR_INT_WARP_WIDE_INSTR_OFFSETS
	.align		4
        /*11a4*/ 	.byte	0x04, 0x31
        /*11a6*/ 	.short	(.L_807 - .L_806)


	//   ....[0]....
.L_806:
        /*11a8*/ 	.word	0x00016f20


	//   ....[1]....
        /*11ac*/ 	.word	0x00018a20


	//----- nvinfo : EIATTR_COOP_GROUP_MASK_REGIDS
	.align		4
.L_807:
        /*11b0*/ 	.byte	0x04, 0x29
        /*11b2*/ 	.short	(.L_809 - .L_808)


	//   ....[0]....
.L_808:
        /*11b4*/ 	.word	0xffffffff


	//   ....[1]....
        /*11b8*/ 	.word	0xffffffff


	//   ....[2]....
        /*11bc*/ 	.word	0xffffffff


	//   ....[3]....
        /*11c0*/ 	.word	0xffffffff


	//   ....[4]....
        /*11c4*/ 	.word	0xffffffff


	//   ....[5]....
        /*11c8*/ 	.word	0xffffffff


	//   ....[6]....
        /*11cc*/ 	.word	0xffffffff


	//   ....[7]....
        /*11d0*/ 	.word	0xffffffff


	//   ....[8]....
        /*11d4*/ 	.word	0xffffffff


	//   ....[9]....
        /*11d8*/ 	.word	0xffffffff


	//----- nvinfo : EIATTR_COOP_GROUP_INSTR_OFFSETS
	.align		4
.L_809:
        /*11dc*/ 	.byte	0x04, 0x28
        /*11de*/ 	.short	(.L_811 - .L_810)


	//   ....[0]....
.L_810:
        /*11e0*/ 	.word	0x00015d30


	//   ....[1]....
        /*11e4*/ 	.word	0x00015d50


	//   ....[2]....
        /*11e8*/ 	.word	0x00015f10


	//   ....[3]....
        /*11ec*/ 	.word	0x00015f30


	//   ....[4]....
        /*11f0*/ 	.word	0x00016030


	//   ....[5]....
        /*11f4*/ 	.word	0x00016060


	//   ....[6]....
        /*11f8*/ 	.word	0x00016210


	//   ....[7]....
        /*11fc*/ 	.word	0x00016250


	//   ....[8]....
        /*1200*/ 	.word	0x00016400


	//   ....[9]....
        /*1204*/ 	.word	0x00016440


	//----- nvinfo : EIATTR_EXIT_INSTR_OFFSETS
	.align		4
.L_811:
        /*1208*/ 	.byte	0x04, 0x1c
        /*120a*/ 	.short	(.L_813 - .L_812)


	//   ....[0]....
.L_812:
        /*120c*/ 	.word	0x00018b10


	//   ....[1]....
        /*1210*/ 	.word	0x00018c60


	//   ....[2]....
        /*1214*/ 	.word	0x00018ee0


	//----- nvinfo : EIATTR_MAX_THREADS
	.align		4
.L_813:
        /*1218*/ 	.byte	0x04, 0x05
        /*121a*/ 	.short	(.L_815 - .L_814)
.L_814:
        /*121c*/ 	.word	0x00000200
        /*1220*/ 	.word	0x00000001
        /*1224*/ 	.word	0x00000001


	//----- nvinfo : EIATTR_CRS_STACK_SIZE
	.align		4
.L_815:
        /*1228*/ 	.byte	0x04, 0x1e
        /*122a*/ 	.short	(.L_817 - .L_816)
.L_816:
        /*122c*/ 	.word	0x00000000


	//----- nvinfo : EIATTR_CBANK_PARAM_SIZE
	.align		4
.L_817:
        /*1230*/ 	.byte	0x03, 0x19
        /*1232*/ 	.short	0x00b8


	//----- nvinfo : EIATTR_PARAM_CBANK
	.align		4
        /*1234*/ 	.byte	0x04, 0x0a
        /*1236*/ 	.short	(.L_819 - .L_818)
	.align		4
.L_818:
        /*1238*/ 	.word	index@(.nv.constant0._Z35group_norm_nhwc_bwd_one_pass_kernelI11Fp16IOFp32WLi512ELi128ELi512EEv26Group_norm_nhwc_bwd_params)
        /*123c*/ 	.short	0x0210
        /*123e*/ 	.short	0x00b8


	//----- nvinfo : EIATTR_SW_WAR
	.align		4
.L_819:
        /*1240*/ 	.byte	0x04, 0x36
        /*1242*/ 	.short	(.L_821 - .L_820)
.L_820:
        /*1244*/ 	.word	0x00000008
.L_821:


//--------------------- .nv.info._Z35group_norm_nhwc_bwd_one_pass_kernelI11Fp16IOBf16WLi64ELi128ELi512EEv26Group_norm_nhwc_bwd_params --------------------------
	.section	.nv.info._Z35group_norm_nhwc_bwd_one_pass_kernelI11Fp16IOBf16WLi64ELi128ELi512EEv26Group_norm_nhwc_bwd_params,"",@"SHT_CUDA_INFO"
	.sectionflags	@""
	.align	4


	//----- nvinfo : EIATTR_CUDA_API_VERSION
	.align		4
        /*0000*/ 	.byte	0x04, 0x37
        /*0002*/ 	.short	(.L_823 - .L_822)
.L_822:
        /*0004*/ 	.word	0x00000082


	//----- nvinfo : EIATTR_KPARAM_INFO
	.align		4
.L_823:
        /*0008*/ 	.byte	0x04, 0x17
        /*000a*/ 	.short	(.L_825 - .L_824)
.L_824:
        /*000c*/ 	.word	0x00000000
        /*0010*/ 	.short	0x0000
        /*0012*/ 	.short	0x0000
        /*0014*/ 	.byte	0x00, 0xf0, 0xe1, 0x02


	//----- nvinfo : EIATTR_SPARSE_MMA_MASK
	.align		4
.L_825:
        /*0018*/ 	.byte	0x03, 0x50
        /*001a*/ 	.short	0x0000


	//----- nvinfo : EIATTR_MAXREG_COUNT
	.align		4
        /*001c*/ 	.byte	0x03, 0x1b
        /*001e*/ 	.short	0x0080


	//----- nvinfo : EIATTR_NUM_BARRIERS
	.align		4
        /*0020*/ 	.byte	0x02, 0x4c
        /*0022*/ 	.byte	0x01
	.zero		1


	//----- nvinfo : EIATTR_ANNOTATIONS
	.align		4
        /*0024*/ 	.byte	0x04, 0x55
        /*0026*/ 	.short	(.L_827 - .L_826)


	//   ....[0]....
.L_826:
        /*0028*/ 	.word	0x00000001
        /*002c*/ 	.byte	0xd0, 0x02, 0x00, 0x00, 0x01, 0x00, 0x00, 0x00, 0xf0, 0x02, 0x00, 0x00, 0x01, 0x00, 0x00, 0x00
        /*003c*/ 	.byte	0x00, 0x03, 0x00, 0x00, 0x01, 0x00, 0x00, 0x00, 0xf0, 0x24, 0x00, 0x00, 0x01, 0x00, 0x00, 0x00
        /*004c*/ 	.byte	0x00, 0x2e, 0x00, 0x00, 0x01, 0x00, 0x00, 0x00, 0x10, 0x2e, 0x00, 0x00


	//----- nvinfo : EIATTR_MERCURY_ISA_VERSION
	.align		4
.L_827:
        /*0058*/ 	.byte	0x03, 0x5f
        /*005a*/ 	.short	0x0101


	//----- nvinfo : EIATTR_INT_WARP_WIDE_INSTR_OFFSETS
	.align		4
        /*005c*/ 	.byte	0x04, 0x31
        /*005e*/ 	.short	(.L_829 - .L_828)


	//   ....[0]....
.L_828:
        /*0060*/ 	.word	0x00003010


	//   ....[1]....
        /*0064*/ 	.word	0x00005cf0


	//----- nvinfo : EIATTR_COOP_GROUP_MASK_REGIDS
	.align		4
.L_829:
        /*0068*/ 	.byte	0x04, 0x29
        /*006a*/ 	.short	(.L_831 - .L_830)


	//   ....[0]....
.L_830:
        /*006c*/ 	.word	0xffffffff


	//   ....[1]....
        /*0070*/ 	.word	0xffffffff


	//   ....[2]....
        /*0074*/ 	.word	0xffffffff


	//   ....[3]....
        /*0078*/ 	.word	0xffffffff


	//   ....[4]....
        /*007c*/ 	.word	0xffffffff


	//   ....[5]....
        /*0080*/ 	.word	0xffffffff


	//   ....[6]....
        /*0084*/ 	.word	0xffffffff


	//   ....[7]....
        /*0088*/ 	.word	0xffffffff


	//   ....[8]....
        /*008c*/ 	.word	0xffffffff


	//   ....[9]....
        /*0090*/ 	.word	0xffffffff


	//----- nvinfo : EIATTR_COOP_GROUP_INSTR_OFFSETS
	.align		4
.L_831:
        /*0094*/ 	.byte	0x04, 0x28
        /*0096*/ 	.short	(.L_833 - .L_832)


	//   ....[0]....
.L_832:
        /*0098*/ 	.word	0x000025e0


	//   ....[1]....
        /*009c*/ 	.word	0x00002620


	//   ....[2]....
        /*00a0*/ 	.word	0x00002700


	//   ....[3]....
        /*00a4*/ 	.word	0x00002710


	//   ....[4]....
        /*00a8*/ 	.word	0x00002740


	//   ....[5]....
        /*00ac*/ 	.word	0x00002760


	//   ....[6]....
        /*00b0*/ 	.word	0x00002790


	//   ....[7]....
        /*00b4*/ 	.word	0x000027b0


	//   ....[8]....
        /*00b8*/ 	.word	0x000027e0


	//   ....[9]....
        /*00bc*/ 	.word	0x00002800


	//----- nvinfo : EIATTR_EXIT_INSTR_OFFSETS
	.align		4
.L_833:
        /*00c0*/ 	.byte	0x04, 0x1c
        /*00c2*/ 	.short	(.L_835 - .L_834)


	//   ....[0]....
.L_834:
        /*00c4*/ 	.word	0x00005d80


	//   ....[1]....
        /*00c8*/ 	.word	0x00005ec0


	//   ....[2]....
        /*00cc*/ 	.word	0x00006120


	//----- nvinfo : EIATTR_MAX_THREADS
	.align		4
.L_835:
        /*00d0*/ 	.byte	0x04, 0x05
        /*00d2*/ 	.short	(.L_837 - .L_836)
.L_836:
        /*00d4*/ 	.word	0x00000200
        /*00d8*/ 	.word	0x00000001
        /*00dc*/ 	.word	0x00000001


	//----- nvinfo : EIATTR_CRS_STACK_SIZE
	.align		4
.L_837:
        /*00e0*/ 	.byte	0x04, 0x1e
        /*00e2*/ 	.short	(.L_839 - .L_838)
.L_838:
        /*00e4*/ 	.word	0x00000000


	//----- nvinfo : EIATTR_CBANK_PARAM_SIZE
	.align		4
.L_839:
        /*00e8*/ 	.byte	0x03, 0x19
        /*00ea*/ 	.short	0x00b8


	//----- nvinfo : EIATTR_PARAM_CBANK
	.align		4
        /*00ec*/ 	.byte	0x04, 0x0a
        /*00ee*/ 	.short	(.L_841 - .L_840)
	.align		4
.L_840:
        /*00f0*/ 	.word	index@(.nv.constant0._Z35group_norm_nhwc_bwd_one_pass_kernelI11Fp16IOBf16WLi64ELi128ELi512EEv26Group_norm_nhwc_bwd_params)
        /*00f4*/ 	.short	0x0210
        /*00f6*/ 	.short	0x00b8


	//----- nvinfo : EIATTR_SW_WAR
	.align		4
.L_841:
        /*00f8*/ 	.byte	0x04, 0x36
        /*00fa*/ 	.short	(.L_843 - .L_842)
.L_842:
        /*00fc*/ 	.word	0x00000008
.L_843:


//--------------------- .nv.info._Z35group_norm_nhwc_bwd_one_pass_kernelI11Fp16IOBf16WLi128ELi128ELi512EEv26Group_norm_nhwc_bwd_params --------------------------
	.section	.nv.info._Z35group_norm_nhwc_bwd_one_pass_kernelI11Fp16IOBf16WLi128ELi128ELi512EEv26Group_norm_nhwc_bwd_params,"",@"SHT_CUDA_INFO"
	.sectionflags	@""
	.align	4


	//----- nvinfo : EIATTR_CUDA_API_VERSION
	.align		4
        /*0000*/ 	.byte	0x04, 0x37
        /*0002*/ 	.short	(.L_845 - .L_844)
.L_844:
        /*0004*/ 	.word	0x00000082


	//----- nvinfo : EIATTR_KPARAM_INFO
	.align		4
.L_845:
        /*0008*/ 	.byte	0x04, 0x17
        /*000a*/ 	.short	(.L_847 - .L_846)
.L_846:
        /*000c*/ 	.word	0x00000000
        /*0010*/ 	.short	0x0000
        /*0012*/ 	.short	0x0000
        /*0014*/ 	.byte	0x00, 0xf0, 0xe1, 0x02


	//----- nvinfo : EIATTR_SPARSE_MMA_MASK
	.align		4
.L_847:
        /*0018*/ 	.byte	0x03, 0x50
        /*001a*/ 	.short	0x0000


	//----- nvinfo : EIATTR_MAXREG_COUNT
	.align		4
        /*001c*/ 	.byte	0x03, 0x1b
        /*001e*/ 	.short	0x0080


	//----- nvinfo : EIATTR_NUM_BARRIERS
	.align		4
        /*0020*/ 	.byte	0x02, 0x4c
        /*0022*/ 	.byte	0x01
	.zero		1


	//----- nvinfo : EIATTR_MERCURY_ISA_VERSION
	.align		4
        /*0024*/ 	.byte	0x03, 0x5f
        /*0026*/ 	.short	0x0101


	//----- nvinfo : EIATTR_INT_WARP_WIDE_INSTR_OFFSETS
	.align		4
        /*0028*/ 	.byte	0x04, 0x31
        /*002a*/ 	.short	(.L_849 - .L_848)


	//   ....[0]....
.L_848:
        /*002c*/ 	.word	0x00004fb0


	//   ....[1]....
        /*0030*/ 	.word	0x000095c0


	//----- nvinfo : EIATTR_COOP_GROUP_MASK_REGIDS
	.align		4
.L_849:
        /*0034*/ 	.byte	0x04, 0x29
        /*0036*/ 	.short	(.L_851 - .L_850)


	//   ....[0]....
.L_850:
        /*0038*/ 	.word	0xffffffff


	//   ....[1]....
        /*003c*/ 	.word	0xffffffff


	//   ....[2]....
        /*0040*/ 	.word	0xffffffff


	//   ....[3]....
        /*0044*/ 	.word	0xffffffff


	//   ....[4]....
        /*0048*/ 	.word	0xffffffff


	//   ....[5]....
        /*004c*/ 	.word	0xffffffff


	//   ....[6]....
        /*0050*/ 	.word	0xffffffff


	//   ....[7]....
        /*0054*/ 	.word	0xffffffff


	//   ....[8]....
        /*0058*/ 	.word	0xffffffff


	//   ....[9]....
        /*005c*/ 	.word	0xffffffff


	//----- nvinfo : EIATTR_COOP_GROUP_INSTR_OFFSETS
	.align		4
.L_851:
        /*0060*/ 	.byte	0x04, 0x28
        /*0062*/ 	.short	(.L_853 - .L_852)


	//   ....[0]....
.L_852:
        /*0064*/ 	.word	0x00004530


	//   ....[1]....
        /*0068*/ 	.word	0x00004570


	//   ....[2]....
        /*006c*/ 	.word	0x00004700


	//   ....[3]....
        /*0070*/ 	.word	0x00004740


	//   ....[4]....
        /*0074*/ 	.word	0x00004790


	//   ....[5]....
        /*0078*/ 	.word	0x000047b0


	//   ....[6]....
        /*007c*/ 	.word	0x000047e0


	//   ....[7]....
        /*0080*/ 	.word	0x00004800


	//   ....[8]....
        /*0084*/ 	.word	0x00004830


	//   ....[9]....
        /*0088*/ 	.word	0x00004850


	//----- nvinfo : EIATTR_EXIT_INSTR_OFFSETS
	.align		4
.L_853:
        /*008c*/ 	.byte	0x04, 0x1c
        /*008e*/ 	.short	(.L_855 - .L_854)


	//   ....[0]....
.L_854:
        /*0090*/ 	.word	0x00009650


	//   ....[1]....
        /*0094*/ 	.word	0x00009790


	//   ....[2]....
        /*0098*/ 	.word	0x000099f0


	//----- nvinfo : EIATTR_MAX_THREADS
	.align		4
.L_855:
        /*009c*/ 	.byte	0x04, 0x05
        /*009e*/ 	.short	(.L_857 - .L_856)
.L_856:
        /*00a0*/ 	.word	0x00000200
        /*00a4*/ 	.word	0x00000001
        /*00a8*/ 	.word	0x00000001


	//----- nvinfo : EIATTR_CRS_STACK_SIZE
	.align		4
.L_857:
        /*00ac*/ 	.byte	0x04, 0x1e
        /*00ae*/ 	.short	(.L_859 - .L_858)
.L_858:
        /*00b0*/ 	.word	0x00000000


	//----- nvinfo : EIATTR_CBANK_PARAM_SIZE
	.align		4
.L_859:
        /*00b4*/ 	.byte	0x03, 0x19
        /*00b6*/ 	.short	0x00b8


	//----- nvinfo : EIATTR_PARAM_CBANK
	.align		4
        /*00b8*/ 	.byte	0x04, 0x0a
        /*00ba*/ 	.short	(.L_861 - .L_860)
	.align		4
.L_860:
        /*00bc*/ 	.word	index@(.nv.constant0._Z35group_norm_nhwc_bwd_one_pass_kernelI11Fp16IOBf16WLi128ELi128ELi512EEv26Group_norm_nhwc_bwd_params)
        /*00c0*/ 	.short	0x0210
        /*00c2*/ 	.short	0x00b8


	//----- nvinfo : EIATTR_SW_WAR
	.align		4
.L_861:
        /*00c4*/ 	.byte	0x04, 0x36
        /*00c6*/ 	.short	(.L_863 - .L_862)
.L_862:
        /*00c8*/ 	.word	0x00000008
.L_863:


//--------------------- .nv.info._Z35group_norm_nhwc_bwd_one_pass_kernelI11Fp16IOBf16WLi256ELi128ELi512EEv26Group_norm_nhwc_bwd_params --------------------------
	.section	.nv.info._Z35group_norm_nhwc_bwd_one_pass_kernelI11Fp16IOBf16WLi256ELi128ELi512EEv26Group_norm_nhwc_bwd_params,"",@"SHT_CUDA_INFO"
	.sectionflags	@""
	.align	4


	//----- nvinfo : EIATTR_CUDA_API_VERSION
	.align		4
        /*0000*/ 	.byte	0x04, 0x37
        /*0002*/ 	.short	(.L_865 - .L_864)
.L_864:
        /*0004*/ 	.word	0x00000082


	//----- nvinfo : EIATTR_KPARAM_INFO
	.align		4
.L_865:
        /*0008*/ 	.byte	0x04, 0x17
        /*000a*/ 	.short	(.L_867 - .L_866)
.L_866:
        /*000c*/ 	.word	0x00000000
        /*0010*/ 	.short	0x0000
        /*0012*/ 	.short	0x0000
        /*0014*/ 	.byte	0x00, 0xf0, 0xe1, 0x02


	//----- nvinfo : EIATTR_SPARSE_MMA_MASK
	.align		4
.L_867:
        /*0018*/ 	.byte	0x03, 0x50
        /*001a*/ 	.short	0x0000


	//----- nvinfo : EIATTR_MAXREG_COUNT
	.align		4
        /*001c*/ 	.byte	0x03, 0x1b
        /*001e*/ 	.short	0x0080


	//----- nvinfo : EIATTR_NUM_BARRIERS
	.align		4
        /*0020*/ 	.byte	0x02, 0x4c
        /*0022*/ 	.byte	0x01
	.zero		1


	//----- nvinfo : EIATTR_ANNOTATIONS
	.align		4
        /*0024*/ 	.byte	0x04, 0x55
        /*0026*/ 	.short	(.L_869 - .L_868)


	//   ....[0]....
.L_868:
        /* <DEDUP_REMOVED lines=29> */


	//----- nvinfo : EIATTR_MERCURY_ISA_VERSION
	.align		4
.L_869:
        /*01e8*/ 	.byte	0x03, 0x5f
        /*01ea*/ 	.short	0x0101


	//----- nvinfo : EIATTR_INT_WARP_WIDE_INSTR_OFFSETS
	.align		4
        /*01ec*/ 	.byte	0x04, 0x31
        /*01ee*/ 	.short	(.L_871 - .L_870)


	//   ....[0]....
.L_870:
        /*01f0*/ 	.word	0x00009350


	//   ....[1]....
        /*01f4*/ 	.word	0x00010e40


	//----- nvinfo : EIATTR_COOP_GROUP_MASK_REGIDS
	.align		4
.L_871:
        /*01f8*/ 	.byte	0x04, 0x29
        /*01fa*/ 	.short	(.L_873 - .L_872)


	//   ....[0]....
.L_872:
        /*01fc*/ 	.word	0xffffffff


	//   ....[1]....
        /*0200*/ 	.word	0xffffffff


	//   ....[2]....
        /*0204*/ 	.word	0xffffffff


	//   ....[3]....
        /*0208*/ 	.word	0xffffffff


	//   ....[4]....
        /*020c*/ 	.word	0xffffffff


	//   ....[5]....
        /*0210*/ 	.word	0xffffffff


	//   ....[6]....
        /*0214*/ 	.word	0xffffffff


	//   ....[7]....
        /*0218*/ 	.word	0xffffffff


	//   ....[8]....
        /*021c*/ 	.word	0xffffffff


	//   ....[9]....
        /*0220*/ 	.word	0xffffffff


	//----- nvinfo : EIATTR_COOP_GROUP_INSTR_OFFSETS
	.align		4
.L_873:
        /*0224*/ 	.byte	0x04, 0x28
        /*0226*/ 	.short	(.L_875 - .L_874)


	//   ....[0]....
.L_874:
        /*0228*/ 	.word	0x00008990


	//   ....[1]....
        /*022c*/ 	.word	0x000089d0


	//   ....[2]....
        /*0230*/ 	.word	0x00008a80


	//   ....[3]....
        /*0234*/ 	.word	0x00008a90


	//   ....[4]....
        /*0238*/ 	.word	0x00008ac0


	//   ....[5]....
        /*023c*/ 	.word	0x00008ae0


	//   ....[6]....
        /*0240*/ 	.word	0x00008b10


	//   ....[7]....
        /*0244*/ 	.word	0x00008b30


	//   ....[8]....
        /*0248*/ 	.word	0x00008b60


	//   ....[9]....
        /*024c*/ 	.word	0x00008b80


	//----- nvinfo : EIATTR_EXIT_INSTR_OFFSETS
	.align		4
.L_875:
        /*0250*/ 	.byte	0x04, 0x1c
        /*0252*/ 	.short	(.L_877 - .L_876)


	//   ....[0]....
.L_876:
        /*0254*/ 	.word	0x00010ed0


	//   ....[1]....
        /*0258*/ 	.word	0x00011010


	//   ....[2]....
        /*025c*/ 	.word	0x00011280


	//----- nvinfo : EIATTR_MAX_THREADS
	.align		4
.L_877:
        /*0260*/ 	.byte	0x04, 0x05
        /*0262*/ 	.short	(.L_879 - .L_878)
.L_878:
        /*0264*/ 	.word	0x00000200
        /*0268*/ 	.word	0x00000001
        /*026c*/ 	.word	0x00000001


	//----- nvinfo : EIATTR_CRS_STACK_SIZE
	.align		4
.L_879:
        /*0270*/ 	.byte	0x04, 0x1e
        /*0272*/ 	.short	(.L_881 - .L_880)
.L_880:
        /*0274*/ 	.word	0x00000000


	//----- nvinfo : EIATTR_CBANK_PARAM_SIZE
	.align		4
.L_881:
        /*0278*/ 	.byte	0x03, 0x19
        /*027a*/ 	.short	0x00b8


	//----- nvinfo : EIATTR_PARAM_CBANK
	.align		4
        /*027c*/ 	.byte	0x04, 0x0a
        /*027e*/ 	.short	(.L_883 - .L_882)
	.align		4
.L_882:
        /*0280*/ 	.word	index@(.nv.constant0._Z35group_norm_nhwc_bwd_one_pass_kernelI11Fp16IOBf16WLi256ELi128ELi512EEv26Group_norm_nhwc_bwd_params)
        /*0284*/ 	.short	0x0210
        /*0286*/ 	.short	0x00b8


	//----- nvinfo : EIATTR_SW_WAR
	.align		4
.L_883:
        /*0288*/ 	.byte	0x04, 0x36
        /*028a*/ 	.short	(.L_885 - .L_884)
.L_884:
        /*028c*/ 	.word	0x00000008
.L_885:


//--------------------- .nv.info._Z35group_norm_nhwc_bwd_one_pass_kernelI11Fp16IOBf16WLi512ELi128ELi512EEv26Group_norm_nhwc_bwd_params --------------------------
	.section	.nv.info._Z35group_norm_nhwc_bwd_one_pass_kernelI11Fp16IOBf16WLi512ELi128ELi512EEv26Group_norm_nhwc_bwd_params,"",@"SHT_CUDA_INFO"
	.sectionflags	@""
	.align	4


	//----- nvinfo : EIATTR_CUDA_API_VERSION
	.align		4
        /*0000*/ 	.byte	0x04, 0x37
        /*0002*/ 	.short	(.L_887 - .L_886)
.L_886:
        /*0004*/ 	.word	0x00000082


	//----- nvinfo : EIATTR_KPARAM_INFO
	.align		4
.L_887:
        /*0008*/ 	.byte	0x04, 0x17
        /*000a*/ 	.short	(.L_889 - .L_888)
.L_888:
        /*000c*/ 	.word	0x00000000
        /*0010*/ 	.short	0x0000
        /*0012*/ 	.short	0x0000
        /*0014*/ 	.byte	0x00, 0xf0, 0xe1, 0x02


	//----- nvinfo : EIATTR_SPARSE_MMA_MASK
	.align		4
.L_889:
        /*0018*/ 	.byte	0x03, 0x50
        /*001a*/ 	.short	0x0000


	//----- nvinfo : EIATTR_MAXREG_COUNT
	.align		4
        /*001c*/ 	.byte	0x03, 0x1b
        /*001e*/ 	.short	0x0080


	//----- nvinfo : EIATTR_NUM_BARRIERS
	.align		4
        /*0020*/ 	.byte	0x02, 0x4c
        /*0022*/ 	.byte	0x01
	.zero		1


	//----- nvinfo : EIATTR_ANNOTATIONS
	.align		4
        /*0024*/ 	.byte	0x04, 0x55
        /*0026*/ 	.short	(.L_891 - .L_890)


	//   ....[0]....
.L_890:
        /* <DEDUP_REMOVED lines=289> */


	//----- nvinfo : EIATTR_MERCURY_ISA_VERSION
	.align		4
.L_891:
        /*1220*/ 	.byte	0x03, 0x5f
        /*1222*/ 	.short	0x0101


	//----- nvinfo : EIATTR_INT_WARP_WIDE_INSTR_OFFSETS
	.align		4
        /*1224*/ 	.byte	0x04, 0x31
        /*1226*/ 	.short	(.L_893 - .L_892)


	//   ....[0]....
.L_892:
        /*1228*/ 	.word	0x00017170


	//   ....[1]....
        /*122c*/ 	.word	0x00018c70


	//----- nvinfo : EIATTR_COOP_GROUP_MASK_REGIDS
	.align		4
.L_893:
        /*1230*/ 	.byte	0x04, 0x29
        /*1232*/ 	.short	(.L_895 - .L_894)


	//   ....[0]....
.L_894:
        /*1234*/ 	.word	0xffffffff


	//   ....[1]....
        /*1238*/ 	.word	0xffffffff


	//   ....[2]....
        /*123c*/ 	.word	0xffffffff


	//   ....[3]....
        /*1240*/ 	.word	0xffffffff


	//   ....[4]....
        /*1244*/ 	.word	0xffffffff


	//   ....[5]....
        /*1248*/ 	.word	0xffffffff


	//   ....[6]....
        /*124c*/ 	.word	0xffffffff


	//   ....[7]....
        /*1250*/ 	.word	0xffffffff


	//   ....[8]....
        /*1254*/ 	.word	0xffffffff


	//   ....[9]....
        /*1258*/ 	.word	0xffffffff


	//----- nvinfo : EIATTR_COOP_GROUP_INSTR_OFFSETS
	.align		4
.L_895:
        /*125c*/ 	.byte	0x04, 0x28
        /*125e*/ 	.short	(.L_897 - .L_896)


	//   ....[0]....
.L_896:
        /*1260*/ 	.word	0x00015f60


	//   ....[1]....
        /*1264*/ 	.word	0x00015f80


	//   ....[2]....
        /*1268*/ 	.word	0x00016170


	//   ....[3]....
        /*126c*/ 	.word	0x00016180


	//   ....[4]....
        /*1270*/ 	.word	0x00016240


	//   ....[5]....
        /*1274*/ 	.word	0x00016270


	//   ....[6]....
        /*1278*/ 	.word	0x00016450


	//   ....[7]....
        /*127c*/ 	.word	0x00016480


	//   ....[8]....
        /*1280*/ 	.word	0x00016640


	//   ....[9]....
        /*1284*/ 	.word	0x00016670


	//----- nvinfo : EIATTR_EXIT_INSTR_OFFSETS
	.align		4
.L_897:
        /*1288*/ 	.byte	0x04, 0x1c
        /*128a*/ 	.short	(.L_899 - .L_898)


	//   ....[0]....
.L_898:
        /*128c*/ 	.word	0x00018d60


	//   ....[1]....
        /*1290*/ 	.word	0x00018eb0


	//   ....[2]....
        /*1294*/ 	.word	0x00019150


	//----- nvinfo : EIATTR_MAX_THREADS
	.align		4
.L_899:
        /*1298*/ 	.byte	0x04, 0x05
        /*129a*/ 	.short	(.L_901 - .L_900)
.L_900:
        /*129c*/ 	.word	0x00000200
        /*12a0*/ 	.word	0x00000001
        /*12a4*/ 	.word	0x00000001


	//----- nvinfo : EIATTR_CRS_STACK_SIZE
	.align		4
.L_901:
        /*12a8*/ 	.byte	0x04, 0x1e
        /*12aa*/ 	.short	(.L_903 - .L_902)
.L_902:
        /*12ac*/ 	.word	0x00000000


	//----- nvinfo : EIATTR_CBANK_PARAM_SIZE
	.align		4
.L_903:
        /*12b0*/ 	.byte	0x03, 0x19
        /*12b2*/ 	.short	0x00b8


	//----- nvinfo : EIATTR_PARAM_CBANK
	.align		4
        /*12b4*/ 	.byte	0x04, 0x0a
        /*12b6*/ 	.short	(.L_905 - .L_904)
	.align		4
.L_904:
        /*12b8*/ 	.word	index@(.nv.constant0._Z35group_norm_nhwc_bwd_one_pass_kernelI11Fp16IOBf16WLi512ELi128ELi512EEv26Group_norm_nhwc_bwd_params)
        /*12bc*/ 	.short	0x0210
        /*12be*/ 	.short	0x00b8


	//----- nvinfo : EIATTR_SW_WAR
	.align		4
.L_905:
        /*12c0*/ 	.byte	0x04, 0x36
        /*12c2*/ 	.short	(.L_907 - .L_906)
.L_906:
        /*12c4*/ 	.word	0x00000008
.L_907:


//--------------------- .nv.info._Z35group_norm_nhwc_bwd_one_pass_kernelI11Fp16IOFp16WLi64ELi128ELi512EEv26Group_norm_nhwc_bwd_params --------------------------
	.section	.nv.info._Z35group_norm_nhwc_bwd_one_pass_kernelI11Fp16IOFp16WLi64ELi128ELi512EEv26Group_norm_nhwc_bwd_params,"",@"SHT_CUDA_INFO"
	.sectionflags	@""
	.align	4


	//----- nvinfo : EIATTR_CUDA_API_VERSION
	.align		4
        /*0000*/ 	.byte	0x04, 0x37
        /*0002*/ 	.short	(.L_909 - .L_908)
.L_908:
        /*0004*/ 	.word	0x00000082


	//----- nvinfo : EIATTR_KPARAM_INFO
	.align		4
.L_909:
        /*0008*/ 	.byte	0x04, 0x17
        /*000a*/ 	.short	(.L_911 - .L_910)
.L_910:
        /*000c*/ 	.word	0x00000000
        /*0010*/ 	.short	0x0000
        /*0012*/ 	.short	0x0000
        /*0014*/ 	.byte	0x00, 0xf0, 0xe1, 0x02


	//----- nvinfo : EIATTR_SPARSE_MMA_MASK
	.align		4
.L_911:
        /*0018*/ 	.byte	0x03, 0x50
        /*001a*/ 	.short	0x0000


	//----- nvinfo : EIATTR_MAXREG_COUNT
	.align		4
        /*001c*/ 	.byte	0x03, 0x1b
        /*001e*/ 	.short	0x0080


	//----- nvinfo : EIATTR_NUM_BARRIERS
	.align		4
        /*0020*/ 	.byte	0x02, 0x4c
        /*0022*/ 	.byte	0x01
	.zero		1


	//----- nvinfo : EIATTR_ANNOTATIONS
	.align		4
        /*0024*/ 	.byte	0x04, 0x55
        /*0026*/ 	.short	(.L_913 - .L_912)


	//   ....[0]....
.L_912:
        /*0028*/ 	.word	0x00000001
        /*002c*/ 	.byte	0xd0, 0x02, 0x00, 0x00, 0x01, 0x00, 0x00, 0x00, 0xf0, 0x02, 0x00, 0x00, 0x01, 0x00, 0x00, 0x00
        /*003c*/ 	.byte	0x00, 0x03, 0x00, 0x00, 0x01, 0x00, 0x00, 0x00, 0xf0, 0x24, 0x00, 0x00, 0x01, 0x00, 0x00, 0x00
        /*004c*/ 	.byte	0x00, 0x2e, 0x00, 0x00, 0x01, 0x00, 0x00, 0x00, 0x10, 0x2e, 0x00, 0x00


	//----- nvinfo : EIATTR_MERCURY_ISA_VERSION
	.align		4
.L_913:
        /*0058*/ 	.byte	0x03, 0x5f
        /*005a*/ 	.short	0x0101


	//----- nvinfo : EIATTR_INT_WARP_WIDE_INSTR_OFFSETS
	.align		4
        /*005c*/ 	.byte	0x04, 0x31
        /*005e*/ 	.short	(.L_915 - .L_914)


	//   ....[0]....
.L_914:
        /*0060*/ 	.word	0x00003010


	//   ....[1]....
        /*0064*/ 	.word	0x00005cf0


	//----- nvinfo : EIATTR_COOP_GROUP_MASK_REGIDS
	.align		4
.L_915:
        /*0068*/ 	.byte	0x04, 0x29
        /*006a*/ 	.short	(.L_917 - .L_916)


	//   ....[0]....
.L_916:
        /*006c*/ 	.word	0xffffffff


	//   ....[1]....
        /*0070*/ 	.word	0xffffffff


	//   ....[2]....
        /*0074*/ 	.word	0xffffffff


	//   ....[3]....
        /*0078*/ 	.word	0xffffffff


	//   ....[4]....
        /*007c*/ 	.word	0xffffffff


	//   ....[5]....
        /*0080*/ 	.word	0xffffffff


	//   ....[6]....
        /*0084*/ 	.word	0xffffffff


	//   ....[7]....
        /*0088*/ 	.word	0xffffffff


	//   ....[8]....
        /*008c*/ 	.word	0xffffffff


	//   ....[9]....
        /*0090*/ 	.word	0xffffffff


	//----- nvinfo : EIATTR_COOP_GROUP_INSTR_OFFSETS
	.align		4
.L_917:
        /*0094*/ 	.byte	0x04, 0x28
        /*0096*/ 	.short	(.L_919 - .L_918)


	//   ....[0]....
.L_918:
        /*0098*/ 	.word	0x000025e0


	//   ....[1]....
        /*009c*/ 	.word	0x00002620


	//   ....[2]....
        /*00a0*/ 	.word	0x00002700


	//   ....[3]....
        /*00a4*/ 	.word	0x00002710


	//   ....[4]....
        /*00a8*/ 	.word	0x00002740


	//   ....[5]....
        /*00ac*/ 	.word	0x00002760


	//   ....[6]....
        /*00b0*/ 	.word	0x00002790


	//   ....[7]....
        /*00b4*/ 	.word	0x000027b0


	//   ....[8]....
        /*00b8*/ 	.word	0x000027e0


	//   ....[9]....
        /*00bc*/ 	.word	0x00002800


	//----- nvinfo : EIATTR_EXIT_INSTR_OFFSETS
	.align		4
.L_919:
        /*00c0*/ 	.byte	0x04, 0x1c
        /*00c2*/ 	.short	(.L_921 - .L_920)


	//   ....[0]....
.L_920:
        /*00c4*/ 	.word	0x00005d80


	//   ....[1]....
        /*00c8*/ 	.word	0x00005ec0


	//   ....[2]....
        /*00cc*/ 	.word	0x00006120


	//----- nvinfo : EIATTR_MAX_THREADS
	.align		4
.L_921:
        /*00d0*/ 	.byte	0x04, 0x05
        /*00d2*/ 	.short	(.L_923 - .L_922)
.L_922:
        /*00d4*/ 	.word	0x00000200
        /*00d8*/ 	.word	0x00000001
        /*00dc*/ 	.word	0x00000001


	//----- nvinfo : EIATTR_CRS_STACK_SIZE
	.align		4
.L_923:
        /*00e0*/ 	.byte	0x04, 0x1e
        /*00e2*/ 	.short	(.L_925 - .L_924)
.L_924:
        /*00e4*/ 	.word	0x00000000


	//----- nvinfo : EIATTR_CBANK_PARAM_SIZE
	.align		4
.L_925:
        /*00e8*/ 	.byte	0x03, 0x19
        /*00ea*/ 	.short	0x00b8


	//----- nvinfo : EIATTR_PARAM_CBANK
	.align		4
        /*00ec*/ 	.byte	0x04, 0x0a
        /*00ee*/ 	.short	(.L_927 - .L_926)
	.align		4
.L_926:
        /*00f0*/ 	.word	index@(.nv.constant0._Z35group_norm_nhwc_bwd_one_pass_kernelI11Fp16IOFp16WLi64ELi128ELi512EEv26Group_norm_nhwc_bwd_params)
        /*00f4*/ 	.short	0x0210
        /*00f6*/ 	.short	0x00b8


	//----- nvinfo : EIATTR_SW_WAR
	.align		4
.L_927:
        /*00f8*/ 	.byte	0x04, 0x36
        /*00fa*/ 	.short	(.L_929 - .L_928)
.L_928:
        /*00fc*/ 	.word	0x00000008
.L_929:


//--------------------- .nv.info._Z35group_norm_nhwc_bwd_one_pass_kernelI11Fp16IOFp16WLi128ELi128ELi512EEv26Group_norm_nhwc_bwd_params --------------------------
	.section	.nv.info._Z35group_norm_nhwc_bwd_one_pass_kernelI11Fp16IOFp16WLi128ELi128ELi512EEv26Group_norm_nhwc_bwd_params,"",@"SHT_CUDA_INFO"
	.sectionflags	@""
	.align	4


	//----- nvinfo : EIATTR_CUDA_API_VERSION
	.align		4
        /*0000*/ 	.byte	0x04, 0x37
        /*0002*/ 	.short	(.L_931 - .L_930)
.L_930:
        /*0004*/ 	.word	0x00000082


	//----- nvinfo : EIATTR_KPARAM_INFO
	.align		4
.L_931:
        /*0008*/ 	.byte	0x04, 0x17
        /*000a*/ 	.short	(.L_933 - .L_932)
.L_932:
        /*000c*/ 	.word	0x00000000
        /*0010*/ 	.short	0x0000
        /*0012*/ 	.short	0x0000
        /*0014*/ 	.byte	0x00, 0xf0, 0xe1, 0x02


	//----- nvinfo : EIATTR_SPARSE_MMA_MASK
	.align		4
.L_933:
        /*0018*/ 	.byte	0x03, 0x50
        /*001a*/ 	.short	0x0000


	//----- nvinfo : EIATTR_MAXREG_COUNT
	.align		4
        /*001c*/ 	.byte	0x03, 0x1b
        /*001e*/ 	.short	0x0080


	//----- nvinfo : EIATTR_NUM_BARRIERS
	.align		4
        /*0020*/ 	.byte	0x02, 0x4c
        /*0022*/ 	.byte	0x01
	.zero		1


	//----- nvinfo : EIATTR_MERCURY_ISA_VERSION
	.align		4
        /*0024*/ 	.byte	0x03, 0x5f
        /*0026*/ 	.short	0x0101


	//----- nvinfo : EIATTR_INT_WARP_WIDE_INSTR_OFFSETS
	.align		4
        /*0028*/ 	.byte	0x04, 0x31
        /*002a*/ 	.short	(.L_935 - .L_934)


	//   ....[0]....
.L_934:
        /*002c*/ 	.word	0x00004fb0


	//   ....[1]....
        /*0030*/ 	.word	0x000095c0


	//----- nvinfo : EIATTR_COOP_GROUP_MASK_REGIDS
	.align		4
.L_935:
        /*0034*/ 	.byte	0x04, 0x29
        /*0036*/ 	.short	(.L_937 - .L_936)


	//   ....[0]....
.L_936:
        /*0038*/ 	.word	0xffffffff


	//   ....[1]....
        /*003c*/ 	.word	0xffffffff


	//   ....[2]....
        /*0040*/ 	.word	0xffffffff


	//   ....[3]....
        /*0044*/ 	.word	0xffffffff


	//   ....[4]....
        /*0048*/ 	.word	0xffffffff


	//   ....[5]....
        /*004c*/ 	.word	0xffffffff


	//   ....[6]....
        /*0050*/ 	.word	0xffffffff


	//   ....[7]....
        /*0054*/ 	.word	0xffffffff


	//   ....[8]....
        /*0058*/ 	.word	0xffffffff


	//   ....[9]....
        /*005c*/ 	.word	0xffffffff


	//----- nvinfo : EIATTR_COOP_GROUP_INSTR_OFFSETS
	.align		4
.L_937:
        /*0060*/ 	.byte	0x04, 0x28
        /*0062*/ 	.short	(.L_939 - .L_938)


	//   ....[0]....
.L_938:
        /*0064*/ 	.word	0x00004530


	//   ....[1]....
        /*0068*/ 	.word	0x00004570


	//   ....[2]....
        /*006c*/ 	.word	0x00004700


	//   ....[3]....
        /*0070*/ 	.word	0x00004740


	//   ....[4]....
        /*0074*/ 	.word	0x00004790


	//   ....[5]....
        /*0078*/ 	.word	0x000047b0


	//   ....[6]....
        /*007c*/ 	.word	0x000047e0


	//   ....[7]....
        /*0080*/ 	.word	0x00004800


	//   ....[8]....
        /*0084*/ 	.word	0x00004830


	//   ....[9]....
        /*0088*/ 	.word	0x00004850


	//----- nvinfo : EIATTR_EXIT_INSTR_OFFSETS
	.align		4
.L_939:
        /*008c*/ 	.byte	0x04, 0x1c
        /*008e*/ 	.short	(.L_941 - .L_940)


	//   ....[0]....
.L_940:
        /*0090*/ 	.word	0x00009650


	//   ....[1]....
        /*0094*/ 	.word	0x00009790


	//   ....[2]....
        /*0098*/ 	.word	0x000099f0


	//----- nvinfo : EIATTR_MAX_THREADS
	.align		4
.L_941:
        /*009c*/ 	.byte	0x04, 0x05
        /*009e*/ 	.short	(.L_943 - .L_942)
.L_942:
        /*00a0*/ 	.word	0x00000200
        /*00a4*/ 	.word	0x00000001
        /*00a8*/ 	.word	0x00000001


	//----- nvinfo : EIATTR_CRS_STACK_SIZE
	.align		4
.L_943:
        /*00ac*/ 	.byte	0x04, 0x1e
        /*00ae*/ 	.short	(.L_945 - .L_944)
.L_944:
        /*00b0*/ 	.word	0x00000000


	//----- nvinfo : EIATTR_CBANK_PARAM_SIZE
	.align		4
.L_945:
        /*00b4*/ 	.byte	0x03, 0x19
        /*00b6*/ 	.short	0x00b8


	//----- nvinfo : EIATTR_PARAM_CBANK
	.align		4
        /*00b8*/ 	.byte	0x04, 0x0a
        /*00ba*/ 	.short	(.L_947 - .L_946)
	.align		4
.L_946:
        /*00bc*/ 	.word	index@(.nv.constant0._Z35group_norm_nhwc_bwd_one_pass_kernelI11Fp16IOFp16WLi128ELi128ELi512EEv26Group_norm_nhwc_bwd_params)
        /*00c0*/ 	.short	0x0210
        /*00c2*/ 	.short	0x00b8


	//----- nvinfo : EIATTR_SW_WAR
	.align		4
.L_947:
        /*00c4*/ 	.byte	0x04, 0x36
        /*00c6*/ 	.short	(.L_949 - .L_948)
.L_948:
        /*00c8*/ 	.word	0x00000008
.L_949:


//--------------------- .nv.info._Z35group_norm_nhwc_bwd_one_pass_kernelI11Fp16IOFp16WLi256ELi128ELi512EEv26Group_norm_nhwc_bwd_params --------------------------
	.section	.nv.info._Z35group_norm_nhwc_bwd_one_pass_kernelI11Fp16IOFp16WLi256ELi128ELi512EEv26Group_norm_nhwc_bwd_params,"",@"SHT_CUDA_INFO"
	.sectionflags	@""
	.align	4


	//----- nvinfo : EIATTR_CUDA_API_VERSION
	.align		4
        /*0000*/ 	.byte	0x04, 0x37
        /*0002*/ 	.short	(.L_951 - .L_950)
.L_950:
        /*0004*/ 	.word	0x00000082


	//----- nvinfo : EIATTR_KPARAM_INFO
	.align		4
.L_951:
        /*0008*/ 	.byte	0x04, 0x17
        /*000a*/ 	.short	(.L_953 - .L_952)
.L_952:
        /*000c*/ 	.word	0x00000000
        /*0010*/ 	.short	0x0000
        /*0012*/ 	.short	0x0000
        /*0014*/ 	.byte	0x00, 0xf0, 0xe1, 0x02


	//----- nvinfo : EIATTR_SPARSE_MMA_MASK
	.align		4
.L_953:
        /*0018*/ 	.byte	0x03, 0x50
        /*001a*/ 	.short	0x0000


	//----- nvinfo : EIATTR_MAXREG_COUNT
	.align		4
        /*001c*/ 	.byte	0x03, 0x1b
        /*001e*/ 	.short	0x0080


	//----- nvinfo : EIATTR_NUM_BARRIERS
	.align		4
        /*0020*/ 	.byte	0x02, 0x4c
        /*0022*/ 	.byte	0x01
	.zero		1


	//----- nvinfo : EIATTR_ANNOTATIONS
	.align		4
        /*0024*/ 	.byte	0x04, 0x55
        /*0026*/ 	.short	(.L_955 - .L_954)


	//   ....[0]....
.L_954:
        /* <DEDUP_REMOVED lines=29> */


	//----- nvinfo : EIATTR_MERCURY_ISA_VERSION
	.align		4
.L_955:
        /*01e8*/ 	.byte	0x03, 0x5f
        /*01ea*/ 	.short	0x0101


	//----- nvinfo : EIATTR_INT_WARP_WIDE_INSTR_OFFSETS
	.align		4
        /*01ec*/ 	.byte	0x04, 0x31
        /*01ee*/ 	.short	(.L_957 - .L_956)


	//   ....[0]....
.L_956:
        /*01f0*/ 	.word	0x00009350


	//   ....[1]....
        /*01f4*/ 	.word	0x00010e40


	//----- nvinfo : EIATTR_COOP_GROUP_MASK_REGIDS
	.align		4
.L_957:
        /*01f8*/ 	.byte	0x04, 0x29
        /*01fa*/ 	.short	(.L_959 - .L_958)


	//   ....[0]....
.L_958:
        /*01fc*/ 	.word	0xffffffff


	//   ....[1]....
        /*0200*/ 	.word	0xffffffff


	//   ....[2]....
        /*0204*/ 	.word	0xffffffff


	//   ....[3]....
        /*0208*/ 	.word	0xffffffff


	//   ....[4]....
        /*020c*/ 	.word	0xffffffff


	//   ....[5]....
        /*0210*/ 	.word	0xffffffff


	//   ....[6]....
        /*0214*/ 	.word	0xffffffff


	//   ....[7]....
        /*0218*/ 	.word	0xffffffff


	//   ....[8]....
        /*021c*/ 	.word	0xffffffff


	//   ....[9]....
        /*0220*/ 	.word	0xffffffff


	//----- nvinfo : EIATTR_COOP_GROUP_INSTR_OFFSETS
	.align		4
.L_959:
        /*0224*/ 	.byte	0x04, 0x28
        /*0226*/ 	.short	(.L_961 - .L_960)


	//   ....[0]....
.L_960:
        /*0228*/ 	.word	0x00008990


	//   ....[1]....
        /*022c*/ 	.word	0x000089d0


	//   ....[2]....
        /*0230*/ 	.word	0x00008a80


	//   ....[3]....
        /*0234*/ 	.word	0x00008a90


	//   ....[4]....
        /*0238*/ 	.word	0x00008ac0


	//   ....[5]....
        /*023c*/ 	.word	0x00008ae0


	//   ....[6]....
        /*0240*/ 	.word	0x00008b10


	//   ....[7]....
        /*0244*/ 	.word	0x00008b30


	//   ....[8]....
        /*0248*/ 	.word	0x00008b60


	//   ....[9]....
        /*024c*/ 	.word	0x00008b80


	//----- nvinfo : EIATTR_EXIT_INSTR_OFFSETS
	.align		4
.L_961:
        /*0250*/ 	.byte	0x04, 0x1c
        /*0252*/ 	.short	(.L_963 - .L_962)


	//   ....[0]....
.L_962:
        /*0254*/ 	.word	0x00010ed0


	//   ....[1]....
        /*0258*/ 	.word	0x00011010


	//   ....[2]....
        /*025c*/ 	.word	0x00011280


	//----- nvinfo : EIATTR_MAX_THREADS
	.align		4
.L_963:
        /*0260*/ 	.byte	0x04, 0x05
        /*0262*/ 	.short	(.L_965 - .L_964)
.L_964:
        /*0264*/ 	.word	0x00000200
        /*0268*/ 	.word	0x00000001
        /*026c*/ 	.word	0x00000001


	//----- nvinfo : EIATTR_CRS_STACK_SIZE
	.align		4
.L_965:
        /*0270*/ 	.byte	0x04, 0x1e
        /*0272*/ 	.short	(.L_967 - .L_966)
.L_966:
        /*0274*/ 	.word	0x00000000


	//----- nvinfo : EIATTR_CBANK_PARAM_SIZE
	.align		4
.L_967:
        /*0278*/ 	.byte	0x03, 0x19
        /*027a*/ 	.short	0x00b8


	//----- nvinfo : EIATTR_PARAM_CBANK
	.align		4
        /*027c*/ 	.byte	0x04, 0x0a
        /*027e*/ 	.short	(.L_969 - .L_968)
	.align		4
.L_968:
        /*0280*/ 	.word	index@(.nv.constant0._Z35group_norm_nhwc_bwd_one_pass_kernelI11Fp16IOFp16WLi256ELi128ELi512EEv26Group_norm_nhwc_bwd_params)
        /*0284*/ 	.short	0x0210
        /*0286*/ 	.short	0x00b8


	//----- nvinfo : EIATTR_SW_WAR
	.align		4
.L_969:
        /*0288*/ 	.byte	0x04, 0x36
        /*028a*/ 	.short	(.L_971 - .L_970)
.L_970:
        /*028c*/ 	.word	0x00000008
.L_971:


//--------------------- .nv.info._Z35group_norm_nhwc_bwd_one_pass_kernelI11Fp16IOFp16WLi512ELi128ELi512EEv26Group_norm_nhwc_bwd_params --------------------------
	.section	.nv.info._Z35group_norm_nhwc_bwd_one_pass_kernelI11Fp16IOFp16WLi512ELi128ELi512EEv26Group_norm_nhwc_bwd_params,"",@"SHT_CUDA_INFO"
	.sectionflags	@""
	.align	4


	//----- nvinfo : EIATTR_CUDA_API_VERSION
	.align		4
        /*0000*/ 	.byte	0x04, 0x37
        /*0002*/ 	.short	(.L_973 - .L_972)
.L_972:
        /*0004*/ 	.word	0x00000082


	//----- nvinfo : EIATTR_KPARAM_INFO
	.align		4
.L_973:
        /*0008*/ 	.byte	0x04, 0x17
        /*000a*/ 	.short	(.L_975 - .L_974)
.L_974:
        /*000c*/ 	.word	0x00000000
        /*0010*/ 	.short	0x0000
        /*0012*/ 	.short	0x0000
        /*0014*/ 	.byte	0x00, 0xf0, 0xe1, 0x02


	//----- nvinfo : EIATTR_SPARSE_MMA_MASK
	.align		4
.L_975:
        /*0018*/ 	.byte	0x03, 0x50
        /*001a*/ 	.short	0x0000


	//----- nvinfo : EIATTR_MAXREG_COUNT
	.align		4
        /*001c*/ 	.byte	0x03, 0x1b
        /*001e*/ 	.short	0x0080


	//----- nvinfo : EIATTR_NUM_BARRIERS
	.align		4
        /*0020*/ 	.byte	0x02, 0x4c
        /*0022*/ 	.byte	0x01
	.zero		1


	//----- nvinfo : EIATTR_ANNOTATIONS
	.align		4
        /*0024*/ 	.byte	0x04, 0x55
        /*0026*/ 	.short	(.L_977 - .L_976)


	//   ....[0]....
.L_976:
        /* <DEDUP_REMOVED lines=289> */


	//----- nvinfo : EIATTR_MERCURY_ISA_VERSION
	.align		4
.L_977:
        /*1220*/ 	.byte	0x03, 0x5f
        /*1222*/ 	.short	0x0101


	//----- nvinfo : EIATTR_INT_WARP_WIDE_INSTR_OFFSETS
	.align		4
        /*1224*/ 	.byte	0x04, 0x31
        /*1226*/ 	.short	(.L_979 - .L_978)


	//   ....[0]....
.L_978:
        /*1228*/ 	.word	0x00017170


	//   ....[1]....
        /*122c*/ 	.word	0x00018c70


	//----- nvinfo : EIATTR_COOP_GROUP_MASK_REGIDS
	.align		4
.L_979:
        /*1230*/ 	.byte	0x04, 0x29
        /*1232*/ 	.short	(.L_981 - .L_980)


	//   ....[0]....
.L_980:
        /*1234*/ 	.word	0xffffffff


	//   ....[1]....
        /*1238*/ 	.word	0xffffffff


	//   ....[2]....
        /*123c*/ 	.word	0xffffffff


	//   ....[3]....
        /*1240*/ 	.word	0xffffffff


	//   ....[4]....
        /*1244*/ 	.word	0xffffffff


	//   ....[5]....
        /*1248*/ 	.word	0xffffffff


	//   ....[6]....
        /*124c*/ 	.word	0xffffffff


	//   ....[7]....
        /*1250*/ 	.word	0xffffffff


	//   ....[8]....
        /*1254*/ 	.word	0xffffffff


	//   ....[9]....
        /*1258*/ 	.word	0xffffffff


	//----- nvinfo : EIATTR_COOP_GROUP_INSTR_OFFSETS
	.align		4
.L_981:
        /*125c*/ 	.byte	0x04, 0x28
        /*125e*/ 	.short	(.L_983 - .L_982)


	//   ....[0]....
.L_982:
        /*1260*/ 	.word	0x00015f60


	//   ....[1]....
        /*1264*/ 	.word	0x00015f80


	//   ....[2]....
        /*1268*/ 	.word	0x00016170


	//   ....[3]....
        /*126c*/ 	.word	0x00016180


	//   ....[4]....
        /*1270*/ 	.word	0x00016240


	//   ....[5]....
        /*1274*/ 	.word	0x00016270


	//   ....[6]....
        /*1278*/ 	.word	0x00016450


	//   ....[7]....
        /*127c*/ 	.word	0x00016480


	//   ....[8]....
        /*1280*/ 	.word	0x00016640


	//   ....[9]....
        /*1284*/ 	.word	0x00016670


	//----- nvinfo : EIATTR_EXIT_INSTR_OFFSETS
	.align		4
.L_983:
        /*1288*/ 	.byte	0x04, 0x1c
        /*128a*/ 	.short	(.L_985 - .L_984)


	//   ....[0]....
.L_984:
        /*128c*/ 	.word	0x00018d60


	//   ....[1]....
        /*1290*/ 	.word	0x00018eb0


	//   ....[2]....
        /*1294*/ 	.word	0x00019150


	//----- nvinfo : EIATTR_MAX_THREADS
	.align		4
.L_985:
        /*1298*/ 	.byte	0x04, 0x05
        /*129a*/ 	.short	(.L_987 - .L_986)
.L_986:
        /*129c*/ 	.word	0x00000200
        /*12a0*/ 	.word	0x00000001
        /*12a4*/ 	.word	0x00000001


	//----- nvinfo : EIATTR_CRS_STACK_SIZE
	.align		4
.L_987:
        /*12a8*/ 	.byte	0x04, 0x1e
        /*12aa*/ 	.short	(.L_989 - .L_988)
.L_988:
        /*12ac*/ 	.word	0x00000000


	//----- nvinfo : EIATTR_CBANK_PARAM_SIZE
	.align		4
.L_989:
        /*12b0*/ 	.byte	0x03, 0x19
        /*12b2*/ 	.short	0x00b8


	//----- nvinfo : EIATTR_PARAM_CBANK
	.align		4
        /*12b4*/ 	.byte	0x04, 0x0a
        /*12b6*/ 	.short	(.L_991 - .L_990)
	.align		4
.L_990:
        /*12b8*/ 	.word	index@(.nv.constant0._Z35group_norm_nhwc_bwd_one_pass_kernelI11Fp16IOFp16WLi512ELi128ELi512EEv26Group_norm_nhwc_bwd_params)
        /*12bc*/ 	.short	0x0210
        /*12be*/ 	.short	0x00b8


	//----- nvinfo : EIATTR_SW_WAR
	.align		4
.L_991:
        /*12c0*/ 	.byte	0x04, 0x36
        /*12c2*/ 	.short	(.L_993 - .L_992)
.L_992:
        /*12c4*/ 	.word	0x00000008
.L_993:


//--------------------- .nv.info._Z35group_norm_nhwc_bwd_one_pass_kernelI11Fp32IOFp32WLi64ELi128ELi512EEv26Group_norm_nhwc_bwd_params --------------------------
	.section	.nv.info._Z35group_norm_nhwc_bwd_one_pass_kernelI11Fp32IOFp32WLi64ELi128ELi512EEv26Group_norm_nhwc_bwd_params,"",@"SHT_CUDA_INFO"
	.sectionflags	@""
	.align	4


	//----- nvinfo : EIATTR_CUDA_API_VERSION
	.align		4
        /*0000*/ 	.byte	0x04, 0x37
        /*0002*/ 	.short	(.L_995 - .L_994)
.L_994:
        /*0004*/ 	.word	0x00000082


	//----- nvinfo : EIATTR_KPARAM_INFO
	.align		4
.L_995:
        /*0008*/ 	.byte	0x04, 0x17
        /*000a*/ 	.short	(.L_997 - .L_996)
.L_996:
        /*000c*/ 	.word	0x00000000
        /*0010*/ 	.short	0x0000
        /*0012*/ 	.short	0x0000
        /*0014*/ 	.byte	0x00, 0xf0, 0xe1, 0x02


	//----- nvinfo : EIATTR_SPARSE_MMA_MASK
	.align		4
.L_997:
        /*0018*/ 	.byte	0x03, 0x50
        /*001a*/ 	.short	0x0000


	//----- nvinfo : EIATTR_MAXREG_COUNT
	.align		4
        /*001c*/ 	.byte	0x03, 0x1b
        /*001e*/ 	.short	0x0080


	//----- nvinfo : EIATTR_NUM_BARRIERS
	.align		4
        /*0020*/ 	.byte	0x02, 0x4c
        /*0022*/ 	.byte	0x01
	.zero		1


	//----- nvinfo : EIATTR_MERCURY_ISA_VERSION
	.align		4
        /*0024*/ 	.byte	0x03, 0x5f
        /*0026*/ 	.short	0x0101


	//----- nvinfo : EIATTR_INT_WARP_WIDE_INSTR_OFFSETS
	.align		4
        /*0028*/ 	.byte	0x04, 0x31
        /*002a*/ 	.short	(.L_999 - .L_998)


	//   ....[0]....
.L_998:
        /*002c*/ 	.word	0x00002de0


	//   ....[1]....
        /*0030*/ 	.word	0x00005630


	//----- nvinfo : EIATTR_COOP_GROUP_MASK_REGIDS
	.align		4
.L_999:
        /*0034*/ 	.byte	0x04, 0x29
        /*0036*/ 	.short	(.L_1001 - .L_1000)


	//   ....[0]....
.L_1000:
        /*0038*/ 	.word	0xffffffff


	//   ....[1]....
        /*003c*/ 	.word	0xffffffff


	//   ....[2]....
        /*0040*/ 	.word	0xffffffff


	//   ....[3]....
        /*0044*/ 	.word	0xffffffff


	//   ....[4]....
        /*0048*/ 	.word	0xffffffff


	//   ....[5]....
        /*004c*/ 	.word	0xffffffff


	//   ....[6]....
        /*0050*/ 	.word	0xffffffff


	//   ....[7]....
        /*0054*/ 	.word	0xffffffff


	//   ....[8]....
        /*0058*/ 	.word	0xffffffff


	//   ....[9]....
        /*005c*/ 	.word	0xffffffff


	//----- nvinfo : EIATTR_COOP_GROUP_INSTR_OFFSETS
	.align		4
.L_1001:
        /*0060*/ 	.byte	0x04, 0x28
        /*0062*/ 	.short	(.L_1003 - .L_1002)


	//   ....[0]....
.L_1002:
        /*0064*/ 	.word	0x000022b0


	//   ....[1]....
        /*0068*/ 	.word	0x000022f0


	//   ....[2]....
        /*006c*/ 	.word	0x000023f0


	//   ....[3]....
        /*0070*/ 	.word	0x00002410


	//   ....[4]....
        /*0074*/ 	.word	0x00002440


	//   ....[5]....
        /*0078*/ 	.word	0x00002460


	//   ....[6]....
        /*007c*/ 	.word	0x00002490


	//   ....[7]....
        /*0080*/ 	.word	0x000024b0


	//   ....[8]....
        /*0084*/ 	.word	0x000024e0


	//   ....[9]....
        /*0088*/ 	.word	0x00002500


	//----- nvinfo : EIATTR_EXIT_INSTR_OFFSETS
	.align		4
.L_1003:
        /*008c*/ 	.byte	0x04, 0x1c
        /*008e*/ 	.short	(.L_1005 - .L_1004)


	//   ....[0]....
.L_1004:
        /*0090*/ 	.word	0x00005720


	//   ....[1]....
        /*0094*/ 	.word	0x00005860


	//   ....[2]....
        /*0098*/ 	.word	0x00005aa0


	//----- nvinfo : EIATTR_MAX_THREADS
	.align		4
.L_1005:
        /*009c*/ 	.byte	0x04, 0x05
        /*009e*/ 	.short	(.L_1007 - .L_1006)
.L_1006:
        /*00a0*/ 	.word	0x00000200
        /*00a4*/ 	.word	0x00000001
        /*00a8*/ 	.word	0x00000001


	//----- nvinfo : EIATTR_CRS_STACK_SIZE
	.align		4
.L_1007:
        /*00ac*/ 	.byte	0x04, 0x1e
        /*00ae*/ 	.short	(.L_1009 - .L_1008)
.L_1008:
        /*00b0*/ 	.word	0x00000000


	//----- nvinfo : EIATTR_CBANK_PARAM_SIZE
	.align		4
.L_1009:
        /*00b4*/ 	.byte	0x03, 0x19
        /*00b6*/ 	.short	0x00b8


	//----- nvinfo : EIATTR_PARAM_CBANK
	.align		4
        /*00b8*/ 	.byte	0x04, 0x0a
        /*00ba*/ 	.short	(.L_1011 - .L_1010)
	.align		4
.L_1010:
        /*00bc*/ 	.word	index@(.nv.constant0._Z35group_norm_nhwc_bwd_one_pass_kernelI11Fp32IOFp32WLi64ELi128ELi512EEv26Group_norm_nhwc_bwd_params)
        /*00c0*/ 	.short	0x0210
        /*00c2*/ 	.short	0x00b8


	//----- nvinfo : EIATTR_SW_WAR
	.align		4
.L_1011:
        /*00c4*/ 	.byte	0x04, 0x36
        /*00c6*/ 	.short	(.L_1013 - .L_1012)
.L_1012:
        /*00c8*/ 	.word	0x00000008
.L_1013:


//--------------------- .nv.info._Z35group_norm_nhwc_bwd_one_pass_kernelI11Fp32IOFp32WLi128ELi128ELi512EEv26Group_norm_nhwc_bwd_params --------------------------
	.section	.nv.info._Z35group_norm_nhwc_bwd_one_pass_kernelI11Fp32IOFp32WLi128ELi128ELi512EEv26Group_norm_nhwc_bwd_params,"",@"SHT_CUDA_INFO"
	.sectionflags	@""
	.align	4


	//----- nvinfo : EIATTR_CUDA_API_VERSION
	.align		4
        /*0000*/ 	.byte	0x04, 0x37
        /*0002*/ 	.short	(.L_1015 - .L_1014)
.L_1014:
        /*0004*/ 	.word	0x00000082


	//----- nvinfo : EIATTR_KPARAM_INFO
	.align		4
.L_1015:
        /*0008*/ 	.byte	0x04, 0x17
        /*000a*/ 	.short	(.L_1017 - .L_1016)
.L_1016:
        /*000c*/ 	.word	0x00000000
        /*0010*/ 	.short	0x0000
        /*0012*/ 	.short	0x0000
        /*0014*/ 	.byte	0x00, 0xf0, 0xe1, 0x02


	//----- nvinfo : EIATTR_SPARSE_MMA_MASK
	.align		4
.L_1017:
        /*0018*/ 	.byte	0x03, 0x50
        /*001a*/ 	.short	0x0000


	//----- nvinfo : EIATTR_MAXREG_COUNT
	.align		4
        /*001c*/ 	.byte	0x03, 0x1b
        /*001e*/ 	.short	0x0080


	//----- nvinfo : EIATTR_NUM_BARRIERS
	.align		4
        /*0020*/ 	.byte	0x02, 0x4c
        /*0022*/ 	.byte	0x01
	.zero		1


	//----- nvinfo : EIATTR_MERCURY_ISA_VERSION
	.align		4
        /*0024*/ 	.byte	0x03, 0x5f
        /*0026*/ 	.short	0x0101


	//----- nvinfo : EIATTR_INT_WARP_WIDE_INSTR_OFFSETS
	.align		4
        /*0028*/ 	.byte	0x04, 0x31
        /*002a*/ 	.short	(.L_1019 - .L_1018)


	//   ....[0]....
.L_1018:
        /*002c*/ 	.word	0x00004ee0


	//   ....[1]....
        /*0030*/ 	.word	0x00008d50


	//----- nvinfo : EIATTR_COOP_GROUP_MASK_REGIDS
	.align		4
.L_1019:
        /*0034*/ 	.byte	0x04, 0x29
        /*0036*/ 	.short	(.L_1021 - .L_1020)


	//   ....[0]....
.L_1020:
        /*0038*/ 	.word	0xffffffff


	//   ....[1]....
        /*003c*/ 	.word	0xffffffff


	//   ....[2]....
        /*0040*/ 	.word	0xffffffff


	//   ....[3]....
        /*0044*/ 	.word	0xffffffff


	//   ....[4]....
        /*0048*/ 	.word	0xffffffff


	//   ....[5]....
        /*004c*/ 	.word	0xffffffff


	//   ....[6]....
        /*0050*/ 	.word	0xffffffff


	//   ....[7]....
        /*0054*/ 	.word	0xffffffff


	//   ....[8]....
        /*0058*/ 	.word	0xffffffff


	//   ....[9]....
        /*005c*/ 	.word	0xffffffff


	//----- nvinfo : EIATTR_COOP_GROUP_INSTR_OFFSETS
	.align		4
.L_1021:
        /*0060*/ 	.byte	0x04, 0x28
        /*0062*/ 	.short	(.L_1023 - .L_1022)


	//   ....[0]....
.L_1022:
        /*0064*/ 	.word	0x00004420


	//   ....[1]....
        /*0068*/ 	.word	0x00004460


	//   ....[2]....
        /*006c*/ 	.word	0x000045f0


	//   ....[3]....
        /*0070*/ 	.word	0x00004620


	//   ....[4]....
        /*0074*/ 	.word	0x00004660


	//   ....[5]....
        /*0078*/ 	.word	0x00004680


	//   ....[6]....
        /*007c*/ 	.word	0x000046b0


	//   ....[7]....
        /*0080*/ 	.word	0x000046d0


	//   ....[8]....
        /*0084*/ 	.word	0x00004700


	//   ....[9]....
        /*0088*/ 	.word	0x00004720


	//----- nvinfo : EIATTR_EXIT_INSTR_OFFSETS
	.align		4
.L_1023:
        /*008c*/ 	.byte	0x04, 0x1c
        /*008e*/ 	.short	(.L_1025 - .L_1024)


	//   ....[0]....
.L_1024:
        /*0090*/ 	.word	0x00008de0


	//   ....[1]....
        /*0094*/ 	.word	0x00008f20


	//   ....[2]....
        /*0098*/ 	.word	0x00009160


	//----- nvinfo : EIATTR_MAX_THREADS
	.align		4
.L_1025:
        /*009c*/ 	.byte	0x04, 0x05
        /*009e*/ 	.short	(.L_1027 - .L_1026)
.L_1026:
        /*00a0*/ 	.word	0x00000200
        /*00a4*/ 	.word	0x00000001
        /*00a8*/ 	.word	0x00000001


	//----- nvinfo : EIATTR_CRS_STACK_SIZE
	.align		4
.L_1027:
        /*00ac*/ 	.byte	0x04, 0x1e
        /*00ae*/ 	.short	(.L_1029 - .L_1028)
.L_1028:
        /*00b0*/ 	.word	0x00000000


	//----- nvinfo : EIATTR_CBANK_PARAM_SIZE
	.align		4
.L_1029:
        /*00b4*/ 	.byte	0x03, 0x19
        /*00b6*/ 	.short	0x00b8


	//----- nvinfo : EIATTR_PARAM_CBANK
	.align		4
        /*00b8*/ 	.byte	0x04, 0x0a
        /*00ba*/ 	.short	(.L_1031 - .L_1030)
	.align		4
.L_1030:
        /*00bc*/ 	.word	index@(.nv.constant0._Z35group_norm_nhwc_bwd_one_pass_kernelI11Fp32IOFp32WLi128ELi128ELi512EEv26Group_norm_nhwc_bwd_params)
        /*00c0*/ 	.short	0x0210
        /*00c2*/ 	.short	0x00b8


	//----- nvinfo : EIATTR_SW_WAR
	.align		4
.L_1031:
        /*00c4*/ 	.byte	0x04, 0x36
        /*00c6*/ 	.short	(.L_1033 - .L_1032)
.L_1032:
        /*00c8*/ 	.word	0x00000008
.L_1033:


//--------------------- .nv.info._Z35group_norm_nhwc_bwd_one_pass_kernelI11Fp32IOFp32WLi256ELi128ELi512EEv26Group_norm_nhwc_bwd_params --------------------------
	.section	.nv.info._Z35group_norm_nhwc_bwd_one_pass_kernelI11Fp32IOFp32WLi256ELi128ELi512EEv26Group_norm_nhwc_bwd_params,"",@"SHT_CUDA_INFO"
	.sectionflags	@""
	.align	4


	//----- nvinfo : EIATTR_CUDA_API_VERSION
	.align		4
        /*0000*/ 	.byte	0x04, 0x37
        /*0002*/ 	.short	(.L_1035 - .L_1034)
.L_1034:
        /*0004*/ 	.word	0x00000082


	//----- nvinfo : EIATTR_KPARAM_INFO
	.align		4
.L_1035:
        /*0008*/ 	.byte	0x04, 0x17
        /*000a*/ 	.short	(.L_1037 - .L_1036)
.L_1036:
        /*000c*/ 	.word	0x00000000
        /*0010*/ 	.short	0x0000
        /*0012*/ 	.short	0x0000
        /*0014*/ 	.byte	0x00, 0xf0, 0xe1, 0x02


	//----- nvinfo : EIATTR_SPARSE_MMA_MASK
	.align		4
.L_1037:
        /*0018*/ 	.byte	0x03, 0x50
        /*001a*/ 	.short	0x0000


	//----- nvinfo : EIATTR_MAXREG_COUNT
	.align		4
        /*001c*/ 	.byte	0x03, 0x1b
        /*001e*/ 	.short	0x0080


	//----- nvinfo : EIATTR_NUM_BARRIERS
	.align		4
        /*0020*/ 	.byte	0x02, 0x4c
        /*0022*/ 	.byte	0x01
	.zero		1


	//----- nvinfo : EIATTR_ANNOTATIONS
	.align		4
        /*0024*/ 	.byte	0x04, 0x55
        /*0026*/ 	.short	(.L_1039 - .L_1038)


	//   ....[0]....
.L_1038:
        /* <DEDUP_REMOVED lines=184> */


	//----- nvinfo : EIATTR_MERCURY_ISA_VERSION
	.align		4
.L_1039:
        /*0b90*/ 	.byte	0x03, 0x5f
        /*0b92*/ 	.short	0x0101


	//----- nvinfo : EIATTR_INT_WARP_WIDE_INSTR_OFFSETS
	.align		4
        /*0b94*/ 	.byte	0x04, 0x31
        /*0b96*/ 	.short	(.L_1041 - .L_1040)


	//   ....[0]....
.L_1040:
        /*0b98*/ 	.word	0x00009f20


	//   ....[1]....
        /*0b9c*/ 	.word	0x0000a2d0


	//   ....[2]....
        /*0ba0*/ 	.word	0x0000a390


	//   ....[3]....
        /*0ba4*/ 	.word	0x0000a430


	//   ....[4]....
        /*0ba8*/ 	.word	0x0000a4d0


	//   ....[5]....
        /*0bac*/ 	.word	0x0000a570


	//   ....[6]....
        /*0bb0*/ 	.word	0x0000a610


	//   ....[7]....
        /*0bb4*/ 	.word	0x0000a6b0


	//   ....[8]....
        /*0bb8*/ 	.word	0x0000a750


	//   ....[9]....
        /*0bbc*/ 	.word	0x0000a7f0


	//   ....[10]....
        /*0bc0*/ 	.word	0x0000a890


	//   ....[11]....
        /*0bc4*/ 	.word	0x0000a930


	//   ....[12]....
        /*0bc8*/ 	.word	0x0000a9d0


	//   ....[13]....
        /*0bcc*/ 	.word	0x0000aa70


	//   ....[14]....
        /*0bd0*/ 	.word	0x0000ab10


	//   ....[15]....
        /*0bd4*/ 	.word	0x0000abb0


	//   ....[16]....
        /*0bd8*/ 	.word	0x0000ac50


	//   ....[17]....
        /*0bdc*/ 	.word	0x0000ad70


	//   ....[18]....
        /*0be0*/ 	.word	0x0000ae10


	//   ....[19]....
        /*0be4*/ 	.word	0x0000aeb0


	//   ....[20]....
        /*0be8*/ 	.word	0x0000af50


	//   ....[21]....
        /*0bec*/ 	.word	0x0000aff0


	//   ....[22]....
        /*0bf0*/ 	.word	0x0000b090


	//   ....[23]....
        /*0bf4*/ 	.word	0x0000b130


	//   ....[24]....
        /*0bf8*/ 	.word	0x0000b1d0


	//   ....[25]....
        /*0bfc*/ 	.word	0x0000b320


	//   ....[26]....
        /*0c00*/ 	.word	0x0000b3e0


	//   ....[27]....
        /*0c04*/ 	.word	0x0000b480


	//   ....[28]....
        /*0c08*/ 	.word	0x0000b520


	//   ....[29]....
        /*0c0c*/ 	.word	0x0000b740


	//   ....[30]....
        /*0c10*/ 	.word	0x0000b800


	//   ....[31]....
        /*0c14*/ 	.word	0x000117d0


	//----- nvinfo : EIATTR_COOP_GROUP_MASK_REGIDS
	.align		4
.L_1041:
        /*0c18*/ 	.byte	0x04, 0x29
        /*0c1a*/ 	.short	(.L_1043 - .L_1042)


	//   ....[0]....
.L_1042:
        /*0c1c*/ 	.word	0xffffffff


	//   ....[1]....
        /*0c20*/ 	.word	0xffffffff


	//   ....[2]....
        /*0c24*/ 	.word	0xffffffff


	//   ....[3]....
        /*0c28*/ 	.word	0xffffffff


	//   ....[4]....
        /*0c2c*/ 	.word	0xffffffff


	//   ....[5]....
        /*0c30*/ 	.word	0xffffffff


	//   ....[6]....
        /*0c34*/ 	.word	0xffffffff


	//   ....[7]....
        /*0c38*/ 	.word	0xffffffff


	//   ....[8]....
        /*0c3c*/ 	.word	0xffffffff


	//   ....[9]....
        /*0c40*/ 	.word	0xffffffff


	//----- nvinfo : EIATTR_COOP_GROUP_INSTR_OFFSETS
	.align		4
.L_1043:
        /*0c44*/ 	.byte	0x04, 0x28
        /*0c46*/ 	.short	(.L_1045 - .L_1044)


	//   ....[0]....
.L_1044:
        /*0c48*/ 	.word	0x00009490


	//   ....[1]....
        /*0c4c*/ 	.word	0x000094a0


	//   ....[2]....
        /*0c50*/ 	.word	0x00009500


	//   ....[3]....
        /*0c54*/ 	.word	0x00009510


	//   ....[4]....
        /*0c58*/ 	.word	0x00009540


	//   ....[5]....
        /*0c5c*/ 	.word	0x00009560


	//   ....[6]....
        /*0c60*/ 	.word	0x00009590


	//   ....[7]....
        /*0c64*/ 	.word	0x000095b0


	//   ....[8]....
        /*0c68*/ 	.word	0x000095e0


	//   ....[9]....
        /*0c6c*/ 	.word	0x00009600


	//----- nvinfo : EIATTR_EXIT_INSTR_OFFSETS
	.align		4
.L_1045:
        /*0c70*/ 	.byte	0x04, 0x1c
        /*0c72*/ 	.short	(.L_1047 - .L_1046)


	//   ....[0]....
.L_1046:
        /*0c74*/ 	.word	0x000118c0


	//   ....[1]....
        /*0c78*/ 	.word	0x00011a00


	//   ....[2]....
        /*0c7c*/ 	.word	0x00011c50


	//----- nvinfo : EIATTR_MAX_THREADS
	.align		4
.L_1047:
        /*0c80*/ 	.byte	0x04, 0x05
        /*0c82*/ 	.short	(.L_1049 - .L_1048)
.L_1048:
        /*0c84*/ 	.word	0x00000200
        /*0c88*/ 	.word	0x00000001
        /*0c8c*/ 	.word	0x00000001


	//----- nvinfo : EIATTR_CRS_STACK_SIZE
	.align		4
.L_1049:
        /*0c90*/ 	.byte	0x04, 0x1e
        /*0c92*/ 	.short	(.L_1051 - .L_1050)
.L_1050:
        /*0c94*/ 	.word	0x00000000


	//----- nvinfo : EIATTR_CBANK_PARAM_SIZE
	.align		4
.L_1051:
        /*0c98*/ 	.byte	0x03, 0x19
        /*0c9a*/ 	.short	0x00b8


	//----- nvinfo : EIATTR_PARAM_CBANK
	.align		4
        /*0c9c*/ 	.byte	0x04, 0x0a
        /*0c9e*/ 	.short	(.L_1053 - .L_1052)
	.align		4
.L_1052:
        /*0ca0*/ 	.word	index@(.nv.constant0._Z35group_norm_nhwc_bwd_one_pass_kernelI11Fp32IOFp32WLi256ELi128ELi512EEv26Group_norm_nhwc_bwd_params)
        /*0ca4*/ 	.short	0x0210
        /*0ca6*/ 	.short	0x00b8


	//----- nvinfo : EIATTR_SW_WAR
	.align		4
.L_1053:
        /*0ca8*/ 	.byte	0x04, 0x36
        /*0caa*/ 	.short	(.L_1055 - .L_1054)
.L_1054:
        /*0cac*/ 	.word	0x00000008
.L_1055:


//--------------------- .nv.info._Z35group_norm_nhwc_bwd_one_pass_kernelI11Fp32IOFp32WLi512ELi128ELi512EEv26Group_norm_nhwc_bwd_params --------------------------
	.section	.nv.info._Z35group_norm_nhwc_bwd_one_pass_kernelI11Fp32IOFp32WLi512ELi128ELi512EEv26Group_norm_nhwc_bwd_params,"",@"SHT_CUDA_INFO"
	.sectionflags	@""
	.align	4


	//----- nvinfo : EIATTR_CUDA_API_VERSION
	.align		4
        /*0000*/ 	.byte	0x04, 0x37
        /*0002*/ 	.short	(.L_1057 - .L_1056)
.L_1056:
        /*0004*/ 	.word	0x00000082


	//----- nvinfo : EIATTR_KPARAM_INFO
	.align		4
.L_1057:
        /*0008*/ 	.byte	0x04, 0x17
        /*000a*/ 	.short	(.L_1059 - .L_1058)
.L_1058:
        /*000c*/ 	.word	0x00000000
        /*0010*/ 	.short	0x0000
        /*0012*/ 	.short	0x0000
        /*0014*/ 	.byte	0x00, 0xf0, 0xe1, 0x02


	//----- nvinfo : EIATTR_SPARSE_MMA_MASK
	.align		4
.L_1059:
        /*0018*/ 	.byte	0x03, 0x50
        /*001a*/ 	.short	0x0000


	//----- nvinfo : EIATTR_MAXREG_COUNT
	.align		4
        /*001c*/ 	.byte	0x03, 0x1b
        /*001e*/ 	.short	0x0080


	//----- nvinfo : EIATTR_NUM_BARRIERS
	.align		4
        /*0020*/ 	.byte	0x02, 0x4c
        /*0022*/ 	.byte	0x01
	.zero		1


	//----- nvinfo : EIATTR_ANNOTATIONS
	.align		4
        /*0024*/ 	.byte	0x04, 0x55
        /*0026*/ 	.short	(.L_1061 - .L_1060)


	//   ....[0]....
.L_1060:
        /* <DEDUP_REMOVED lines=517> */


	//----- nvinfo : EIATTR_MERCURY_ISA_VERSION
	.align		4
.L_1061:
        /*2060*/ 	.byte	0x03, 0x5f
        /*2062*/ 	.short	0x0101


	//----- nvinfo : EIATTR_INT_WARP_WIDE_INSTR_OFFSETS
	.align		4
        /*2064*/ 	.byte	0x04, 0x31
        /*2066*/ 	.short	(.L_1063 - .L_1062)


	//   ....[0]....
.L_1062:
        /*2068*/ 	.word	0x00016d70


	//   ....[1]....
        /*206c*/ 	.word	0x000187f0


	//----- nvinfo : EIATTR_COOP_GROUP_MASK_REGIDS
	.align		4
.L_1063:
        /*2070*/ 	.byte	0x04, 0x29
        /*2072*/ 	.short	(.L_1065 - .L_1064)


	//   ....[0]....
.L_1064:
        /*2074*/ 	.word	0xffffffff


	//   ....[1]....
        /*2078*/ 	.word	0xffffffff


	//   ....[2]....
        /*207c*/ 	.word	0xffffffff


	//   ....[3]....
        /*2080*/ 	.word	0xffffffff


	//   ....[4]....
        /*2084*/ 	.word	0xffffffff


	//   ....[5]....
        /*2088*/ 	.word	0xffffffff


	//   ....[6]....
        /*208c*/ 	.word	0xffffffff


	//   ....[7]....
        /*2090*/ 	.word	0xffffffff


	//   ....[8]....
        /*2094*/ 	.word	0xffffffff


	//   ....[9]....
        /*2098*/ 	.word	0xffffffff


	//----- nvinfo : EIATTR_COOP_GROUP_INSTR_OFFSETS
	.align		4
.L_1065:
        /*209c*/ 	.byte	0x04, 0x28
        /*209e*/ 	.short	(.L_1067 - .L_1066)


	//   ....[0]....
.L_1066:
        /*20a0*/ 	.word	0x00015740


	//   ....[1]....
        /*20a4*/ 	.word	0x000159f0


	//   ....[2]....
        /*20a8*/ 	.word	0x00015bc0


	//   ....[3]....
        /*20ac*/ 	.word	0x00015cc0


	//   ....[4]....
        /*20b0*/ 	.word	0x00016060


	//   ....[5]....
        /*20b4*/ 	.word	0x00016070


	//   ....[6]....
        /*20b8*/ 	.word	0x000161d0


	//   ....[7]....
        /*20bc*/ 	.word	0x000161e0


	//   ....[8]....
        /*20c0*/ 	.word	0x000162a0


	//   ....[9]....
        /*20c4*/ 	.word	0x000162b0


	//----- nvinfo : EIATTR_EXIT_INSTR_OFFSETS
	.align		4
.L_1067:
        /*20c8*/ 	.byte	0x04, 0x1c
        /*20ca*/ 	.short	(.L_1069 - .L_1068)


	//   ....[0]....
.L_1068:
        /*20cc*/ 	.word	0x000188e0


	//   ....[1]....
        /*20d0*/ 	.word	0x00018a30


	//   ....[2]....
        /*20d4*/ 	.word	0x00018cb0


	//----- nvinfo : EIATTR_MAX_THREADS
	.align		4
.L_1069:
        /*20d8*/ 	.byte	0x04, 0x05
        /*20da*/ 	.short	(.L_1071 - .L_1070)
.L_1070:
        /*20dc*/ 	.word	0x00000200
        /*20e0*/ 	.word	0x00000001
        /*20e4*/ 	.word	0x00000001


	//----- nvinfo : EIATTR_CRS_STACK_SIZE
	.align		4
.L_1071:
        /*20e8*/ 	.byte	0x04, 0x1e
        /*20ea*/ 	.short	(.L_1073 - .L_1072)
.L_1072:
        /*20ec*/ 	.word	0x00000000


	//----- nvinfo : EIATTR_CBANK_PARAM_SIZE
	.align		4
.L_1073:
        /*20f0*/ 	.byte	0x03, 0x19
        /*20f2*/ 	.short	0x00b8


	//----- nvinfo : EIATTR_PARAM_CBANK
	.align		4
        /*20f4*/ 	.byte	0x04, 0x0a
        /*20f6*/ 	.short	(.L_1075 - .L_1074)
	.align		4
.L_1074:
        /*20f8*/ 	.word	index@(.nv.constant0._Z35group_norm_nhwc_bwd_one_pass_kernelI11Fp32IOFp32WLi512ELi128ELi512EEv26Group_norm_nhwc_bwd_params)
        /*20fc*/ 	.short	0x0210
        /*20fe*/ 	.short	0x00b8


	//----- nvinfo : EIATTR_SW_WAR
	.align		4
.L_1075:
        /*2100*/ 	.byte	0x04, 0x36
        /*2102*/ 	.short	(.L_1077 - .L_1076)
.L_1076:
        /*2104*/ 	.word	0x00000008
.L_1077:


//--------------------- .nv.info._Z35group_norm_nhwc_bwd_one_pass_kernelI11Fp32IOBf16WLi64ELi128ELi512EEv26Group_norm_nhwc_bwd_params --------------------------
	.section	.nv.info._Z35group_norm_nhwc_bwd_one_pass_kernelI11Fp32IOBf16WLi64ELi128ELi512EEv26Group_norm_nhwc_bwd_params,"",@"SHT_CUDA_INFO"
	.sectionflags	@""
	.align	4


	//----- nvinfo : EIATTR_CUDA_API_VERSION
	.align		4
        /*0000*/ 	.byte	0x04, 0x37
        /*0002*/ 	.short	(.L_1079 - .L_1078)
.L_1078:
        /*0004*/ 	.word	0x00000082


	//----- nvinfo : EIATTR_KPARAM_INFO
	.align		4
.L_1079:
        /*0008*/ 	.byte	0x04, 0x17
        /*000a*/ 	.short	(.L_1081 - .L_1080)
.L_1080:
        /*000c*/ 	.word	0x00000000
        /*0010*/ 	.short	0x0000
        /*0012*/ 	.short	0x0000
        /*0014*/ 	.byte	0x00, 0xf0, 0xe1, 0x02


	//----- nvinfo : EIATTR_SPARSE_MMA_MASK
	.align		4
.L_1081:
        /*0018*/ 	.byte	0x03, 0x50
        /*001a*/ 	.short	0x0000


	//----- nvinfo : EIATTR_MAXREG_COUNT
	.align		4
        /*001c*/ 	.byte	0x03, 0x1b
        /*001e*/ 	.short	0x0080


	//----- nvinfo : EIATTR_NUM_BARRIERS
	.align		4
        /*0020*/ 	.byte	0x02, 0x4c
        /*0022*/ 	.byte	0x01
	.zero		1


	//----- nvinfo : EIATTR_MERCURY_ISA_VERSION
	.align		4
        /*0024*/ 	.byte	0x03, 0x5f
        /*0026*/ 	.short	0x0101


	//----- nvinfo : EIATTR_INT_WARP_WIDE_INSTR_OFFSETS
	.align		4
        /*0028*/ 	.byte	0x04, 0x31
        /*002a*/ 	.short	(.L_1083 - .L_1082)


	//   ....[0]....
.L_1082:
        /*002c*/ 	.word	0x00002e30


	//   ....[1]....
        /*0030*/ 	.word	0x00005680


	//----- nvinfo : EIATTR_COOP_GROUP_MASK_REGIDS
	.align		4
.L_1083:
        /*0034*/ 	.byte	0x04, 0x29
        /*0036*/ 	.short	(.L_1085 - .L_1084)


	//   ....[0]....
.L_1084:
        /*0038*/ 	.word	0xffffffff


	//   ....[1]....
        /*003c*/ 	.word	0xffffffff


	//   ....[2]....
        /*0040*/ 	.word	0xffffffff


	//   ....[3]....
        /*0044*/ 	.word	0xffffffff


	//   ....[4]....
        /*0048*/ 	.word	0xffffffff


	//   ....[5]....
        /*004c*/ 	.word	0xffffffff


	//   ....[6]....
        /*0050*/ 	.word	0xffffffff


	//   ....[7]....
        /*0054*/ 	.word	0xffffffff


	//   ....[8]....
        /*0058*/ 	.word	0xffffffff


	//   ....[9]....
        /*005c*/ 	.word	0xffffffff


	//----- nvinfo : EIATTR_COOP_GROUP_INSTR_OFFSETS
	.align		4
.L_1085:
        /*0060*/ 	.byte	0x04, 0x28
        /*0062*/ 	.short	(.L_1087 - .L_1086)


	//   ....[0]....
.L_1086:
        /*0064*/ 	.word	0x00002300


	//   ....[1]....
        /*0068*/ 	.word	0x00002330


	//   ....[2]....
        /*006c*/ 	.word	0x000023e0


	//   ....[3]....
        /*0070*/ 	.word	0x00002400


	//   ....[4]....
        /*0074*/ 	.word	0x00002430


	//   ....[5]....
        /*0078*/ 	.word	0x00002450


	//   ....[6]....
        /*007c*/ 	.word	0x00002480


	//   ....[7]....
        /*0080*/ 	.word	0x000024a0


	//   ....[8]....
        /*0084*/ 	.word	0x000024d0


	//   ....[9]....
        /*0088*/ 	.word	0x000024f0


	//----- nvinfo : EIATTR_EXIT_INSTR_OFFSETS
	.align		4
.L_1087:
        /*008c*/ 	.byte	0x04, 0x1c
        /*008e*/ 	.short	(.L_1089 - .L_1088)


	//   ....[0]....
.L_1088:
        /*0090*/ 	.word	0x00005770


	//   ....[1]....
        /*0094*/ 	.word	0x000058b0


	//   ....[2]....
        /*0098*/ 	.word	0x00005b10


	//----- nvinfo : EIATTR_MAX_THREADS
	.align		4
.L_1089:
        /*009c*/ 	.byte	0x04, 0x05
        /*009e*/ 	.short	(.L_1091 - .L_1090)
.L_1090:
        /*00a0*/ 	.word	0x00000200
        /*00a4*/ 	.word	0x00000001
        /*00a8*/ 	.word	0x00000001


	//----- nvinfo : EIATTR_CRS_STACK_SIZE
	.align		4
.L_1091:
        /*00ac*/ 	.byte	0x04, 0x1e
        /*00ae*/ 	.short	(.L_1093 - .L_1092)
.L_1092:
        /*00b0*/ 	.word	0x00000000


	//----- nvinfo : EIATTR_CBANK_PARAM_SIZE
	.align		4
.L_1093:
        /*00b4*/ 	.byte	0x03, 0x19
        /*00b6*/ 	.short	0x00b8


	//----- nvinfo : EIATTR_PARAM_CBANK
	.align		4
        /*00b8*/ 	.byte	0x04, 0x0a
        /*00ba*/ 	.short	(.L_1095 - .L_1094)
	.align		4
.L_1094:
        /*00bc*/ 	.word	index@(.nv.constant0._Z35group_norm_nhwc_bwd_one_pass_kernelI11Fp32IOBf16WLi64ELi128ELi512EEv26Group_norm_nhwc_bwd_params)
        /*00c0*/ 	.short	0x0210
        /*00c2*/ 	.short	0x00b8


	//----- nvinfo : EIATTR_SW_WAR
	.align		4
.L_1095:
        /*00c4*/ 	.byte	0x04, 0x36
        /*00c6*/ 	.short	(.L_1097 - .L_1096)
.L_1096:
        /*00c8*/ 	.word	0x00000008
.L_1097:


//--------------------- .nv.info._Z35group_norm_nhwc_bwd_one_pass_kernelI11Fp32IOBf16WLi128ELi128ELi512EEv26Group_norm_nhwc_bwd_params --------------------------
	.section	.nv.info._Z35group_norm_nhwc_bwd_one_pass_kernelI11Fp32IOBf16WLi128ELi128ELi512EEv26Group_norm_nhwc_bwd_params,"",@"SHT_CUDA_INFO"
	.sectionflags	@""
	.align	4


	//----- nvinfo : EIATTR_CUDA_API_VERSION
	.align		4
        /*0000*/ 	.byte	0x04, 0x37
        /*0002*/ 	.short	(.L_1099 - .L_1098)
.L_1098:
        /*0004*/ 	.word	0x00000082


	//----- nvinfo : EIATTR_KPARAM_INFO
	.align		4
.L_1099:
        /*0008*/ 	.byte	0x04, 0x17
        /*000a*/ 	.short	(.L_1101 - .L_1100)
.L_1100:
        /*000c*/ 	.word	0x00000000
        /*0010*/ 	.short	0x0000
        /*0012*/ 	.short	0x0000
        /*0014*/ 	.byte	0x00, 0xf0, 0xe1, 0x02


	//----- nvinfo : EIATTR_SPARSE_MMA_MASK
	.align		4
.L_1101:
        /*0018*/ 	.byte	0x03, 0x50
        /*001a*/ 	.short	0x0000


	//----- nvinfo : EIATTR_MAXREG_COUNT
	.align		4
        /*001c*/ 	.byte	0x03, 0x1b
        /*001e*/ 	.short	0x0080


	//----- nvinfo : EIATTR_NUM_BARRIERS
	.align		4
        /*0020*/ 	.byte	0x02, 0x4c
        /*0022*/ 	.byte	0x01
	.zero		1


	//----- nvinfo : EIATTR_MERCURY_ISA_VERSION
	.align		4
        /*0024*/ 	.byte	0x03, 0x5f
        /*0026*/ 	.short	0x0101


	//----- nvinfo : EIATTR_INT_WARP_WIDE_INSTR_OFFSETS
	.align		4
        /*0028*/ 	.byte	0x04, 0x31
        /*002a*/ 	.short	(.L_1103 - .L_1102)


	//   ....[0]....
.L_1102:
        /*002c*/ 	.word	0x00004f70


	//   ....[1]....
        /*0030*/ 	.word	0x00008de0


	//----- nvinfo : EIATTR_COOP_GROUP_MASK_REGIDS
	.align		4
.L_1103:
        /*0034*/ 	.byte	0x04, 0x29
        /*0036*/ 	.short	(.L_1105 - .L_1104)


	//   ....[0]....
.L_1104:
        /*0038*/ 	.word	0xffffffff


	//   ....[1]....
        /*003c*/ 	.word	0xffffffff


	//   ....[2]....
        /*0040*/ 	.word	0xffffffff


	//   ....[3]....
        /*0044*/ 	.word	0xffffffff


	//   ....[4]....
        /*0048*/ 	.word	0xffffffff


	//   ....[5]....
        /*004c*/ 	.word	0xffffffff


	//   ....[6]....
        /*0050*/ 	.word	0xffffffff


	//   ....[7]....
        /*0054*/ 	.word	0xffffffff


	//   ....[8]....
        /*0058*/ 	.word	0xffffffff


	//   ....[9]....
        /*005c*/ 	.word	0xffffffff


	//----- nvinfo : EIATTR_COOP_GROUP_INSTR_OFFSETS
	.align		4
.L_1105:
        /*0060*/ 	.byte	0x04, 0x28
        /*0062*/ 	.short	(.L_1107 - .L_1106)


	//   ....[0]....
.L_1106:
        /*0064*/ 	.word	0x000044c0


	//   ....[1]....
        /*0068*/ 	.word	0x00004500


	//   ....[2]....
        /*006c*/ 	.word	0x00004690


	//   ....[3]....
        /*0070*/ 	.word	0x000046b0


	//   ....[4]....
        /*0074*/ 	.word	0x000046f0


	//   ....[5]....
        /*0078*/ 	.word	0x00004710


	//   ....[6]....
        /*007c*/ 	.word	0x00004740


	//   ....[7]....
        /*0080*/ 	.word	0x00004760


	//   ....[8]....
        /*0084*/ 	.word	0x00004790


	//   ....[9]....
        /*0088*/ 	.word	0x000047b0


	//----- nvinfo : EIATTR_EXIT_INSTR_OFFSETS
	.align		4
.L_1107:
        /*008c*/ 	.byte	0x04, 0x1c
        /*008e*/ 	.short	(.L_1109 - .L_1108)


	//   ....[0]....
.L_1108:
        /*0090*/ 	.word	0x00008e70


	//   ....[1]....
        /*0094*/ 	.word	0x00008fb0


	//   ....[2]....
        /*0098*/ 	.word	0x00009210


	//----- nvinfo : EIATTR_MAX_THREADS
	.align		4
.L_1109:
        /*009c*/ 	.byte	0x04, 0x05
        /*009e*/ 	.short	(.L_1111 - .L_1110)
.L_1110:
        /*00a0*/ 	.word	0x00000200
        /*00a4*/ 	.word	0x00000001
        /*00a8*/ 	.word	0x00000001


	//----- nvinfo : EIATTR_CRS_STACK_SIZE
	.align		4
.L_1111:
        /*00ac*/ 	.byte	0x04, 0x1e
        /*00ae*/ 	.short	(.L_1113 - .L_1112)
.L_1112:
        /*00b0*/ 	.word	0x00000000


	//----- nvinfo : EIATTR_CBANK_PARAM_SIZE
	.align		4
.L_1113:
        /*00b4*/ 	.byte	0x03, 0x19
        /*00b6*/ 	.short	0x00b8


	//----- nvinfo : EIATTR_PARAM_CBANK
	.align		4
        /*00b8*/ 	.byte	0x04, 0x0a
        /*00ba*/ 	.short	(.L_1115 - .L_1114)
	.align		4
.L_1114:
        /*00bc*/ 	.word	index@(.nv.constant0._Z35group_norm_nhwc_bwd_one_pass_kernelI11Fp32IOBf16WLi128ELi128ELi512EEv26Group_norm_nhwc_bwd_params)
        /*00c0*/ 	.short	0x0210
        /*00c2*/ 	.short	0x00b8


	//----- nvinfo : EIATTR_SW_WAR
	.align		4
.L_1115:
        /*00c4*/ 	.byte	0x04, 0x36
        /*00c6*/ 	.short	(.L_1117 - .L_1116)
.L_1116:
        /*00c8*/ 	.word	0x00000008
.L_1117:


//--------------------- .nv.info._Z35group_norm_nhwc_bwd_one_pass_kernelI11Fp32IOBf16WLi256ELi128ELi512EEv26Group_norm_nhwc_bwd_params --------------------------
	.section	.nv.info._Z35group_norm_nhwc_bwd_one_pass_kernelI11Fp32IOBf16WLi256ELi128ELi512EEv26Group_norm_nhwc_bwd_params,"",@"SHT_CUDA_INFO"
	.sectionflags	@""
	.align	4


	//----- nvinfo : EIATTR_CUDA_API_VERSION
	.align		4
        /*0000*/ 	.byte	0x04, 0x37
        /*0002*/ 	.short	(.L_1119 - .L_1118)
.L_1118:
        /*0004*/ 	.word	0x00000082


	//----- nvinfo : EIATTR_KPARAM_INFO
	.align		4
.L_1119:
        /*0008*/ 	.byte	0x04, 0x17
        /*000a*/ 	.short	(.L_1121 - .L_1120)
.L_1120:
        /*000c*/ 	.word	0x00000000
        /*0010*/ 	.short	0x0000
        /*0012*/ 	.short	0x0000
        /*0014*/ 	.byte	0x00, 0xf0, 0xe1, 0x02


	//----- nvinfo : EIATTR_SPARSE_MMA_MASK
	.align		4
.L_1121:
        /*0018*/ 	.byte	0x03, 0x50
        /*001a*/ 	.short	0x0000


	//----- nvinfo : EIATTR_MAXREG_COUNT
	.align		4
        /*001c*/ 	.byte	0x03, 0x1b
        /*001e*/ 	.short	0x0080


	//----- nvinfo : EIATTR_NUM_BARRIERS
	.align		4
        /*0020*/ 	.byte	0x02, 0x4c
        /*0022*/ 	.byte	0x01
	.zero		1


	//----- nvinfo : EIATTR_ANNOTATIONS
	.align		4
        /*0024*/ 	.byte	0x04, 0x55
        /*0026*/ 	.short	(.L_1123 - .L_1122)


	//   ....[0]....
.L_1122:
        /* <DEDUP_REMOVED lines=324> */


	//----- nvinfo : EIATTR_MERCURY_ISA_VERSION
	.align		4
.L_1123:
        /*1450*/ 	.byte	0x03, 0x5f
        /*1452*/ 	.short	0x0101


	//----- nvinfo : EIATTR_INT_WARP_WIDE_INSTR_OFFSETS
	.align		4
        /*1454*/ 	.byte	0x04, 0x31
        /*1456*/ 	.short	(.L_1125 - .L_1124)


	//   ....[0]....
.L_1124:
        /*1458*/ 	.word	0x0000b180


	//   ....[1]....
        /*145c*/ 	.word	0x0000b530


	//   ....[2]....
        /*1460*/ 	.word	0x0000b5f0


	//   ....[3]....
        /*1464*/ 	.word	0x0000b690


	//   ....[4]....
        /*1468*/ 	.word	0x0000b730


	//   ....[5]....
        /*146c*/ 	.word	0x0000b7d0


	//   ....[6]....
        /*1470*/ 	.word	0x0000b870


	//   ....[7]....
        /*1474*/ 	.word	0x0000b910


	//   ....[8]....
        /*1478*/ 	.word	0x0000b9b0


	//   ....[9]....
        /*147c*/ 	.word	0x0000ba50


	//   ....[10]....
        /*1480*/ 	.word	0x0000baf0


	//   ....[11]....
        /*1484*/ 	.word	0x0000bb90


	//   ....[12]....
        /*1488*/ 	.word	0x0000bc30


	//   ....[13]....
        /*148c*/ 	.word	0x0000bcd0


	//   ....[14]....
        /*1490*/ 	.word	0x0000bd70


	//   ....[15]....
        /*1494*/ 	.word	0x0000be10


	//   ....[16]....
        /*1498*/ 	.word	0x0000beb0


	//   ....[17]....
        /*149c*/ 	.word	0x0000bfd0


	//   ....[18]....
        /*14a0*/ 	.word	0x0000c070


	//   ....[19]....
        /*14a4*/ 	.word	0x0000c110


	//   ....[20]....
        /*14a8*/ 	.word	0x0000c1b0


	//   ....[21]....
        /*14ac*/ 	.word	0x0000c250


	//   ....[22]....
        /*14b0*/ 	.word	0x0000c2f0


	//   ....[23]....
        /*14b4*/ 	.word	0x0000c390


	//   ....[24]....
        /*14b8*/ 	.word	0x0000c430


	//   ....[25]....
        /*14bc*/ 	.word	0x0000c580


	//   ....[26]....
        /*14c0*/ 	.word	0x0000c640


	//   ....[27]....
        /*14c4*/ 	.word	0x0000c6e0


	//   ....[28]....
        /*14c8*/ 	.word	0x0000c780


	//   ....[29]....
        /*14cc*/ 	.word	0x0000c9a0


	//   ....[30]....
        /*14d0*/ 	.word	0x0000ca60


	//   ....[31]....
        /*14d4*/ 	.word	0x00013380


	//----- nvinfo : EIATTR_COOP_GROUP_MASK_REGIDS
	.align		4
.L_1125:
        /*14d8*/ 	.byte	0x04, 0x29
        /*14da*/ 	.short	(.L_1127 - .L_1126)


	//   ....[0]....
.L_1126:
        /*14dc*/ 	.word	0xffffffff


	//   ....[1]....
        /*14e0*/ 	.word	0xffffffff


	//   ....[2]....
        /*14e4*/ 	.word	0xffffffff


	//   ....[3]....
        /*14e8*/ 	.word	0xffffffff


	//   ....[4]....
        /*14ec*/ 	.word	0xffffffff


	//   ....[5]....
        /*14f0*/ 	.word	0xffffffff


	//   ....[6]....
        /*14f4*/ 	.word	0xffffffff


	//   ....[7]....
        /*14f8*/ 	.word	0xffffffff


	//   ....[8]....
        /*14fc*/ 	.word	0xffffffff


	//   ....[9]....
        /*1500*/ 	.word	0xffffffff


	//----- nvinfo : EIATTR_COOP_GROUP_INSTR_OFFSETS
	.align		4
.L_1127:
        /*1504*/ 	.byte	0x04, 0x28
        /*1506*/ 	.short	(.L_1129 - .L_1128)


	//   ....[0]....
.L_1128:
        /*1508*/ 	.word	0x0000a5f0


	//   ....[1]....
        /*150c*/ 	.word	0x0000a600


	//   ....[2]....
        /*1510*/ 	.word	0x0000a630


	//   ....[3]....
        /*1514*/ 	.word	0x0000a640


	//   ....[4]....
        /*1518*/ 	.word	0x0000a680


	//   ....[5]....
        /*151c*/ 	.word	0x0000a690


	//   ....[6]....
        /*1520*/ 	.word	0x0000a6d0


	//   ....[7]....
        /*1524*/ 	.word	0x0000a6e0


	//   ....[8]....
        /*1528*/ 	.word	0x0000a720


	//   ....[9]....
        /*152c*/ 	.word	0x0000a730


	//----- nvinfo : EIATTR_EXIT_INSTR_OFFSETS
	.align		4
.L_1129:
        /*1530*/ 	.byte	0x04, 0x1c
        /*1532*/ 	.short	(.L_1131 - .L_1130)


	//   ....[0]....
.L_1130:
        /*1534*/ 	.word	0x00013470


	//   ....[1]....
        /*1538*/ 	.word	0x000135b0


	//   ....[2]....
        /*153c*/ 	.word	0x00013820


	//----- nvinfo : EIATTR_MAX_THREADS
	.align		4
.L_1131:
        /*1540*/ 	.byte	0x04, 0x05
        /*1542*/ 	.short	(.L_1133 - .L_1132)
.L_1132:
        /*1544*/ 	.word	0x00000200
        /*1548*/ 	.word	0x00000001
        /*154c*/ 	.word	0x00000001


	//----- nvinfo : EIATTR_CRS_STACK_SIZE
	.align		4
.L_1133:
        /*1550*/ 	.byte	0x04, 0x1e
        /*1552*/ 	.short	(.L_1135 - .L_1134)
.L_1134:
        /*1554*/ 	.word	0x00000000


	//----- nvinfo : EIATTR_CBANK_PARAM_SIZE
	.align		4
.L_1135:
        /*1558*/ 	.byte	0x03, 0x19
        /*155a*/ 	.short	0x00b8


	//----- nvinfo : EIATTR_PARAM_CBANK
	.align		4
        /*155c*/ 	.byte	0x04, 0x0a
        /*155e*/ 	.short	(.L_1137 - .L_1136)
	.align		4
.L_1136:
        /*1560*/ 	.word	index@(.nv.constant0._Z35group_norm_nhwc_bwd_one_pass_kernelI11Fp32IOBf16WLi256ELi128ELi512EEv26Group_norm_nhwc_bwd_params)
        /*1564*/ 	.short	0x0210
        /*1566*/ 	.short	0x00b8


	//----- nvinfo : EIATTR_SW_WAR
	.align		4
.L_1137:
        /*1568*/ 	.byte	0x04, 0x36
        /*156a*/ 	.short	(.L_1139 - .L_1138)
.L_1138:
        /*156c*/ 	.word	0x00000008
.L_1139:


//--------------------- .nv.info._Z35group_norm_nhwc_bwd_one_pass_kernelI11Fp32IOBf16WLi512ELi128ELi512EEv26Group_norm_nhwc_bwd_params --------------------------
	.section	.nv.info._Z35group_norm_nhwc_bwd_one_pass_kernelI11Fp32IOBf16WLi512ELi128ELi512EEv26Group_norm_nhwc_bwd_params,"",@"SHT_CUDA_INFO"
	.sectionflags	@""
	.align	4


	//----- nvinfo : EIATTR_CUDA_API_VERSION
	.align		4
        /*0000*/ 	.byte	0x04, 0x37
        /*0002*/ 	.short	(.L_1141 - .L_1140)
.L_1140:
        /*0004*/ 	.word	0x00000082


	//----- nvinfo : EIATTR_KPARAM_INFO
	.align		4
.L_1141:
        /*0008*/ 	.byte	0x04, 0x17
        /*000a*/ 	.short	(.L_1143 - .L_1142)
.L_1142:
        /*000c*/ 	.word	0x00000000
        /*0010*/ 	.short	0x0000
        /*0012*/ 	.short	0x0000
        /*0014*/ 	.byte	0x00, 0xf0, 0xe1, 0x02


	//----- nvinfo : EIATTR_SPARSE_MMA_MASK
	.align		4
.L_1143:
        /*0018*/ 	.byte	0x03, 0x50
        /*001a*/ 	.short	0x0000


	//----- nvinfo : EIATTR_MAXREG_COUNT
	.align		4
        /*001c*/ 	.byte	0x03, 0x1b
        /*001e*/ 	.short	0x0080


	//----- nvinfo : EIATTR_NUM_BARRIERS
	.align		4
        /*0020*/ 	.byte	0x02, 0x4c
        /*0022*/ 	.byte	0x01
	.zero		1


	//----- nvinfo : EIATTR_ANNOTATIONS
	.align		4
        /*0024*/ 	.byte	0x04, 0x55
        /*0026*/ 	.short	(.L_1145 - .L_1144)


	//   ....[0]....
.L_1144:
        /* <DEDUP_REMOVED lines=519> */


	//----- nvinfo : EIATTR_MERCURY_ISA_VERSION
	.align		4
.L_1145:
        /*2080*/ 	.byte	0x03, 0x5f
        /*2082*/ 	.short	0x0101


	//----- nvinfo : EIATTR_INT_WARP_WIDE_INSTR_OFFSETS
	.align		4
        /*2084*/ 	.byte	0x04, 0x31
        /*2086*/ 	.short	(.L_1147 - .L_1146)


	//   ....[0]....
.L_1146:
        /*2088*/ 	.word	0x00016e20


	//   ....[1]....
        /*208c*/ 	.word	0x00018880


	//----- nvinfo : EIATTR_COOP_GROUP_MASK_REGIDS
	.align		4
.L_1147:
        /*2090*/ 	.byte	0x04, 0x29
        /*2092*/ 	.short	(.L_1149 - .L_1148)


	//   ....[0]....
.L_1148:
        /*2094*/ 	.word	0xffffffff


	//   ....[1]....
        /*2098*/ 	.word	0xffffffff


	//   ....[2]....
        /*209c*/ 	.word	0xffffffff


	//   ....[3]....
        /*20a0*/ 	.word	0xffffffff


	//   ....[4]....
        /*20a4*/ 	.word	0xffffffff


	//   ....[5]....
        /*20a8*/ 	.word	0xffffffff


	//   ....[6]....
        /*20ac*/ 	.word	0xffffffff


	//   ....[7]....
        /*20b0*/ 	.word	0xffffffff


	//   ....[8]....
        /*20b4*/ 	.word	0xffffffff


	//   ....[9]....
        /*20b8*/ 	.word	0xffffffff


	//----- nvinfo : EIATTR_COOP_GROUP_INSTR_OFFSETS
	.align		4
.L_1149:
        /*20bc*/ 	.byte	0x04, 0x28
        /*20be*/ 	.short	(.L_1151 - .L_1150)


	//   ....[0]....
.L_1150:
        /*20c0*/ 	.word	0x000157f0


	//   ....[1]....
        /*20c4*/ 	.word	0x00015940


	//   ....[2]....
        /*20c8*/ 	.word	0x000159f0


	//   ....[3]....
        /*20cc*/ 	.word	0x00015c20


	//   ....[4]....
        /*20d0*/ 	.word	0x00015e60


	//   ....[5]....
        /*20d4*/ 	.word	0x00015e80


	//   ....[6]....
        /*20d8*/ 	.word	0x00016290


	//   ....[7]....
        /*20dc*/ 	.word	0x000162c0


	//   ....[8]....
        /*20e0*/ 	.word	0x00016320


	//   ....[9]....
        /*20e4*/ 	.word	0x00016470


	//----- nvinfo : EIATTR_EXIT_INSTR_OFFSETS
	.align		4
.L_1151:
        /*20e8*/ 	.byte	0x04, 0x1c
        /*20ea*/ 	.short	(.L_1153 - .L_1152)


	//   ....[0]....
.L_1152:
        /*20ec*/ 	.word	0x00018970


	//   ....[1]....
        /*20f0*/ 	.word	0x00018ac0


	//   ....[2]....
        /*20f4*/ 	.word	0x00018d60


	//----- nvinfo : EIATTR_MAX_THREADS
	.align		4
.L_1153:
        /*20f8*/ 	.byte	0x04, 0x05
        /*20fa*/ 	.short	(.L_1155 - .L_1154)
.L_1154:
        /*20fc*/ 	.word	0x00000200
        /*2100*/ 	.word	0x00000001
        /*2104*/ 	.word	0x00000001


	//----- nvinfo : EIATTR_CRS_STACK_SIZE
	.align		4
.L_1155:
        /*2108*/ 	.byte	0x04, 0x1e
        /*210a*/ 	.short	(.L_1157 - .L_1156)
.L_1156:
        /*210c*/ 	.word	0x00000000


	//----- nvinfo : EIATTR_CBANK_PARAM_SIZE
	.align		4
.L_1157:
        /*2110*/ 	.byte	0x03, 0x19
        /*2112*/ 	.short	0x00b8


	//----- nvinfo : EIATTR_PARAM_CBANK
	.align		4
        /*2114*/ 	.byte	0x04, 0x0a
        /*2116*/ 	.short	(.L_1159 - .L_1158)
	.align		4
.L_1158:
        /*2118*/ 	.word	index@(.nv.constant0._Z35group_norm_nhwc_bwd_one_pass_kernelI11Fp32IOBf16WLi512ELi128ELi512EEv26Group_norm_nhwc_bwd_params)
        /*211c*/ 	.short	0x0210
        /*211e*/ 	.short	0x00b8


	//----- nvinfo : EIATTR_SW_WAR
	.align		4
.L_1159:
        /*2120*/ 	.byte	0x04, 0x36
        /*2122*/ 	.short	(.L_1161 - .L_1160)
.L_1160:
        /*2124*/ 	.word	0x00000008
.L_1161:


//--------------------- .nv.info._Z35group_norm_nhwc_bwd_one_pass_kernelI11Fp32IOFp16WLi64ELi128ELi512EEv26Group_norm_nhwc_bwd_params --------------------------
	.section	.nv.info._Z35group_norm_nhwc_bwd_one_pass_kernelI11Fp32IOFp16WLi64ELi128ELi512EEv26Group_norm_nhwc_bwd_params,"",@"SHT_CUDA_INFO"
	.sectionflags	@""
	.align	4


	//----- nvinfo : EIATTR_CUDA_API_VERSION
	.align		4
        /*0000*/ 	.byte	0x04, 0x37
        /*0002*/ 	.short	(.L_1163 - .L_1162)
.L_1162:
        /*0004*/ 	.word	0x00000082


	//----- nvinfo : EIATTR_KPARAM_INFO
	.align		4
.L_1163:
        /*0008*/ 	.byte	0x04, 0x17
        /*000a*/ 	.short	(.L_1165 - .L_1164)
.L_1164:
        /*000c*/ 	.word	0x00000000
        /*0010*/ 	.short	0x0000
        /*0012*/ 	.short	0x0000
        /*0014*/ 	.byte	0x00, 0xf0, 0xe1, 0x02


	//----- nvinfo : EIATTR_SPARSE_MMA_MASK
	.align		4
.L_1165:
        /*0018*/ 	.byte	0x03, 0x50
        /*001a*/ 	.short	0x0000


	//----- nvinfo : EIATTR_MAXREG_COUNT
	.align		4
        /*001c*/ 	.byte	0x03, 0x1b
        /*001e*/ 	.short	0x0080


	//----- nvinfo : EIATTR_NUM_BARRIERS
	.align		4
        /*0020*/ 	.byte	0x02, 0x4c
        /*0022*/ 	.byte	0x01
	.zero		1


	//----- nvinfo : EIATTR_MERCURY_ISA_VERSION
	.align		4
        /*0024*/ 	.byte	0x03, 0x5f
        /*0026*/ 	.short	0x0101


	//----- nvinfo : EIATTR_INT_WARP_WIDE_INSTR_OFFSETS
	.align		4
        /*0028*/ 	.byte	0x04, 0x31
        /*002a*/ 	.short	(.L_1167 - .L_1166)


	//   ....[0]....
.L_1166:
        /*002c*/ 	.word	0x00002e30


	//   ....[1]....
        /*0030*/ 	.word	0x00005680


	//----- nvinfo : EIATTR_COOP_GROUP_MASK_REGIDS
	.align		4
.L_1167:
        /*0034*/ 	.byte	0x04, 0x29
        /*0036*/ 	.short	(.L_1169 - .L_1168)


	//   ....[0]....
.L_1168:
        /*0038*/ 	.word	0xffffffff


	//   ....[1]....
        /*003c*/ 	.word	0xffffffff


	//   ....[2]....
        /*0040*/ 	.word	0xffffffff


	//   ....[3]....
        /*0044*/ 	.word	0xffffffff


	//   ....[4]....
        /*0048*/ 	.word	0xffffffff


	//   ....[5]....
        /*004c*/ 	.word	0xffffffff


	//   ....[6]....
        /*0050*/ 	.word	0xffffffff


	//   ....[7]....
        /*0054*/ 	.word	0xffffffff


	//   ....[8]....
        /*0058*/ 	.word	0xffffffff


	//   ....[9]....
        /*005c*/ 	.word	0xffffffff


	//----- nvinfo : EIATTR_COOP_GROUP_INSTR_OFFSETS
	.align		4
.L_1169:
        /*0060*/ 	.byte	0x04, 0x28
        /*0062*/ 	.short	(.L_1171 - .L_1170)


	//   ....[0]....
.L_1170:
        /*0064*/ 	.word	0x00002300


	//   ....[1]....
        /*0068*/ 	.word	0x00002330


	//   ....[2]....
        /*006c*/ 	.word	0x000023e0


	//   ....[3]....
        /*0070*/ 	.word	0x00002400


	//   ....[4]....
        /*0074*/ 	.word	0x00002430


	//   ....[5]....
        /*0078*/ 	.word	0x00002450


	//   ....[6]....
        /*007c*/ 	.word	0x00002480


	//   ....[7]....
        /*0080*/ 	.word	0x000024a0


	//   ....[8]....
        /*0084*/ 	.word	0x000024d0


	//   ....[9]....
        /*0088*/ 	.word	0x000024f0


	//----- nvinfo : EIATTR_EXIT_INSTR_OFFSETS
	.align		4
.L_1171:
        /*008c*/ 	.byte	0x04, 0x1c
        /*008e*/ 	.short	(.L_1173 - .L_1172)


	//   ....[0]....
.L_1172:
        /*0090*/ 	.word	0x00005770


	//   ....[1]....
        /*0094*/ 	.word	0x000058b0


	//   ....[2]....
        /*0098*/ 	.word	0x00005b10


	//----- nvinfo : EIATTR_MAX_THREADS
	.align		4
.L_1173:
        /*009c*/ 	.byte	0x04, 0x05
        /*009e*/ 	.short	(.L_1175 - .L_1174)
.L_1174:
        /*00a0*/ 	.word	0x00000200
        /*00a4*/ 	.word	0x00000001
        /*00a8*/ 	.word	0x00000001


	//----- nvinfo : EIATTR_CRS_STACK_SIZE
	.align		4
.L_1175:
        /*00ac*/ 	.byte	0x04, 0x1e
        /*00ae*/ 	.short	(.L_1177 - .L_1176)
.L_1176:
        /*00b0*/ 	.word	0x00000000


	//----- nvinfo : EIATTR_CBANK_PARAM_SIZE
	.align		4
.L_1177:
        /*00b4*/ 	.byte	0x03, 0x19
        /*00b6*/ 	.short	0x00b8


	//----- nvinfo : EIATTR_PARAM_CBANK
	.align		4
        /*00b8*/ 	.byte	0x04, 0x0a
        /*00ba*/ 	.short	(.L_1179 - .L_1178)
	.align		4
.L_1178:
        /*00bc*/ 	.word	index@(.nv.constant0._Z35group_norm_nhwc_bwd_one_pass_kernelI11Fp32IOFp16WLi64ELi128ELi512EEv26Group_norm_nhwc_bwd_params)
        /*00c0*/ 	.short	0x0210
        /*00c2*/ 	.short	0x00b8


	//----- nvinfo : EIATTR_SW_WAR
	.align		4
.L_1179:
        /*00c4*/ 	.byte	0x04, 0x36
        /*00c6*/ 	.short	(.L_1181 - .L_1180)
.L_1180:
        /*00c8*/ 	.word	0x00000008
.L_1181:


//--------------------- .nv.info._Z35group_norm_nhwc_bwd_one_pass_kernelI11Fp32IOFp16WLi128ELi128ELi512EEv26Group_norm_nhwc_bwd_params --------------------------
	.section	.nv.info._Z35group_norm_nhwc_bwd_one_pass_kernelI11Fp32IOFp16WLi128ELi128ELi512EEv26Group_norm_nhwc_bwd_params,"",@"SHT_CUDA_INFO"
	.sectionflags	@""
	.align	4


	//----- nvinfo : EIATTR_CUDA_API_VERSION
	.align		4
        /*0000*/ 	.byte	0x04, 0x37
        /*0002*/ 	.short	(.L_1183 - .L_1182)
.L_1182:
        /*0004*/ 	.word	0x00000082


	//----- nvinfo : EIATTR_KPARAM_INFO
	.align		4
.L_1183:
        /*0008*/ 	.byte	0x04, 0x17
        /*000a*/ 	.short	(.L_1185 - .L_1184)
.L_1184:
        /*000c*/ 	.word	0x00000000
        /*0010*/ 	.short	0x0000
        /*0012*/ 	.short	0x0000
        /*0014*/ 	.byte	0x00, 0xf0, 0xe1, 0x02


	//----- nvinfo : EIATTR_SPARSE_MMA_MASK
	.align		4
.L_1185:
        /*0018*/ 	.byte	0x03, 0x50
        /*001a*/ 	.short	0x0000


	//----- nvinfo : EIATTR_MAXREG_COUNT
	.align		4
        /*001c*/ 	.byte	0x03, 0x1b
        /*001e*/ 	.short	0x0080


	//----- nvinfo : EIATTR_NUM_BARRIERS
	.align		4
        /*0020*/ 	.byte	0x02, 0x4c
        /*0022*/ 	.byte	0x01
	.zero		1


	//----- nvinfo : EIATTR_MERCURY_ISA_VERSION
	.align		4
        /*0024*/ 	.byte	0x03, 0x5f
        /*0026*/ 	.short	0x0101


	//----- nvinfo : EIATTR_INT_WARP_WIDE_INSTR_OFFSETS
	.align		4
        /*0028*/ 	.byte	0x04, 0x31
        /*002a*/ 	.short	(.L_1187 - .L_1186)


	//   ....[0]....
.L_1186:
        /*002c*/ 	.word	0x00004f70


	//   ....[1]....
        /*0030*/ 	.word	0x00008de0


	//----- nvinfo : EIATTR_COOP_GROUP_MASK_REGIDS
	.align		4
.L_1187:
        /*0034*/ 	.byte	0x04, 0x29
        /*0036*/ 	.short	(.L_1189 - .L_1188)


	//   ....[0]....
.L_1188:
        /*0038*/ 	.word	0xffffffff


	//   ....[1]....
        /*003c*/ 	.word	0xffffffff


	//   ....[2]....
        /*0040*/ 	.word	0xffffffff


	//   ....[3]....
        /*0044*/ 	.word	0xffffffff


	//   ....[4]....
        /*0048*/ 	.word	0xffffffff


	//   ....[5]....
        /*004c*/ 	.word	0xffffffff


	//   ....[6]....
        /*0050*/ 	.word	0xffffffff


	//   ....[7]....
        /*0054*/ 	.word	0xffffffff


	//   ....[8]....
        /*0058*/ 	.word	0xffffffff


	//   ....[9]....
        /*005c*/ 	.word	0xffffffff


	//----- nvinfo : EIATTR_COOP_GROUP_INSTR_OFFSETS
	.align		4
.L_1189:
        /*0060*/ 	.byte	0x04, 0x28
        /*0062*/ 	.short	(.L_1191 - .L_1190)


	//   ....[0]....
.L_1190:
        /*0064*/ 	.word	0x000044c0


	//   ....[1]....
        /*0068*/ 	.word	0x00004500


	//   ....[2]....
        /*006c*/ 	.word	0x00004690


	//   ....[3]....
        /*0070*/ 	.word	0x000046b0


	//   ....[4]....
        /*0074*/ 	.word	0x000046f0


	//   ....[5]....
        /*0078*/ 	.word	0x00004710


	//   ....[6]....
        /*007c*/ 	.word	0x00004740


	//   ....[7]....
        /*0080*/ 	.word	0x00004760


	//   ....[8]....
        /*0084*/ 	.word	0x00004790


	//   ....[9]....
        /*0088*/ 	.word	0x000047b0


	//----- nvinfo : EIATTR_EXIT_INSTR_OFFSETS
	.align		4
.L_1191:
        /*008c*/ 	.byte	0x04, 0x1c
        /*008e*/ 	.short	(.L_1193 - .L_1192)


	//   ....[0]....
.L_1192:
        /*0090*/ 	.word	0x00008e70


	//   ....[1]....
        /*0094*/ 	.word	0x00008fb0


	//   ....[2]....
        /*0098*/ 	.word	0x00009210


	//----- nvinfo : EIATTR_MAX_THREADS
	.align		4
.L_1193:
        /*009c*/ 	.byte	0x04, 0x05
        /*009e*/ 	.short	(.L_1195 - .L_1194)
.L_1194:
        /*00a0*/ 	.word	0x00000200
        /*00a4*/ 	.word	0x00000001
        /*00a8*/ 	.word	0x00000001


	//----- nvinfo : EIATTR_CRS_STACK_SIZE
	.align		4
.L_1195:
        /*00ac*/ 	.byte	0x04, 0x1e
        /*00ae*/ 	.short	(.L_1197 - .L_1196)
.L_1196:
        /*00b0*/ 	.word	0x00000000


	//----- nvinfo : EIATTR_CBANK_PARAM_SIZE
	.align		4
.L_1197:
        /*00b4*/ 	.byte	0x03, 0x19
        /*00b6*/ 	.short	0x00b8


	//----- nvinfo : EIATTR_PARAM_CBANK
	.align		4
        /*00b8*/ 	.byte	0x04, 0x0a
        /*00ba*/ 	.short	(.L_1199 - .L_1198)
	.align		4
.L_1198:
        /*00bc*/ 	.word	index@(.nv.constant0._Z35group_norm_nhwc_bwd_one_pass_kernelI11Fp32IOFp16WLi128ELi128ELi512EEv26Group_norm_nhwc_bwd_params)
        /*00c0*/ 	.short	0x0210
        /*00c2*/ 	.short	0x00b8


	//----- nvinfo : EIATTR_SW_WAR
	.align		4
.L_1199:
        /*00c4*/ 	.byte	0x04, 0x36
        /*00c6*/ 	.short	(.L_1201 - .L_1200)
.L_1200:
        /*00c8*/ 	.word	0x00000008
.L_1201:


//--------------------- .nv.info._Z35group_norm_nhwc_bwd_one_pass_kernelI11Fp32IOFp16WLi256ELi128ELi512EEv26Group_norm_nhwc_bwd_params --------------------------
	.section	.nv.info._Z35group_norm_nhwc_bwd_one_pass_kernelI11Fp32IOFp16WLi256ELi128ELi512EEv26Group_norm_nhwc_bwd_params,"",@"SHT_CUDA_INFO"
	.sectionflags	@""
	.align	4


	//----- nvinfo : EIATTR_CUDA_API_VERSION
	.align		4
        /*0000*/ 	.byte	0x04, 0x37
        /*0002*/ 	.short	(.L_1203 - .L_1202)
.L_1202:
        /*0004*/ 	.word	0x00000082


	//----- nvinfo : EIATTR_KPARAM_INFO
	.align		4
.L_1203:
        /*0008*/ 	.byte	0x04, 0x17
        /*000a*/ 	.short	(.L_1205 - .L_1204)
.L_1204:
        /*000c*/ 	.word	0x00000000
        /*0010*/ 	.short	0x0000
        /*0012*/ 	.short	0x0000
        /*0014*/ 	.byte	0x00, 0xf0, 0xe1, 0x02


	//----- nvinfo : EIATTR_SPARSE_MMA_MASK
	.align		4
.L_1205:
        /*0018*/ 	.byte	0x03, 0x50
        /*001a*/ 	.short	0x0000


	//----- nvinfo : EIATTR_MAXREG_COUNT
	.align		4
        /*001c*/ 	.byte	0x03, 0x1b
        /*001e*/ 	.short	0x0080


	//----- nvinfo : EIATTR_NUM_BARRIERS
	.align		4
        /*0020*/ 	.byte	0x02, 0x4c
        /*0022*/ 	.byte	0x01
	.zero		1


	//----- nvinfo : EIATTR_ANNOTATIONS
	.align		4
        /*0024*/ 	.byte	0x04, 0x55
        /*0026*/ 	.short	(.L_1207 - .L_1206)


	//   ....[0]....
.L_1206:
        /* <DEDUP_REMOVED lines=324> */


	//----- nvinfo : EIATTR_MERCURY_ISA_VERSION
	.align		4
.L_1207:
        /*1450*/ 	.byte	0x03, 0x5f
        /*1452*/ 	.short	0x0101


	//----- nvinfo : EIATTR_INT_WARP_WIDE_INSTR_OFFSETS
	.align		4
        /*1454*/ 	.byte	0x04, 0x31
        /*1456*/ 	.short	(.L_1209 - .L_1208)


	//   ....[0]....
.L_1208:
        /*1458*/ 	.word	0x0000b180


	//   ....[1]....
        /*145c*/ 	.word	0x0000b530


	//   ....[2]....
        /*1460*/ 	.word	0x0000b5f0


	//   ....[3]....
        /*1464*/ 	.word	0x0000b690


	//   ....[4]....
        /*1468*/ 	.word	0x0000b730


	//   ....[5]....
        /*146c*/ 	.word	0x0000b7d0


	//   ....[6]....
        /*1470*/ 	.word	0x0000b870


	//   ....[7]....
        /*1474*/ 	.word	0x0000b910


	//   ....[8]....
        /*1478*/ 	.word	0x0000b9b0


	//   ....[9]....
        /*147c*/ 	.word	0x0000ba50


	//   ....[10]....
        /*1480*/ 	.word	0x0000baf0


	//   ....[11]....
        /*1484*/ 	.word	0x0000bb90


	//   ....[12]....
        /*1488*/ 	.word	0x0000bc30


	//   ....[13]....
        /*148c*/ 	.word	0x0000bcd0


	//   ....[14]....
        /*1490*/ 	.word	0x0000bd70


	//   ....[15]....
        /*1494*/ 	.word	0x0000be10


	//   ....[16]....
        /*1498*/ 	.word	0x0000beb0


	//   ....[17]....
        /*149c*/ 	.word	0x0000bfd0


	//   ....[18]....
        /*14a0*/ 	.word	0x0000c070


	//   ....[19]....
        /*14a4*/ 	.word	0x0000c110


	//   ....[20]....
        /*14a8*/ 	.word	0x0000c1b0


	//   ....[21]....
        /*14ac*/ 	.word	0x0000c250


	//   ....[22]....
        /*14b0*/ 	.word	0x0000c2f0


	//   ....[23]....
        /*14b4*/ 	.word	0x0000c390


	//   ....[24]....
        /*14b8*/ 	.word	0x0000c430


	//   ....[25]....
        /*14bc*/ 	.word	0x0000c580


	//   ....[26]....
        /*14c0*/ 	.word	0x0000c640


	//   ....[27]....
        /*14c4*/ 	.word	0x0000c6e0


	//   ....[28]....
        /*14c8*/ 	.word	0x0000c780


	//   ....[29]....
        /*14cc*/ 	.word	0x0000c9a0


	//   ....[30]....
        /*14d0*/ 	.word	0x0000ca60


	//   ....[31]....
        /*14d4*/ 	.word	0x00013380


	//----- nvinfo : EIATTR_COOP_GROUP_MASK_REGIDS
	.align		4
.L_1209:
        /*14d8*/ 	.byte	0x04, 0x29
        /*14da*/ 	.short	(.L_1211 - .L_1210)


	//   ....[0]....
.L_1210:
        /*14dc*/ 	.word	0xffffffff


	//   ....[1]....
        /*14e0*/ 	.word	0xffffffff


	//   ....[2]....
        /*14e4*/ 	.word	0xffffffff


	//   ....[3]....
        /*14e8*/ 	.word	0xffffffff


	//   ....[4]....
        /*14ec*/ 	.word	0xffffffff


	//   ....[5]....
        /*14f0*/ 	.word	0xffffffff


	//   ....[6]....
        /*14f4*/ 	.word	0xffffffff


	//   ....[7]....
        /*14f8*/ 	.word	0xffffffff


	//   ....[8]....
        /*14fc*/ 	.word	0xffffffff


	//   ....[9]....
        /*1500*/ 	.word	0xffffffff


	//----- nvinfo : EIATTR_COOP_GROUP_INSTR_OFFSETS
	.align		4
.L_1211:
        /*1504*/ 	.byte	0x04, 0x28
        /*1506*/ 	.short	(.L_1213 - .L_1212)


	//   ....[0]....
.L_1212:
        /*1508*/ 	.word	0x0000a5f0


	//   ....[1]....
        /*150c*/ 	.word	0x0000a600


	//   ....[2]....
        /*1510*/ 	.word	0x0000a630


	//   ....[3]....
        /*1514*/ 	.word	0x0000a640


	//   ....[4]....
        /*1518*/ 	.word	0x0000a680


	//   ....[5]....
        /*151c*/ 	.word	0x0000a690


	//   ....[6]....
        /*1520*/ 	.word	0x0000a6d0


	//   ....[7]....
        /*1524*/ 	.word	0x0000a6e0


	//   ....[8]....
        /*1528*/ 	.word	0x0000a720


	//   ....[9]....
        /*152c*/ 	.word	0x0000a730


	//----- nvinfo : EIATTR_EXIT_INSTR_OFFSETS
	.align		4
.L_1213:
        /*1530*/ 	.byte	0x04, 0x1c
        /*1532*/ 	.short	(.L_1215 - .L_1214)


	//   ....[0]....
.L_1214:
        /*1534*/ 	.word	0x00013470


	//   ....[1]....
        /*1538*/ 	.word	0x000135b0


	//   ....[2]....
        /*153c*/ 	.word	0x00013820


	//----- nvinfo : EIATTR_MAX_THREADS
	.align		4
.L_1215:
        /*1540*/ 	.byte	0x04, 0x05
        /*1542*/ 	.short	(.L_1217 - .L_1216)
.L_1216:
        /*1544*/ 	.word	0x00000200
        /*1548*/ 	.word	0x00000001
        /*154c*/ 	.word	0x00000001


	//----- nvinfo : EIATTR_CRS_STACK_SIZE
	.align		4
.L_1217:
        /*1550*/ 	.byte	0x04, 0x1e
        /*1552*/ 	.short	(.L_1219 - .L_1218)
.L_1218:
        /*1554*/ 	.word	0x00000000


	//----- nvinfo : EIATTR_CBANK_PARAM_SIZE
	.align		4
.L_1219:
        /*1558*/ 	.byte	0x03, 0x19
        /*155a*/ 	.short	0x00b8


	//----- nvinfo : EIATTR_PARAM_CBANK
	.align		4
        /*155c*/ 	.byte	0x04, 0x0a
        /*155e*/ 	.short	(.L_1221 - .L_1220)
	.align		4
.L_1220:
        /*1560*/ 	.word	index@(.nv.constant0._Z35group_norm_nhwc_bwd_one_pass_kernelI11Fp32IOFp16WLi256ELi128ELi512EEv26Group_norm_nhwc_bwd_params)
        /*1564*/ 	.short	0x0210
        /*1566*/ 	.short	0x00b8


	//----- nvinfo : EIATTR_SW_WAR
	.align		4
.L_1221:
        /*1568*/ 	.byte	0x04, 0x36
        /*156a*/ 	.short	(.L_1223 - .L_1222)
.L_1222:
        /*156c*/ 	.word	0x00000008
.L_1223:


//--------------------- .nv.info._Z35group_norm_nhwc_bwd_one_pass_kernelI11Fp32IOFp16WLi512ELi128ELi512EEv26Group_norm_nhwc_bwd_params --------------------------
	.section	.nv.info._Z35group_norm_nhwc_bwd_one_pass_kernelI11Fp32IOFp16WLi512ELi128ELi512EEv26Group_norm_nhwc_bwd_params,"",@"SHT_CUDA_INFO"
	.sectionflags	@""
	.align	4


	//----- nvinfo : EIATTR_CUDA_API_VERSION
	.align		4
        /*0000*/ 	.byte	0x04, 0x37
        /*0002*/ 	.short	(.L_1225 - .L_1224)
.L_1224:
        /*0004*/ 	.word	0x00000082


	//----- nvinfo : EIATTR_KPARAM_INFO
	.align		4
.L_1225:
        /*0008*/ 	.byte	0x04, 0x17
        /*000a*/ 	.short	(.L_1227 - .L_1226)
.L_1226:
        /*000c*/ 	.word	0x00000000
        /*0010*/ 	.short	0x0000
        /*0012*/ 	.short	0x0000
        /*0014*/ 	.byte	0x00, 0xf0, 0xe1, 0x02


	//----- nvinfo : EIATTR_SPARSE_MMA_MASK
	.align		4
.L_1227:
        /*0018*/ 	.byte	0x03, 0x50
        /*001a*/ 	.short	0x0000


	//----- nvinfo : EIATTR_MAXREG_COUNT
	.align		4
        /*001c*/ 	.byte	0x03, 0x1b
        /*001e*/ 	.short	0x0080


	//----- nvinfo : EIATTR_NUM_BARRIERS
	.align		4
        /*0020*/ 	.byte	0x02, 0x4c
        /*0022*/ 	.byte	0x01
	.zero		1


	//----- nvinfo : EIATTR_ANNOTATIONS
	.align		4
        /*0024*/ 	.byte	0x04, 0x55
        /*0026*/ 	.short	(.L_1229 - .L_1228)


	//   ....[0]....
.L_1228:
        /* <DEDUP_REMOVED lines=519> */


	//----- nvinfo : EIATTR_MERCURY_ISA_VERSION
	.align		4
.L_1229:
        /*2080*/ 	.byte	0x03, 0x5f
        /*2082*/ 	.short	0x0101


	//----- nvinfo : EIATTR_INT_WARP_WIDE_INSTR_OFFSETS
	.align		4
        /*2084*/ 	.byte	0x04, 0x31
        /*2086*/ 	.short	(.L_1231 - .L_1230)


	//   ....[0]....
.L_1230:
        /*2088*/ 	.word	0x00016e20


	//   ....[1]....
        /*208c*/ 	.word	0x00018880


	//----- nvinfo : EIATTR_COOP_GROUP_MASK_REGIDS
	.align		4
.L_1231:
        /*2090*/ 	.byte	0x04, 0x29
        /*2092*/ 	.short	(.L_1233 - .L_1232)


	//   ....[0]....
.L_1232:
        /*2094*/ 	.word	0xffffffff


	//   ....[1]....
        /*2098*/ 	.word	0xffffffff


	//   ....[2]....
        /*209c*/ 	.word	0xffffffff


	//   ....[3]....
        /*20a0*/ 	.word	0xffffffff


	//   ....[4]....
        /*20a4*/ 	.word	0xffffffff


	//   ....[5]....
        /*20a8*/ 	.word	0xffffffff


	//   ....[6]....
        /*20ac*/ 	.word	0xffffffff


	//   ....[7]....
        /*20b0*/ 	.word	0xffffffff


	//   ....[8]....
        /*20b4*/ 	.word	0xffffffff


	//   ....[9]....
        /*20b8*/ 	.word	0xffffffff


	//----- nvinfo : EIATTR_COOP_GROUP_INSTR_OFFSETS
	.align		4
.L_1233:
        /*20bc*/ 	.byte	0x04, 0x28
        /*20be*/ 	.short	(.L_1235 - .L_1234)


	//   ....[0]....
.L_1234:
        /*20c0*/ 	.word	0x000157f0


	//   ....[1]....
        /*20c4*/ 	.word	0x00015940


	//   ....[2]....
        /*20c8*/ 	.word	0x000159f0


	//   ....[3]....
        /*20cc*/ 	.word	0x00015c20


	//   ....[4]....
        /*20d0*/ 	.word	0x00015e60


	//   ....[5]....
        /*20d4*/ 	.word	0x00015e80


	//   ....[6]....
        /*20d8*/ 	.word	0x00016290


	//   ....[7]....
        /*20dc*/ 	.word	0x000162c0


	//   ....[8]....
        /*20e0*/ 	.word	0x00016320


	//   ....[9]....
        /*20e4*/ 	.word	0x00016470


	//----- nvinfo : EIATTR_EXIT_INSTR_OFFSETS
	.align		4
.L_1235:
        /*20e8*/ 	.byte	0x04, 0x1c
        /*20ea*/ 	.short	(.L_1237 - .L_1236)


	//   ....[0]....
.L_1236:
        /*20ec*/ 	.word	0x00018970


	//   ....[1]....
        /*20f0*/ 	.word	0x00018ac0


	//   ....[2]....
        /*20f4*/ 	.word	0x00018d60


	//----- nvinfo : EIATTR_MAX_THREADS
	.align		4
.L_1237:
        /*20f8*/ 	.byte	0x04, 0x05
        /*20fa*/ 	.short	(.L_1239 - .L_1238)
.L_1238:
        /*20fc*/ 	.word	0x00000200
        /*2100*/ 	.word	0x00000001
        /*2104*/ 	.word	0x00000001


	//----- nvinfo : EIATTR_CRS_STACK_SIZE
	.align		4
.L_1239:
        /*2108*/ 	.byte	0x04, 0x1e
        /*210a*/ 	.short	(.L_1241 - .L_1240)
.L_1240:
        /*210c*/ 	.word	0x00000000


	//----- nvinfo : EIATTR_CBANK_PARAM_SIZE
	.align		4
.L_1241:
        /*2110*/ 	.byte	0x03, 0x19
        /*2112*/ 	.short	0x00b8


	//----- nvinfo : EIATTR_PARAM_CBANK
	.align		4
        /*2114*/ 	.byte	0x04, 0x0a
        /*2116*/ 	.short	(.L_1243 - .L_1242)
	.align		4
.L_1242:
        /*2118*/ 	.word	index@(.nv.constant0._Z35group_norm_nhwc_bwd_one_pass_kernelI11Fp32IOFp16WLi512ELi128ELi512EEv26Group_norm_nhwc_bwd_params)
        /*211c*/ 	.short	0x0210
        /*211e*/ 	.short	0x00b8


	//----- nvinfo : EIATTR_SW_WAR
	.align		4
.L_1243:
        /*2120*/ 	.byte	0x04, 0x36
        /*2122*/ 	.short	(.L_1245 - .L_1244)
.L_1244:
        /*2124*/ 	.word	0x00000008
.L_1245:


//--------------------- .nv.info._Z35group_norm_nhwc_fwd_one_pass_kernelI11Bf16IOFp32WLi64ELi128ELi512EEv26Group_norm_nhwc_fwd_params --------------------------
	.section	.nv.info._Z35group_norm_nhwc_fwd_one_pass_kernelI11Bf16IOFp32WLi64ELi128ELi512EEv26Group_norm_nhwc_fwd_params,"",@"SHT_CUDA_INFO"
	.sectionflags	@""
	.align	4


	//----- nvinfo : EIATTR_CUDA_API_VERSION
	.align		4
        /*0000*/ 	.byte	0x04, 0x37
        /*0002*/ 	.short	(.L_1247 - .L_1246)
.L_1246:
        /*0004*/ 	.word	0x00000082


	//----- nvinfo : EIATTR_KPARAM_INFO
	.align		4
.L_1247:
        /*0008*/ 	.byte	0x04, 0x17
        /*000a*/ 	.short	(.L_1249 - .L_1248)
.L_1248:
        /*000c*/ 	.word	0x00000000
        /*0010*/ 	.short	0x0000
        /*0012*/ 	.short	0x0000
        /*0014*/ 	.byte	0x00, 0xf0, 0x81, 0x02


	//----- nvinfo : EIATTR_SPARSE_MMA_MASK
	.align		4
.L_1249:
        /*0018*/ 	.byte	0x03, 0x50
        /*001a*/ 	.short	0x0000


	//----- nvinfo : EIATTR_MAXREG_COUNT
	.align		4
        /*001c*/ 	.byte	0x03, 0x1b
        /*001e*/ 	.short	0x0080


	//----- nvinfo : EIATTR_NUM_BARRIERS
	.align		4
        /*0020*/ 	.byte	0x02, 0x4c
        /*0022*/ 	.byte	0x01
	.zero		1


	//----- nvinfo : EIATTR_MERCURY_ISA_VERSION
	.align		4
        /*0024*/ 	.byte	0x03, 0x5f
        /*0026*/ 	.short	0x0101


	//----- nvinfo : EIATTR_COOP_GROUP_MASK_REGIDS
	.align		4
        /*0028*/ 	.byte	0x04, 0x29
        /*002a*/ 	.short	(.L_1251 - .L_1250)


	//   ....[0]....
.L_1250:
        /*002c*/ 	.word	0xffffffff


	//   ....[1]....
        /*0030*/ 	.word	0xffffffff


	//   ....[2]....
        /*0034*/ 	.word	0xffffffff


	//   ....[3]....
        /*0038*/ 	.word	0xffffffff


	//   ....[4]....
        /*003c*/ 	.word	0xffffffff


	//   ....[5]....
        /*0040*/ 	.word	0xffffffff


	//   ....[6]....
        /*0044*/ 	.word	0xffffffff


	//   ....[7]....
        /*0048*/ 	.word	0xffffffff


	//   ....[8]....
        /*004c*/ 	.word	0xffffffff


	//   ....[9]....
        /*0050*/ 	.word	0xffffffff


	//----- nvinfo : EIATTR_COOP_GROUP_INSTR_OFFSETS
	.align		4
.L_1251:
        /*0054*/ 	.byte	0x04, 0x28
        /*0056*/ 	.short	(.L_1253 - .L_1252)


	//   ....[0]....
.L_1252:
        /*0058*/ 	.word	0x00001080


	//   ....[1]....
        /*005c*/ 	.word	0x00001090


	//   ....[2]....
        /*0060*/ 	.word	0x000010c0


	//   ....[3]....
        /*0064*/ 	.word	0x000010d0


	//   ....[4]....
        /*0068*/ 	.word	0x00001110


	//   ....[5]....
        /*006c*/ 	.word	0x00001120


	//   ....[6]....
        /*0070*/ 	.word	0x00001160


	//   ....[7]....
        /*0074*/ 	.word	0x00001170


	//   ....[8]....
        /*0078*/ 	.word	0x000011b0


	//   ....[9]....
        /*007c*/ 	.word	0x000011c0


	//----- nvinfo : EIATTR_EXIT_INSTR_OFFSETS
	.align		4
.L_1253:
        /*0080*/ 	.byte	0x04, 0x1c
        /*0082*/ 	.short	(.L_1255 - .L_1254)


	//   ....[0]....
.L_1254:
        /*0084*/ 	.word	0x00000070


	//   ....[1]....
        /*0088*/ 	.word	0x00003b90


	//----- nvinfo : EIATTR_MAX_THREADS
	.align		4
.L_1255:
        /*008c*/ 	.byte	0x04, 0x05
        /*008e*/ 	.short	(.L_1257 - .L_1256)
.L_1256:
        /*0090*/ 	.word	0x00000200
        /*0094*/ 	.word	0x00000001
        /*0098*/ 	.word	0x00000001


	//----- nvinfo : EIATTR_CRS_STACK_SIZE
	.align		4
.L_1257:
        /*009c*/ 	.byte	0x04, 0x1e
        /*009e*/ 	.short	(.L_1259 - .L_1258)
.L_1258:
        /*00a0*/ 	.word	0x00000000


	//----- nvinfo : EIATTR_CBANK_PARAM_SIZE
	.align		4
.L_1259:
        /*00a4*/ 	.byte	0x03, 0x19
        /*00a6*/ 	.short	0x00a0


	//----- nvinfo : EIATTR_PARAM_CBANK
	.align		4
        /*00a8*/ 	.byte	0x04, 0x0a
        /*00aa*/ 	.short	(.L_1261 - .L_1260)
	.align		4
.L_1260:
        /*00ac*/ 	.word	index@(.nv.constant0._Z35group_norm_nhwc_fwd_one_pass_kernelI11Bf16IOFp32WLi64ELi128ELi512EEv26Group_norm_nhwc_fwd_params)
        /*00b0*/ 	.short	0x0210
        /*00b2*/ 	.short	0x00a0


	//----- nvinfo : EIATTR_SW_WAR
	.align		4
.L_1261:
        /*00b4*/ 	.byte	0x04, 0x36
        /*00b6*/ 	.short	(.L_1263 - .L_1262)
.L_1262:
        /*00b8*/ 	.word	0x00000008
.L_1263:


//--------------------- .nv.info._Z35group_norm_nhwc_fwd_one_pass_kernelI11Bf16IOFp32WLi128ELi128ELi512EEv26Group_norm_nhwc_fwd_params --------------------------
	.section	.nv.info._Z35group_norm_nhwc_fwd_one_pass_kernelI11Bf16IOFp32WLi128ELi128ELi512EEv26Group_norm_nhwc_fwd_params,"",@"SHT_CUDA_INFO"
	.sectionflags	@""
	.align	4


	//----- nvinfo : EIATTR_CUDA_API_VERSION
	.align		4
        /*0000*/ 	.byte	0x04, 0x37
        /*0002*/ 	.short	(.L_1265 - .L_1264)
.L_1264:
        /*0004*/ 	.word	0x00000082


	//----- nvinfo : EIATTR_KPARAM_INFO
	.align		4
.L_1265:
        /*0008*/ 	.byte	0x04, 0x17
        /*000a*/ 	.short	(.L_1267 - .L_1266)
.L_1266:
        /*000c*/ 	.word	0x00000000
        /*0010*/ 	.short	0x0000
        /*0012*/ 	.short	0x0000
        /*0014*/ 	.byte	0x00, 0xf0, 0x81, 0x02


	//----- nvinfo : EIATTR_SPARSE_MMA_MASK
	.align		4
.L_1267:
        /*0018*/ 	.byte	0x03, 0x50
        /*001a*/ 	.short	0x0000


	//----- nvinfo : EIATTR_MAXREG_COUNT
	.align		4
        /*001c*/ 	.byte	0x03, 0x1b
        /*001e*/ 	.short	0x0080


	//----- nvinfo : EIATTR_NUM_BARRIERS
	.align		4
        /*0020*/ 	.byte	0x02, 0x4c
        /*0022*/ 	.byte	0x01
	.zero		1


	//----- nvinfo : EIATTR_MERCURY_ISA_VERSION
	.align		4
        /*0024*/ 	.byte	0x03, 0x5f
        /*0026*/ 	.short	0x0101


	//----- nvinfo : EIATTR_COOP_GROUP_MASK_REGIDS
	.align		4
        /*0028*/ 	.byte	0x04, 0x29
        /*002a*/ 	.short	(.L_1269 - .L_1268)


	//   ....[0]....
.L_1268:
        /*002c*/ 	.word	0xffffffff


	//   ....[1]....
        /*0030*/ 	.word	0xffffffff


	//   ....[2]....
        /*0034*/ 	.word	0xffffffff


	//   ....[3]....
        /*0038*/ 	.word	0xffffffff


	//   ....[4]....
        /*003c*/ 	.word	0xffffffff


	//   ....[5]....
        /*0040*/ 	.word	0xffffffff


	//   ....[6]....
        /*0044*/ 	.word	0xffffffff


	//   ....[7]....
        /*0048*/ 	.word	0xffffffff


	//   ....[8]....
        /*004c*/ 	.word	0xffffffff


	//   ....[9]....
        /*0050*/ 	.word	0xffffffff


	//----- nvinfo : EIATTR_COOP_GROUP_INSTR_OFFSETS
	.align		4
.L_1269:
        /*0054*/ 	.byte	0x04, 0x28
        /*0056*/ 	.short	(.L_1271 - .L_1270)


	//   ....[0]....
.L_1270:
        /*0058*/ 	.word	0x00001de0


	//   ....[1]....
        /*005c*/ 	.word	0x00001df0


	//   ....[2]....
        /*0060*/ 	.word	0x00001e20


	//   ....[3]....
        /*0064*/ 	.word	0x00001e30


	//   ....[4]....
        /*0068*/ 	.word	0x00001e70


	//   ....[5]....
        /*006c*/ 	.word	0x00001e80


	//   ....[6]....
        /*0070*/ 	.word	0x00001ec0


	//   ....[7]....
        /*0074*/ 	.word	0x00001ed0


	//   ....[8]....
        /*0078*/ 	.word	0x00001f10


	//   ....[9]....
        /*007c*/ 	.word	0x00001f20


	//----- nvinfo : EIATTR_EXIT_INSTR_OFFSETS
	.align		4
.L_1271:
        /*0080*/ 	.byte	0x04, 0x1c
        /*0082*/ 	.short	(.L_1273 - .L_1272)


	//   ....[0]....
.L_1272:
        /*0084*/ 	.word	0x00000060


	//   ....[1]....
        /*0088*/ 	.word	0x00005c90


	//----- nvinfo : EIATTR_MAX_THREADS
	.align		4
.L_1273:
        /*008c*/ 	.byte	0x04, 0x05
        /*008e*/ 	.short	(.L_1275 - .L_1274)
.L_1274:
        /*0090*/ 	.word	0x00000200
        /*0094*/ 	.word	0x00000001
        /*0098*/ 	.word	0x00000001


	//----- nvinfo : EIATTR_CRS_STACK_SIZE
	.align		4
.L_1275:
        /*009c*/ 	.byte	0x04, 0x1e
        /*009e*/ 	.short	(.L_1277 - .L_1276)
.L_1276:
        /*00a0*/ 	.word	0x00000000


	//----- nvinfo : EIATTR_CBANK_PARAM_SIZE
	.align		4
.L_1277:
        /*00a4*/ 	.byte	0x03, 0x19
        /*00a6*/ 	.short	0x00a0


	//----- nvinfo : EIATTR_PARAM_CBANK
	.align		4
        /*00a8*/ 	.byte	0x04, 0x0a
        /*00aa*/ 	.short	(.L_1279 - .L_1278)
	.align		4
.L_1278:
        /*00ac*/ 	.word	index@(.nv.constant0._Z35group_norm_nhwc_fwd_one_pass_kernelI11Bf16IOFp32WLi128ELi128ELi512EEv26Group_norm_nhwc_fwd_params)
        /*00b0*/ 	.short	0x0210
        /*00b2*/ 	.short	0x00a0


	//----- nvinfo : EIATTR_SW_WAR
	.align		4
.L_1279:
        /*00b4*/ 	.byte	0x04, 0x36
        /*00b6*/ 	.short	(.L_1281 - .L_1280)
.L_1280:
        /*00b8*/ 	.word	0x00000008
.L_1281:


//--------------------- .nv.info._Z35group_norm_nhwc_fwd_one_pass_kernelI11Bf16IOFp32WLi256ELi128ELi512EEv26Group_norm_nhwc_fwd_params --------------------------
	.section	.nv.info._Z35group_norm_nhwc_fwd_one_pass_kernelI11Bf16IOFp32WLi256ELi128ELi512EEv26Group_norm_nhwc_fwd_params,"",@"SHT_CUDA_INFO"
	.sectionflags	@""
	.align	4


	//----- nvinfo : EIATTR_CUDA_API_VERSION
	.align		4
        /*0000*/ 	.byte	0x04, 0x37
        /*0002*/ 	.short	(.L_1283 - .L_1282)
.L_1282:
        /*0004*/ 	.word	0x00000082


	//----- nvinfo : EIATTR_KPARAM_INFO
	.align		4
.L_1283:
        /*0008*/ 	.byte	0x04, 0x17
        /*000a*/ 	.short	(.L_1285 - .L_1284)
.L_1284:
        /*000c*/ 	.word	0x00000000
        /*0010*/ 	.short	0x0000
        /*0012*/ 	.short	0x0000
        /*0014*/ 	.byte	0x00, 0xf0, 0x81, 0x02


	//----- nvinfo : EIATTR_SPARSE_MMA_MASK
	.align		4
.L_1285:
        /*0018*/ 	.byte	0x03, 0x50
        /*001a*/ 	.short	0x0000


	//----- nvinfo : EIATTR_MAXREG_COUNT
	.align		4
        /*001c*/ 	.byte	0x03, 0x1b
        /*001e*/ 	.short	0x0080


	//----- nvinfo : EIATTR_NUM_BARRIERS
	.align		4
        /*0020*/ 	.byte	0x02, 0x4c
        /*0022*/ 	.byte	0x01
	.zero		1


	//----- nvinfo : EIATTR_ANNOTATIONS
	.align		4
        /*0024*/ 	.byte	0x04, 0x55
        /*0026*/ 	.short	(.L_1287 - .L_1286)


	//   ....[0]....
.L_1286:
        /* <DEDUP_REMOVED lines=27> */


	//----- nvinfo : EIATTR_MERCURY_ISA_VERSION
	.align		4
.L_1287:
        /*01c0*/ 	.byte	0x03, 0x5f
        /*01c2*/ 	.short	0x0101


	//----- nvinfo : EIATTR_COOP_GROUP_MASK_REGIDS
	.align		4
        /*01c4*/ 	.byte	0x04, 0x29
        /*01c6*/ 	.short	(.L_1289 - .L_1288)


	//   ....[0]....
.L_1288:
        /*01c8*/ 	.word	0xffffffff


	//   ....[1]....
        /*01cc*/ 	.word	0xffffffff


	//   ....[2]....
        /*01d0*/ 	.word	0xffffffff


	//   ....[3]....
        /*01d4*/ 	.word	0xffffffff


	//   ....[4]....
        /*01d8*/ 	.word	0xffffffff


	//   ....[5]....
        /*01dc*/ 	.word	0xffffffff


	//   ....[6]....
        /*01e0*/ 	.word	0xffffffff


	//   ....[7]....
        /*01e4*/ 	.word	0xffffffff


	//   ....[8]....
        /*01e8*/ 	.word	0xffffffff


	//   ....[9]....
        /*01ec*/ 	.word	0xffffffff


	//----- nvinfo : EIATTR_COOP_GROUP_INSTR_OFFSETS
	.align		4
.L_1289:
        /*01f0*/ 	.byte	0x04, 0x28
        /*01f2*/ 	.short	(.L_1291 - .L_1290)


	//   ....[0]....
.L_1290:
        /*01f4*/ 	.word	0x00003ec0


	//   ....[1]....
        /*01f8*/ 	.word	0x00003ed0


	//   ....[2]....
        /*01fc*/ 	.word	0x00003f10


	//   ....[3]....
        /*0200*/ 	.word	0x00003f20


	//   ....[4]....
        /*0204*/ 	.word	0x00003f60


	//   ....[5]....
        /*0208*/ 	.word	0x00003f70


	//   ....[6]....
        /*020c*/ 	.word	0x00003fb0


	//   ....[7]....
        /*0210*/ 	.word	0x00003fc0


	//   ....[8]....
        /*0214*/ 	.word	0x00004010


	//   ....[9]....
        /*0218*/ 	.word	0x00004020


	//----- nvinfo : EIATTR_EXIT_INSTR_OFFSETS
	.align		4
.L_1291:
        /*021c*/ 	.byte	0x04, 0x1c
        /*021e*/ 	.short	(.L_1293 - .L_1292)


	//   ....[0]....
.L_1292:
        /*0220*/ 	.word	0x00000080


	//   ....[1]....
        /*0224*/ 	.word	0x0000a300


	//----- nvinfo : EIATTR_MAX_THREADS
	.align		4
.L_1293:
        /*0228*/ 	.byte	0x04, 0x05
        /*022a*/ 	.short	(.L_1295 - .L_1294)
.L_1294:
        /*022c*/ 	.word	0x00000200
        /*0230*/ 	.word	0x00000001
        /*0234*/ 	.word	0x00000001


	//----- nvinfo : EIATTR_CRS_STACK_SIZE
	.align		4
.L_1295:
        /*0238*/ 	.byte	0x04, 0x1e
        /*023a*/ 	.short	(.L_1297 - .L_1296)
.L_1296:
        /*023c*/ 	.word	0x00000000


	//----- nvinfo : EIATTR_CBANK_PARAM_SIZE
	.align		4
.L_1297:
        /*0240*/ 	.byte	0x03, 0x19
        /*0242*/ 	.short	0x00a0


	//----- nvinfo : EIATTR_PARAM_CBANK
	.align		4
        /*0244*/ 	.byte	0x04, 0x0a
        /*0246*/ 	.short	(.L_1299 - .L_1298)
	.align		4
.L_1298:
        /*0248*/ 	.word	index@(.nv.constant0._Z35group_norm_nhwc_fwd_one_pass_kernelI11Bf16IOFp32WLi256ELi128ELi512EEv26Group_norm_nhwc_fwd_params)
        /*024c*/ 	.short	0x0210
        /*024e*/ 	.short	0x00a0


	//----- nvinfo : EIATTR_SW_WAR
	.align		4
.L_1299:
        /*0250*/ 	.byte	0x04, 0x36
        /*0252*/ 	.short	(.L_1301 - .L_1300)
.L_1300:
        /*0254*/ 	.word	0x00000008
.L_1301:


//--------------------- .nv.info._Z35group_norm_nhwc_fwd_one_pass_kernelI11Bf16IOFp32WLi512ELi128ELi512EEv26Group_norm_nhwc_fwd_params --------------------------
	.section	.nv.info._Z35group_norm_nhwc_fwd_one_pass_kernelI11Bf16IOFp32WLi512ELi128ELi512EEv26Group_norm_nhwc_fwd_params,"",@"SHT_CUDA_INFO"
	.sectionflags	@""
	.align	4


	//----- nvinfo : EIATTR_CUDA_API_VERSION
	.align		4
        /*0000*/ 	.byte	0x04, 0x37
        /*0002*/ 	.short	(.L_1303 - .L_1302)
.L_1302:
        /*0004*/ 	.word	0x00000082


	//----- nvinfo : EIATTR_KPARAM_INFO
	.align		4
.L_1303:
        /*0008*/ 	.byte	0x04, 0x17
        /*000a*/ 	.short	(.L_1305 - .L_1304)
.L_1304:
        /*000c*/ 	.word	0x00000000
        /*0010*/ 	.short	0x0000
        /*0012*/ 	.short	0x0000
        /*0014*/ 	.byte	0x00, 0xf0, 0x81, 0x02


	//----- nvinfo : EIATTR_SPARSE_MMA_MASK
	.align		4
.L_1305:
        /*0018*/ 	.byte	0x03, 0x50
        /*001a*/ 	.short	0x0000


	//----- nvinfo : EIATTR_MAXREG_COUNT
	.align		4
        /*001c*/ 	.byte	0x03, 0x1b
        /*001e*/ 	.short	0x0080


	//----- nvinfo : EIATTR_NUM_BARRIERS
	.align		4
        /*0020*/ 	.byte	0x02, 0x4c
        /*0022*/ 	.byte	0x01
	.zero		1


	//----- nvinfo : EIATTR_ANNOTATIONS
	.align		4
        /*0024*/ 	.byte	0x04, 0x55
        /*0026*/ 	.short	(.L_1307 - .L_1306)


	//   ....[0]....
.L_1306:
        /* <DEDUP_REMOVED lines=154> */


	//----- nvinfo : EIATTR_MERCURY_ISA_VERSION
	.align		4
.L_1307:
        /*09b8*/ 	.byte	0x03, 0x5f
        /*09ba*/ 	.short	0x0101


	//----- nvinfo : EIATTR_COOP_GROUP_MASK_REGIDS
	.align		4
        /*09bc*/ 	.byte	0x04, 0x29
        /*09be*/ 	.short	(.L_1309 - .L_1308)


	//   ....[0]....
.L_1308:
        /*09c0*/ 	.word	0xffffffff


	//   ....[1]....
        /*09c4*/ 	.word	0xffffffff


	//   ....[2]....
        /*09c8*/ 	.word	0xffffffff


	//   ....[3]....
        /*09cc*/ 	.word	0xffffffff


	//   ....[4]....
        /*09d0*/ 	.word	0xffffffff


	//   ....[5]....
        /*09d4*/ 	.word	0xffffffff


	//   ....[6]....
        /*09d8*/ 	.word	0xffffffff


	//   ....[7]....
        /*09dc*/ 	.word	0xffffffff


	//   ....[8]....
        /*09e0*/ 	.word	0xffffffff


	//   ....[9]....
        /*09e4*/ 	.word	0xffffffff


	//----- nvinfo : EIATTR_COOP_GROUP_INSTR_OFFSETS
	.align		4
.L_1309:
        /*09e8*/ 	.byte	0x04, 0x28
        /*09ea*/ 	.short	(.L_1311 - .L_1310)


	//   ....[0]....
.L_1310:
        /*09ec*/ 	.word	0x000092e0


	//   ....[1]....
        /*09f0*/ 	.word	0x000092f0


	//   ....[2]....
        /*09f4*/ 	.word	0x00009330


	//   ....[3]....
        /*09f8*/ 	.word	0x00009340


	//   ....[4]....
        /*09fc*/ 	.word	0x00009380


	//   ....[5]....
        /*0a00*/ 	.word	0x00009390


	//   ....[6]....
        /*0a04*/ 	.word	0x000093d0


	//   ....[7]....
        /*0a08*/ 	.word	0x000093e0


	//   ....[8]....
        /*0a0c*/ 	.word	0x00009440


	//   ....[9]....
        /*0a10*/ 	.word	0x00009450


	//----- nvinfo : EIATTR_EXIT_INSTR_OFFSETS
	.align		4
.L_1311:
        /*0a14*/ 	.byte	0x04, 0x1c
        /*0a16*/ 	.short	(.L_1313 - .L_1312)


	//   ....[0]....
.L_1312:
        /*0a18*/ 	.word	0x000000d0


	//   ....[1]....
        /*0a1c*/ 	.word	0x0000b870


	//----- nvinfo : EIATTR_MAX_THREADS
	.align		4
.L_1313:
        /*0a20*/ 	.byte	0x04, 0x05
        /*0a22*/ 	.short	(.L_1315 - .L_1314)
.L_1314:
        /*0a24*/ 	.word	0x00000200
        /*0a28*/ 	.word	0x00000001
        /*0a2c*/ 	.word	0x00000001


	//----- nvinfo : EIATTR_CRS_STACK_SIZE
	.align		4
.L_1315:
        /*0a30*/ 	.byte	0x04, 0x1e
        /*0a32*/ 	.short	(.L_1317 - .L_1316)
.L_1316:
        /*0a34*/ 	.word	0x00000000


	//----- nvinfo : EIATTR_CBANK_PARAM_SIZE
	.align		4
.L_1317:
        /*0a38*/ 	.byte	0x03, 0x19
        /*0a3a*/ 	.short	0x00a0


	//----- nvinfo : EIATTR_PARAM_CBANK
	.align		4
        /*0a3c*/ 	.byte	0x04, 0x0a
        /*0a3e*/ 	.short	(.L_1319 - .L_1318)
	.align		4
.L_1318:
        /*0a40*/ 	.word	index@(.nv.constant0._Z35group_norm_nhwc_fwd_one_pass_kernelI11Bf16IOFp32WLi512ELi128ELi512EEv26Group_norm_nhwc_fwd_params)
        /*0a44*/ 	.short	0x0210
        /*0a46*/ 	.short	0x00a0


	//----- nvinfo : EIATTR_SW_WAR
	.align		4
.L_1319:
        /*0a48*/ 	.byte	0x04, 0x36
        /*0a4a*/ 	.short	(.L_1321 - .L_1320)
.L_1320:
        /*0a4c*/ 	.word	0x00000008
.L_1321:


//--------------------- .nv.info._Z35group_norm_nhwc_fwd_one_pass_kernelI11Bf16IOBf16WLi64ELi128ELi512EEv26Group_norm_nhwc_fwd_params --------------------------
	.section	.nv.info._Z35group_norm_nhwc_fwd_one_pass_kernelI11Bf16IOBf16WLi64ELi128ELi512EEv26Group_norm_nhwc_fwd_params,"",@"SHT_CUDA_INFO"
	.sectionflags	@""
	.align	4


	//----- nvinfo : EIATTR_CUDA_API_VERSION
	.align		4
        /*0000*/ 	.byte	0x04, 0x37
        /*0002*/ 	.short	(.L_1323 - .L_1322)
.L_1322:
        /*0004*/ 	.word	0x00000082


	//----- nvinfo : EIATTR_KPARAM_INFO
	.align		4
.L_1323:
        /*0008*/ 	.byte	0x04, 0x17
        /*000a*/ 	.short	(.L_1325 - .L_1324)
.L_1324:
        /*000c*/ 	.word	0x00000000
        /*0010*/ 	.short	0x0000
        /*0012*/ 	.short	0x0000
        /*0014*/ 	.byte	0x00, 0xf0, 0x81, 0x02


	//----- nvinfo : EIATTR_SPARSE_MMA_MASK
	.align		4
.L_1325:
        /*0018*/ 	.byte	0x03, 0x50
        /*001a*/ 	.short	0x0000


	//----- nvinfo : EIATTR_MAXREG_COUNT
	.align		4
        /*001c*/ 	.byte	0x03, 0x1b
        /*001e*/ 	.short	0x0080


	//----- nvinfo : EIATTR_NUM_BARRIERS
	.align		4
        /*0020*/ 	.byte	0x02, 0x4c
        /*0022*/ 	.byte	0x01
	.zero		1


	//----- nvinfo : EIATTR_MERCURY_ISA_VERSION
	.align		4
        /*0024*/ 	.byte	0x03, 0x5f
        /*0026*/ 	.short	0x0101


	//----- nvinfo : EIATTR_COOP_GROUP_MASK_REGIDS
	.align		4
        /*0028*/ 	.byte	0x04, 0x29
        /*002a*/ 	.short	(.L_1327 - .L_1326)


	//   ....[0]....
.L_1326:
        /*002c*/ 	.word	0xffffffff


	//   ....[1]....
        /*0030*/ 	.word	0xffffffff


	//   ....[2]....
        /*0034*/ 	.word	0xffffffff


	//   ....[3]....
        /*0038*/ 	.word	0xffffffff


	//   ....[4]....
        /*003c*/ 	.word	0xffffffff


	//   ....[5]....
        /*0040*/ 	.word	0xffffffff


	//   ....[6]....
        /*0044*/ 	.word	0xffffffff


	//   ....[7]....
        /*0048*/ 	.word	0xffffffff


	//   ....[8]....
        /*004c*/ 	.word	0xffffffff


	//   ....[9]....
        /*0050*/ 	.word	0xffffffff


	//----- nvinfo : EIATTR_COOP_GROUP_INSTR_OFFSETS
	.align		4
.L_1327:
        /*0054*/ 	.byte	0x04, 0x28
        /*0056*/ 	.short	(.L_1329 - .L_1328)


	//   ....[0]....
.L_1328:
        /*0058*/ 	.word	0x00001040


	//   ....[1]....
        /*005c*/ 	.word	0x00001050


	//   ....[2]....
        /*0060*/ 	.word	0x00001080


	//   ....[3]....
        /*0064*/ 	.word	0x00001090


	//   ....[4]....
        /*0068*/ 	.word	0x000010d0


	//   ....[5]....
        /*006c*/ 	.word	0x000010e0


	//   ....[6]....
        /*0070*/ 	.word	0x00001120


	//   ....[7]....
        /*0074*/ 	.word	0x00001130


	//   ....[8]....
        /*0078*/ 	.word	0x00001170


	//   ....[9]....
        /*007c*/ 	.word	0x00001180


	//----- nvinfo : EIATTR_EXIT_INSTR_OFFSETS
	.align		4
.L_1329:
        /*0080*/ 	.byte	0x04, 0x1c
        /*0082*/ 	.short	(.L_1331 - .L_1330)


	//   ....[0]....
.L_1330:
        /*0084*/ 	.word	0x00000070


	//   ....[1]....
        /*0088*/ 	.word	0x00003c50


	//----- nvinfo : EIATTR_MAX_THREADS
	.align		4
.L_1331:
        /*008c*/ 	.byte	0x04, 0x05
        /*008e*/ 	.short	(.L_1333 - .L_1332)
.L_1332:
        /*0090*/ 	.word	0x00000200
        /*0094*/ 	.word	0x00000001
        /*0098*/ 	.word	0x00000001


	//----- nvinfo : EIATTR_CRS_STACK_SIZE
	.align		4
.L_1333:
        /*009c*/ 	.byte	0x04, 0x1e
        /*009e*/ 	.short	(.L_1335 - .L_1334)
.L_1334:
        /*00a0*/ 	.word	0x00000000


	//----- nvinfo : EIATTR_CBANK_PARAM_SIZE
	.align		4
.L_1335:
        /*00a4*/ 	.byte	0x03, 0x19
        /*00a6*/ 	.short	0x00a0


	//----- nvinfo : EIATTR_PARAM_CBANK
	.align		4
        /*00a8*/ 	.byte	0x04, 0x0a
        /*00aa*/ 	.short	(.L_1337 - .L_1336)
	.align		4
.L_1336:
        /*00ac*/ 	.word	index@(.nv.constant0._Z35group_norm_nhwc_fwd_one_pass_kernelI11Bf16IOBf16WLi64ELi128ELi512EEv26Group_norm_nhwc_fwd_params)
        /*00b0*/ 	.short	0x0210
        /*00b2*/ 	.short	0x00a0


	//----- nvinfo : EIATTR_SW_WAR
	.align		4
.L_1337:
        /*00b4*/ 	.byte	0x04, 0x36
        /*00b6*/ 	.short	(.L_1339 - .L_1338)
.L_1338:
        /*00b8*/ 	.word	0x00000008
.L_1339:


//--------------------- .nv.info._Z35group_norm_nhwc_fwd_one_pass_kernelI11Bf16IOBf16WLi128ELi128ELi512EEv26Group_norm_nhwc_fwd_params --------------------------
	.section	.nv.info._Z35group_norm_nhwc_fwd_one_pass_kernelI11Bf16IOBf16WLi128ELi128ELi512EEv26Group_norm_nhwc_fwd_params,"",@"SHT_CUDA_INFO"
	.sectionflags	@""
	.align	4


	//----- nvinfo : EIATTR_CUDA_API_VERSION
	.align		4
        /*0000*/ 	.byte	0x04, 0x37
        /*0002*/ 	.short	(.L_1341 - .L_1340)
.L_1340:
        /*0004*/ 	.word	0x00000082


	//----- nvinfo : EIATTR_KPARAM_INFO
	.align		4
.L_1341:
        /*0008*/ 	.byte	0x04, 0x17
        /*000a*/ 	.short	(.L_1343 - .L_1342)
.L_1342:
        /*000c*/ 	.word	0x00000000
        /*0010*/ 	.short	0x0000
        /*0012*/ 	.short	0x0000
        /*0014*/ 	.byte	0x00, 0xf0, 0x81, 0x02


	//----- nvinfo : EIATTR_SPARSE_MMA_MASK
	.align		4
.L_1343:
        /*0018*/ 	.byte	0x03, 0x50
        /*001a*/ 	.short	0x0000


	//----- nvinfo : EIATTR_MAXREG_COUNT
	.align		4
        /*001c*/ 	.byte	0x03, 0x1b
        /*001e*/ 	.short	0x0080


	//----- nvinfo : EIATTR_NUM_BARRIERS
	.align		4
        /*0020*/ 	.byte	0x02, 0x4c
        /*0022*/ 	.byte	0x01
	.zero		1


	//----- nvinfo : EIATTR_MERCURY_ISA_VERSION
	.align		4
        /*0024*/ 	.byte	0x03, 0x5f
        /*0026*/ 	.short	0x0101


	//----- nvinfo : EIATTR_COOP_GROUP_MASK_REGIDS
	.align		4
        /*0028*/ 	.byte	0x04, 0x29
        /*002a*/ 	.short	(.L_1345 - .L_1344)


	//   ....[0]....
.L_1344:
        /*002c*/ 	.word	0xffffffff


	//   ....[1]....
        /*0030*/ 	.word	0xffffffff


	//   ....[2]....
        /*0034*/ 	.word	0xffffffff


	//   ....[3]....
        /*0038*/ 	.word	0xffffffff


	//   ....[4]....
        /*003c*/ 	.word	0xffffffff


	//   ....[5]....
        /*0040*/ 	.word	0xffffffff


	//   ....[6]....
        /*0044*/ 	.word	0xffffffff


	//   ....[7]....
        /*0048*/ 	.word	0xffffffff


	//   ....[8]....
        /*004c*/ 	.word	0xffffffff


	//   ....[9]....
        /*0050*/ 	.word	0xffffffff


	//----- nvinfo : EIATTR_COOP_GROUP_INSTR_OFFSETS
	.align		4
.L_1345:
        /*0054*/ 	.byte	0x04, 0x28
        /*0056*/ 	.short	(.L_1347 - .L_1346)


	//   ....[0]....
.L_1346:
        /*0058*/ 	.word	0x00001de0


	//   ....[1]....
        /*005c*/ 	.word	0x00001df0


	//   ....[2]....
        /*0060*/ 	.word	0x00001e20


	//   ....[3]....
        /*0064*/ 	.word	0x00001e30


	//   ....[4]....
        /*0068*/ 	.word	0x00001e70


	//   ....[5]....
        /*006c*/ 	.word	0x00001e80


	//   ....[6]....
        /*0070*/ 	.word	0x00001ec0


	//   ....[7]....
        /*0074*/ 	.word	0x00001ed0


	//   ....[8]....
        /*0078*/ 	.word	0x00001f10


	//   ....[9]....
        /*007c*/ 	.word	0x00001f20


	//----- nvinfo : EIATTR_EXIT_INSTR_OFFSETS
	.align		4
.L_1347:
        /*0080*/ 	.byte	0x04, 0x1c
        /*0082*/ 	.short	(.L_1349 - .L_1348)


	//   ....[0]....
.L_1348:
        /*0084*/ 	.word	0x00000060


	//   ....[1]....
        /*0088*/ 	.word	0x00005cf0


	//----- nvinfo : EIATTR_MAX_THREADS
	.align		4
.L_1349:
        /*008c*/ 	.byte	0x04, 0x05
        /*008e*/ 	.short	(.L_1351 - .L_1350)
.L_1350:
        /*0090*/ 	.word	0x00000200
        /*0094*/ 	.word	0x00000001
        /*0098*/ 	.word	0x00000001


	//----- nvinfo : EIATTR_CRS_STACK_SIZE
	.align		4
.L_1351:
        /*009c*/ 	.byte	0x04, 0x1e
        /*009e*/ 	.short	(.L_1353 - .L_1352)
.L_1352:
        /*00a0*/ 	.word	0x00000000


	//----- nvinfo : EIATTR_CBANK_PARAM_SIZE
	.align		4
.L_1353:
        /*00a4*/ 	.byte	0x03, 0x19
        /*00a6*/ 	.short	0x00a0


	//----- nvinfo : EIATTR_PARAM_CBANK
	.align		4
        /*00a8*/ 	.byte	0x04, 0x0a
        /*00aa*/ 	.short	(.L_1355 - .L_1354)
	.align		4
.L_1354:
        /*00ac*/ 	.word	index@(.nv.constant0._Z35group_norm_nhwc_fwd_one_pass_kernelI11Bf16IOBf16WLi128ELi128ELi512EEv26Group_norm_nhwc_fwd_params)
        /*00b0*/ 	.short	0x0210
        /*00b2*/ 	.short	0x00a0


	//----- nvinfo : EIATTR_SW_WAR
	.align		4
.L_1355:
        /*00b4*/ 	.byte	0x04, 0x36
        /*00b6*/ 	.short	(.L_1357 - .L_1356)
.L_1356:
        /*00b8*/ 	.word	0x00000008
.L_1357:


//--------------------- .nv.info._Z35group_norm_nhwc_fwd_one_pass_kernelI11Bf16IOBf16WLi256ELi128ELi512EEv26Group_norm_nhwc_fwd_params --------------------------
	.section	.nv.info._Z35group_norm_nhwc_fwd_one_pass_kernelI11Bf16IOBf16WLi256ELi128ELi512EEv26Group_norm_nhwc_fwd_params,"",@"SHT_CUDA_INFO"
	.sectionflags	@""
	.align	4


	//----- nvinfo : EIATTR_CUDA_API_VERSION
	.align		4
        /*0000*/ 	.byte	0x04, 0x37
        /*0002*/ 	.short	(.L_1359 - .L_1358)
.L_1358:
        /*0004*/ 	.word	0x00000082


	//----- nvinfo : EIATTR_KPARAM_INFO
	.align		4
.L_1359:
        /*0008*/ 	.byte	0x04, 0x17
        /*000a*/ 	.short	(.L_1361 - .L_1360)
.L_1360:
        /*000c*/ 	.word	0x00000000
        /*0010*/ 	.short	0x0000
        /*0012*/ 	.short	0x0000
        /*0014*/ 	.byte	0x00, 0xf0, 0x81, 0x02


	//----- nvinfo : EIATTR_SPARSE_MMA_MASK
	.align		4
.L_1361:
        /*0018*/ 	.byte	0x03, 0x50
        /*001a*/ 	.short	0x0000


	//----- nvinfo : EIATTR_MAXREG_COUNT
	.align		4
        /*001c*/ 	.byte	0x03, 0x1b
        /*001e*/ 	.short	0x0080


	//----- nvinfo : EIATTR_NUM_BARRIERS
	.align		4
        /*0020*/ 	.byte	0x02, 0x4c
        /*0022*/ 	.byte	0x01
	.zero		1


	//----- nvinfo : EIATTR_ANNOTATIONS
	.align		4
        /*0024*/ 	.byte	0x04, 0x55
        /*0026*/ 	.short	(.L_1363 - .L_1362)


	//   ....[0]....
.L_1362:
        /* <DEDUP_REMOVED lines=27> */


	//----- nvinfo : EIATTR_MERCURY_ISA_VERSION
	.align		4
.L_1363:
        /*01c0*/ 	.byte	0x03, 0x5f
        /*01c2*/ 	.short	0x0101


	//----- nvinfo : EIATTR_COOP_GROUP_MASK_REGIDS
	.align		4
        /*01c4*/ 	.byte	0x04, 0x29
        /*01c6*/ 	.short	(.L_1365 - .L_1364)


	//   ....[0]....
.L_1364:
        /*01c8*/ 	.word	0xffffffff


	//   ....[1]....
        /*01cc*/ 	.word	0xffffffff


	//   ....[2]....
        /*01d0*/ 	.word	0xffffffff


	//   ....[3]....
        /*01d4*/ 	.word	0xffffffff


	//   ....[4]....
        /*01d8*/ 	.word	0xffffffff


	//   ....[5]....
        /*01dc*/ 	.word	0xffffffff


	//   ....[6]....
        /*01e0*/ 	.word	0xffffffff


	//   ....[7]....
        /*01e4*/ 	.word	0xffffffff


	//   ....[8]....
        /*01e8*/ 	.word	0xffffffff


	//   ....[9]....
        /*01ec*/ 	.word	0xffffffff


	//----- nvinfo : EIATTR_COOP_GROUP_INSTR_OFFSETS
	.align		4
.L_1365:
        /*01f0*/ 	.byte	0x04, 0x28
        /*01f2*/ 	.short	(.L_1367 - .L_1366)


	//   ....[0]....
.L_1366:
        /*01f4*/ 	.word	0x00003ee0


	//   ....[1]....
        /*01f8*/ 	.word	0x00003ef0


	//   ....[2]....
        /*01fc*/ 	.word	0x00003f30


	//   ....[3]....
        /*0200*/ 	.word	0x00003f40


	//   ....[4]....
        /*0204*/ 	.word	0x00003f80


	//   ....[5]....
        /*0208*/ 	.word	0x00003f90


	//   ....[6]....
        /*020c*/ 	.word	0x00003fd0


	//   ....[7]....
        /*0210*/ 	.word	0x00003fe0


	//   ....[8]....
        /*0214*/ 	.word	0x00004030


	//   ....[9]....
        /*0218*/ 	.word	0x00004040


	//----- nvinfo : EIATTR_EXIT_INSTR_OFFSETS
	.align		4
.L_1367:
        /*021c*/ 	.byte	0x04, 0x1c
        /*021e*/ 	.short	(.L_1369 - .L_1368)


	//   ....[0]....
.L_1368:
        /*0220*/ 	.word	0x00000080


	//   ....[1]....
        /*0224*/ 	.word	0x0000a380


	//----- nvinfo : EIATTR_MAX_THREADS
	.align		4
.L_1369:
        /*0228*/ 	.byte	0x04, 0x05
        /*022a*/ 	.short	(.L_1371 - .L_1370)
.L_1370:
        /*022c*/ 	.word	0x00000200
        /*0230*/ 	.word	0x00000001
        /*0234*/ 	.word	0x00000001


	//----- nvinfo : EIATTR_CRS_STACK_SIZE
	.align		4
.L_1371:
        /*0238*/ 	.byte	0x04, 0x1e
        /*023a*/ 	.short	(.L_1373 - .L_1372)
.L_1372:
        /*023c*/ 	.word	0x00000000


	//----- nvinfo : EIATTR_CBANK_PARAM_SIZE
	.align		4
.L_1373:
        /*0240*/ 	.byte	0x03, 0x19
        /*0242*/ 	.short	0x00a0


	//----- nvinfo : EIATTR_PARAM_CBANK
	.align		4
        /*0244*/ 	.byte	0x04, 0x0a
        /*0246*/ 	.short	(.L_1375 - .L_1374)
	.align		4
.L_1374:
        /*0248*/ 	.word	index@(.nv.constant0._Z35group_norm_nhwc_fwd_one_pass_kernelI11Bf16IOBf16WLi256ELi128ELi512EEv26Group_norm_nhwc_fwd_params)
        /*024c*/ 	.short	0x0210
        /*024e*/ 	.short	0x00a0


	//----- nvinfo : EIATTR_SW_WAR
	.align		4
.L_1375:
        /*0250*/ 	.byte	0x04, 0x36
        /*0252*/ 	.short	(.L_1377 - .L_1376)
.L_1376:
        /*0254*/ 	.word	0x00000008
.L_1377:


//--------------------- .nv.info._Z35group_norm_nhwc_fwd_one_pass_kernelI11Bf16IOBf16WLi512ELi128ELi512EEv26Group_norm_nhwc_fwd_params --------------------------
	.section	.nv.info._Z35group_norm_nhwc_fwd_one_pass_kernelI11Bf16IOBf16WLi512ELi128ELi512EEv26Group_norm_nhwc_fwd_params,"",@"SHT_CUDA_INFO"
	.sectionflags	@""
	.align	4


	//----- nvinfo : EIATTR_CUDA_API_VERSION
	.align		4
        /*0000*/ 	.byte	0x04, 0x37
        /*0002*/ 	.short	(.L_1379 - .L_1378)
.L_1378:
        /*0004*/ 	.word	0x00000082


	//----- nvinfo : EIATTR_KPARAM_INFO
	.align		4
.L_1379:
        /*0008*/ 	.byte	0x04, 0x17
        /*000a*/ 	.short	(.L_1381 - .L_1380)
.L_1380:
        /*000c*/ 	.word	0x00000000
        /*0010*/ 	.short	0x0000
        /*0012*/ 	.short	0x0000
        /*0014*/ 	.byte	0x00, 0xf0, 0x81, 0x02


	//----- nvinfo : EIATTR_SPARSE_MMA_MASK
	.align		4
.L_1381:
        /*0018*/ 	.byte	0x03, 0x50
        /*001a*/ 	.short	0x0000


	//----- nvinfo : EIATTR_MAXREG_COUNT
	.align		4
        /*001c*/ 	.byte	0x03, 0x1b
        /*001e*/ 	.short	0x0080


	//----- nvinfo : EIATTR_NUM_BARRIERS
	.align		4
        /*0020*/ 	.byte	0x02, 0x4c
        /*0022*/ 	.byte	0x01
	.zero		1


	//----- nvinfo : EIATTR_ANNOTATIONS
	.align		4
        /*0024*/ 	.byte	0x04, 0x55
        /*0026*/ 	.short	(.L_1383 - .L_1382)


	//   ....[0]....
.L_1382:
        /* <DEDUP_REMOVED lines=154> */


	//----- nvinfo : EIATTR_MERCURY_ISA_VERSION
	.align		4
.L_1383:
        /*09b8*/ 	.byte	0x03, 0x5f
        /*09ba*/ 	.short	0x0101


	//----- nvinfo : EIATTR_COOP_GROUP_MASK_REGIDS
	.align		4
        /*09bc*/ 	.byte	0x04, 0x29
        /*09be*/ 	.short	(.L_1385 - .L_1384)


	//   ....[0]....
.L_1384:
        /*09c0*/ 	.word	0xffffffff


	//   ....[1]....
        /*09c4*/ 	.word	0xffffffff


	//   ....[2]....
        /*09c8*/ 	.word	0xffffffff


	//   ....[3]....
        /*09cc*/ 	.word	0xffffffff


	//   ....[4]....
        /*09d0*/ 	.word	0xffffffff


	//   ....[5]....
        /*09d4*/ 	.word	0xffffffff


	//   ....[6]....
        /*09d8*/ 	.word	0xffffffff


	//   ....[7]....
        /*09dc*/ 	.word	0xffffffff


	//   ....[8]....
        /*09e0*/ 	.word	0xffffffff


	//   ....[9]....
        /*09e4*/ 	.word	0xffffffff


	//----- nvinfo : EIATTR_COOP_GROUP_INSTR_OFFSETS
	.align		4
.L_1385:
        /*09e8*/ 	.byte	0x04, 0x28
        /*09ea*/ 	.short	(.L_1387 - .L_1386)


	//   ....[0]....
.L_1386:
        /*09ec*/ 	.word	0x000092e0


	//   ....[1]....
        /*09f0*/ 	.word	0x000092f0


	//   ....[2]....
        /*09f4*/ 	.word	0x00009330


	//   ....[3]....
        /*09f8*/ 	.word	0x00009340


	//   ....[4]....
        /*09fc*/ 	.word	0x00009380


	//   ....[5]....
        /*0a00*/ 	.word	0x00009390


	//   ....[6]....
        /*0a04*/ 	.word	0x000093d0


	//   ....[7]....
        /*0a08*/ 	.word	0x000093e0


	//   ....[8]....
        /*0a0c*/ 	.word	0x00009440


	//   ....[9]....
        /*0a10*/ 	.word	0x00009450


	//----- nvinfo : EIATTR_EXIT_INSTR_OFFSETS
	.align		4
.L_1387:
        /*0a14*/ 	.byte	0x04, 0x1c
        /*0a16*/ 	.short	(.L_1389 - .L_1388)


	//   ....[0]....
.L_1388:
        /*0a18*/ 	.word	0x000000d0


	//   ....[1]....
        /*0a1c*/ 	.word	0x0000b8d0


	//----- nvinfo : EIATTR_MAX_THREADS
	.align		4
.L_1389:
        /*0a20*/ 	.byte	0x04, 0x05
        /*0a22*/ 	.short	(.L_1391 - .L_1390)
.L_1390:
        /*0a24*/ 	.word	0x00000200
        /*0a28*/ 	.word	0x00000001
        /*0a2c*/ 	.word	0x00000001


	//----- nvinfo : EIATTR_CRS_STACK_SIZE
	.align		4
.L_1391:
        /*0a30*/ 	.byte	0x04, 0x1e
        /*0a32*/ 	.short	(.L_1393 - .L_1392)
.L_1392:
        /*0a34*/ 	.word	0x00000000


	//----- nvinfo : EIATTR_CBANK_PARAM_SIZE
	.align		4
.L_1393:
        /*0a38*/ 	.byte	0x03, 0x19
        /*0a3a*/ 	.short	0x00a0


	//----- nvinfo : EIATTR_PARAM_CBANK
	.align		4
        /*0a3c*/ 	.byte	0x04, 0x0a
        /*0a3e*/ 	.short	(.L_1395 - .L_1394)
	.align		4
.L_1394:
        /*0a40*/ 	.word	index@(.nv.constant0._Z35group_norm_nhwc_fwd_one_pass_kernelI11Bf16IOBf16WLi512ELi128ELi512EEv26Group_norm_nhwc_fwd_params)
        /*0a44*/ 	.short	0x0210
        /*0a46*/ 	.short	0x00a0


	//----- nvinfo : EIATTR_SW_WAR
	.align		4
.L_1395:
        /*0a48*/ 	.byte	0x04, 0x36
        /*0a4a*/ 	.short	(.L_1397 - .L_1396)
.L_1396:
        /*0a4c*/ 	.word	0x00000008
.L_1397:


//--------------------- .nv.info._Z35group_norm_nhwc_fwd_one_pass_kernelI11Bf16IOFp16WLi64ELi128ELi512EEv26Group_norm_nhwc_fwd_params --------------------------
	.section	.nv.info._Z35group_norm_nhwc_fwd_one_pass_kernelI11Bf16IOFp16WLi64ELi128ELi512EEv26Group_norm_nhwc_fwd_params,"",@"SHT_CUDA_INFO"
	.sectionflags	@""
	.align	4


	//----- nvinfo : EIATTR_CUDA_API_VERSION
	.align		4
        /*0000*/ 	.byte	0x04, 0x37
        /*0002*/ 	.short	(.L_1399 - .L_1398)
.L_1398:
        /*0004*/ 	.word	0x00000082


	//----- nvinfo : EIATTR_KPARAM_INFO
	.align		4
.L_1399:
        /*0008*/ 	.byte	0x04, 0x17
        /*000a*/ 	.short	(.L_1401 - .L_1400)
.L_1400:
        /*000c*/ 	.word	0x00000000
        /*0010*/ 	.short	0x0000
        /*0012*/ 	.short	0x0000
        /*0014*/ 	.byte	0x00, 0xf0, 0x81, 0x02


	//----- nvinfo : EIATTR_SPARSE_MMA_MASK
	.align		4
.L_1401:
        /*0018*/ 	.byte	0x03, 0x50
        /*001a*/ 	.short	0x0000


	//----- nvinfo : EIATTR_MAXREG_COUNT
	.align		4
        /*001c*/ 	.byte	0x03, 0x1b
        /*001e*/ 	.short	0x0080


	//----- nvinfo : EIATTR_NUM_BARRIERS
	.align		4
        /*0020*/ 	.byte	0x02, 0x4c
        /*0022*/ 	.byte	0x01
	.zero		1


	//----- nvinfo : EIATTR_MERCURY_ISA_VERSION
	.align		4
        /*0024*/ 	.byte	0x03, 0x5f
        /*0026*/ 	.short	0x0101


	//----- nvinfo : EIATTR_COOP_GROUP_MASK_REGIDS
	.align		4
        /*0028*/ 	.byte	0x04, 0x29
        /*002a*/ 	.short	(.L_1403 - .L_1402)


	//   ....[0]....
.L_1402:
        /*002c*/ 	.word	0xffffffff


	//   ....[1]....
        /*0030*/ 	.word	0xffffffff


	//   ....[2]....
        /*0034*/ 	.word	0xffffffff


	//   ....[3]....
        /*0038*/ 	.word	0xffffffff


	//   ....[4]....
        /*003c*/ 	.word	0xffffffff


	//   ....[5]....
        /*0040*/ 	.word	0xffffffff


	//   ....[6]....
        /*0044*/ 	.word	0xffffffff


	//   ....[7]....
        /*0048*/ 	.word	0xffffffff


	//   ....[8]....
        /*004c*/ 	.word	0xffffffff


	//   ....[9]....
        /*0050*/ 	.word	0xffffffff


	//----- nvinfo : EIATTR_COOP_GROUP_INSTR_OFFSETS
	.align		4
.L_1403:
        /*0054*/ 	.byte	0x04, 0x28
        /*0056*/ 	.short	(.L_1405 - .L_1404)


	//   ....[0]....
.L_1404:
        /*0058*/ 	.word	0x00001040


	//   ....[1]....
        /*005c*/ 	.word	0x00001050


	//   ....[2]....
        /*0060*/ 	.word	0x00001080


	//   ....[3]....
        /*0064*/ 	.word	0x00001090


	//   ....[4]....
        /*0068*/ 	.word	0x000010d0


	//   ....[5]....
        /*006c*/ 	.word	0x000010e0


	//   ....[6]....
        /*0070*/ 	.word	0x00001120


	//   ....[7]....
        /*0074*/ 	.word	0x00001130


	//   ....[8]....
        /*0078*/ 	.word	0x00001170


	//   ....[9]....
        /*007c*/ 	.word	0x00001180


	//----- nvinfo : EIATTR_EXIT_INSTR_OFFSETS
	.align		4
.L_1405:
        /*0080*/ 	.byte	0x04, 0x1c
        /*0082*/ 	.short	(.L_1407 - .L_1406)


	//   ....[0]....
.L_1406:
        /*0084*/ 	.word	0x00000070


	//   ....[1]....
        /*0088*/ 	.word	0x00003c50


	//----- nvinfo : EIATTR_MAX_THREADS
	.align		4
.L_1407:
        /*008c*/ 	.byte	0x04, 0x05
        /*008e*/ 	.short	(.L_1409 - .L_1408)
.L_1408:
        /*0090*/ 	.word	0x00000200
        /*0094*/ 	.word	0x00000001
        /*0098*/ 	.word	0x00000001


	//----- nvinfo : EIATTR_CRS_STACK_SIZE
	.align		4
.L_1409:
        /*009c*/ 	.byte	0x04, 0x1e
        /*009e*/ 	.short	(.L_1411 - .L_1410)
.L_1410:
        /*00a0*/ 	.word	0x00000000


	//----- nvinfo : EIATTR_CBANK_PARAM_SIZE
	.align		4
.L_1411:
        /*00a4*/ 	.byte	0x03, 0x19
        /*00a6*/ 	.short	0x00a0


	//----- nvinfo : EIATTR_PARAM_CBANK
	.align		4
        /*00a8*/ 	.byte	0x04, 0x0a
        /*00aa*/ 	.short	(.L_1413 - .L_1412)
	.align		4
.L_1412:
        /*00ac*/ 	.word	index@(.nv.constant0._Z35group_norm_nhwc_fwd_one_pass_kernelI11Bf16IOFp16WLi64ELi128ELi512EEv26Group_norm_nhwc_fwd_params)
        /*00b0*/ 	.short	0x0210
        /*00b2*/ 	.short	0x00a0


	//----- nvinfo : EIATTR_SW_WAR
	.align		4
.L_1413:
        /*00b4*/ 	.byte	0x04, 0x36
        /*00b6*/ 	.short	(.L_1415 - .L_1414)
.L_1414:
        /*00b8*/ 	.word	0x00000008
.L_1415:


//--------------------- .nv.info._Z35group_norm_nhwc_fwd_one_pass_kernelI11Bf16IOFp16WLi128ELi128ELi512EEv26Group_norm_nhwc_fwd_params --------------------------
	.section	.nv.info._Z35group_norm_nhwc_fwd_one_pass_kernelI11Bf16IOFp16WLi128ELi128ELi512EEv26Group_norm_nhwc_fwd_params,"",@"SHT_CUDA_INFO"
	.sectionflags	@""
	.align	4


	//----- nvinfo : EIATTR_CUDA_API_VERSION
	.align		4
        /*0000*/ 	.byte	0x04, 0x37
        /*0002*/ 	.short	(.L_1417 - .L_1416)
.L_1416:
        /*0004*/ 	.word	0x00000082


	//----- nvinfo : EIATTR_KPARAM_INFO
	.align		4
.L_1417:
        /*0008*/ 	.byte	0x04, 0x17
        /*000a*/ 	.short	(.L_1419 - .L_1418)
.L_1418:
        /*000c*/ 	.word	0x00000000
        /*0010*/ 	.short	0x0000
        /*0012*/ 	.short	0x0000
        /*0014*/ 	.byte	0x00, 0xf0, 0x81, 0x02


	//----- nvinfo : EIATTR_SPARSE_MMA_MASK
	.align		4
.L_1419:
        /*0018*/ 	.byte	0x03, 0x50
        /*001a*/ 	.short	0x0000


	//----- nvinfo : EIATTR_MAXREG_COUNT
	.align		4
        /*001c*/ 	.byte	0x03, 0x1b
        /*001e*/ 	.short	0x0080


	//----- nvinfo : EIATTR_NUM_BARRIERS
	.align		4
        /*0020*/ 	.byte	0x02, 0x4c
        /*0022*/ 	.byte	0x01
	.zero		1


	//----- nvinfo : EIATTR_MERCURY_ISA_VERSION
	.align		4
        /*0024*/ 	.byte	0x03, 0x5f
        /*0026*/ 	.short	0x0101


	//----- nvinfo : EIATTR_COOP_GROUP_MASK_REGIDS
	.align		4
        /*0028*/ 	.byte	0x04, 0x29
        /*002a*/ 	.short	(.L_1421 - .L_1420)


	//   ....[0]....
.L_1420:
        /*002c*/ 	.word	0xffffffff


	//   ....[1]....
        /*0030*/ 	.word	0xffffffff


	//   ....[2]....
        /*0034*/ 	.word	0xffffffff


	//   ....[3]....
        /*0038*/ 	.word	0xffffffff


	//   ....[4]....
        /*003c*/ 	.word	0xffffffff


	//   ....[5]....
        /*0040*/ 	.word	0xffffffff


	//   ....[6]....
        /*0044*/ 	.word	0xffffffff


	//   ....[7]....
        /*0048*/ 	.word	0xffffffff


	//   ....[8]....
        /*004c*/ 	.word	0xffffffff


	//   ....[9]....
        /*0050*/ 	.word	0xffffffff


	//----- nvinfo : EIATTR_COOP_GROUP_INSTR_OFFSETS
	.align		4
.L_1421:
        /*0054*/ 	.byte	0x04, 0x28
        /*0056*/ 	.short	(.L_1423 - .L_1422)


	//   ....[0]....
.L_1422:
        /*0058*/ 	.word	0x00001de0


	//   ....[1]....
        /*005c*/ 	.word	0x00001df0


	//   ....[2]....
        /*0060*/ 	.word	0x00001e20


	//   ....[3]....
        /*0064*/ 	.word	0x00001e30


	//   ....[4]....
        /*0068*/ 	.word	0x00001e70


	//   ....[5]....
        /*006c*/ 	.word	0x00001e80


	//   ....[6]....
        /*0070*/ 	.word	0x00001ec0


	//   ....[7]....
        /*0074*/ 	.word	0x00001ed0


	//   ....[8]....
        /*0078*/ 	.word	0x00001f10


	//   ....[9]....
        /*007c*/ 	.word	0x00001f20


	//----- nvinfo : EIATTR_EXIT_INSTR_OFFSETS
	.align		4
.L_1423:
        /*0080*/ 	.byte	0x04, 0x1c
        /*0082*/ 	.short	(.L_1425 - .L_1424)


	//   ....[0]....
.L_1424:
        /*0084*/ 	.word	0x00000060


	//   ....[1]....
        /*0088*/ 	.word	0x00005cf0


	//----- nvinfo : EIATTR_MAX_THREADS
	.align		4
.L_1425:
        /*008c*/ 	.byte	0x04, 0x05
        /*008e*/ 	.short	(.L_1427 - .L_1426)
.L_1426:
        /*0090*/ 	.word	0x00000200
        /*0094*/ 	.word	0x00000001
        /*0098*/ 	.word	0x00000001


	//----- nvinfo : EIATTR_CRS_STACK_SIZE
	.align		4
.L_1427:
        /*009c*/ 	.byte	0x04, 0x1e
        /*009e*/ 	.short	(.L_1429 - .L_1428)
.L_1428:
        /*00a0*/ 	.word	0x00000000


	//----- nvinfo : EIATTR_CBANK_PARAM_SIZE
	.align		4
.L_1429:
        /*00a4*/ 	.byte	0x03, 0x19
        /*00a6*/ 	.short	0x00a0


	//----- nvinfo : EIATTR_PARAM_CBANK
	.align		4
        /*00a8*/ 	.byte	0x04, 0x0a
        /*00aa*/ 	.short	(.L_1431 - .L_1430)
	.align		4
.L_1430:
        /*00ac*/ 	.word	index@(.nv.constant0._Z35group_norm_nhwc_fwd_one_pass_kernelI11Bf16IOFp16WLi128ELi128ELi512EEv26Group_norm_nhwc_fwd_params)
        /*00b0*/ 	.short	0x0210
        /*00b2*/ 	.short	0x00a0


	//----- nvinfo : EIATTR_SW_WAR
	.align		4
.L_1431:
        /*00b4*/ 	.byte	0x04, 0x36
        /*00b6*/ 	.short	(.L_1433 - .L_1432)
.L_1432:
        /*00b8*/ 	.word	0x00000008
.L_1433:


//--------------------- .nv.info._Z35group_norm_nhwc_fwd_one_pass_kernelI11Bf16IOFp16WLi256ELi128ELi512EEv26Group_norm_nhwc_fwd_params --------------------------
	.section	.nv.info._Z35group_norm_nhwc_fwd_one_pass_kernelI11Bf16IOFp16WLi256ELi128ELi512EEv26Group_norm_nhwc_fwd_params,"",@"SHT_CUDA_INFO"
	.sectionflags	@""
	.align	4


	//----- nvinfo : EIATTR_CUDA_API_VERSION
	.align		4
        /*0000*/ 	.byte	0x04, 0x37
        /*0002*/ 	.short	(.L_1435 - .L_1434)
.L_1434:
        /*0004*/ 	.word	0x00000082


	//----- nvinfo : EIATTR_KPARAM_INFO
	.align		4
.L_1435:
        /*0008*/ 	.byte	0x04, 0x17
        /*000a*/ 	.short	(.L_1437 - .L_1436)
.L_1436:
        /*000c*/ 	.word	0x00000000
        /*0010*/ 	.short	0x0000
        /*0012*/ 	.short	0x0000
        /*0014*/ 	.byte	0x00, 0xf0, 0x81, 0x02


	//----- nvinfo : EIATTR_SPARSE_MMA_MASK
	.align		4
.L_1437:
        /*0018*/ 	.byte	0x03, 0x50
        /*001a*/ 	.short	0x0000


	//----- nvinfo : EIATTR_MAXREG_COUNT
	.align		4
        /*001c*/ 	.byte	0x03, 0x1b
        /*001e*/ 	.short	0x0080


	//----- nvinfo : EIATTR_NUM_BARRIERS
	.align		4
        /*0020*/ 	.byte	0x02, 0x4c
        /*0022*/ 	.byte	0x01
	.zero		1


	//----- nvinfo : EIATTR_ANNOTATIONS
	.align		4
        /*0024*/ 	.byte	0x04, 0x55
        /*0026*/ 	.short	(.L_1439 - .L_1438)


	//   ....[0]....
.L_1438:
        /* <DEDUP_REMOVED lines=27> */


	//----- nvinfo : EIATTR_MERCURY_ISA_VERSION
	.align		4
.L_1439:
        /*01c0*/ 	.byte	0x03, 0x5f
        /*01c2*/ 	.short	0x0101


	//----- nvinfo : EIATTR_COOP_GROUP_MASK_REGIDS
	.align		4
        /*01c4*/ 	.byte	0x04, 0x29
        /*01c6*/ 	.short	(.L_1441 - .L_1440)


	//   ....[0]....
.L_1440:
        /*01c8*/ 	.word	0xffffffff


	//   ....[1]....
        /*01cc*/ 	.word	0xffffffff


	//   ....[2]....
        /*01d0*/ 	.word	0xffffffff


	//   ....[3]....
        /*01d4*/ 	.word	0xffffffff


	//   ....[4]....
        /*01d8*/ 	.word	0xffffffff


	//   ....[5]....
        /*01dc*/ 	.word	0xffffffff


	//   ....[6]....
        /*01e0*/ 	.word	0xffffffff


	//   ....[7]....
        /*01e4*/ 	.word	0xffffffff


	//   ....[8]....
        /*01e8*/ 	.word	0xffffffff


	//   ....[9]....
        /*01ec*/ 	.word	0xffffffff


	//----- nvinfo : EIATTR_COOP_GROUP_INSTR_OFFSETS
	.align		4
.L_1441:
        /*01f0*/ 	.byte	0x04, 0x28
        /*01f2*/ 	.short	(.L_1443 - .L_1442)


	//   ....[0]....
.L_1442:
        /*01f4*/ 	.word	0x00003ee0


	//   ....[1]....
        /*01f8*/ 	.word	0x00003ef0


	//   ....[2]....
        /*01fc*/ 	.word	0x00003f30


	//   ....[3]....
        /*0200*/ 	.word	0x00003f40


	//   ....[4]....
        /*0204*/ 	.word	0x00003f80


	//   ....[5]....
        /*0208*/ 	.word	0x00003f90


	//   ....[6]....
        /*020c*/ 	.word	0x00003fd0


	//   ....[7]....
        /*0210*/ 	.word	0x00003fe0


	//   ....[8]....
        /*0214*/ 	.word	0x00004030


	//   ....[9]....
        /*0218*/ 	.word	0x00004040


	//----- nvinfo : EIATTR_EXIT_INSTR_OFFSETS
	.align		4
.L_1443:
        /*021c*/ 	.byte	0x04, 0x1c
        /*021e*/ 	.short	(.L_1445 - .L_1444)


	//   ....[0]....
.L_1444:
        /*0220*/ 	.word	0x00000080


	//   ....[1]....
        /*0224*/ 	.word	0x0000a380


	//----- nvinfo : EIATTR_MAX_THREADS
	.align		4
.L_1445:
        /*0228*/ 	.byte	0x04, 0x05
        /*022a*/ 	.short	(.L_1447 - .L_1446)
.L_1446:
        /*022c*/ 	.word	0x00000200
        /*0230*/ 	.word	0x00000001
        /*0234*/ 	.word	0x00000001


	//----- nvinfo : EIATTR_CRS_STACK_SIZE
	.align		4
.L_1447:
        /*0238*/ 	.byte	0x04, 0x1e
        /*023a*/ 	.short	(.L_1449 - .L_1448)
.L_1448:
        /*023c*/ 	.word	0x00000000


	//----- nvinfo : EIATTR_CBANK_PARAM_SIZE
	.align		4
.L_1449:
        /*0240*/ 	.byte	0x03, 0x19
        /*0242*/ 	.short	0x00a0


	//----- nvinfo : EIATTR_PARAM_CBANK
	.align		4
        /*0244*/ 	.byte	0x04, 0x0a
        /*0246*/ 	.short	(.L_1451 - .L_1450)
	.align		4
.L_1450:
        /*0248*/ 	.word	index@(.nv.constant0._Z35group_norm_nhwc_fwd_one_pass_kernelI11Bf16IOFp16WLi256ELi128ELi512EEv26Group_norm_nhwc_fwd_params)
        /*024c*/ 	.short	0x0210
        /*024e*/ 	.short	0x00a0


	//----- nvinfo : EIATTR_SW_WAR
	.align		4
.L_1451:
        /*0250*/ 	.byte	0x04, 0x36
        /*0252*/ 	.short	(.L_1453 - .L_1452)
.L_1452:
        /*0254*/ 	.word	0x00000008
.L_1453:


//--------------------- .nv.info._Z35group_norm_nhwc_fwd_one_pass_kernelI11Bf16IOFp16WLi512ELi128ELi512EEv26Group_norm_nhwc_fwd_params --------------------------
	.section	.nv.info._Z35group_norm_nhwc_fwd_one_pass_kernelI11Bf16IOFp16WLi512ELi128ELi512EEv26Group_norm_nhwc_fwd_params,"",@"SHT_CUDA_INFO"
	.sectionflags	@""
	.align	4


	//----- nvinfo : EIATTR_CUDA_API_VERSION
	.align		4
        /*0000*/ 	.byte	0x04, 0x37
        /*0002*/ 	.short	(.L_1455 - .L_1454)
.L_1454:
        /*0004*/ 	.word	0x00000082


	//----- nvinfo : EIATTR_KPARAM_INFO
	.align		4
.L_1455:
        /*0008*/ 	.byte	0x04, 0x17
        /*000a*/ 	.short	(.L_1457 - .L_1456)
.L_1456:
        /*000c*/ 	.word	0x00000000
        /*0010*/ 	.short	0x0000
        /*0012*/ 	.short	0x0000
        /*0014*/ 	.byte	0x00, 0xf0, 0x81, 0x02


	//----- nvinfo : EIATTR_SPARSE_MMA_MASK
	.align		4
.L_1457:
        /*0018*/ 	.byte	0x03, 0x50
        /*001a*/ 	.short	0x0000


	//----- nvinfo : EIATTR_MAXREG_COUNT
	.align		4
        /*001c*/ 	.byte	0x03, 0x1b
        /*001e*/ 	.short	0x0080


	//----- nvinfo : EIATTR_NUM_BARRIERS
	.align		4
        /*0020*/ 	.byte	0x02, 0x4c
        /*0022*/ 	.byte	0x01
	.zero		1


	//----- nvinfo : EIATTR_ANNOTATIONS
	.align		4
        /*0024*/ 	.byte	0x04, 0x55
        /*0026*/ 	.short	(.L_1459 - .L_1458)


	//   ....[0]....
.L_1458:
        /* <DEDUP_REMOVED lines=154> */


	//----- nvinfo : EIATTR_MERCURY_ISA_VERSION
	.align		4
.L_1459:
        /*09b8*/ 	.byte	0x03, 0x5f
        /*09ba*/ 	.short	0x0101


	//----- nvinfo : EIATTR_COOP_GROUP_MASK_REGIDS
	.align		4
        /*09bc*/ 	.byte	0x04, 0x29
        /*09be*/ 	.short	(.L_1461 - .L_1460)


	//   ....[0]....
.L_1460:
        /*09c0*/ 	.word	0xffffffff


	//   ....[1]....
        /*09c4*/ 	.word	0xffffffff


	//   ....[2]....
        /*09c8*/ 	.word	0xffffffff


	//   ....[3]....
        /*09cc*/ 	.word	0xffffffff


	//   ....[4]....
        /*09d0*/ 	.word	0xffffffff


	//   ....[5]....
        /*09d4*/ 	.word	0xffffffff


	//   ....[6]....
        /*09d8*/ 	.word	0xffffffff


	//   ....[7]....
        /*09dc*/ 	.word	0xffffffff


	//   ....[8]....
        /*09e0*/ 	.word	0xffffffff


	//   ....[9]....
        /*09e4*/ 	.word	0xffffffff


	//----- nvinfo : EIATTR_COOP_GROUP_INSTR_OFFSETS
	.align		4
.L_1461:
        /*09e8*/ 	.byte	0x04, 0x28
        /*09ea*/ 	.short	(.L_1463 - .L_1462)


	//   ....[0]....
.L_1462:
        /*09ec*/ 	.word	0x000092e0


	//   ....[1]....
        /*09f0*/ 	.word	0x000092f0


	//   ....[2]....
        /*09f4*/ 	.word	0x00009330


	//   ....[3]....
        /*09f8*/ 	.word	0x00009340


	//   ....[4]....
        /*09fc*/ 	.word	0x00009380


	//   ....[5]....
        /*0a00*/ 	.word	0x00009390


	//   ....[6]....
        /*0a04*/ 	.word	0x000093d0


	//   ....[7]....
        /*0a08*/ 	.word	0x000093e0


	//   ....[8]....
        /*0a0c*/ 	.word	0x00009440


	//   ....[9]....
        /*0a10*/ 	.word	0x00009450


	//----- nvinfo : EIATTR_EXIT_INSTR_OFFSETS
	.align		4
.L_1463:
        /*0a14*/ 	.byte	0x04, 0x1c
        /*0a16*/ 	.short	(.L_1465 - .L_1464)


	//   ....[0]....
.L_1464:
        /*0a18*/ 	.word	0x000000d0


	//   ....[1]....
        /*0a1c*/ 	.word	0x0000b8d0


	//----- nvinfo : EIATTR_MAX_THREADS
	.align		4
.L_1465:
        /*0a20*/ 	.byte	0x04, 0x05
        /*0a22*/ 	.short	(.L_1467 - .L_1466)
.L_1466:
        /*0a24*/ 	.word	0x00000200
        /*0a28*/ 	.word	0x00000001
        /*0a2c*/ 	.word	0x00000001


	//----- nvinfo : EIATTR_CRS_STACK_SIZE
	.align		4
.L_1467:
        /*0a30*/ 	.byte	0x04, 0x1e
        /*0a32*/ 	.short	(.L_1469 - .L_1468)
.L_1468:
        /*0a34*/ 	.word	0x00000000


	//----- nvinfo : EIATTR_CBANK_PARAM_SIZE
	.align		4
.L_1469:
        /*0a38*/ 	.byte	0x03, 0x19
        /*0a3a*/ 	.short	0x00a0


	//----- nvinfo : EIATTR_PARAM_CBANK
	.align		4
        /*0a3c*/ 	.byte	0x04, 0x0a
        /*0a3e*/ 	.short	(.L_1471 - .L_1470)
	.align		4
.L_1470:
        /*0a40*/ 	.word	index@(.nv.constant0._Z35group_norm_nhwc_fwd_one_pass_kernelI11Bf16IOFp16WLi512ELi128ELi512EEv26Group_norm_nhwc_fwd_params)
        /*0a44*/ 	.short	0x0210
        /*0a46*/ 	.short	0x00a0


	//----- nvinfo : EIATTR_SW_WAR
	.align		4
.L_1471:
        /*0a48*/ 	.byte	0x04, 0x36
        /*0a4a*/ 	.short	(.L_1473 - .L_1472)
.L_1472:
        /*0a4c*/ 	.word	0x00000008
.L_1473:


//--------------------- .nv.info._Z35group_norm_nhwc_fwd_one_pass_kernelI11Fp16IOFp32WLi64ELi128ELi512EEv26Group_norm_nhwc_fwd_params --------------------------
	.section	.nv.info._Z35group_norm_nhwc_fwd_one_pass_kernelI11Fp16IOFp32WLi64ELi128ELi512EEv26Group_norm_nhwc_fwd_params,"",@"SHT_CUDA_INFO"
	.sectionflags	@""
	.align	4


	//----- nvinfo : EIATTR_CUDA_API_VERSION
	.align		4
        /*0000*/ 	.byte	0x04, 0x37
        /*0002*/ 	.short	(.L_1475 - .L_1474)
.L_1474:
        /*0004*/ 	.word	0x00000082


	//----- nvinfo : EIATTR_KPARAM_INFO
	.align		4
.L_1475:
        /*0008*/ 	.byte	0x04, 0x17
        /*000a*/ 	.short	(.L_1477 - .L_1476)
.L_1476:
        /*000c*/ 	.word	0x00000000
        /*0010*/ 	.short	0x0000
        /*0012*/ 	.short	0x0000
        /*0014*/ 	.byte	0x00, 0xf0, 0x81, 0x02


	//----- nvinfo : EIATTR_SPARSE_MMA_MASK
	.align		4
.L_1477:
        /*0018*/ 	.byte	0x03, 0x50
        /*001a*/ 	.short	0x0000


	//----- nvinfo : EIATTR_MAXREG_COUNT
	.align		4
        /*001c*/ 	.byte	0x03, 0x1b
        /*001e*/ 	.short	0x0080


	//----- nvinfo : EIATTR_NUM_BARRIERS
	.align		4
        /*0020*/ 	.byte	0x02, 0x4c
        /*0022*/ 	.byte	0x01
	.zero		1


	//----- nvinfo : EIATTR_MERCURY_ISA_VERSION
	.align		4
        /*0024*/ 	.byte	0x03, 0x5f
        /*0026*/ 	.short	0x0101


	//----- nvinfo : EIATTR_COOP_GROUP_MASK_REGIDS
	.align		4
        /*0028*/ 	.byte	0x04, 0x29
        /*002a*/ 	.short	(.L_1479 - .L_1478)


	//   ....[0]....
.L_1478:
        /*002c*/ 	.word	0xffffffff


	//   ....[1]....
        /*0030*/ 	.word	0xffffffff


	//   ....[2]....
        /*0034*/ 	.word	0xffffffff


	//   ....[3]....
        /*0038*/ 	.word	0xffffffff


	//   ....[4]....
        /*003c*/ 	.word	0xffffffff


	//   ....[5]....
        /*0040*/ 	.word	0xffffffff


	//   ....[6]....
        /*0044*/ 	.word	0xffffffff


	//   ....[7]....
        /*0048*/ 	.word	0xffffffff


	//   ....[8]....
        /*004c*/ 	.word	0xffffffff


	//   ....[9]....
        /*0050*/ 	.word	0xffffffff


	//----- nvinfo : EIATTR_COOP_GROUP_INSTR_OFFSETS
	.align		4
.L_1479:
        /*0054*/ 	.byte	0x04, 0x28
        /*0056*/ 	.short	(.L_1481 - .L_1480)


	//   ....[0]....
.L_1480:
        /*0058*/ 	.word	0x00001070


	//   ....[1]....
        /*005c*/ 	.word	0x00001080


	//   ....[2]....
        /*0060*/ 	.word	0x000010b0


	//   ....[3]....
        /*0064*/ 	.word	0x000010c0


	//   ....[4]....
        /*0068*/ 	.word	0x00001100


	//   ....[5]....
        /*006c*/ 	.word	0x00001110


	//   ....[6]....
        /*0070*/ 	.word	0x00001150


	//   ....[7]....
        /*0074*/ 	.word	0x00001160


	//   ....[8]....
        /*0078*/ 	.word	0x000011a0


	//   ....[9]....
        /*007c*/ 	.word	0x000011b0


	//----- nvinfo : EIATTR_EXIT_INSTR_OFFSETS
	.align		4
.L_1481:
        /*0080*/ 	.byte	0x04, 0x1c
        /*0082*/ 	.short	(.L_1483 - .L_1482)


	//   ....[0]....
.L_1482:
        /*0084*/ 	.word	0x00000070


	//   ....[1]....
        /*0088*/ 	.word	0x00003c40


	//----- nvinfo : EIATTR_MAX_THREADS
	.align		4
.L_1483:
        /*008c*/ 	.byte	0x04, 0x05
        /*008e*/ 	.short	(.L_1485 - .L_1484)
.L_1484:
        /*0090*/ 	.word	0x00000200
        /*0094*/ 	.word	0x00000001
        /*0098*/ 	.word	0x00000001


	//----- nvinfo : EIATTR_CRS_STACK_SIZE
	.align		4
.L_1485:
        /*009c*/ 	.byte	0x04, 0x1e
        /*009e*/ 	.short	(.L_1487 - .L_1486)
.L_1486:
        /*00a0*/ 	.word	0x00000000


	//----- nvinfo : EIATTR_CBANK_PARAM_SIZE
	.align		4
.L_1487:
        /*00a4*/ 	.byte	0x03, 0x19
        /*00a6*/ 	.short	0x00a0


	//----- nvinfo : EIATTR_PARAM_CBANK
	.align		4
        /*00a8*/ 	.byte	0x04, 0x0a
        /*00aa*/ 	.short	(.L_1489 - .L_1488)
	.align		4
.L_1488:
        /*00ac*/ 	.word	index@(.nv.constant0._Z35group_norm_nhwc_fwd_one_pass_kernelI11Fp16IOFp32WLi64ELi128ELi512EEv26Group_norm_nhwc_fwd_params)
        /*00b0*/ 	.short	0x0210
        /*00b2*/ 	.short	0x00a0


	//----- nvinfo : EIATTR_SW_WAR
	.align		4
.L_1489:
        /*00b4*/ 	.byte	0x04, 0x36
        /*00b6*/ 	.short	(.L_1491 - .L_1490)
.L_1490:
        /*00b8*/ 	.word	0x00000008
.L_1491:


//--------------------- .nv.info._Z35group_norm_nhwc_fwd_one_pass_kernelI11Fp16IOFp32WLi128ELi128ELi512EEv26Group_norm_nhwc_fwd_params --------------------------
	.section	.nv.info._Z35group_norm_nhwc_fwd_one_pass_kernelI11Fp16IOFp32WLi128ELi128ELi512EEv26Group_norm_nhwc_fwd_params,"",@"SHT_CUDA_INFO"
	.sectionflags	@""
	.align	4


	//----- nvinfo : EIATTR_CUDA_API_VERSION
	.align		4
        /*0000*/ 	.byte	0x04, 0x37
        /*0002*/ 	.short	(.L_1493 - .L_1492)
.L_1492:
        /*0004*/ 	.word	0x00000082


	//----- nvinfo : EIATTR_KPARAM_INFO
	.align		4
.L_1493:
        /*0008*/ 	.byte	0x04, 0x17
        /*000a*/ 	.short	(.L_1495 - .L_1494)
.L_1494:
        /*000c*/ 	.word	0x00000000
        /*0010*/ 	.short	0x0000
        /*0012*/ 	.short	0x0000
        /*0014*/ 	.byte	0x00, 0xf0, 0x81, 0x02


	//----- nvinfo : EIATTR_SPARSE_MMA_MASK
	.align		4
.L_1495:
        /*0018*/ 	.byte	0x03, 0x50
        /*001a*/ 	.short	0x0000


	//----- nvinfo : EIATTR_MAXREG_COUNT
	.align		4
        /*001c*/ 	.byte	0x03, 0x1b
        /*001e*/ 	.short	0x0080


	//----- nvinfo : EIATTR_NUM_BARRIERS
	.align		4
        /*0020*/ 	.byte	0x02, 0x4c
        /*0022*/ 	.byte	0x01
	.zero		1


	//----- nvinfo : EIATTR_MERCURY_ISA_VERSION
	.align		4
        /*0024*/ 	.byte	0x03, 0x5f
        /*0026*/ 	.short	0x0101


	//----- nvinfo : EIATTR_COOP_GROUP_MASK_REGIDS
	.align		4
        /*0028*/ 	.byte	0x04, 0x29
        /*002a*/ 	.short	(.L_1497 - .L_1496)


	//   ....[0]....
.L_1496:
        /*002c*/ 	.word	0xffffffff


	//   ....[1]....
        /*0030*/ 	.word	0xffffffff


	//   ....[2]....
        /*0034*/ 	.word	0xffffffff


	//   ....[3]....
        /*0038*/ 	.word	0xffffffff


	//   ....[4]....
        /*003c*/ 	.word	0xffffffff


	//   ....[5]....
        /*0040*/ 	.word	0xffffffff


	//   ....[6]....
        /*0044*/ 	.word	0xffffffff


	//   ....[7]....
        /*0048*/ 	.word	0xffffffff


	//   ....[8]....
        /*004c*/ 	.word	0xffffffff


	//   ....[9]....
        /*0050*/ 	.word	0xffffffff


	//----- nvinfo : EIATTR_COOP_GROUP_INSTR_OFFSETS
	.align		4
.L_1497:
        /*0054*/ 	.byte	0x04, 0x28
        /*0056*/ 	.short	(.L_1499 - .L_1498)


	//   ....[0]....
.L_1498:
        /*0058*/ 	.word	0x00001c40


	//   ....[1]....
        /*005c*/ 	.word	0x00001c50


	//   ....[2]....
        /*0060*/ 	.word	0x00001c90


	//   ....[3]....
        /*0064*/ 	.word	0x00001ca0


	//   ....[4]....
        /*0068*/ 	.word	0x00001ce0


	//   ....[5]....
        /*006c*/ 	.word	0x00001cf0


	//   ....[6]....
        /*0070*/ 	.word	0x00001d30


	//   ....[7]....
        /*0074*/ 	.word	0x00001d40


	//   ....[8]....
        /*0078*/ 	.word	0x00001d80


	//   ....[9]....
        /*007c*/ 	.word	0x00001d90


	//----- nvinfo : EIATTR_EXIT_INSTR_OFFSETS
	.align		4
.L_1499:
        /*0080*/ 	.byte	0x04, 0x1c
        /*0082*/ 	.short	(.L_1501 - .L_1500)


	//   ....[0]....
.L_1500:
        /*0084*/ 	.word	0x00000070


	//   ....[1]....
        /*0088*/ 	.word	0x00005bc0


	//----- nvinfo : EIATTR_MAX_THREADS
	.align		4
.L_1501:
        /*008c*/ 	.byte	0x04, 0x05
        /*008e*/ 	.short	(.L_1503 - .L_1502)
.L_1502:
        /*0090*/ 	.word	0x00000200
        /*0094*/ 	.word	0x00000001
        /*0098*/ 	.word	0x00000001


	//----- nvinfo : EIATTR_CRS_STACK_SIZE
	.align		4
.L_1503:
        /*009c*/ 	.byte	0x04, 0x1e
        /*009e*/ 	.short	(.L_1505 - .L_1504)
.L_1504:
        /*00a0*/ 	.word	0x00000000


	//----- nvinfo : EIATTR_CBANK_PARAM_SIZE
	.align		4
.L_1505:
        /*00a4*/ 	.byte	0x03, 0x19
        /*00a6*/ 	.short	0x00a0


	//----- nvinfo : EIATTR_PARAM_CBANK
	.align		4
        /*00a8*/ 	.byte	0x04, 0x0a
        /*00aa*/ 	.short	(.L_1507 - .L_1506)
	.align		4
.L_1506:
        /*00ac*/ 	.word	index@(.nv.constant0._Z35group_norm_nhwc_fwd_one_pass_kernelI11Fp16IOFp32WLi128ELi128ELi512EEv26Group_norm_nhwc_fwd_params)
        /*00b0*/ 	.short	0x0210
        /*00b2*/ 	.short	0x00a0


	//----- nvinfo : EIATTR_SW_WAR
	.align		4
.L_1507:
        /*00b4*/ 	.byte	0x04, 0x36
        /*00b6*/ 	.short	(.L_1509 - .L_1508)
.L_1508:
        /*00b8*/ 	.word	0x00000008
.L_1509:


//--------------------- .nv.info._Z35group_norm_nhwc_fwd_one_pass_kernelI11Fp16IOFp32WLi256ELi128ELi512EEv26Group_norm_nhwc_fwd_params --------------------------
	.section	.nv.info._Z35group_norm_nhwc_fwd_one_pass_kernelI11Fp16IOFp32WLi256ELi128ELi512EEv26Group_norm_nhwc_fwd_params,"",@"SHT_CUDA_INFO"
	.sectionflags	@""
	.align	4


	//----- nvinfo : EIATTR_CUDA_API_VERSION
	.align		4
        /*0000*/ 	.byte	0x04, 0x37
        /*0002*/ 	.short	(.L_1511 - .L_1510)
.L_1510:
        /*0004*/ 	.word	0x00000082


	//----- nvinfo : EIATTR_KPARAM_INFO
	.align		4
.L_1511:
        /*0008*/ 	.byte	0x04, 0x17
        /*000a*/ 	.short	(.L_1513 - .L_1512)
.L_1512:
        /*000c*/ 	.word	0x00000000
        /*0010*/ 	.short	0x0000
        /*0012*/ 	.short	0x0000
        /*0014*/ 	.byte	0x00, 0xf0, 0x81, 0x02


	//----- nvinfo : EIATTR_SPARSE_MMA_MASK
	.align		4
.L_1513:
        /*0018*/ 	.byte	0x03, 0x50
        /*001a*/ 	.short	0x0000


	//----- nvinfo : EIATTR_MAXREG_COUNT
	.align		4
        /*001c*/ 	.byte	0x03, 0x1b
        /*001e*/ 	.short	0x0080


	//----- nvinfo : EIATTR_NUM_BARRIERS
	.align		4
        /*0020*/ 	.byte	0x02, 0x4c
        /*0022*/ 	.byte	0x01
	.zero		1


	//----- nvinfo : EIATTR_ANNOTATIONS
	.align		4
        /*0024*/ 	.byte	0x04, 0x55
        /*0026*/ 	.short	(.L_1515 - .L_1514)


	//   ....[0]....
.L_1514:
        /* <DEDUP_REMOVED lines=19> */


	//----- nvinfo : EIATTR_MERCURY_ISA_VERSION
	.align		4
.L_1515:
        /*0148*/ 	.byte	0x03, 0x5f
        /*014a*/ 	.short	0x0101


	//----- nvinfo : EIATTR_COOP_GROUP_MASK_REGIDS
	.align		4
        /*014c*/ 	.byte	0x04, 0x29
        /*014e*/ 	.short	(.L_1517 - .L_1516)


	//   ....[0]....
.L_1516:
        /*0150*/ 	.word	0xffffffff


	//   ....[1]....
        /*0154*/ 	.word	0xffffffff


	//   ....[2]....
        /*0158*/ 	.word	0xffffffff


	//   ....[3]....
        /*015c*/ 	.word	0xffffffff


	//   ....[4]....
        /*0160*/ 	.word	0xffffffff


	//   ....[5]....
        /*0164*/ 	.word	0xffffffff


	//   ....[6]....
        /*0168*/ 	.word	0xffffffff


	//   ....[7]....
        /*016c*/ 	.word	0xffffffff


	//   ....[8]....
        /*0170*/ 	.word	0xffffffff


	//   ....[9]....
        /*0174*/ 	.word	0xffffffff


	//----- nvinfo : EIATTR_COOP_GROUP_INSTR_OFFSETS
	.align		4
.L_1517:
        /*0178*/ 	.byte	0x04, 0x28
        /*017a*/ 	.short	(.L_1519 - .L_1518)


	//   ....[0]....
.L_1518:
        /*017c*/ 	.word	0x00003da0


	//   ....[1]....
        /*0180*/ 	.word	0x00003db0


	//   ....[2]....
        /*0184*/ 	.word	0x00003df0


	//   ....[3]....
        /*0188*/ 	.word	0x00003e00


	//   ....[4]....
        /*018c*/ 	.word	0x00003e40


	//   ....[5]....
        /*0190*/ 	.word	0x00003e50


	//   ....[6]....
        /*0194*/ 	.word	0x00003e90


	//   ....[7]....
        /*0198*/ 	.word	0x00003ea0


	//   ....[8]....
        /*019c*/ 	.word	0x00003ef0


	//   ....[9]....
        /*01a0*/ 	.word	0x00003f00


	//----- nvinfo : EIATTR_EXIT_INSTR_OFFSETS
	.align		4
.L_1519:
        /*01a4*/ 	.byte	0x04, 0x1c
        /*01a6*/ 	.short	(.L_1521 - .L_1520)


	//   ....[0]....
.L_1520:
        /*01a8*/ 	.word	0x00000080


	//   ....[1]....
        /*01ac*/ 	.word	0x00009fd0


	//----- nvinfo : EIATTR_MAX_THREADS
	.align		4
.L_1521:
        /*01b0*/ 	.byte	0x04, 0x05
        /*01b2*/ 	.short	(.L_1523 - .L_1522)
.L_1522:
        /*01b4*/ 	.word	0x00000200
        /*01b8*/ 	.word	0x00000001
        /*01bc*/ 	.word	0x00000001


	//----- nvinfo : EIATTR_CRS_STACK_SIZE
	.align		4
.L_1523:
        /*01c0*/ 	.byte	0x04, 0x1e
        /*01c2*/ 	.short	(.L_1525 - .L_1524)
.L_1524:
        /*01c4*/ 	.word	0x00000000


	//----- nvinfo : EIATTR_CBANK_PARAM_SIZE
	.align		4
.L_1525:
        /*01c8*/ 	.byte	0x03, 0x19
        /*01ca*/ 	.short	0x00a0


	//----- nvinfo : EIATTR_PARAM_CBANK
	.align		4
        /*01cc*/ 	.byte	0x04, 0x0a
        /*01ce*/ 	.short	(.L_1527 - .L_1526)
	.align		4
.L_1526:
        /*01d0*/ 	.word	index@(.nv.constant0._Z35group_norm_nhwc_fwd_one_pass_kernelI11Fp16IOFp32WLi256ELi128ELi512EEv26Group_norm_nhwc_fwd_params)
        /*01d4*/ 	.short	0x0210
        /*01d6*/ 	.short	0x00a0


	//----- nvinfo : EIATTR_SW_WAR
	.align		4
.L_1527:
        /*01d8*/ 	.byte	0x04, 0x36
        /*01da*/ 	.short	(.L_1529 - .L_1528)
.L_1528:
        /*01dc*/ 	.word	0x00000008
.L_1529:


//--------------------- .nv.info._Z35group_norm_nhwc_fwd_one_pass_kernelI11Fp16IOFp32WLi512ELi128ELi512EEv26Group_norm_nhwc_fwd_params --------------------------
	.section	.nv.info._Z35group_norm_nhwc_fwd_one_pass_kernelI11Fp16IOFp32WLi512ELi128ELi512EEv26Group_norm_nhwc_fwd_params,"",@"SHT_CUDA_INFO"
	.sectionflags	@""
	.align	4


	//----- nvinfo : EIATTR_CUDA_API_VERSION
	.align		4
        /*0000*/ 	.byte	0x04, 0x37
        /*0002*/ 	.short	(.L_1531 - .L_1530)
.L_1530:
        /*0004*/ 	.word	0x00000082


	//----- nvinfo : EIATTR_KPARAM_INFO
	.align		4
.L_1531:
        /*0008*/ 	.byte	0x04, 0x17
        /*000a*/ 	.short	(.L_1533 - .L_1532)
.L_1532:
        /*000c*/ 	.word	0x00000000
        /*0010*/ 	.short	0x0000
        /*0012*/ 	.short	0x0000
        /*0014*/ 	.byte	0x00, 0xf0, 0x81, 0x02


	//----- nvinfo : EIATTR_SPARSE_MMA_MASK
	.align		4
.L_1533:
        /*0018*/ 	.byte	0x03, 0x50
        /*001a*/ 	.short	0x0000


	//----- nvinfo : EIATTR_MAXREG_COUNT
	.align		4
        /*001c*/ 	.byte	0x03, 0x1b
        /*001e*/ 	.short	0x0080


	//----- nvinfo : EIATTR_NUM_BARRIERS
	.align		4
        /*0020*/ 	.byte	0x02, 0x4c
        /*0022*/ 	.byte	0x01
	.zero		1


	//----- nvinfo : EIATTR_ANNOTATIONS
	.align		4
        /*0024*/ 	.byte	0x04, 0x55
        /*0026*/ 	.short	(.L_1535 - .L_1534)


	//   ....[0]....
.L_1534:
        /*0028*/ 	.word	0x00000001
        /*002c*/ 	.byte	0x40, 0x10, 0x00, 0x00, 0x01, 0x00, 0x00, 0x00, 0x50, 0x11, 0x00, 0x00, 0x01, 0x00, 0x00, 0x00
        /*003c*/ 	.byte	0x60, 0x12, 0x00, 0x00, 0x01, 0x00, 0x00, 0x00, 0xc0, 0x12, 0x00, 0x00, 0x01, 0x00, 0x00, 0x00
        /*004c*/ 	.byte	0x00, 0x17, 0x00, 0x00, 0x01, 0x00, 0x00, 0x00, 0x60, 0x17, 0x00, 0x00, 0x01, 0x00, 0x00, 0x00
        /*005c*/ 	.byte	0x90, 0x17, 0x00, 0x00, 0x01, 0x00, 0x00, 0x00, 0xc0, 0x46, 0x00, 0x00, 0x01, 0x00, 0x00, 0x00
        /*006c*/ 	.byte	0x30, 0x47, 0x00, 0x00, 0x01, 0x00, 0x00, 0x00, 0x40, 0x48, 0x00, 0x00


	//----- nvinfo : EIATTR_MERCURY_ISA_VERSION
	.align		4
.L_1535:
        /*0078*/ 	.byte	0x03, 0x5f
        /*007a*/ 	.short	0x0101


	//----- nvinfo : EIATTR_COOP_GROUP_MASK_REGIDS
	.align		4
        /*007c*/ 	.byte	0x04, 0x29
        /*007e*/ 	.short	(.L_1537 - .L_1536)


	//   ....[0]....
.L_1536:
        /*0080*/ 	.word	0xffffffff


	//   ....[1]....
        /*0084*/ 	.word	0xffffffff


	//   ....[2]....
        /*0088*/ 	.word	0xffffffff


	//   ....[3]....
        /*008c*/ 	.word	0xffffffff


	//   ....[4]....
        /*0090*/ 	.word	0xffffffff


	//   ....[5]....
        /*0094*/ 	.word	0xffffffff


	//   ....[6]....
        /*0098*/ 	.word	0xffffffff


	//   ....[7]....
        /*009c*/ 	.word	0xffffffff


	//   ....[8]....
        /*00a0*/ 	.word	0xffffffff


	//   ....[9]....
        /*00a4*/ 	.word	0xffffffff


	//----- nvinfo : EIATTR_COOP_GROUP_INSTR_OFFSETS
	.align		4
.L_1537:
        /*00a8*/ 	.byte	0x04, 0x28
        /*00aa*/ 	.short	(.L_1539 - .L_1538)


	//   ....[0]....
.L_1538:
        /*00ac*/ 	.word	0x00008570


	//   ....[1]....
        /*00b0*/ 	.word	0x00008580


	//   ....[2]....
        /*00b4*/ 	.word	0x000085c0


	//   ....[3]....
        /*00b8*/ 	.word	0x000085d0


	//   ....[4]....
        /*00bc*/ 	.word	0x00008610


	//   ....[5]....
        /*00c0*/ 	.word	0x00008620


	//   ....[6]....
        /*00c4*/ 	.word	0x00008670


	//   ....[7]....
        /*00c8*/ 	.word	0x00008680


	//   ....[8]....
        /*00cc*/ 	.word	0x000086e0


	//   ....[9]....
        /*00d0*/ 	.word	0x000086f0


	//----- nvinfo : EIATTR_EXIT_INSTR_OFFSETS
	.align		4
.L_1539:
        /*00d4*/ 	.byte	0x04, 0x1c
        /*00d6*/ 	.short	(.L_1541 - .L_1540)


	//   ....[0]....
.L_1540:
        /*00d8*/ 	.word	0x000000d0


	//   ....[1]....
        /*00dc*/ 	.word	0x0000ac90


	//----- nvinfo : EIATTR_MAX_THREADS
	.align		4
.L_1541:
        /*00e0*/ 	.byte	0x04, 0x05
        /*00e2*/ 	.short	(.L_1543 - .L_1542)
.L_1542:
        /*00e4*/ 	.word	0x00000200
        /*00e8*/ 	.word	0x00000001
        /*00ec*/ 	.word	0x00000001


	//----- nvinfo : EIATTR_CRS_STACK_SIZE
	.align		4
.L_1543:
        /*00f0*/ 	.byte	0x04, 0x1e
        /*00f2*/ 	.short	(.L_1545 - .L_1544)
.L_1544:
        /*00f4*/ 	.word	0x00000000


	//----- nvinfo : EIATTR_CBANK_PARAM_SIZE
	.align		4
.L_1545:
        /*00f8*/ 	.byte	0x03, 0x19
        /*00fa*/ 	.short	0x00a0


	//----- nvinfo : EIATTR_PARAM_CBANK
	.align		4
        /*00fc*/ 	.byte	0x04, 0x0a
        /*00fe*/ 	.short	(.L_1547 - .L_1546)
	.align		4
.L_1546:
        /*0100*/ 	.word	index@(.nv.constant0._Z35group_norm_nhwc_fwd_one_pass_kernelI11Fp16IOFp32WLi512ELi128ELi512EEv26Group_norm_nhwc_fwd_params)
        /*0104*/ 	.short	0x0210
        /*0106*/ 	.short	0x00a0


	//----- nvinfo : EIATTR_SW_WAR
	.align		4
.L_1547:
        /*0108*/ 	.byte	0x04, 0x36
        /*010a*/ 	.short	(.L_1549 - .L_1548)
.L_1548:
        /*010c*/ 	.word	0x00000008
.L_1549:


//--------------------- .nv.info._Z35group_norm_nhwc_fwd_one_pass_kernelI11Fp16IOBf16WLi64ELi128ELi512EEv26Group_norm_nhwc_fwd_params --------------------------
	.section	.nv.info._Z35group_norm_nhwc_fwd_one_pass_kernelI11Fp16IOBf16WLi64ELi128ELi512EEv26Group_norm_nhwc_fwd_params,"",@"SHT_CUDA_INFO"
	.sectionflags	@""
	.align	4


	//----- nvinfo : EIATTR_CUDA_API_VERSION
	.align		4
        /*0000*/ 	.byte	0x04, 0x37
        /*0002*/ 	.short	(.L_1551 - .L_1550)
.L_1550:
        /*0004*/ 	.word	0x00000082


	//----- nvinfo : EIATTR_KPARAM_INFO
	.align		4
.L_1551:
        /*0008*/ 	.byte	0x04, 0x17
        /*000a*/ 	.short	(.L_1553 - .L_1552)
.L_1552:
        /*000c*/ 	.word	0x00000000
        /*0010*/ 	.short	0x0000
        /*0012*/ 	.short	0x0000
        /*0014*/ 	.byte	0x00, 0xf0, 0x81, 0x02


	//----- nvinfo : EIATTR_SPARSE_MMA_MASK
	.align		4
.L_1553:
        /*0018*/ 	.byte	0x03, 0x50
        /*001a*/ 	.short	0x0000


	//----- nvinfo : EIATTR_MAXREG_COUNT
	.align		4
        /*001c*/ 	.byte	0x03, 0x1b
        /*001e*/ 	.short	0x0080


	//----- nvinfo : EIATTR_NUM_BARRIERS
	.align		4
        /*0020*/ 	.byte	0x02, 0x4c
        /*0022*/ 	.byte	0x01
	.zero		1


	//----- nvinfo : EIATTR_MERCURY_ISA_VERSION
	.align		4
        /*0024*/ 	.byte	0x03, 0x5f
        /*0026*/ 	.short	0x0101


	//----- nvinfo : EIATTR_COOP_GROUP_MASK_REGIDS
	.align		4
        /*0028*/ 	.byte	0x04, 0x29
        /*002a*/ 	.short	(.L_1555 - .L_1554)


	//   ....[0]....
.L_1554:
        /*002c*/ 	.word	0xffffffff


	//   ....[1]....
        /*0030*/ 	.word	0xffffffff


	//   ....[2]....
        /*0034*/ 	.word	0xffffffff


	//   ....[3]....
        /*0038*/ 	.word	0xffffffff


	//   ....[4]....
        /*003c*/ 	.word	0xffffffff


	//   ....[5]....
        /*0040*/ 	.word	0xffffffff


	//   ....[6]....
        /*0044*/ 	.word	0xffffffff


	//   ....[7]....
        /*0048*/ 	.word	0xffffffff


	//   ....[8]....
        /*004c*/ 	.word	0xffffffff


	//   ....[9]....
        /*0050*/ 	.word	0xffffffff


	//----- nvinfo : EIATTR_COOP_GROUP_INSTR_OFFSETS
	.align		4
.L_1555:
        /*0054*/ 	.byte	0x04, 0x28
        /*0056*/ 	.short	(.L_1557 - .L_1556)


	//   ....[0]....
.L_1556:
        /*0058*/ 	.word	0x00001070


	//   ....[1]....
        /*005c*/ 	.word	0x00001080


	//   ....[2]....
        /*0060*/ 	.word	0x000010b0


	//   ....[3]....
        /*0064*/ 	.word	0x000010c0


	//   ....[4]....
        /*0068*/ 	.word	0x00001100


	//   ....[5]....
        /*006c*/ 	.word	0x00001110


	//   ....[6]....
        /*0070*/ 	.word	0x00001150


	//   ....[7]....
        /*0074*/ 	.word	0x00001160


	//   ....[8]....
        /*0078*/ 	.word	0x000011a0


	//   ....[9]....
        /*007c*/ 	.word	0x000011b0


	//----- nvinfo : EIATTR_EXIT_INSTR_OFFSETS
	.align		4
.L_1557:
        /*0080*/ 	.byte	0x04, 0x1c
        /*0082*/ 	.short	(.L_1559 - .L_1558)


	//   ....[0]....
.L_1558:
        /*0084*/ 	.word	0x00000070


	//   ....[1]....
        /*0088*/ 	.word	0x00003d30


	//----- nvinfo : EIATTR_MAX_THREADS
	.align		4
.L_1559:
        /*008c*/ 	.byte	0x04, 0x05
        /*008e*/ 	.short	(.L_1561 - .L_1560)
.L_1560:
        /*0090*/ 	.word	0x00000200
        /*0094*/ 	.word	0x00000001
        /*0098*/ 	.word	0x00000001


	//----- nvinfo : EIATTR_CRS_STACK_SIZE
	.align		4
.L_1561:
        /*009c*/ 	.byte	0x04, 0x1e
        /*009e*/ 	.short	(.L_1563 - .L_1562)
.L_1562:
        /*00a0*/ 	.word	0x00000000


	//----- nvinfo : EIATTR_CBANK_PARAM_SIZE
	.align		4
.L_1563:
        /*00a4*/ 	.byte	0x03, 0x19
        /*00a6*/ 	.short	0x00a0


	//----- nvinfo : EIATTR_PARAM_CBANK
	.align		4
        /*00a8*/ 	.byte	0x04, 0x0a
        /*00aa*/ 	.short	(.L_1565 - .L_1564)
	.align		4
.L_1564:
        /*00ac*/ 	.word	index@(.nv.constant0._Z35group_norm_nhwc_fwd_one_pass_kernelI11Fp16IOBf16WLi64ELi128ELi512EEv26Group_norm_nhwc_fwd_params)
        /*00b0*/ 	.short	0x0210
        /*00b2*/ 	.short	0x00a0


	//----- nvinfo : EIATTR_SW_WAR
	.align		4
.L_1565:
        /*00b4*/ 	.byte	0x04, 0x36
        /*00b6*/ 	.short	(.L_1567 - .L_1566)
.L_1566:
        /*00b8*/ 	.word	0x00000008
.L_1567:


//--------------------- .nv.info._Z35group_norm_nhwc_fwd_one_pass_kernelI11Fp16IOBf16WLi128ELi128ELi512EEv26Group_norm_nhwc_fwd_params --------------------------
	.section	.nv.info._Z35group_norm_nhwc_fwd_one_pass_kernelI11Fp16IOBf16WLi128ELi128ELi512EEv26Group_norm_nhwc_fwd_params,"",@"SHT_CUDA_INFO"
	.sectionflags	@""
	.align	4


	//----- nvinfo : EIATTR_CUDA_API_VERSION
	.align		4
        /*0000*/ 	.byte	0x04, 0x37
        /*0002*/ 	.short	(.L_1569 - .L_1568)
.L_1568:
        /*0004*/ 	.word	0x00000082


	//----- nvinfo : EIATTR_KPARAM_INFO
	.align		4
.L_1569:
        /*0008*/ 	.byte	0x04, 0x17
        /*000a*/ 	.short	(.L_1571 - .L_1570)
.L_1570:
        /*000c*/ 	.word	0x00000000
        /*0010*/ 	.short	0x0000
        /*0012*/ 	.short	0x0000
        /*0014*/ 	.byte	0x00, 0xf0, 0x81, 0x02


	//----- nvinfo : EIATTR_SPARSE_MMA_MASK
	.align		4
.L_1571:
        /*0018*/ 	.byte	0x03, 0x50
        /*001a*/ 	.short	0x0000


	//----- nvinfo : EIATTR_MAXREG_COUNT
	.align		4
        /*001c*/ 	.byte	0x03, 0x1b
        /*001e*/ 	.short	0x0080


	//----- nvinfo : EIATTR_NUM_BARRIERS
	.align		4
        /*0020*/ 	.byte	0x02, 0x4c
        /*0022*/ 	.byte	0x01
	.zero		1


	//----- nvinfo : EIATTR_MERCURY_ISA_VERSION
	.align		4
        /*0024*/ 	.byte	0x03, 0x5f
        /*0026*/ 	.short	0x0101


	//----- nvinfo : EIATTR_COOP_GROUP_MASK_REGIDS
	.align		4
        /*0028*/ 	.byte	0x04, 0x29
        /*002a*/ 	.short	(.L_1573 - .L_1572)


	//   ....[0]....
.L_1572:
        /*002c*/ 	.word	0xffffffff


	//   ....[1]....
        /*0030*/ 	.word	0xffffffff


	//   ....[2]....
        /*0034*/ 	.word	0xffffffff


	//   ....[3]....
        /*0038*/ 	.word	0xffffffff


	//   ....[4]....
        /*003c*/ 	.word	0xffffffff


	//   ....[5]....
        /*0040*/ 	.word	0xffffffff


	//   ....[6]....
        /*0044*/ 	.word	0xffffffff


	//   ....[7]....
        /*0048*/ 	.word	0xffffffff


	//   ....[8]....
        /*004c*/ 	.word	0xffffffff


	//   ....[9]....
        /*0050*/ 	.word	0xffffffff


	//----- nvinfo : EIATTR_COOP_GROUP_INSTR_OFFSETS
	.align		4
.L_1573:
        /*0054*/ 	.byte	0x04, 0x28
        /*0056*/ 	.short	(.L_1575 - .L_1574)


	//   ....[0]....
.L_1574:
        /*0058*/ 	.word	0x00001c40


	//   ....[1]....
        /*005c*/ 	.word	0x00001c50


	//   ....[2]....
        /*0060*/ 	.word	0x00001c90


	//   ....[3]....
        /*0064*/ 	.word	0x00001ca0


	//   ....[4]....
        /*0068*/ 	.word	0x00001ce0


	//   ....[5]....
        /*006c*/ 	.word	0x00001cf0


	//   ....[6]....
        /*0070*/ 	.word	0x00001d30


	//   ....[7]....
        /*0074*/ 	.word	0x00001d40


	//   ....[8]....
        /*0078*/ 	.word	0x00001d80


	//   ....[9]....
        /*007c*/ 	.word	0x00001d90


	//----- nvinfo : EIATTR_EXIT_INSTR_OFFSETS
	.align		4
.L_1575:
        /*0080*/ 	.byte	0x04, 0x1c
        /*0082*/ 	.short	(.L_1577 - .L_1576)


	//   ....[0]....
.L_1576:
        /*0084*/ 	.word	0x00000070


	//   ....[1]....
        /*0088*/ 	.word	0x00005c20


	//----- nvinfo : EIATTR_MAX_THREADS
	.align		4
.L_1577:
        /*008c*/ 	.byte	0x04, 0x05
        /*008e*/ 	.short	(.L_1579 - .L_1578)
.L_1578:
        /*0090*/ 	.word	0x00000200
        /*0094*/ 	.word	0x00000001
        /*0098*/ 	.word	0x00000001


	//----- nvinfo : EIATTR_CRS_STACK_SIZE
	.align		4
.L_1579:
        /*009c*/ 	.byte	0x04, 0x1e
        /*009e*/ 	.short	(.L_1581 - .L_1580)
.L_1580:
        /*00a0*/ 	.word	0x00000000


	//----- nvinfo : EIATTR_CBANK_PARAM_SIZE
	.align		4
.L_1581:
        /*00a4*/ 	.byte	0x03, 0x19
        /*00a6*/ 	.short	0x00a0


	//----- nvinfo : EIATTR_PARAM_CBANK
	.align		4
        /*00a8*/ 	.byte	0x04, 0x0a
        /*00aa*/ 	.short	(.L_1583 - .L_1582)
	.align		4
.L_1582:
        /*00ac*/ 	.word	index@(.nv.constant0._Z35group_norm_nhwc_fwd_one_pass_kernelI11Fp16IOBf16WLi128ELi128ELi512EEv26Group_norm_nhwc_fwd_params)
        /*00b0*/ 	.short	0x0210
        /*00b2*/ 	.short	0x00a0


	//----- nvinfo : EIATTR_SW_WAR
	.align		4
.L_1583:
        /*00b4*/ 	.byte	0x04, 0x36
        /*00b6*/ 	.short	(.L_1585 - .L_1584)
.L_1584:
        /*00b8*/ 	.word	0x00000008
.L_1585:


//--------------------- .nv.info._Z35group_norm_nhwc_fwd_one_pass_kernelI11Fp16IOBf16WLi256ELi128ELi512EEv26Group_norm_nhwc_fwd_params --------------------------
	.section	.nv.info._Z35group_norm_nhwc_fwd_one_pass_kernelI11Fp16IOBf16WLi256ELi128ELi512EEv26Group_norm_nhwc_fwd_params,"",@"SHT_CUDA_INFO"
	.sectionflags	@""
	.align	4


	//----- nvinfo : EIATTR_CUDA_API_VERSION
	.align		4
        /*0000*/ 	.byte	0x04, 0x37
        /*0002*/ 	.short	(.L_1587 - .L_1586)
.L_1586:
        /*0004*/ 	.word	0x00000082


	//----- nvinfo : EIATTR_KPARAM_INFO
	.align		4
.L_1587:
        /*0008*/ 	.byte	0x04, 0x17
        /*000a*/ 	.short	(.L_1589 - .L_1588)
.L_1588:
        /*000c*/ 	.word	0x00000000
        /*0010*/ 	.short	0x0000
        /*0012*/ 	.short	0x0000
        /*0014*/ 	.byte	0x00, 0xf0, 0x81, 0x02


	//----- nvinfo : EIATTR_SPARSE_MMA_MASK
	.align		4
.L_1589:
        /*0018*/ 	.byte	0x03, 0x50
        /*001a*/ 	.short	0x0000


	//----- nvinfo : EIATTR_MAXREG_COUNT
	.align		4
        /*001c*/ 	.byte	0x03, 0x1b
        /*001e*/ 	.short	0x0080


	//----- nvinfo : EIATTR_NUM_BARRIERS
	.align		4
        /*0020*/ 	.byte	0x02, 0x4c
        /*0022*/ 	.byte	0x01
	.zero		1


	//----- nvinfo : EIATTR_ANNOTATIONS
	.align		4
        /*0024*/ 	.byte	0x04, 0x55
        /*0026*/ 	.short	(.L_1591 - .L_1590)


	//   ....[0]....
.L_1590:
        /* <DEDUP_REMOVED lines=15> */


	//----- nvinfo : EIATTR_MERCURY_ISA_VERSION
	.align		4
.L_1591:
        /*0100*/ 	.byte	0x03, 0x5f
        /*0102*/ 	.short	0x0101


	//----- nvinfo : EIATTR_COOP_GROUP_MASK_REGIDS
	.align		4
        /*0104*/ 	.byte	0x04, 0x29
        /*0106*/ 	.short	(.L_1593 - .L_1592)


	//   ....[0]....
.L_1592:
        /*0108*/ 	.word	0xffffffff


	//   ....[1]....
        /*010c*/ 	.word	0xffffffff


	//   ....[2]....
        /*0110*/ 	.word	0xffffffff


	//   ....[3]....
        /*0114*/ 	.word	0xffffffff


	//   ....[4]....
        /*0118*/ 	.word	0xffffffff


	//   ....[5]....
        /*011c*/ 	.word	0xffffffff


	//   ....[6]....
        /*0120*/ 	.word	0xffffffff


	//   ....[7]....
        /*0124*/ 	.word	0xffffffff


	//   ....[8]....
        /*0128*/ 	.word	0xffffffff


	//   ....[9]....
        /*012c*/ 	.word	0xffffffff


	//----- nvinfo : EIATTR_COOP_GROUP_INSTR_OFFSETS
	.align		4
.L_1593:
        /*0130*/ 	.byte	0x04, 0x28
        /*0132*/ 	.short	(.L_1595 - .L_1594)


	//   ....[0]....
.L_1594:
        /*0134*/ 	.word	0x00003d40


	//   ....[1]....
        /*0138*/ 	.word	0x00003d50


	//   ....[2]....
        /*013c*/ 	.word	0x00003d90


	//   ....[3]....
        /*0140*/ 	.word	0x00003da0


	//   ....[4]....
        /*0144*/ 	.word	0x00003de0


	//   ....[5]....
        /*0148*/ 	.word	0x00003df0


	//   ....[6]....
        /*014c*/ 	.word	0x00003e30


	//   ....[7]....
        /*0150*/ 	.word	0x00003e40


	//   ....[8]....
        /*0154*/ 	.word	0x00003e90


	//   ....[9]....
        /*0158*/ 	.word	0x00003ea0


	//----- nvinfo : EIATTR_EXIT_INSTR_OFFSETS
	.align		4
.L_1595:
        /*015c*/ 	.byte	0x04, 0x1c
        /*015e*/ 	.short	(.L_1597 - .L_1596)


	//   ....[0]....
.L_1596:
        /*0160*/ 	.word	0x00000080


	//   ....[1]....
        /*0164*/ 	.word	0x00009fa0


	//----- nvinfo : EIATTR_MAX_THREADS
	.align		4
.L_1597:
        /*0168*/ 	.byte	0x04, 0x05
        /*016a*/ 	.short	(.L_1599 - .L_1598)
.L_1598:
        /*016c*/ 	.word	0x00000200
        /*0170*/ 	.word	0x00000001
        /*0174*/ 	.word	0x00000001


	//----- nvinfo : EIATTR_CRS_STACK_SIZE
	.align		4
.L_1599:
        /*0178*/ 	.byte	0x04, 0x1e
        /*017a*/ 	.short	(.L_1601 - .L_1600)
.L_1600:
        /*017c*/ 	.word	0x00000000


	//----- nvinfo : EIATTR_CBANK_PARAM_SIZE
	.align		4
.L_1601:
        /*0180*/ 	.byte	0x03, 0x19
        /*0182*/ 	.short	0x00a0


	//----- nvinfo : EIATTR_PARAM_CBANK
	.align		4
        /*0184*/ 	.byte	0x04, 0x0a
        /*0186*/ 	.short	(.L_1603 - .L_1602)
	.align		4
.L_1602:
        /*0188*/ 	.word	index@(.nv.constant0._Z35group_norm_nhwc_fwd_one_pass_kernelI11Fp16IOBf16WLi256ELi128ELi512EEv26Group_norm_nhwc_fwd_params)
        /*018c*/ 	.short	0x0210
        /*018e*/ 	.short	0x00a0


	//----- nvinfo : EIATTR_SW_WAR
	.align		4
.L_1603:
        /*0190*/ 	.byte	0x04, 0x36
        /*0192*/ 	.short	(.L_1605 - .L_1604)
.L_1604:
        /*0194*/ 	.word	0x00000008
.L_1605:


//--------------------- .nv.info._Z35group_norm_nhwc_fwd_one_pass_kernelI11Fp16IOBf16WLi512ELi128ELi512EEv26Group_norm_nhwc_fwd_params --------------------------
	.section	.nv.info._Z35group_norm_nhwc_fwd_one_pass_kernelI11Fp16IOBf16WLi512ELi128ELi512EEv26Group_norm_nhwc_fwd_params,"",@"SHT_CUDA_INFO"
	.sectionflags	@""
	.align	4


	//----- nvinfo : EIATTR_CUDA_API_VERSION
	.align		4
        /*0000*/ 	.byte	0x04, 0x37
        /*0002*/ 	.short	(.L_1607 - .L_1606)
.L_1606:
        /*0004*/ 	.word	0x00000082


	//----- nvinfo : EIATTR_KPARAM_INFO
	.align		4
.L_1607:
        /*0008*/ 	.byte	0x04, 0x17
        /*000a*/ 	.short	(.L_1609 - .L_1608)
.L_1608:
        /*000c*/ 	.word	0x00000000
        /*0010*/ 	.short	0x0000
        /*0012*/ 	.short	0x0000
        /*0014*/ 	.byte	0x00, 0xf0, 0x81, 0x02


	//----- nvinfo : EIATTR_SPARSE_MMA_MASK
	.align		4
.L_1609:
        /*0018*/ 	.byte	0x03, 0x50
        /*001a*/ 	.short	0x0000


	//----- nvinfo : EIATTR_MAXREG_COUNT
	.align		4
        /*001c*/ 	.byte	0x03, 0x1b
        /*001e*/ 	.short	0x0080


	//----- nvinfo : EIATTR_NUM_BARRIERS
	.align		4
        /*0020*/ 	.byte	0x02, 0x4c
        /*0022*/ 	.byte	0x01
	.zero		1


	//----- nvinfo : EIATTR_ANNOTATIONS
	.align		4
        /*0024*/ 	.byte	0x04, 0x55
        /*0026*/ 	.short	(.L_1611 - .L_1610)


	//   ....[0]....
.L_1610:
        /*0028*/ 	.word	0x00000001
        /*002c*/ 	.byte	0x40, 0x10, 0x00, 0x00, 0x01, 0x00, 0x00, 0x00, 0x50, 0x11, 0x00, 0x00, 0x01, 0x00, 0x00, 0x00
        /*003c*/ 	.byte	0x60, 0x12, 0x00, 0x00, 0x01, 0x00, 0x00, 0x00, 0xc0, 0x12, 0x00, 0x00, 0x01, 0x00, 0x00, 0x00
        /*004c*/ 	.byte	0x00, 0x17, 0x00, 0x00, 0x01, 0x00, 0x00, 0x00, 0x60, 0x17, 0x00, 0x00, 0x01, 0x00, 0x00, 0x00
        /*005c*/ 	.byte	0x90, 0x17, 0x00, 0x00, 0x01, 0x00, 0x00, 0x00, 0xc0, 0x46, 0x00, 0x00, 0x01, 0x00, 0x00, 0x00
        /*006c*/ 	.byte	0x30, 0x47, 0x00, 0x00, 0x01, 0x00, 0x00, 0x00, 0x40, 0x48, 0x00, 0x00


	//----- nvinfo : EIATTR_MERCURY_ISA_VERSION
	.align		4
.L_1611:
        /*0078*/ 	.byte	0x03, 0x5f
        /*007a*/ 	.short	0x0101


	//----- nvinfo : EIATTR_COOP_GROUP_MASK_REGIDS
	.align		4
        /*007c*/ 	.byte	0x04, 0x29
        /*007e*/ 	.short	(.L_1613 - .L_1612)


	//   ....[0]....
.L_1612:
        /*0080*/ 	.word	0xffffffff


	//   ....[1]....
        /*0084*/ 	.word	0xffffffff


	//   ....[2]....
        /*0088*/ 	.word	0xffffffff


	//   ....[3]....
        /*008c*/ 	.word	0xffffffff


	//   ....[4]....
        /*0090*/ 	.word	0xffffffff


	//   ....[5]....
        /*0094*/ 	.word	0xffffffff


	//   ....[6]....
        /*0098*/ 	.word	0xffffffff


	//   ....[7]....
        /*009c*/ 	.word	0xffffffff


	//   ....[8]....
        /*00a0*/ 	.word	0xffffffff


	//   ....[9]....
        /*00a4*/ 	.word	0xffffffff


	//----- nvinfo : EIATTR_COOP_GROUP_INSTR_OFFSETS
	.align		4
.L_1613:
        /*00a8*/ 	.byte	0x04, 0x28
        /*00aa*/ 	.short	(.L_1615 - .L_1614)


	//   ....[0]....
.L_1614:
        /*00ac*/ 	.word	0x00008570


	//   ....[1]....
        /*00b0*/ 	.word	0x00008580


	//   ....[2]....
        /*00b4*/ 	.word	0x000085c0


	//   ....[3]....
        /*00b8*/ 	.word	0x000085d0


	//   ....[4]....
        /*00bc*/ 	.word	0x00008610


	//   ....[5]....
        /*00c0*/ 	.word	0x00008620


	//   ....[6]....
        /*00c4*/ 	.word	0x00008670


	//   ....[7]....
        /*00c8*/ 	.word	0x00008680


	//   ....[8]....
        /*00cc*/ 	.word	0x000086e0


	//   ....[9]....
        /*00d0*/ 	.word	0x000086f0


	//----- nvinfo : EIATTR_EXIT_INSTR_OFFSETS
	.align		4
.L_1615:
        /*00d4*/ 	.byte	0x04, 0x1c
        /*00d6*/ 	.short	(.L_1617 - .L_1616)


	//   ....[0]....
.L_1616:
        /*00d8*/ 	.word	0x000000d0


	//   ....[1]....
        /*00dc*/ 	.word	0x0000acf0


	//----- nvinfo : EIATTR_MAX_THREADS
	.align		4
.L_1617:
        /*00e0*/ 	.byte	0x04, 0x05
        /*00e2*/ 	.short	(.L_1619 - .L_1618)
.L_1618:
        /*00e4*/ 	.word	0x00000200
        /*00e8*/ 	.word	0x00000001
        /*00ec*/ 	.word	0x00000001


	//----- nvinfo : EIATTR_CRS_STACK_SIZE
	.align		4
.L_1619:
        /*00f0*/ 	.byte	0x04, 0x1e
        /*00f2*/ 	.short	(.L_1621 - .L_1620)
.L_1620:
        /*00f4*/ 	.word	0x00000000


	//----- nvinfo : EIATTR_CBANK_PARAM_SIZE
	.align		4
.L_1621:
        /*00f8*/ 	.byte	0x03, 0x19
        /*00fa*/ 	.short	0x00a0


	//----- nvinfo : EIATTR_PARAM_CBANK
	.align		4
        /*00fc*/ 	.byte	0x04, 0x0a
        /*00fe*/ 	.short	(.L_1623 - .L_1622)
	.align		4
.L_1622:
        /*0100*/ 	.word	index@(.nv.constant0._Z35group_norm_nhwc_fwd_one_pass_kernelI11Fp16IOBf16WLi512ELi128ELi512EEv26Group_norm_nhwc_fwd_params)
        /*0104*/ 	.short	0x0210
        /*0106*/ 	.short	0x00a0


	//----- nvinfo : EIATTR_SW_WAR
	.align		4
.L_1623:
        /*0108*/ 	.byte	0x04, 0x36
        /*010a*/ 	.short	(.L_1625 - .L_1624)
.L_1624:
        /*010c*/ 	.word	0x00000008
.L_1625:


//--------------------- .nv.info._Z35group_norm_nhwc_fwd_one_pass_kernelI11Fp16IOFp16WLi64ELi128ELi512EEv26Group_norm_nhwc_fwd_params --------------------------
	.section	.nv.info._Z35group_norm_nhwc_fwd_one_pass_kernelI11Fp16IOFp16WLi64ELi128ELi512EEv26Group_norm_nhwc_fwd_params,"",@"SHT_CUDA_INFO"
	.sectionflags	@""
	.align	4


	//----- nvinfo : EIATTR_CUDA_API_VERSION
	.align		4
        /*0000*/ 	.byte	0x04, 0x37
        /*0002*/ 	.short	(.L_1627 - .L_1626)
.L_1626:
        /*0004*/ 	.word	0x00000082


	//----- nvinfo : EIATTR_KPARAM_INFO
	.align		4
.L_1627:
        /*0008*/ 	.byte	0x04, 0x17
        /*000a*/ 	.short	(.L_1629 - .L_1628)
.L_1628:
        /*000c*/ 	.word	0x00000000
        /*0010*/ 	.short	0x0000
        /*0012*/ 	.short	0x0000
        /*0014*/ 	.byte	0x00, 0xf0, 0x81, 0x02


	//----- nvinfo : EIATTR_SPARSE_MMA_MASK
	.align		4
.L_1629:
        /*0018*/ 	.byte	0x03, 0x50
        /*001a*/ 	.short	0x0000


	//----- nvinfo : EIATTR_MAXREG_COUNT
	.align		4
        /*001c*/ 	.byte	0x03, 0x1b
        /*001e*/ 	.short	0x0080


	//----- nvinfo : EIATTR_NUM_BARRIERS
	.align		4
        /*0020*/ 	.byte	0x02, 0x4c
        /*0022*/ 	.byte	0x01
	.zero		1


	//----- nvinfo : EIATTR_MERCURY_ISA_VERSION
	.align		4
        /*0024*/ 	.byte	0x03, 0x5f
        /*0026*/ 	.short	0x0101


	//----- nvinfo : EIATTR_COOP_GROUP_MASK_REGIDS
	.align		4
        /*0028*/ 	.byte	0x04, 0x29
        /*002a*/ 	.short	(.L_1631 - .L_1630)


	//   ....[0]....
.L_1630:
        /*002c*/ 	.word	0xffffffff


	//   ....[1]....
        /*0030*/ 	.word	0xffffffff


	//   ....[2]....
        /*0034*/ 	.word	0xffffffff


	//   ....[3]....
        /*0038*/ 	.word	0xffffffff


	//   ....[4]....
        /*003c*/ 	.word	0xffffffff


	//   ....[5]....
        /*0040*/ 	.word	0xffffffff


	//   ....[6]....
        /*0044*/ 	.word	0xffffffff


	//   ....[7]....
        /*0048*/ 	.word	0xffffffff


	//   ....[8]....
        /*004c*/ 	.word	0xffffffff


	//   ....[9]....
        /*0050*/ 	.word	0xffffffff


	//----- nvinfo : EIATTR_COOP_GROUP_INSTR_OFFSETS
	.align		4
.L_1631:
        /*0054*/ 	.byte	0x04, 0x28
        /*0056*/ 	.short	(.L_1633 - .L_1632)


	//   ....[0]....
.L_1632:
        /*0058*/ 	.word	0x00001070


	//   ....[1]....
        /*005c*/ 	.word	0x00001080


	//   ....[2]....
        /*0060*/ 	.word	0x000010b0


	//   ....[3]....
        /*0064*/ 	.word	0x000010c0


	//   ....[4]....
        /*0068*/ 	.word	0x00001100


	//   ....[5]....
        /*006c*/ 	.word	0x00001110


	//   ....[6]....
        /*0070*/ 	.word	0x00001150


	//   ....[7]....
        /*0074*/ 	.word	0x00001160


	//   ....[8]....
        /*0078*/ 	.word	0x000011a0


	//   ....[9]....
        /*007c*/ 	.word	0x000011b0


	//----- nvinfo : EIATTR_EXIT_INSTR_OFFSETS
	.align		4
.L_1633:
        /*0080*/ 	.byte	0x04, 0x1c
        /*0082*/ 	.short	(.L_1635 - .L_1634)


	//   ....[0]....
.L_1634:
        /*0084*/ 	.word	0x00000070


	//   ....[1]....
        /*0088*/ 	.word	0x00003d30


	//----- nvinfo : EIATTR_MAX_THREADS
	.align		4
.L_1635:
        /*008c*/ 	.byte	0x04, 0x05
        /*008e*/ 	.short	(.L_1637 - .L_1636)
.L_1636:
        /*0090*/ 	.word	0x00000200
        /*0094*/ 	.word	0x00000001
        /*0098*/ 	.word	0x00000001


	//----- nvinfo : EIATTR_CRS_STACK_SIZE
	.align		4
.L_1637:
        /*009c*/ 	.byte	0x04, 0x1e
        /*009e*/ 	.short	(.L_1639 - .L_1638)
.L_1638:
        /*00a0*/ 	.word	0x00000000


	//----- nvinfo : EIATTR_CBANK_PARAM_SIZE
	.align		4
.L_1639:
        /*00a4*/ 	.byte	0x03, 0x19
        /*00a6*/ 	.short	0x00a0


	//----- nvinfo : EIATTR_PARAM_CBANK
	.align		4
        /*00a8*/ 	.byte	0x04, 0x0a
        /*00aa*/ 	.short	(.L_1641 - .L_1640)
	.align		4
.L_1640:
        /*00ac*/ 	.word	index@(.nv.constant0._Z35group_norm_nhwc_fwd_one_pass_kernelI11Fp16IOFp16WLi64ELi128ELi512EEv26Group_norm_nhwc_fwd_params)
        /*00b0*/ 	.short	0x0210
        /*00b2*/ 	.short	0x00a0


	//----- nvinfo : EIATTR_SW_WAR
	.align		4
.L_1641:
        /*00b4*/ 	.byte	0x04, 0x36
        /*00b6*/ 	.short	(.L_1643 - .L_1642)
.L_1642:
        /*00b8*/ 	.word	0x00000008
.L_1643:


//--------------------- .nv.info._Z35group_norm_nhwc_fwd_one_pass_kernelI11Fp16IOFp16WLi128ELi128ELi512EEv26Group_norm_nhwc_fwd_params --------------------------
	.section	.nv.info._Z35group_norm_nhwc_fwd_one_pass_kernelI11Fp16IOFp16WLi128ELi128ELi512EEv26Group_norm_nhwc_fwd_params,"",@"SHT_CUDA_INFO"
	.sectionflags	@""
	.align	4


	//----- nvinfo : EIATTR_CUDA_API_VERSION
	.align		4
        /*0000*/ 	.byte	0x04, 0x37
        /*0002*/ 	.short	(.L_1645 - .L_1644)
.L_1644:
        /*0004*/ 	.word	0x00000082


	//----- nvinfo : EIATTR_KPARAM_INFO
	.align		4
.L_1645:
        /*0008*/ 	.byte	0x04, 0x17
        /*000a*/ 	.short	(.L_1647 - .L_1646)
.L_1646:
        /*000c*/ 	.word	0x00000000
        /*0010*/ 	.short	0x0000
        /*0012*/ 	.short	0x0000
        /*0014*/ 	.byte	0x00, 0xf0, 0x81, 0x02


	//----- nvinfo : EIATTR_SPARSE_MMA_MASK
	.align		4
.L_1647:
        /*0018*/ 	.byte	0x03, 0x50
        /*001a*/ 	.short	0x0000


	//----- nvinfo : EIATTR_MAXREG_COUNT
	.align		4
        /*001c*/ 	.byte	0x03, 0x1b
        /*001e*/ 	.short	0x0080


	//----- nvinfo : EIATTR_NUM_BARRIERS
	.align		4
        /*0020*/ 	.byte	0x02, 0x4c
        /*0022*/ 	.byte	0x01
	.zero		1


	//----- nvinfo : EIATTR_MERCURY_ISA_VERSION
	.align		4
        /*0024*/ 	.byte	0x03, 0x5f
        /*0026*/ 	.short	0x0101


	//----- nvinfo : EIATTR_COOP_GROUP_MASK_REGIDS
	.align		4
        /*0028*/ 	.byte	0x04, 0x29
        /*002a*/ 	.short	(.L_1649 - .L_1648)


	//   ....[0]....
.L_1648:
        /*002c*/ 	.word	0xffffffff


	//   ....[1]....
        /*0030*/ 	.word	0xffffffff


	//   ....[2]....
        /*0034*/ 	.word	0xffffffff


	//   ....[3]....
        /*0038*/ 	.word	0xffffffff


	//   ....[4]....
        /*003c*/ 	.word	0xffffffff


	//   ....[5]....
        /*0040*/ 	.word	0xffffffff


	//   ....[6]....
        /*0044*/ 	.word	0xffffffff


	//   ....[7]....
        /*0048*/ 	.word	0xffffffff


	//   ....[8]....
        /*004c*/ 	.word	0xffffffff


	//   ....[9]....
        /*0050*/ 	.word	0xffffffff


	//----- nvinfo : EIATTR_COOP_GROUP_INSTR_OFFSETS
	.align		4
.L_1649:
        /*0054*/ 	.byte	0x04, 0x28
        /*0056*/ 	.short	(.L_1651 - .L_1650)


	//   ....[0]....
.L_1650:
        /*0058*/ 	.word	0x00001c40


	//   ....[1]....
        /*005c*/ 	.word	0x00001c50


	//   ....[2]....
        /*0060*/ 	.word	0x00001c90


	//   ....[3]....
        /*0064*/ 	.word	0x00001ca0


	//   ....[4]....
        /*0068*/ 	.word	0x00001ce0


	//   ....[5]....
        /*006c*/ 	.word	0x00001cf0


	//   ....[6]....
        /*0070*/ 	.word	0x00001d30


	//   ....[7]....
        /*0074*/ 	.word	0x00001d40


	//   ....[8]....
        /*0078*/ 	.word	0x00001d80


	//   ....[9]....
        /*007c*/ 	.word	0x00001d90


	//----- nvinfo : EIATTR_EXIT_INSTR_OFFSETS
	.align		4
.L_1651:
        /*0080*/ 	.byte	0x04, 0x1c
        /*0082*/ 	.short	(.L_1653 - .L_1652)


	//   ....[0]....
.L_1652:
        /*0084*/ 	.word	0x00000070


	//   ....[1]....
        /*0088*/ 	.word	0x00005c20


	//----- nvinfo : EIATTR_MAX_THREADS
	.align		4
.L_1653:
        /*008c*/ 	.byte	0x04, 0x05
        /*008e*/ 	.short	(.L_1655 - .L_1654)
.L_1654:
        /*0090*/ 	.word	0x00000200
        /*0094*/ 	.word	0x00000001
        /*0098*/ 	.word	0x00000001


	//----- nvinfo : EIATTR_CRS_STACK_SIZE
	.align		4
.L_1655:
        /*009c*/ 	.byte	0x04, 0x1e
        /*009e*/ 	.short	(.L_1657 - .L_1656)
.L_1656:
        /*00a0*/ 	.word	0x00000000


	//----- nvinfo : EIATTR_CBANK_PARAM_SIZE
	.align		4
.L_1657:
        /*00a4*/ 	.byte	0x03, 0x19
        /*00a6*/ 	.short	0x00a0


	//----- nvinfo : EIATTR_PARAM_CBANK
	.align		4
        /*00a8*/ 	.byte	0x04, 0x0a
        /*00aa*/ 	.short	(.L_1659 - .L_1658)
	.align		4
.L_1658:
        /*00ac*/ 	.word	index@(.nv.constant0._Z35group_norm_nhwc_fwd_one_pass_kernelI11Fp16IOFp16WLi128ELi128ELi512EEv26Group_norm_nhwc_fwd_params)
        /*00b0*/ 	.short	0x0210
        /*00b2*/ 	.short	0x00a0


	//----- nvinfo : EIATTR_SW_WAR
	.align		4
.L_1659:
        /*00b4*/ 	.byte	0x04, 0x36
        /*00b6*/ 	.short	(.L_1661 - .L_1660)
.L_1660:
        /*00b8*/ 	.word	0x00000008
.L_1661:


//--------------------- .nv.info._Z35group_norm_nhwc_fwd_one_pass_kernelI11Fp16IOFp16WLi256ELi128ELi512EEv26Group_norm_nhwc_fwd_params --------------------------
	.section	.nv.info._Z35group_norm_nhwc_fwd_one_pass_kernelI11Fp16IOFp16WLi256ELi128ELi512EEv26Group_norm_nhwc_fwd_params,"",@"SHT_CUDA_INFO"
	.sectionflags	@""
	.align	4


	//----- nvinfo : EIATTR_CUDA_API_VERSION
	.align		4
        /*0000*/ 	.byte	0x04, 0x37
        /*0002*/ 	.short	(.L_1663 - .L_1662)
.L_1662:
        /*0004*/ 	.word	0x00000082


	//----- nvinfo : EIATTR_KPARAM_INFO
	.align		4
.L_1663:
        /*0008*/ 	.byte	0x04, 0x17
        /*000a*/ 	.short	(.L_1665 - .L_1664)
.L_1664:
        /*000c*/ 	.word	0x00000000
        /*0010*/ 	.short	0x0000
        /*0012*/ 	.short	0x0000
        /*0014*/ 	.byte	0x00, 0xf0, 0x81, 0x02


	//----- nvinfo : EIATTR_SPARSE_MMA_MASK
	.align		4
.L_1665:
        /*0018*/ 	.byte	0x03, 0x50
        /*001a*/ 	.short	0x0000


	//----- nvinfo : EIATTR_MAXREG_COUNT
	.align		4
        /*001c*/ 	.byte	0x03, 0x1b
        /*001e*/ 	.short	0x0080


	//----- nvinfo : EIATTR_NUM_BARRIERS
	.align		4
        /*0020*/ 	.byte	0x02, 0x4c
        /*0022*/ 	.byte	0x01
	.zero		1


	//----- nvinfo : EIATTR_ANNOTATIONS
	.align		4
        /*0024*/ 	.byte	0x04, 0x55
        /*0026*/ 	.short	(.L_1667 - .L_1666)


	//   ....[0]....
.L_1666:
        /* <DEDUP_REMOVED lines=15> */


	//----- nvinfo : EIATTR_MERCURY_ISA_VERSION
	.align		4
.L_1667:
        /*0100*/ 	.byte	0x03, 0x5f
        /*0102*/ 	.short	0x0101


	//----- nvinfo : EIATTR_COOP_GROUP_MASK_REGIDS
	.align		4
        /*0104*/ 	.byte	0x04, 0x29
        /*0106*/ 	.short	(.L_1669 - .L_1668)


	//   ....[0]....
.L_1668:
        /*0108*/ 	.word	0xffffffff


	//   ....[1]....
        /*010c*/ 	.word	0xffffffff


	//   ....[2]....
        /*0110*/ 	.word	0xffffffff


	//   ....[3]....
        /*0114*/ 	.word	0xffffffff


	//   ....[4]....
        /*0118*/ 	.word	0xffffffff


	//   ....[5]....
        /*011c*/ 	.word	0xffffffff


	//   ....[6]....
        /*0120*/ 	.word	0xffffffff


	//   ....[7]....
        /*0124*/ 	.word	0xffffffff


	//   ....[8]....
        /*0128*/ 	.word	0xffffffff


	//   ....[9]....
        /*012c*/ 	.word	0xffffffff


	//----- nvinfo : EIATTR_COOP_GROUP_INSTR_OFFSETS
	.align		4
.L_1669:
        /*0130*/ 	.byte	0x04, 0x28
        /*0132*/ 	.short	(.L_1671 - .L_1670)


	//   ....[0]....
.L_1670:
        /*0134*/ 	.word	0x00003d40


	//   ....[1]....
        /*0138*/ 	.word	0x00003d50


	//   ....[2]....
        /*013c*/ 	.word	0x00003d90


	//   ....[3]....
        /*0140*/ 	.word	0x00003da0


	//   ....[4]....
        /*0144*/ 	.word	0x00003de0


	//   ....[5]....
        /*0148*/ 	.word	0x00003df0


	//   ....[6]....
        /*014c*/ 	.word	0x00003e30


	//   ....[7]....
        /*0150*/ 	.word	0x00003e40


	//   ....[8]....
        /*0154*/ 	.word	0x00003e90


	//   ....[9]....
        /*0158*/ 	.word	0x00003ea0


	//----- nvinfo : EIATTR_EXIT_INSTR_OFFSETS
	.align		4
.L_1671:
        /*015c*/ 	.byte	0x04, 0x1c
        /*015e*/ 	.short	(.L_1673 - .L_1672)


	//   ....[0]....
.L_1672:
        /*0160*/ 	.word	0x00000080


	//   ....[1]....
        /*0164*/ 	.word	0x00009fa0


	//----- nvinfo : EIATTR_MAX_THREADS
	.align		4
.L_1673:
        /*0168*/ 	.byte	0x04, 0x05
        /*016a*/ 	.short	(.L_1675 - .L_1674)
.L_1674:
        /*016c*/ 	.word	0x00000200
        /*0170*/ 	.word	0x00000001
        /*0174*/ 	.word	0x00000001


	//----- nvinfo : EIATTR_CRS_STACK_SIZE
	.align		4
.L_1675:
        /*0178*/ 	.byte	0x04, 0x1e
        /*017a*/ 	.short	(.L_1677 - .L_1676)
.L_1676:
        /*017c*/ 	.word	0x00000000


	//----- nvinfo : EIATTR_CBANK_PARAM_SIZE
	.align		4
.L_1677:
        /*0180*/ 	.byte	0x03, 0x19
        /*0182*/ 	.short	0x00a0


	//----- nvinfo : EIATTR_PARAM_CBANK
	.align		4
        /*0184*/ 	.byte	0x04, 0x0a
        /*0186*/ 	.short	(.L_1679 - .L_1678)
	.align		4
.L_1678:
        /*0188*/ 	.word	index@(.nv.constant0._Z35group_norm_nhwc_fwd_one_pass_kernelI11Fp16IOFp16WLi256ELi128ELi512EEv26Group_norm_nhwc_fwd_params)
        /*018c*/ 	.short	0x0210
        /*018e*/ 	.short	0x00a0


	//----- nvinfo : EIATTR_SW_WAR
	.align		4
.L_1679:
        /*0190*/ 	.byte	0x04, 0x36
        /*0192*/ 	.short	(.L_1681 - .L_1680)
.L_1680:
        /*0194*/ 	.word	0x00000008
.L_1681:


//--------------------- .nv.info._Z35group_norm_nhwc_fwd_one_pass_kernelI11Fp16IOFp16WLi512ELi128ELi512EEv26Group_norm_nhwc_fwd_params --------------------------
	.section	.nv.info._Z35group_norm_nhwc_fwd_one_pass_kernelI11Fp16IOFp16WLi512ELi128ELi512EEv26Group_norm_nhwc_fwd_params,"",@"SHT_CUDA_INFO"
	.sectionflags	@""
	.align	4


	//----- nvinfo : EIATTR_CUDA_API_VERSION
	.align		4
        /*0000*/ 	.byte	0x04, 0x37
        /*0002*/ 	.short	(.L_1683 - .L_1682)
.L_1682:
        /*0004*/ 	.word	0x00000082


	//----- nvinfo : EIATTR_KPARAM_INFO
	.align		4
.L_1683:
        /*0008*/ 	.byte	0x04, 0x17
        /*000a*/ 	.short	(.L_1685 - .L_1684)
.L_1684:
        /*000c*/ 	.word	0x00000000
        /*0010*/ 	.short	0x0000
        /*0012*/ 	.short	0x0000
        /*0014*/ 	.byte	0x00, 0xf0, 0x81, 0x02


	//----- nvinfo : EIATTR_SPARSE_MMA_MASK
	.align		4
.L_1685:
        /*0018*/ 	.byte	0x03, 0x50
        /*001a*/ 	.short	0x0000


	//----- nvinfo : EIATTR_MAXREG_COUNT
	.align		4
        /*001c*/ 	.byte	0x03, 0x1b
        /*001e*/ 	.short	0x0080


	//----- nvinfo : EIATTR_NUM_BARRIERS
	.align		4
        /*0020*/ 	.byte	0x02, 0x4c
        /*0022*/ 	.byte	0x01
	.zero		1


	//----- nvinfo : EIATTR_ANNOTATIONS
	.align		4
        /*0024*/ 	.byte	0x04, 0x55
        /*0026*/ 	.short	(.L_1687 - .L_1686)


	//   ....[0]....
.L_1686:
        /*0028*/ 	.word	0x00000001
        /*002c*/ 	.byte	0x40, 0x10, 0x00, 0x00, 0x01, 0x00, 0x00, 0x00, 0x50, 0x11, 0x00, 0x00, 0x01, 0x00, 0x00, 0x00
        /*003c*/ 	.byte	0x60, 0x12, 0x00, 0x00, 0x01, 0x00, 0x00, 0x00, 0xc0, 0x12, 0x00, 0x00, 0x01, 0x00, 0x00, 0x00
        /*004c*/ 	.byte	0x00, 0x17, 0x00, 0x00, 0x01, 0x00, 0x00, 0x00, 0x60, 0x17, 0x00, 0x00, 0x01, 0x00, 0x00, 0x00
        /*005c*/ 	.byte	0x90, 0x17, 0x00, 0x00, 0x01, 0x00, 0x00, 0x00, 0xc0, 0x46, 0x00, 0x00, 0x01, 0x00, 0x00, 0x00
        /*006c*/ 	.byte	0x30, 0x47, 0x00, 0x00, 0x01, 0x00, 0x00, 0x00, 0x40, 0x48, 0x00, 0x00


	//----- nvinfo : EIATTR_MERCURY_ISA_VERSION
	.align		4
.L_1687:
        /*0078*/ 	.byte	0x03, 0x5f
        /*007a*/ 	.short	0x0101


	//----- nvinfo : EIATTR_COOP_GROUP_MASK_REGIDS
	.align		4
        /*007c*/ 	.byte	0x04, 0x29
        /*007e*/ 	.short	(.L_1689 - .L_1688)


	//   ....[0]....
.L_1688:
        /*0080*/ 	.word	0xffffffff


	//   ....[1]....
        /*0084*/ 	.word	0xffffffff


	//   ....[2]....
        /*0088*/ 	.word	0xffffffff


	//   ....[3]....
        /*008c*/ 	.word	0xffffffff


	//   ....[4]....
        /*0090*/ 	.word	0xffffffff


	//   ....[5]....
        /*0094*/ 	.word	0xffffffff


	//   ....[6]....
        /*0098*/ 	.word	0xffffffff


	//   ....[7]....
        /*009c*/ 	.word	0xffffffff


	//   ....[8]....
        /*00a0*/ 	.word	0xffffffff


	//   ....[9]....
        /*00a4*/ 	.word	0xffffffff


	//----- nvinfo : EIATTR_COOP_GROUP_INSTR_OFFSETS
	.align		4
.L_1689:
        /*00a8*/ 	.byte	0x04, 0x28
        /*00aa*/ 	.short	(.L_1691 - .L_1690)


	//   ....[0]....
.L_1690:
        /*00ac*/ 	.word	0x00008570


	//   ....[1]....
        /*00b0*/ 	.word	0x00008580


	//   ....[2]....
        /*00b4*/ 	.word	0x000085c0


	//   ....[3]....
        /*00b8*/ 	.word	0x000085d0


	//   ....[4]....
        /*00bc*/ 	.word	0x00008610


	//   ....[5]....
        /*00c0*/ 	.word	0x00008620


	//   ....[6]....
        /*00c4*/ 	.word	0x00008670


	//   ....[7]....
        /*00c8*/ 	.word	0x00008680


	//   ....[8]....
        /*00cc*/ 	.word	0x000086e0


	//   ....[9]....
        /*00d0*/ 	.word	0x000086f0


	//----- nvinfo : EIATTR_EXIT_INSTR_OFFSETS
	.align		4
.L_1691:
        /*00d4*/ 	.byte	0x04, 0x1c
        /*00d6*/ 	.short	(.L_1693 - .L_1692)


	//   ....[0]....
.L_1692:
        /*00d8*/ 	.word	0x000000d0


	//   ....[1]....
        /*00dc*/ 	.word	0x0000acf0


	//----- nvinfo : EIATTR_MAX_THREADS
	.align		4
.L_1693:
        /*00e0*/ 	.byte	0x04, 0x05
        /*00e2*/ 	.short	(.L_1695 - .L_1694)
.L_1694:
        /*00e4*/ 	.word	0x00000200
        /*00e8*/ 	.word	0x00000001
        /*00ec*/ 	.word	0x00000001


	//----- nvinfo : EIATTR_CRS_STACK_SIZE
	.align		4
.L_1695:
        /*00f0*/ 	.byte	0x04, 0x1e
        /*00f2*/ 	.short	(.L_1697 - .L_1696)
.L_1696:
        /*00f4*/ 	.word	0x00000000


	//----- nvinfo : EIATTR_CBANK_PARAM_SIZE
	.align		4
.L_1697:
        /*00f8*/ 	.byte	0x03, 0x19
        /*00fa*/ 	.short	0x00a0


	//----- nvinfo : EIATTR_PARAM_CBANK
	.align		4
        /*00fc*/ 	.byte	0x04, 0x0a
        /*00fe*/ 	.short	(.L_1699 - .L_1698)
	.align		4
.L_1698:
        /*0100*/ 	.word	index@(.nv.constant0._Z35group_norm_nhwc_fwd_one_pass_kernelI11Fp16IOFp16WLi512ELi128ELi512EEv26Group_norm_nhwc_fwd_params)
        /*0104*/ 	.short	0x0210
        /*0106*/ 	.short	0x00a0


	//----- nvinfo : EIATTR_SW_WAR
	.align		4
.L_1699:
        /*0108*/ 	.byte	0x04, 0x36
        /*010a*/ 	.short	(.L_1701 - .L_1700)
.L_1700:
        /*010c*/ 	.word	0x00000008
.L_1701:


//--------------------- .nv.info._Z35group_norm_nhwc_fwd_one_pass_kernelI11Fp32IOFp32WLi64ELi128ELi512EEv26Group_norm_nhwc_fwd_params --------------------------
	.section	.nv.info._Z35group_norm_nhwc_fwd_one_pass_kernelI11Fp32IOFp32WLi64ELi128ELi512EEv26Group_norm_nhwc_fwd_params,"",@"SHT_CUDA_INFO"
	.sectionflags	@""
	.align	4


	//----- nvinfo : EIATTR_CUDA_API_VERSION
	.align		4
        /*0000*/ 	.byte	0x04, 0x37
        /*0002*/ 	.short	(.L_1703 - .L_1702)
.L_1702:
        /*0004*/ 	.word	0x00000082


	//----- nvinfo : EIATTR_KPARAM_INFO
	.align		4
.L_1703:
        /*0008*/ 	.byte	0x04, 0x17
        /*000a*/ 	.short	(.L_1705 - .L_1704)
.L_1704:
        /*000c*/ 	.word	0x00000000
        /*0010*/ 	.short	0x0000
        /*0012*/ 	.short	0x0000
        /*0014*/ 	.byte	0x00, 0xf0, 0x81, 0x02


	//----- nvinfo : EIATTR_SPARSE_MMA_MASK
	.align		4
.L_1705:
        /*0018*/ 	.byte	0x03, 0x50
        /*001a*/ 	.short	0x0000


	//----- nvinfo : EIATTR_MAXREG_COUNT
	.align		4
        /*001c*/ 	.byte	0x03, 0x1b
        /*001e*/ 	.short	0x0080


	//----- nvinfo : EIATTR_NUM_BARRIERS
	.align		4
        /*0020*/ 	.byte	0x02, 0x4c
        /*0022*/ 	.byte	0x01
	.zero		1


	//----- nvinfo : EIATTR_MERCURY_ISA_VERSION
	.align		4
        /*0024*/ 	.byte	0x03, 0x5f
        /*0026*/ 	.short	0x0101


	//----- nvinfo : EIATTR_COOP_GROUP_MASK_REGIDS
	.align		4
        /*0028*/ 	.byte	0x04, 0x29
        /*002a*/ 	.short	(.L_1707 - .L_1706)


	//   ....[0]....
.L_1706:
        /*002c*/ 	.word	0xffffffff


	//   ....[1]....
        /*0030*/ 	.word	0xffffffff


	//   ....[2]....
        /*0034*/ 	.word	0xffffffff


	//   ....[3]....
        /*0038*/ 	.word	0xffffffff


	//   ....[4]....
        /*003c*/ 	.word	0xffffffff


	//   ....[5]....
        /*0040*/ 	.word	0xffffffff


	//   ....[6]....
        /*0044*/ 	.word	0xffffffff


	//   ....[7]....
        /*0048*/ 	.word	0xffffffff


	//   ....[8]....
        /*004c*/ 	.word	0xffffffff


	//   ....[9]....
        /*0050*/ 	.word	0xffffffff


	//----- nvinfo : EIATTR_COOP_GROUP_INSTR_OFFSETS
	.align		4
.L_1707:
        /*0054*/ 	.byte	0x04, 0x28
        /*0056*/ 	.short	(.L_1709 - .L_1708)


	//   ....[0]....
.L_1708:
        /*0058*/ 	.word	0x00000f10


	//   ....[1]....
        /*005c*/ 	.word	0x00000f20


	//   ....[2]....
        /*0060*/ 	.word	0x00000f50


	//   ....[3]....
        /*0064*/ 	.word	0x00000f60


	//   ....[4]....
        /*0068*/ 	.word	0x00000fa0


	//   ....[5]....
        /*006c*/ 	.word	0x00000fb0


	//   ....[6]....
        /*0070*/ 	.word	0x00000ff0


	//   ....[7]....
        /*0074*/ 	.word	0x00001000


	//   ....[8]....
        /*0078*/ 	.word	0x00001040


	//   ....[9]....
        /*007c*/ 	.word	0x00001050


	//----- nvinfo : EIATTR_EXIT_INSTR_OFFSETS
	.align		4
.L_1709:
        /*0080*/ 	.byte	0x04, 0x1c
        /*0082*/ 	.short	(.L_1711 - .L_1710)


	//   ....[0]....
.L_1710:
        /*0084*/ 	.word	0x00000070


	//   ....[1]....
        /*0088*/ 	.word	0x00003810


	//----- nvinfo : EIATTR_MAX_THREADS
	.align		4
.L_1711:
        /*008c*/ 	.byte	0x04, 0x05
        /*008e*/ 	.short	(.L_1713 - .L_1712)
.L_1712:
        /*0090*/ 	.word	0x00000200
        /*0094*/ 	.word	0x00000001
        /*0098*/ 	.word	0x00000001


	//----- nvinfo : EIATTR_CRS_STACK_SIZE
	.align		4
.L_1713:
        /*009c*/ 	.byte	0x04, 0x1e
        /*009e*/ 	.short	(.L_1715 - .L_1714)
.L_1714:
        /*00a0*/ 	.word	0x00000000


	//----- nvinfo : EIATTR_CBANK_PARAM_SIZE
	.align		4
.L_1715:
        /*00a4*/ 	.byte	0x03, 0x19
        /*00a6*/ 	.short	0x00a0


	//----- nvinfo : EIATTR_PARAM_CBANK
	.align		4
        /*00a8*/ 	.byte	0x04, 0x0a
        /*00aa*/ 	.short	(.L_1717 - .L_1716)
	.align		4
.L_1716:
        /*00ac*/ 	.word	index@(.nv.constant0._Z35group_norm_nhwc_fwd_one_pass_kernelI11Fp32IOFp32WLi64ELi128ELi512EEv26Group_norm_nhwc_fwd_params)
        /*00b0*/ 	.short	0x0210
        /*00b2*/ 	.short	0x00a0


	//----- nvinfo : EIATTR_SW_WAR
	.align		4
.L_1717:
        /*00b4*/ 	.byte	0x04, 0x36
        /*00b6*/ 	.short	(.L_1719 - .L_1718)
.L_1718:
        /*00b8*/ 	.word	0x00000008
.L_1719:


//--------------------- .nv.info._Z35group_norm_nhwc_fwd_one_pass_kernelI11Fp32IOFp32WLi128ELi128ELi512EEv26Group_norm_nhwc_fwd_params --------------------------
	.section	.nv.info._Z35group_norm_nhwc_fwd_one_pass_kernelI11Fp32IOFp32WLi128ELi128ELi512EEv26Group_norm_nhwc_fwd_params,"",@"SHT_CUDA_INFO"
	.sectionflags	@""
	.align	4


	//----- nvinfo : EIATTR_CUDA_API_VERSION
	.align		4
        /*0000*/ 	.byte	0x04, 0x37
        /*0002*/ 	.short	(.L_1721 - .L_1720)
.L_1720:
        /*0004*/ 	.word	0x00000082


	//----- nvinfo : EIATTR_KPARAM_INFO
	.align		4
.L_1721:
        /*0008*/ 	.byte	0x04, 0x17
        /*000a*/ 	.short	(.L_1723 - .L_1722)
.L_1722:
        /*000c*/ 	.word	0x00000000
        /*0010*/ 	.short	0x0000
        /*0012*/ 	.short	0x0000
        /*0014*/ 	.byte	0x00, 0xf0, 0x81, 0x02


	//----- nvinfo : EIATTR_SPARSE_MMA_MASK
	.align		4
.L_1723:
        /*0018*/ 	.byte	0x03, 0x50
        /*001a*/ 	.short	0x0000


	//----- nvinfo : EIATTR_MAXREG_COUNT
	.align		4
        /*001c*/ 	.byte	0x03, 0x1b
        /*001e*/ 	.short	0x0080


	//----- nvinfo : EIATTR_NUM_BARRIERS
	.align		4
        /*0020*/ 	.byte	0x02, 0x4c
        /*0022*/ 	.byte	0x01
	.zero		1


	//----- nvinfo : EIATTR_MERCURY_ISA_VERSION
	.align		4
        /*0024*/ 	.byte	0x03, 0x5f
        /*0026*/ 	.short	0x0101


	//----- nvinfo : EIATTR_COOP_GROUP_MASK_REGIDS
	.align		4
        /*0028*/ 	.byte	0x04, 0x29
        /*002a*/ 	.short	(.L_1725 - .L_1724)


	//   ....[0]....
.L_1724:
        /*002c*/ 	.word	0xffffffff


	//   ....[1]....
        /*0030*/ 	.word	0xffffffff


	//   ....[2]....
        /*0034*/ 	.word	0xffffffff


	//   ....[3]....
        /*0038*/ 	.word	0xffffffff


	//   ....[4]....
        /*003c*/ 	.word	0xffffffff


	//   ....[5]....
        /*0040*/ 	.word	0xffffffff


	//   ....[6]....
        /*0044*/ 	.word	0xffffffff


	//   ....[7]....
        /*0048*/ 	.word	0xffffffff


	//   ....[8]....
        /*004c*/ 	.word	0xffffffff


	//   ....[9]....
        /*0050*/ 	.word	0xffffffff


	//----- nvinfo : EIATTR_COOP_GROUP_INSTR_OFFSETS
	.align		4
.L_1725:
        /*0054*/ 	.byte	0x04, 0x28
        /*0056*/ 	.short	(.L_1727 - .L_1726)


	//   ....[0]....
.L_1726:
        /*0058*/ 	.word	0x00001bb0


	//   ....[1]....
        /*005c*/ 	.word	0x00001bc0


	//   ....[2]....
        /*0060*/ 	.word	0x00001bf0


	//   ....[3]....
        /*0064*/ 	.word	0x00001c00


	//   ....[4]....
        /*0068*/ 	.word	0x00001c40


	//   ....[5]....
        /*006c*/ 	.word	0x00001c50


	//   ....[6]....
        /*0070*/ 	.word	0x00001c90


	//   ....[7]....
        /*0074*/ 	.word	0x00001ca0


	//   ....[8]....
        /*0078*/ 	.word	0x00001ce0


	//   ....[9]....
        /*007c*/ 	.word	0x00001cf0


	//----- nvinfo : EIATTR_EXIT_INSTR_OFFSETS
	.align		4
.L_1727:
        /*0080*/ 	.byte	0x04, 0x1c
        /*0082*/ 	.short	(.L_1729 - .L_1728)


	//   ....[0]....
.L_1728:
        /*0084*/ 	.word	0x00000060


	//   ....[1]....
        /*0088*/ 	.word	0x00004da0


	//----- nvinfo : EIATTR_MAX_THREADS
	.align		4
.L_1729:
        /*008c*/ 	.byte	0x04, 0x05
        /*008e*/ 	.short	(.L_1731 - .L_1730)
.L_1730:
        /*0090*/ 	.word	0x00000200
        /*0094*/ 	.word	0x00000001
        /*0098*/ 	.word	0x00000001


	//----- nvinfo : EIATTR_CRS_STACK_SIZE
	.align		4
.L_1731:
        /*009c*/ 	.byte	0x04, 0x1e
        /*009e*/ 	.short	(.L_1733 - .L_1732)
.L_1732:
        /*00a0*/ 	.word	0x00000000


	//----- nvinfo : EIATTR_CBANK_PARAM_SIZE
	.align		4
.L_1733:
        /*00a4*/ 	.byte	0x03, 0x19
        /*00a6*/ 	.short	0x00a0


	//----- nvinfo : EIATTR_PARAM_CBANK
	.align		4
        /*00a8*/ 	.byte	0x04, 0x0a
        /*00aa*/ 	.short	(.L_1735 - .L_1734)
	.align		4
.L_1734:
        /*00ac*/ 	.word	index@(.nv.constant0._Z35group_norm_nhwc_fwd_one_pass_kernelI11Fp32IOFp32WLi128ELi128ELi512EEv26Group_norm_nhwc_fwd_params)
        /*00b0*/ 	.short	0x0210
        /*00b2*/ 	.short	0x00a0


	//----- nvinfo : EIATTR_SW_WAR
	.align		4
.L_1735:
        /*00b4*/ 	.byte	0x04, 0x36
        /*00b6*/ 	.short	(.L_1737 - .L_1736)
.L_1736:
        /*00b8*/ 	.word	0x00000008
.L_1737:


//--------------------- .nv.info._Z35group_norm_nhwc_fwd_one_pass_kernelI11Fp32IOFp32WLi256ELi128ELi512EEv26Group_norm_nhwc_fwd_params --------------------------
	.section	.nv.info._Z35group_norm_nhwc_fwd_one_pass_kernelI11Fp32IOFp32WLi256ELi128ELi512EEv26Group_norm_nhwc_fwd_params,"",@"SHT_CUDA_INFO"
	.sectionflags	@""
	.align	4


	//----- nvinfo : EIATTR_CUDA_API_VERSION
	.align		4
        /*0000*/ 	.byte	0x04, 0x37
        /*0002*/ 	.short	(.L_1739 - .L_1738)
.L_1738:
        /*0004*/ 	.word	0x00000082


	//----- nvinfo : EIATTR_KPARAM_INFO
	.align		4
.L_1739:
        /*0008*/ 	.byte	0x04, 0x17
        /*000a*/ 	.short	(.L_1741 - .L_1740)
.L_1740:
        /*000c*/ 	.word	0x00000000
        /*0010*/ 	.short	0x0000
        /*0012*/ 	.short	0x0000
        /*0014*/ 	.byte	0x00, 0xf0, 0x81, 0x02


	//----- nvinfo : EIATTR_SPARSE_MMA_MASK
	.align		4
.L_1741:
        /*0018*/ 	.byte	0x03, 0x50
        /*001a*/ 	.short	0x0000


	//----- nvinfo : EIATTR_MAXREG_COUNT
	.align		4
        /*001c*/ 	.byte	0x03, 0x1b
        /*001e*/ 	.short	0x0080


	//----- nvinfo : EIATTR_NUM_BARRIERS
	.align		4
        /*0020*/ 	.byte	0x02, 0x4c
        /*0022*/ 	.byte	0x01
	.zero		1


	//----- nvinfo : EIATTR_MERCURY_ISA_VERSION
	.align		4
        /*0024*/ 	.byte	0x03, 0x5f
        /*0026*/ 	.short	0x0101


	//----- nvinfo : EIATTR_COOP_GROUP_MASK_REGIDS
	.align		4
        /*0028*/ 	.byte	0x04, 0x29
        /*002a*/ 	.short	(.L_1743 - .L_1742)


	//   ....[0]....
.L_1742:
        /*002c*/ 	.word	0xffffffff


	//   ....[1]....
        /*0030*/ 	.word	0xffffffff


	//   ....[2]....
        /*0034*/ 	.word	0xffffffff


	//   ....[3]....
        /*0038*/ 	.word	0xffffffff


	//   ....[4]....
        /*003c*/ 	.word	0xffffffff


	//   ....[5]....
        /*0040*/ 	.word	0xffffffff


	//   ....[6]....
        /*0044*/ 	.word	0xffffffff


	//   ....[7]....
        /*0048*/ 	.word	0xffffffff


	//   ....[8]....
        /*004c*/ 	.word	0xffffffff


	//   ....[9]....
        /*0050*/ 	.word	0xffffffff


	//----- nvinfo : EIATTR_COOP_GROUP_INSTR_OFFSETS
	.align		4
.L_1743:
        /*0054*/ 	.byte	0x04, 0x28
        /*0056*/ 	.short	(.L_1745 - .L_1744)


	//   ....[0]....
.L_1744:
        /*0058*/ 	.word	0x00003800


	//   ....[1]....
        /*005c*/ 	.word	0x00003810


	//   ....[2]....
        /*0060*/ 	.word	0x00003850


	//   ....[3]....
        /*0064*/ 	.word	0x00003860


	//   ....[4]....
        /*0068*/ 	.word	0x000038a0


	//   ....[5]....
        /*006c*/ 	.word	0x000038b0


	//   ....[6]....
        /*0070*/ 	.word	0x000038f0


	//   ....[7]....
        /*0074*/ 	.word	0x00003900


	//   ....[8]....
        /*0078*/ 	.word	0x00003950


	//   ....[9]....
        /*007c*/ 	.word	0x00003960


	//----- nvinfo : EIATTR_EXIT_INSTR_OFFSETS
	.align		4
.L_1745:
        /*0080*/ 	.byte	0x04, 0x1c
        /*0082*/ 	.short	(.L_1747 - .L_1746)


	//   ....[0]....
.L_1746:
        /*0084*/ 	.word	0x00000070


	//   ....[1]....
        /*0088*/ 	.word	0x00009440


	//----- nvinfo : EIATTR_MAX_THREADS
	.align		4
.L_1747:
        /*008c*/ 	.byte	0x04, 0x05
        /*008e*/ 	.short	(.L_1749 - .L_1748)
.L_1748:
        /*0090*/ 	.word	0x00000200
        /*0094*/ 	.word	0x00000001
        /*0098*/ 	.word	0x00000001


	//----- nvinfo : EIATTR_CRS_STACK_SIZE
	.align		4
.L_1749:
        /*009c*/ 	.byte	0x04, 0x1e
        /*009e*/ 	.short	(.L_1751 - .L_1750)
.L_1750:
        /*00a0*/ 	.word	0x00000000


	//----- nvinfo : EIATTR_CBANK_PARAM_SIZE
	.align		4
.L_1751:
        /*00a4*/ 	.byte	0x03, 0x19
        /*00a6*/ 	.short	0x00a0


	//----- nvinfo : EIATTR_PARAM_CBANK
	.align		4
        /*00a8*/ 	.byte	0x04, 0x0a
        /*00aa*/ 	.short	(.L_1753 - .L_1752)
	.align		4
.L_1752:
        /*00ac*/ 	.word	index@(.nv.constant0._Z35group_norm_nhwc_fwd_one_pass_kernelI11Fp32IOFp32WLi256ELi128ELi512EEv26Group_norm_nhwc_fwd_params)
        /*00b0*/ 	.short	0x0210
        /*00b2*/ 	.short	0x00a0


	//----- nvinfo : EIATTR_SW_WAR
	.align		4
.L_1753:
        /*00b4*/ 	.byte	0x04, 0x36
        /*00b6*/ 	.short	(.L_1755 - .L_1754)
.L_1754:
        /*00b8*/ 	.word	0x00000008
.L_1755:


//--------------------- .nv.info._Z35group_norm_nhwc_fwd_one_pass_kernelI11Fp32IOFp32WLi512ELi128ELi512EEv26Group_norm_nhwc_fwd_params --------------------------
	.section	.nv.info._Z35group_norm_nhwc_fwd_one_pass_kernelI11Fp32IOFp32WLi512ELi128ELi512EEv26Group_norm_nhwc_fwd_params,"",@"SHT_CUDA_INFO"
	.sectionflags	@""
	.align	4


	//----- nvinfo : EIATTR_CUDA_API_VERSION
	.align		4
        /*0000*/ 	.byte	0x04, 0x37
        /*0002*/ 	.short	(.L_1757 - .L_1756)
.L_1756:
        /*0004*/ 	.word	0x00000082


	//----- nvinfo : EIATTR_KPARAM_INFO
	.align		4
.L_1757:
        /*0008*/ 	.byte	0x04, 0x17
        /*000a*/ 	.short	(.L_1759 - .L_1758)
.L_1758:
        /*000c*/ 	.word	0x00000000
        /*0010*/ 	.short	0x0000
        /*0012*/ 	.short	0x0000
        /*0014*/ 	.byte	0x00, 0xf0, 0x81, 0x02


	//----- nvinfo : EIATTR_SPARSE_MMA_MASK
	.align		4
.L_1759:
        /*0018*/ 	.byte	0x03, 0x50
        /*001a*/ 	.short	0x0000


	//----- nvinfo : EIATTR_MAXREG_COUNT
	.align		4
        /*001c*/ 	.byte	0x03, 0x1b
        /*001e*/ 	.short	0x0080


	//----- nvinfo : EIATTR_NUM_BARRIERS
	.align		4
        /*0020*/ 	.byte	0x02, 0x4c
        /*0022*/ 	.byte	0x01
	.zero		1


	//----- nvinfo : EIATTR_ANNOTATIONS
	.align		4
        /*0024*/ 	.byte	0x04, 0x55
        /*0026*/ 	.short	(.L_1761 - .L_1760)


	//   ....[0]....
.L_1760:
        /* <DEDUP_REMOVED lines=175> */


	//----- nvinfo : EIATTR_MERCURY_ISA_VERSION
	.align		4
.L_1761:
        /*0b08*/ 	.byte	0x03, 0x5f
        /*0b0a*/ 	.short	0x0101


	//----- nvinfo : EIATTR_COOP_GROUP_MASK_REGIDS
	.align		4
        /*0b0c*/ 	.byte	0x04, 0x29
        /*0b0e*/ 	.short	(.L_1763 - .L_1762)


	//   ....[0]....
.L_1762:
        /*0b10*/ 	.word	0xffffffff


	//   ....[1]....
        /*0b14*/ 	.word	0xffffffff


	//   ....[2]....
        /*0b18*/ 	.word	0xffffffff


	//   ....[3]....
        /*0b1c*/ 	.word	0xffffffff


	//   ....[4]....
        /*0b20*/ 	.word	0xffffffff


	//   ....[5]....
        /*0b24*/ 	.word	0xffffffff


	//   ....[6]....
        /*0b28*/ 	.word	0xffffffff


	//   ....[7]....
        /*0b2c*/ 	.word	0xffffffff


	//   ....[8]....
        /*0b30*/ 	.word	0xffffffff


	//   ....[9]....
        /*0b34*/ 	.word	0xffffffff


	//----- nvinfo : EIATTR_COOP_GROUP_INSTR_OFFSETS
	.align		4
.L_1763:
        /*0b38*/ 	.byte	0x04, 0x28
        /*0b3a*/ 	.short	(.L_1765 - .L_1764)


	//   ....[0]....
.L_1764:
        /*0b3c*/ 	.word	0x00009ea0


	//   ....[1]....
        /*0b40*/ 	.word	0x00009eb0


	//   ....[2]....
        /*0b44*/ 	.word	0x00009f30


	//   ....[3]....
        /*0b48*/ 	.word	0x00009f40


	//   ....[4]....
        /*0b4c*/ 	.word	0x00009fd0


	//   ....[5]....
        /*0b50*/ 	.word	0x00009fe0


	//   ....[6]....
        /*0b54*/ 	.word	0x0000a070


	//   ....[7]....
        /*0b58*/ 	.word	0x0000a080


	//   ....[8]....
        /*0b5c*/ 	.word	0x0000a110


	//   ....[9]....
        /*0b60*/ 	.word	0x0000a120


	//----- nvinfo : EIATTR_EXIT_INSTR_OFFSETS
	.align		4
.L_1765:
        /*0b64*/ 	.byte	0x04, 0x1c
        /*0b66*/ 	.short	(.L_1767 - .L_1766)


	//   ....[0]....
.L_1766:
        /*0b68*/ 	.word	0x000000d0


	//   ....[1]....
        /*0b6c*/ 	.word	0x0000cab0


	//----- nvinfo : EIATTR_MAX_THREADS
	.align		4
.L_1767:
        /*0b70*/ 	.byte	0x04, 0x05
        /*0b72*/ 	.short	(.L_1769 - .L_1768)
.L_1768:
        /*0b74*/ 	.word	0x00000200
        /*0b78*/ 	.word	0x00000001
        /*0b7c*/ 	.word	0x00000001


	//----- nvinfo : EIATTR_CRS_STACK_SIZE
	.align		4
.L_1769:
        /*0b80*/ 	.byte	0x04, 0x1e
        /*0b82*/ 	.short	(.L_1771 - .L_1770)
.L_1770:
        /*0b84*/ 	.word	0x00000000


	//----- nvinfo : EIATTR_CBANK_PARAM_SIZE
	.align		4
.L_1771:
        /*0b88*/ 	.byte	0x03, 0x19
        /*0b8a*/ 	.short	0x00a0


	//----- nvinfo : EIATTR_PARAM_CBANK
	.align		4
        /*0b8c*/ 	.byte	0x04, 0x0a
        /*0b8e*/ 	.short	(.L_1773 - .L_1772)
	.align		4
.L_1772:
        /*0b90*/ 	.word	index@(.nv.constant0._Z35group_norm_nhwc_fwd_one_pass_kernelI11Fp32IOFp32WLi512ELi128ELi512EEv26Group_norm_nhwc_fwd_params)
        /*0b94*/ 	.short	0x0210
        /*0b96*/ 	.short	0x00a0


	//----- nvinfo : EIATTR_SW_WAR
	.align		4
.L_1773:
        /*0b98*/ 	.byte	0x04, 0x36
        /*0b9a*/ 	.short	(.L_1775 - .L_1774)
.L_1774:
        /*0b9c*/ 	.word	0x00000008
.L_1775:


//--------------------- .nv.info._Z35group_norm_nhwc_fwd_one_pass_kernelI11Fp32IOBf16WLi64ELi128ELi512EEv26Group_norm_nhwc_fwd_params --------------------------
	.section	.nv.info._Z35group_norm_nhwc_fwd_one_pass_kernelI11Fp32IOBf16WLi64ELi128ELi512EEv26Group_norm_nhwc_fwd_params,"",@"SHT_CUDA_INFO"
	.sectionflags	@""
	.align	4


	//----- nvinfo : EIATTR_CUDA_API_VERSION
	.align		4
        /*0000*/ 	.byte	0x04, 0x37
        /*0002*/ 	.short	(.L_1777 - .L_1776)
.L_1776:
        /*0004*/ 	.word	0x00000082


	//----- nvinfo : EIATTR_KPARAM_INFO
	.align		4
.L_1777:
        /*0008*/ 	.byte	0x04, 0x17
        /*000a*/ 	.short	(.L_1779 - .L_1778)
.L_1778:
        /*000c*/ 	.word	0x00000000
        /*0010*/ 	.short	0x0000
        /*0012*/ 	.short	0x0000
        /*0014*/ 	.byte	0x00, 0xf0, 0x81, 0x02


	//----- nvinfo : EIATTR_SPARSE_MMA_MASK
	.align		4
.L_1779:
        /*0018*/ 	.byte	0x03, 0x50
        /*001a*/ 	.short	0x0000


	//----- nvinfo : EIATTR_MAXREG_COUNT
	.align		4
        /*001c*/ 	.byte	0x03, 0x1b
        /*001e*/ 	.short	0x0080


	//----- nvinfo : EIATTR_NUM_BARRIERS
	.align		4
        /*0020*/ 	.byte	0x02, 0x4c
        /*0022*/ 	.byte	0x01
	.zero		1


	//----- nvinfo : EIATTR_MERCURY_ISA_VERSION
	.align		4
        /*0024*/ 	.byte	0x03, 0x5f
        /*0026*/ 	.short	0x0101


	//----- nvinfo : EIATTR_COOP_GROUP_MASK_REGIDS
	.align		4
        /*0028*/ 	.byte	0x04, 0x29
        /*002a*/ 	.short	(.L_1781 - .L_1780)


	//   ....[0]....
.L_1780:
        /*002c*/ 	.word	0xffffffff


	//   ....[1]....
        /*0030*/ 	.word	0xffffffff


	//   ....[2]....
        /*0034*/ 	.word	0xffffffff


	//   ....[3]....
        /*0038*/ 	.word	0xffffffff


	//   ....[4]....
        /*003c*/ 	.word	0xffffffff


	//   ....[5]....
        /*0040*/ 	.word	0xffffffff


	//   ....[6]....
        /*0044*/ 	.word	0xffffffff


	//   ....[7]....
        /*0048*/ 	.word	0xffffffff


	//   ....[8]....
        /*004c*/ 	.word	0xffffffff


	//   ....[9]....
        /*0050*/ 	.word	0xffffffff


	//----- nvinfo : EIATTR_COOP_GROUP_INSTR_OFFSETS
	.align		4
.L_1781:
        /*0054*/ 	.byte	0x04, 0x28
        /*0056*/ 	.short	(.L_1783 - .L_1782)


	//   ....[0]....
.L_1782:
        /*0058*/ 	.word	0x00000f10


	//   ....[1]....
        /*005c*/ 	.word	0x00000f20


	//   ....[2]....
        /*0060*/ 	.word	0x00000f50


	//   ....[3]....
        /*0064*/ 	.word	0x00000f60


	//   ....[4]....
        /*0068*/ 	.word	0x00000fa0


	//   ....[5]....
        /*006c*/ 	.word	0x00000fb0


	//   ....[6]....
        /*0070*/ 	.word	0x00000ff0


	//   ....[7]....
        /*0074*/ 	.word	0x00001000


	//   ....[8]....
        /*0078*/ 	.word	0x00001040


	//   ....[9]....
        /*007c*/ 	.word	0x00001050


	//----- nvinfo : EIATTR_EXIT_INSTR_OFFSETS
	.align		4
.L_1783:
        /*0080*/ 	.byte	0x04, 0x1c
        /*0082*/ 	.short	(.L_1785 - .L_1784)


	//   ....[0]....
.L_1784:
        /*0084*/ 	.word	0x00000070


	//   ....[1]....
        /*0088*/ 	.word	0x00003870


	//----- nvinfo : EIATTR_MAX_THREADS
	.align		4
.L_1785:
        /*008c*/ 	.byte	0x04, 0x05
        /*008e*/ 	.short	(.L_1787 - .L_1786)
.L_1786:
        /*0090*/ 	.word	0x00000200
        /*0094*/ 	.word	0x00000001
        /*0098*/ 	.word	0x00000001


	//----- nvinfo : EIATTR_CRS_STACK_SIZE
	.align		4
.L_1787:
        /*009c*/ 	.byte	0x04, 0x1e
        /*009e*/ 	.short	(.L_1789 - .L_1788)
.L_1788:
        /*00a0*/ 	.word	0x00000000


	//----- nvinfo : EIATTR_CBANK_PARAM_SIZE
	.align		4
.L_1789:
        /*00a4*/ 	.byte	0x03, 0x19
        /*00a6*/ 	.short	0x00a0


	//----- nvinfo : EIATTR_PARAM_CBANK
	.align		4
        /*00a8*/ 	.byte	0x04, 0x0a
        /*00aa*/ 	.short	(.L_1791 - .L_1790)
	.align		4
.L_1790:
        /*00ac*/ 	.word	index@(.nv.constant0._Z35group_norm_nhwc_fwd_one_pass_kernelI11Fp32IOBf16WLi64ELi128ELi512EEv26Group_norm_nhwc_fwd_params)
        /*00b0*/ 	.short	0x0210
        /*00b2*/ 	.short	0x00a0


	//----- nvinfo : EIATTR_SW_WAR
	.align		4
.L_1791:
        /*00b4*/ 	.byte	0x04, 0x36
        /*00b6*/ 	.short	(.L_1793 - .L_1792)
.L_1792:
        /*00b8*/ 	.word	0x00000008
.L_1793:


//--------------------- .nv.info._Z35group_norm_nhwc_fwd_one_pass_kernelI11Fp32IOBf16WLi128ELi128ELi512EEv26Group_norm_nhwc_fwd_params --------------------------
	.section	.nv.info._Z35group_norm_nhwc_fwd_one_pass_kernelI11Fp32IOBf16WLi128ELi128ELi512EEv26Group_norm_nhwc_fwd_params,"",@"SHT_CUDA_INFO"
	.sectionflags	@""
	.align	4


	//----- nvinfo : EIATTR_CUDA_API_VERSION
	.align		4
        /*0000*/ 	.byte	0x04, 0x37
        /*0002*/ 	.short	(.L_1795 - .L_1794)
.L_1794:
        /*0004*/ 	.word	0x00000082


	//----- nvinfo : EIATTR_KPARAM_INFO
	.align		4
.L_1795:
        /*0008*/ 	.byte	0x04, 0x17
        /*000a*/ 	.short	(.L_1797 - .L_1796)
.L_1796:
        /*000c*/ 	.word	0x00000000
        /*0010*/ 	.short	0x0000
        /*0012*/ 	.short	0x0000
        /*0014*/ 	.byte	0x00, 0xf0, 0x81, 0x02


	//----- nvinfo : EIATTR_SPARSE_MMA_MASK
	.align		4
.L_1797:
        /*0018*/ 	.byte	0x03, 0x50
        /*001a*/ 	.short	0x0000


	//----- nvinfo : EIATTR_MAXREG_COUNT
	.align		4
        /*001c*/ 	.byte	0x03, 0x1b
        /*001e*/ 	.short	0x0080


	//----- nvinfo : EIATTR_NUM_BARRIERS
	.align		4
        /*0020*/ 	.byte	0x02, 0x4c
        /*0022*/ 	.byte	0x01
	.zero		1


	//----- nvinfo : EIATTR_MERCURY_ISA_VERSION
	.align		4
        /*0024*/ 	.byte	0x03, 0x5f
        /*0026*/ 	.short	0x0101


	//----- nvinfo : EIATTR_COOP_GROUP_MASK_REGIDS
	.align		4
        /*0028*/ 	.byte	0x04, 0x29
        /*002a*/ 	.short	(.L_1799 - .L_1798)


	//   ....[0]....
.L_1798:
        /*002c*/ 	.word	0xffffffff


	//   ....[1]....
        /*0030*/ 	.word	0xffffffff


	//   ....[2]....
        /*0034*/ 	.word	0xffffffff


	//   ....[3]....
        /*0038*/ 	.word	0xffffffff


	//   ....[4]....
        /*003c*/ 	.word	0xffffffff


	//   ....[5]....
        /*0040*/ 	.word	0xffffffff


	//   ....[6]....
        /*0044*/ 	.word	0xffffffff


	//   ....[7]....
        /*0048*/ 	.word	0xffffffff


	//   ....[8]....
        /*004c*/ 	.word	0xffffffff


	//   ....[9]....
        /*0050*/ 	.word	0xffffffff


	//----- nvinfo : EIATTR_COOP_GROUP_INSTR_OFFSETS
	.align		4
.L_1799:
        /*0054*/ 	.byte	0x04, 0x28
        /*0056*/ 	.short	(.L_1801 - .L_1800)


	//   ....[0]....
.L_1800:
        /*0058*/ 	.word	0x00001bc0


	//   ....[1]....
        /*005c*/ 	.word	0x00001bd0


	//   ....[2]....
        /*0060*/ 	.word	0x00001c00


	//   ....[3]....
        /*0064*/ 	.word	0x00001c10


	//   ....[4]....
        /*0068*/ 	.word	0x00001c50


	//   ....[5]....
        /*006c*/ 	.word	0x00001c60


	//   ....[6]....
        /*0070*/ 	.word	0x00001ca0


	//   ....[7]....
        /*0074*/ 	.word	0x00001cb0


	//   ....[8]....
        /*0078*/ 	.word	0x00001cf0


	//   ....[9]....
        /*007c*/ 	.word	0x00001d00


	//----- nvinfo : EIATTR_EXIT_INSTR_OFFSETS
	.align		4
.L_1801:
        /*0080*/ 	.byte	0x04, 0x1c
        /*0082*/ 	.short	(.L_1803 - .L_1802)


	//   ....[0]....
.L_1802:
        /*0084*/ 	.word	0x00000060


	//   ....[1]....
        /*0088*/ 	.word	0x00004e10


	//----- nvinfo : EIATTR_MAX_THREADS
	.align		4
.L_1803:
        /*008c*/ 	.byte	0x04, 0x05
        /*008e*/ 	.short	(.L_1805 - .L_1804)
.L_1804:
        /*0090*/ 	.word	0x00000200
        /*0094*/ 	.word	0x00000001
        /*0098*/ 	.word	0x00000001


	//----- nvinfo : EIATTR_CRS_STACK_SIZE
	.align		4
.L_1805:
        /*009c*/ 	.byte	0x04, 0x1e
        /*009e*/ 	.short	(.L_1807 - .L_1806)
.L_1806:
        /*00a0*/ 	.word	0x00000000


	//----- nvinfo : EIATTR_CBANK_PARAM_SIZE
	.align		4
.L_1807:
        /*00a4*/ 	.byte	0x03, 0x19
        /*00a6*/ 	.short	0x00a0


	//----- nvinfo : EIATTR_PARAM_CBANK
	.align		4
        /*00a8*/ 	.byte	0x04, 0x0a
        /*00aa*/ 	.short	(.L_1809 - .L_1808)
	.align		4
.L_1808:
        /*00ac*/ 	.word	index@(.nv.constant0._Z35group_norm_nhwc_fwd_one_pass_kernelI11Fp32IOBf16WLi128ELi128ELi512EEv26Group_norm_nhwc_fwd_params)
        /*00b0*/ 	.short	0x0210
        /*00b2*/ 	.short	0x00a0


	//----- nvinfo : EIATTR_SW_WAR
	.align		4
.L_1809:
        /*00b4*/ 	.byte	0x04, 0x36
        /*00b6*/ 	.short	(.L_1811 - .L_1810)
.L_1810:
        /*00b8*/ 	.word	0x00000008
.L_1811:


//--------------------- .nv.info._Z35group_norm_nhwc_fwd_one_pass_kernelI11Fp32IOBf16WLi256ELi128ELi512EEv26Group_norm_nhwc_fwd_params --------------------------
	.section	.nv.info._Z35group_norm_nhwc_fwd_one_pass_kernelI11Fp32IOBf16WLi256ELi128ELi512EEv26Group_norm_nhwc_fwd_params,"",@"SHT_CUDA_INFO"
	.sectionflags	@""
	.align	4


	//----- nvinfo : EIATTR_CUDA_API_VERSION
	.align		4
        /*0000*/ 	.byte	0x04, 0x37
        /*0002*/ 	.short	(.L_1813 - .L_1812)
.L_1812:
        /*0004*/ 	.word	0x00000082


	//----- nvinfo : EIATTR_KPARAM_INFO
	.align		4
.L_1813:
        /*0008*/ 	.byte	0x04, 0x17
        /*000a*/ 	.short	(.L_1815 - .L_1814)
.L_1814:
        /*000c*/ 	.word	0x00000000
        /*0010*/ 	.short	0x0000
        /*0012*/ 	.short	0x0000
        /*0014*/ 	.byte	0x00, 0xf0, 0x81, 0x02


	//----- nvinfo : EIATTR_SPARSE_MMA_MASK
	.align		4
.L_1815:
        /*0018*/ 	.byte	0x03, 0x50
        /*001a*/ 	.short	0x0000


	//----- nvinfo : EIATTR_MAXREG_COUNT
	.align		4
        /*001c*/ 	.byte	0x03, 0x1b
        /*001e*/ 	.short	0x0080


	//----- nvinfo : EIATTR_NUM_BARRIERS
	.align		4
        /*0020*/ 	.byte	0x02, 0x4c
        /*0022*/ 	.byte	0x01
	.zero		1


	//----- nvinfo : EIATTR_MERCURY_ISA_VERSION
	.align		4
        /*0024*/ 	.byte	0x03, 0x5f
        /*0026*/ 	.short	0x0101


	//----- nvinfo : EIATTR_COOP_GROUP_MASK_REGIDS
	.align		4
        /*0028*/ 	.byte	0x04, 0x29
        /*002a*/ 	.short	(.L_1817 - .L_1816)


	//   ....[0]....
.L_1816:
        /*002c*/ 	.word	0xffffffff


	//   ....[1]....
        /*0030*/ 	.word	0xffffffff


	//   ....[2]....
        /*0034*/ 	.word	0xffffffff


	//   ....[3]....
        /*0038*/ 	.word	0xffffffff


	//   ....[4]....
        /*003c*/ 	.word	0xffffffff


	//   ....[5]....
        /*0040*/ 	.word	0xffffffff


	//   ....[6]....
        /*0044*/ 	.word	0xffffffff


	//   ....[7]....
        /*0048*/ 	.word	0xffffffff


	//   ....[8]....
        /*004c*/ 	.word	0xffffffff


	//   ....[9]....
        /*0050*/ 	.word	0xffffffff


	//----- nvinfo : EIATTR_COOP_GROUP_INSTR_OFFSETS
	.align		4
.L_1817:
        /*0054*/ 	.byte	0x04, 0x28
        /*0056*/ 	.short	(.L_1819 - .L_1818)


	//   ....[0]....
.L_1818:
        /*0058*/ 	.word	0x00003800


	//   ....[1]....
        /*005c*/ 	.word	0x00003810


	//   ....[2]....
        /*0060*/ 	.word	0x00003850


	//   ....[3]....
        /*0064*/ 	.word	0x00003860


	//   ....[4]....
        /*0068*/ 	.word	0x000038a0


	//   ....[5]....
        /*006c*/ 	.word	0x000038b0


	//   ....[6]....
        /*0070*/ 	.word	0x000038f0


	//   ....[7]....
        /*0074*/ 	.word	0x00003900


	//   ....[8]....
        /*0078*/ 	.word	0x00003950


	//   ....[9]....
        /*007c*/ 	.word	0x00003960


	//----- nvinfo : EIATTR_EXIT_INSTR_OFFSETS
	.align		4
.L_1819:
        /*0080*/ 	.byte	0x04, 0x1c
        /*0082*/ 	.short	(.L_1821 - .L_1820)


	//   ....[0]....
.L_1820:
        /*0084*/ 	.word	0x00000070


	//   ....[1]....
        /*0088*/ 	.word	0x000094d0


	//----- nvinfo : EIATTR_MAX_THREADS
	.align		4
.L_1821:
        /*008c*/ 	.byte	0x04, 0x05
        /*008e*/ 	.short	(.L_1823 - .L_1822)
.L_1822:
        /*0090*/ 	.word	0x00000200
        /*0094*/ 	.word	0x00000001
        /*0098*/ 	.word	0x00000001


	//----- nvinfo : EIATTR_CRS_STACK_SIZE
	.align		4
.L_1823:
        /*009c*/ 	.byte	0x04, 0x1e
        /*009e*/ 	.short	(.L_1825 - .L_1824)
.L_1824:
        /*00a0*/ 	.word	0x00000000


	//----- nvinfo : EIATTR_CBANK_PARAM_SIZE
	.align		4
.L_1825:
        /*00a4*/ 	.byte	0x03, 0x19
        /*00a6*/ 	.short	0x00a0


	//----- nvinfo : EIATTR_PARAM_CBANK
	.align		4
        /*00a8*/ 	.byte	0x04, 0x0a
        /*00aa*/ 	.short	(.L_1827 - .L_1826)
	.align		4
.L_1826:
        /*00ac*/ 	.word	index@(.nv.constant0._Z35group_norm_nhwc_fwd_one_pass_kernelI11Fp32IOBf16WLi256ELi128ELi512EEv26Group_norm_nhwc_fwd_params)
        /*00b0*/ 	.short	0x0210
        /*00b2*/ 	.short	0x00a0


	//----- nvinfo : EIATTR_SW_WAR
	.align		4
.L_1827:
        /*00b4*/ 	.byte	0x04, 0x36
        /*00b6*/ 	.short	(.L_1829 - .L_1828)
.L_1828:
        /*00b8*/ 	.word	0x00000008
.L_1829:


//--------------------- .nv.info._Z35group_norm_nhwc_fwd_one_pass_kernelI11Fp32IOBf16WLi512ELi128ELi512EEv26Group_norm_nhwc_fwd_params --------------------------
	.section	.nv.info._Z35group_norm_nhwc_fwd_one_pass_kernelI11Fp32IOBf16WLi512ELi128ELi512EEv26Group_norm_nhwc_fwd_params,"",@"SHT_CUDA_INFO"
	.sectionflags	@""
	.align	4


	//----- nvinfo : EIATTR_CUDA_API_VERSION
	.align		4
        /*0000*/ 	.byte	0x04, 0x37
        /*0002*/ 	.short	(.L_1831 - .L_1830)
.L_1830:
        /*0004*/ 	.word	0x00000082


	//----- nvinfo : EIATTR_KPARAM_INFO
	.align		4
.L_1831:
        /*0008*/ 	.byte	0x04, 0x17
        /*000a*/ 	.short	(.L_1833 - .L_1832)
.L_1832:
        /*000c*/ 	.word	0x00000000
        /*0010*/ 	.short	0x0000
        /*0012*/ 	.short	0x0000
        /*0014*/ 	.byte	0x00, 0xf0, 0x81, 0x02


	//----- nvinfo : EIATTR_SPARSE_MMA_MASK
	.align		4
.L_1833:
        /*0018*/ 	.byte	0x03, 0x50
        /*001a*/ 	.short	0x0000


	//----- nvinfo : EIATTR_MAXREG_COUNT
	.align		4
        /*001c*/ 	.byte	0x03, 0x1b
        /*001e*/ 	.short	0x0080


	//----- nvinfo : EIATTR_NUM_BARRIERS
	.align		4
        /*0020*/ 	.byte	0x02, 0x4c
        /*0022*/ 	.byte	0x01
	.zero		1


	//----- nvinfo : EIATTR_ANNOTATIONS
	.align		4
        /*0024*/ 	.byte	0x04, 0x55
        /*0026*/ 	.short	(.L_1835 - .L_1834)


	//   ....[0]....
.L_1834:
        /* <DEDUP_REMOVED lines=175> */


	//----- nvinfo : EIATTR_MERCURY_ISA_VERSION
	.align		4
.L_1835:
        /*0b08*/ 	.byte	0x03, 0x5f
        /*0b0a*/ 	.short	0x0101


	//----- nvinfo : EIATTR_COOP_GROUP_MASK_REGIDS
	.align		4
        /*0b0c*/ 	.byte	0x04, 0x29
        /*0b0e*/ 	.short	(.L_1837 - .L_1836)


	//   ....[0]....
.L_1836:
        /*0b10*/ 	.word	0xffffffff


	//   ....[1]....
        /*0b14*/ 	.word	0xffffffff


	//   ....[2]....
        /*0b18*/ 	.word	0xffffffff


	//   ....[3]....
        /*0b1c*/ 	.word	0xffffffff


	//   ....[4]....
        /*0b20*/ 	.word	0xffffffff


	//   ....[5]....
        /*0b24*/ 	.word	0xffffffff


	//   ....[6]....
        /*0b28*/ 	.word	0xffffffff


	//   ....[7]....
        /*0b2c*/ 	.word	0xffffffff


	//   ....[8]....
        /*0b30*/ 	.word	0xffffffff


	//   ....[9]....
        /*0b34*/ 	.word	0xffffffff


	//----- nvinfo : EIATTR_COOP_GROUP_INSTR_OFFSETS
	.align		4
.L_1837:
        /*0b38*/ 	.byte	0x04, 0x28
        /*0b3a*/ 	.short	(.L_1839 - .L_1838)


	//   ....[0]....
.L_1838:
        /*0b3c*/ 	.word	0x00009ea0


	//   ....[1]....
        /*0b40*/ 	.word	0x00009eb0


	//   ....[2]....
        /*0b44*/ 	.word	0x00009f30


	//   ....[3]....
        /*0b48*/ 	.word	0x00009f40


	//   ....[4]....
        /*0b4c*/ 	.word	0x00009fd0


	//   ....[5]....
        /*0b50*/ 	.word	0x00009fe0


	//   ....[6]....
        /*0b54*/ 	.word	0x0000a070


	//   ....[7]....
        /*0b58*/ 	.word	0x0000a080


	//   ....[8]....
        /*0b5c*/ 	.word	0x0000a110


	//   ....[9]....
        /*0b60*/ 	.word	0x0000a120


	//----- nvinfo : EIATTR_EXIT_INSTR_OFFSETS
	.align		4
.L_1839:
        /*0b64*/ 	.byte	0x04, 0x1c
        /*0b66*/ 	.short	(.L_1841 - .L_1840)


	//   ....[0]....
.L_1840:
        /*0b68*/ 	.word	0x000000d0


	//   ....[1]....
        /*0b6c*/ 	.word	0x0000cb10


	//----- nvinfo : EIATTR_MAX_THREADS
	.align		4
.L_1841:
        /*0b70*/ 	.byte	0x04, 0x05
        /*0b72*/ 	.short	(.L_1843 - .L_1842)
.L_1842:
        /*0b74*/ 	.word	0x00000200
        /*0b78*/ 	.word	0x00000001
        /*0b7c*/ 	.word	0x00000001


	//----- nvinfo : EIATTR_CRS_STACK_SIZE
	.align		4
.L_1843:
        /*0b80*/ 	.byte	0x04, 0x1e
        /*0b82*/ 	.short	(.L_1845 - .L_1844)
.L_1844:
        /*0b84*/ 	.word	0x00000000


	//----- nvinfo : EIATTR_CBANK_PARAM_SIZE
	.align		4
.L_1845:
        /*0b88*/ 	.byte	0x03, 0x19
        /*0b8a*/ 	.short	0x00a0


	//----- nvinfo : EIATTR_PARAM_CBANK
	.align		4
        /*0b8c*/ 	.byte	0x04, 0x0a
        /*0b8e*/ 	.short	(.L_1847 - .L_1846)
	.align		4
.L_1846:
        /*0b90*/ 	.word	index@(.nv.constant0._Z35group_norm_nhwc_fwd_one_pass_kernelI11Fp32IOBf16WLi512ELi128ELi512EEv26Group_norm_nhwc_fwd_params)
        /*0b94*/ 	.short	0x0210
        /*0b96*/ 	.short	0x00a0


	//----- nvinfo : EIATTR_SW_WAR
	.align		4
.L_1847:
        /*0b98*/ 	.byte	0x04, 0x36
        /*0b9a*/ 	.short	(.L_1849 - .L_1848)
.L_1848:
        /*0b9c*/ 	.word	0x00000008
.L_1849:


//--------------------- .nv.info._Z35group_norm_nhwc_fwd_one_pass_kernelI11Fp32IOFp16WLi64ELi128ELi512EEv26Group_norm_nhwc_fwd_params --------------------------
	.section	.nv.info._Z35group_norm_nhwc_fwd_one_pass_kernelI11Fp32IOFp16WLi64ELi128ELi512EEv26Group_norm_nhwc_fwd_params,"",@"SHT_CUDA_INFO"
	.sectionflags	@""
	.align	4


	//----- nvinfo : EIATTR_CUDA_API_VERSION
	.align		4
        /*0000*/ 	.byte	0x04, 0x37
        /*0002*/ 	.short	(.L_1851 - .L_1850)
.L_1850:
        /*0004*/ 	.word	0x00000082


	//----- nvinfo : EIATTR_KPARAM_INFO
	.align		4
.L_1851:
        /*0008*/ 	.byte	0x04, 0x17
        /*000a*/ 	.short	(.L_1853 - .L_1852)
.L_1852:
        /*000c*/ 	.word	0x00000000
        /*0010*/ 	.short	0x0000
        /*0012*/ 	.short	0x0000
        /*0014*/ 	.byte	0x00, 0xf0, 0x81, 0x02


	//----- nvinfo : EIATTR_SPARSE_MMA_MASK
	.align		4
.L_1853:
        /*0018*/ 	.byte	0x03, 0x50
        /*001a*/ 	.short	0x0000


	//----- nvinfo : EIATTR_MAXREG_COUNT
	.align		4
        /*001c*/ 	.byte	0x03, 0x1b
        /*001e*/ 	.short	0x0080


	//----- nvinfo : EIATTR_NUM_BARRIERS
	.align		4
        /*0020*/ 	.byte	0x02, 0x4c
        /*0022*/ 	.byte	0x01
	.zero		1


	//----- nvinfo : EIATTR_MERCURY_ISA_VERSION
	.align		4
        /*0024*/ 	.byte	0x03, 0x5f
        /*0026*/ 	.short	0x0101


	//----- nvinfo : EIATTR_COOP_GROUP_MASK_REGIDS
	.align		4
        /*0028*/ 	.byte	0x04, 0x29
        /*002a*/ 	.short	(.L_1855 - .L_1854)


	//   ....[0]....
.L_1854:
        /*002c*/ 	.word	0xffffffff


	//   ....[1]....
        /*0030*/ 	.word	0xffffffff


	//   ....[2]....
        /*0034*/ 	.word	0xffffffff


	//   ....[3]....
        /*0038*/ 	.word	0xffffffff


	//   ....[4]....
        /*003c*/ 	.word	0xffffffff


	//   ....[5]....
        /*0040*/ 	.word	0xffffffff


	//   ....[6]....
        /*0044*/ 	.word	0xffffffff


	//   ....[7]....
        /*0048*/ 	.word	0xffffffff


	//   ....[8]....
        /*004c*/ 	.word	0xffffffff


	//   ....[9]....
        /*0050*/ 	.word	0xffffffff


	//----- nvinfo : EIATTR_COOP_GROUP_INSTR_OFFSETS
	.align		4
.L_1855:
        /*0054*/ 	.byte	0x04, 0x28
        /*0056*/ 	.short	(.L_1857 - .L_1856)


	//   ....[0]....
.L_1856:
        /*0058*/ 	.word	0x00000f10


	//   ....[1]....
        /*005c*/ 	.word	0x00000f20


	//   ....[2]....
        /*0060*/ 	.word	0x00000f50


	//   ....[3]....
        /*0064*/ 	.word	0x00000f60


	//   ....[4]....
        /*0068*/ 	.word	0x00000fa0


	//   ....[5]....
        /*006c*/ 	.word	0x00000fb0


	//   ....[6]....
        /*0070*/ 	.word	0x00000ff0


	//   ....[7]....
        /*0074*/ 	.word	0x00001000


	//   ....[8]....
        /*0078*/ 	.word	0x00001040


	//   ....[9]....
        /*007c*/ 	.word	0x00001050


	//----- nvinfo : EIATTR_EXIT_INSTR_OFFSETS
	.align		4
.L_1857:
        /*0080*/ 	.byte	0x04, 0x1c
        /*0082*/ 	.short	(.L_1859 - .L_1858)


	//   ....[0]....
.L_1858:
        /*0084*/ 	.word	0x00000070


	//   ....[1]....
        /*0088*/ 	.word	0x00003870


	//----- nvinfo : EIATTR_MAX_THREADS
	.align		4
.L_1859:
        /*008c*/ 	.byte	0x04, 0x05
        /*008e*/ 	.short	(.L_1861 - .L_1860)
.L_1860:
        /*0090*/ 	.word	0x00000200
        /*0094*/ 	.word	0x00000001
        /*0098*/ 	.word	0x00000001


	//----- nvinfo : EIATTR_CRS_STACK_SIZE
	.align		4
.L_1861:
        /*009c*/ 	.byte	0x04, 0x1e
        /*009e*/ 	.short	(.L_1863 - .L_1862)
.L_1862:
        /*00a0*/ 	.word	0x00000000


	//----- nvinfo : EIATTR_CBANK_PARAM_SIZE
	.align		4
.L_1863:
        /*00a4*/ 	.byte	0x03, 0x19
        /*00a6*/ 	.short	0x00a0


	//----- nvinfo : EIATTR_PARAM_CBANK
	.align		4
        /*00a8*/ 	.byte	0x04, 0x0a
        /*00aa*/ 	.short	(.L_1865 - .L_1864)
	.align		4
.L_1864:
        /*00ac*/ 	.word	index@(.nv.constant0._Z35group_norm_nhwc_fwd_one_pass_kernelI11Fp32IOFp16WLi64ELi128ELi512EEv26Group_norm_nhwc_fwd_params)
        /*00b0*/ 	.short	0x0210
        /*00b2*/ 	.short	0x00a0


	//----- nvinfo : EIATTR_SW_WAR
	.align		4
.L_1865:
        /*00b4*/ 	.byte	0x04, 0x36
        /*00b6*/ 	.short	(.L_1867 - .L_1866)
.L_1866:
        /*00b8*/ 	.word	0x00000008
.L_1867:


//--------------------- .nv.info._Z35group_norm_nhwc_fwd_one_pass_kernelI11Fp32IOFp16WLi128ELi128ELi512EEv26Group_norm_nhwc_fwd_params --------------------------
	.section	.nv.info._Z35group_norm_nhwc_fwd_one_pass_kernelI11Fp32IOFp16WLi128ELi128ELi512EEv26Group_norm_nhwc_fwd_params,"",@"SHT_CUDA_INFO"
	.sectionflags	@""
	.align	4


	//----- nvinfo : EIATTR_CUDA_API_VERSION
	.align		4
        /*0000*/ 	.byte	0x04, 0x37
        /*0002*/ 	.short	(.L_1869 - .L_1868)
.L_1868:
        /*0004*/ 	.word	0x00000082


	//----- nvinfo : EIATTR_KPARAM_INFO
	.align		4
.L_1869:
        /*0008*/ 	.byte	0x04, 0x17
        /*000a*/ 	.short	(.L_1871 - .L_1870)
.L_1870:
        /*000c*/ 	.word	0x00000000
        /*0010*/ 	.short	0x0000
        /*0012*/ 	.short	0x0000
        /*0014*/ 	.byte	0x00, 0xf0, 0x81, 0x02


	//----- nvinfo : EIATTR_SPARSE_MMA_MASK
	.align		4
.L_1871:
        /*0018*/ 	.byte	0x03, 0x50
        /*001a*/ 	.short	0x0000


	//----- nvinfo : EIATTR_MAXREG_COUNT
	.align		4
        /*001c*/ 	.byte	0x03, 0x1b
        /*001e*/ 	.short	0x0080


	//----- nvinfo : EIATTR_NUM_BARRIERS
	.align		4
        /*0020*/ 	.byte	0x02, 0x4c
        /*0022*/ 	.byte	0x01
	.zero		1


	//----- nvinfo : EIATTR_MERCURY_ISA_VERSION
	.align		4
        /*0024*/ 	.byte	0x03, 0x5f
        /*0026*/ 	.short	0x0101


	//----- nvinfo : EIATTR_COOP_GROUP_MASK_REGIDS
	.align		4
        /*0028*/ 	.byte	0x04, 0x29
        /*002a*/ 	.short	(.L_1873 - .L_1872)


	//   ....[0]....
.L_1872:
        /*002c*/ 	.word	0xffffffff


	//   ....[1]....
        /*0030*/ 	.word	0xffffffff


	//   ....[2]....
        /*0034*/ 	.word	0xffffffff


	//   ....[3]....
        /*0038*/ 	.word	0xffffffff


	//   ....[4]....
        /*003c*/ 	.word	0xffffffff


	//   ....[5]....
        /*0040*/ 	.word	0xffffffff


	//   ....[6]....
        /*0044*/ 	.word	0xffffffff


	//   ....[7]....
        /*0048*/ 	.word	0xffffffff


	//   ....[8]....
        /*004c*/ 	.word	0xffffffff


	//   ....[9]....
        /*0050*/ 	.word	0xffffffff


	//----- nvinfo : EIATTR_COOP_GROUP_INSTR_OFFSETS
	.align		4
.L_1873:
        /*0054*/ 	.byte	0x04, 0x28
        /*0056*/ 	.short	(.L_1875 - .L_1874)


	//   ....[0]....
.L_1874:
        /*0058*/ 	.word	0x00001bc0


	//   ....[1]....
        /*005c*/ 	.word	0x00001bd0


	//   ....[2]....
        /*0060*/ 	.word	0x00001c00


	//   ....[3]....
        /*0064*/ 	.word	0x00001c10


	//   ....[4]....
        /*0068*/ 	.word	0x00001c50


	//   ....[5]....
        /*006c*/ 	.word	0x00001c60


	//   ....[6]....
        /*0070*/ 	.word	0x00001ca0


	//   ....[7]....
        /*0074*/ 	.word	0x00001cb0


	//   ....[8]....
        /*0078*/ 	.word	0x00001cf0


	//   ....[9]....
        /*007c*/ 	.word	0x00001d00


	//----- nvinfo : EIATTR_EXIT_INSTR_OFFSETS
	.align		4
.L_1875:
        /*0080*/ 	.byte	0x04, 0x1c
        /*0082*/ 	.short	(.L_1877 - .L_1876)


	//   ....[0]....
.L_1876:
        /*0084*/ 	.word	0x00000060


	//   ....[1]....
        /*0088*/ 	.word	0x00004e10


	//----- nvinfo : EIATTR_MAX_THREADS
	.align		4
.L_1877:
        /*008c*/ 	.byte	0x04, 0x05
        /*008e*/ 	.short	(.L_1879 - .L_1878)
.L_1878:
        /*0090*/ 	.word	0x00000200
        /*0094*/ 	.word	0x00000001
        /*0098*/ 	.word	0x00000001


	//----- nvinfo : EIATTR_CRS_STACK_SIZE
	.align		4
.L_1879:
        /*009c*/ 	.byte	0x04, 0x1e
        /*009e*/ 	.short	(.L_1881 - .L_1880)
.L_1880:
        /*00a0*/ 	.word	0x00000000


	//----- nvinfo : EIATTR_CBANK_PARAM_SIZE
	.align		4
.L_1881:
        /*00a4*/ 	.byte	0x03, 0x19
        /*00a6*/ 	.short	0x00a0


	//----- nvinfo : EIATTR_PARAM_CBANK
	.align		4
        /*00a8*/ 	.byte	0x04, 0x0a
        /*00aa*/ 	.short	(.L_1883 - .L_1882)
	.align		4
.L_1882:
        /*00ac*/ 	.word	index@(.nv.constant0._Z35group_norm_nhwc_fwd_one_pass_kernelI11Fp32IOFp16WLi128ELi128ELi512EEv26Group_norm_nhwc_fwd_params)
        /*00b0*/ 	.short	0x0210
        /*00b2*/ 	.short	0x00a0


	//----- nvinfo : EIATTR_SW_WAR
	.align		4
.L_1883:
        /*00b4*/ 	.byte	0x04, 0x36
        /*00b6*/ 	.short	(.L_1885 - .L_1884)
.L_1884:
        /*00b8*/ 	.word	0x00000008
.L_1885:


//--------------------- .nv.info._Z35group_norm_nhwc_fwd_one_pass_kernelI11Fp32IOFp16WLi256ELi128ELi512EEv26Group_norm_nhwc_fwd_params --------------------------
	.section	.nv.info._Z35group_norm_nhwc_fwd_one_pass_kernelI11Fp32IOFp16WLi256ELi128ELi512EEv26Group_norm_nhwc_fwd_params,"",@"SHT_CUDA_INFO"
	.sectionflags	@""
	.align	4


	//----- nvinfo : EIATTR_CUDA_API_VERSION
	.align		4
        /*0000*/ 	.byte	0x04, 0x37
        /*0002*/ 	.short	(.L_1887 - .L_1886)
.L_1886:
        /*0004*/ 	.word	0x00000082


	//----- nvinfo : EIATTR_KPARAM_INFO
	.align		4
.L_1887:
        /*0008*/ 	.byte	0x04, 0x17
        /*000a*/ 	.short	(.L_1889 - .L_1888)
.L_1888:
        /*000c*/ 	.word	0x00000000
        /*0010*/ 	.short	0x0000
        /*0012*/ 	.short	0x0000
        /*0014*/ 	.byte	0x00, 0xf0, 0x81, 0x02


	//----- nvinfo : EIATTR_SPARSE_MMA_MASK
	.align		4
.L_1889:
        /*0018*/ 	.byte	0x03, 0x50
        /*001a*/ 	.short	0x0000


	//----- nvinfo : EIATTR_MAXREG_COUNT
	.align		4
        /*001c*/ 	.byte	0x03, 0x1b
        /*001e*/ 	.short	0x0080


	//----- nvinfo : EIATTR_NUM_BARRIERS
	.align		4
        /*0020*/ 	.byte	0x02, 0x4c
        /*0022*/ 	.byte	0x01
	.zero		1


	//----- nvinfo : EIATTR_MERCURY_ISA_VERSION
	.align		4
        /*0024*/ 	.byte	0x03, 0x5f
        /*0026*/ 	.short	0x0101


	//----- nvinfo : EIATTR_COOP_GROUP_MASK_REGIDS
	.align		4
        /*0028*/ 	.byte	0x04, 0x29
        /*002a*/ 	.short	(.L_1891 - .L_1890)


	//   ....[0]....
.L_1890:
        /*002c*/ 	.word	0xffffffff


	//   ....[1]....
        /*0030*/ 	.word	0xffffffff


	//   ....[2]....
        /*0034*/ 	.word	0xffffffff


	//   ....[3]....
        /*0038*/ 	.word	0xffffffff


	//   ....[4]....
        /*003c*/ 	.word	0xffffffff


	//   ....[5]....
        /*0040*/ 	.word	0xffffffff


	//   ....[6]....
        /*0044*/ 	.word	0xffffffff


	//   ....[7]....
        /*0048*/ 	.word	0xffffffff


	//   ....[8]....
        /*004c*/ 	.word	0xffffffff


	//   ....[9]....
        /*0050*/ 	.word	0xffffffff


	//----- nvinfo : EIATTR_COOP_GROUP_INSTR_OFFSETS
	.align		4
.L_1891:
        /*0054*/ 	.byte	0x04, 0x28
        /*0056*/ 	.short	(.L_1893 - .L_1892)


	//   ....[0]....
.L_1892:
        /*0058*/ 	.word	0x00003800


	//   ....[1]....
        /*005c*/ 	.word	0x00003810


	//   ....[2]....
        /*0060*/ 	.word	0x00003850


	//   ....[3]....
        /*0064*/ 	.word	0x00003860


	//   ....[4]....
        /*0068*/ 	.word	0x000038a0


	//   ....[5]....
        /*006c*/ 	.word	0x000038b0


	//   ....[6]....
        /*0070*/ 	.word	0x000038f0


	//   ....[7]....
        /*0074*/ 	.word	0x00003900


	//   ....[8]....
        /*0078*/ 	.word	0x00003950


	//   ....[9]....
        /*007c*/ 	.word	0x00003960


	//----- nvinfo : EIATTR_EXIT_INSTR_OFFSETS
	.align		4
.L_1893:
        /*0080*/ 	.byte	0x04, 0x1c
        /*0082*/ 	.short	(.L_1895 - .L_1894)


	//   ....[0]....
.L_1894:
        /*0084*/ 	.word	0x00000070


	//   ....[1]....
        /*0088*/ 	.word	0x000094d0


	//----- nvinfo : EIATTR_MAX_THREADS
	.align		4
.L_1895:
        /*008c*/ 	.byte	0x04, 0x05
        /*008e*/ 	.short	(.L_1897 - .L_1896)
.L_1896:
        /*0090*/ 	.word	0x00000200
        /*0094*/ 	.word	0x00000001
        /*0098*/ 	.word	0x00000001


	//----- nvinfo : EIATTR_CRS_STACK_SIZE
	.align		4
.L_1897:
        /*009c*/ 	.byte	0x04, 0x1e
        /*009e*/ 	.short	(.L_1899 - .L_1898)
.L_1898:
        /*00a0*/ 	.word	0x00000000


	//----- nvinfo : EIATTR_CBANK_PARAM_SIZE
	.align		4
.L_1899:
        /*00a4*/ 	.byte	0x03, 0x19
        /*00a6*/ 	.short	0x00a0


	//----- nvinfo : EIATTR_PARAM_CBANK
	.align		4
        /*00a8*/ 	.byte	0x04, 0x0a
        /*00aa*/ 	.short	(.L_1901 - .L_1900)
	.align		4
.L_1900:
        /*00ac*/ 	.word	index@(.nv.constant0._Z35group_norm_nhwc_fwd_one_pass_kernelI11Fp32IOFp16WLi256ELi128ELi512EEv26Group_norm_nhwc_fwd_params)
        /*00b0*/ 	.short	0x0210
        /*00b2*/ 	.short	0x00a0


	//----- nvinfo : EIATTR_SW_WAR
	.align		4
.L_1901:
        /*00b4*/ 	.byte	0x04, 0x36
        /*00b6*/ 	.short	(.L_1903 - .L_1902)
.L_1902:
        /*00b8*/ 	.word	0x00000008
.L_1903:


//--------------------- .nv.info._Z35group_norm_nhwc_fwd_one_pass_kernelI11Fp32IOFp16WLi512ELi128ELi512EEv26Group_norm_nhwc_fwd_params --------------------------
	.section	.nv.info._Z35group_norm_nhwc_fwd_one_pass_kernelI11Fp32IOFp16WLi512ELi128ELi512EEv26Group_norm_nhwc_fwd_params,"",@"SHT_CUDA_INFO"
	.sectionflags	@""
	.align	4


	//----- nvinfo : EIATTR_CUDA_API_VERSION
	.align		4
        /*0000*/ 	.byte	0x04, 0x37
        /*0002*/ 	.short	(.L_1905 - .L_1904)
.L_1904:
        /*0004*/ 	.word	0x00000082


	//----- nvinfo : EIATTR_KPARAM_INFO
	.align		4
.L_1905:
        /*0008*/ 	.byte	0x04, 0x17
        /*000a*/ 	.short	(.L_1907 - .L_1906)
.L_1906:
        /*000c*/ 	.word	0x00000000
        /*0010*/ 	.short	0x0000
        /*0012*/ 	.short	0x0000
        /*0014*/ 	.byte	0x00, 0xf0, 0x81, 0x02


	//----- nvinfo : EIATTR_SPARSE_MMA_MASK
	.align		4
.L_1907:
        /*0018*/ 	.byte	0x03, 0x50
        /*001a*/ 	.short	0x0000


	//----- nvinfo : EIATTR_MAXREG_COUNT
	.align		4
        /*001c*/ 	.byte	0x03, 0x1b
        /*001e*/ 	.short	0x0080


	//----- nvinfo : EIATTR_NUM_BARRIERS
	.align		4
        /*0020*/ 	.byte	0x02, 0x4c
        /*0022*/ 	.byte	0x01
	.zero		1


	//----- nvinfo : EIATTR_ANNOTATIONS
	.align		4
        /*0024*/ 	.byte	0x04, 0x55
        /*0026*/ 	.short	(.L_1909 - .L_1908)


	//   ....[0]....
.L_1908:
        /* <DEDUP_REMOVED lines=175> */


	//----- nvinfo : EIATTR_MERCURY_ISA_VERSION
	.align		4
.L_1909:
        /*0b08*/ 	.byte	0x03, 0x5f
        /*0b0a*/ 	.short	0x0101


	//----- nvinfo : EIATTR_COOP_GROUP_MASK_REGIDS
	.align		4
        /*0b0c*/ 	.byte	0x04, 0x29
        /*0b0e*/ 	.short	(.L_1911 - .L_1910)


	//   ....[0]....
.L_1910:
        /*0b10*/ 	.word	0xffffffff


	//   ....[1]....
        /*0b14*/ 	.word	0xffffffff


	//   ....[2]....
        /*0b18*/ 	.word	0xffffffff


	//   ....[3]....
        /*0b1c*/ 	.word	0xffffffff


	//   ....[4]....
        /*0b20*/ 	.word	0xffffffff


	//   ....[5]....
        /*0b24*/ 	.word	0xffffffff


	//   ....[6]....
        /*0b28*/ 	.word	0xffffffff


	//   ....[7]....
        /*0b2c*/ 	.word	0xffffffff


	//   ....[8]....
        /*0b30*/ 	.word	0xffffffff


	//   ....[9]....
        /*0b34*/ 	.word	0xffffffff


	//----- nvinfo : EIATTR_COOP_GROUP_INSTR_OFFSETS
	.align		4
.L_1911:
        /*0b38*/ 	.byte	0x04, 0x28
        /*0b3a*/ 	.short	(.L_1913 - .L_1912)


	//   ....[0]....
.L_1912:
        /*0b3c*/ 	.word	0x00009ea0


	//   ....[1]....
        /*0b40*/ 	.word	0x00009eb0


	//   ....[2]....
        /*0b44*/ 	.word	0x00009f30


	//   ....[3]....
        /*0b48*/ 	.word	0x00009f40


	//   ....[4]....
        /*0b4c*/ 	.word	0x00009fd0


	//   ....[5]....
        /*0b50*/ 	.word	0x00009fe0


	//   ....[6]....
        /*0b54*/ 	.word	0x0000a070


	//   ....[7]....
        /*0b58*/ 	.word	0x0000a080


	//   ....[8]....
        /*0b5c*/ 	.word	0x0000a110


	//   ....[9]....
        /*0b60*/ 	.word	0x0000a120


	//----- nvinfo : EIATTR_EXIT_INSTR_OFFSETS
	.align		4
.L_1913:
        /*0b64*/ 	.byte	0x04, 0x1c
        /*0b66*/ 	.short	(.L_1915 - .L_1914)


	//   ....[0]....
.L_1914:
        /*0b68*/ 	.word	0x000000d0


	//   ....[1]....
        /*0b6c*/ 	.word	0x0000cb10


	//----- nvinfo : EIATTR_MAX_THREADS
	.align		4
.L_1915:
        /*0b70*/ 	.byte	0x04, 0x05
        /*0b72*/ 	.short	(.L_1917 - .L_1916)
.L_1916:
        /*0b74*/ 	.word	0x00000200
        /*0b78*/ 	.word	0x00000001
        /*0b7c*/ 	.word	0x00000001


	//----- nvinfo : EIATTR_CRS_STACK_SIZE
	.align		4
.L_1917:
        /*0b80*/ 	.byte	0x04, 0x1e
        /*0b82*/ 	.short	(.L_1919 - .L_1918)
.L_1918:
        /*0b84*/ 	.word	0x00000000


	//----- nvinfo : EIATTR_CBANK_PARAM_SIZE
	.align		4
.L_1919:
        /*0b88*/ 	.byte	0x03, 0x19
        /*0b8a*/ 	.short	0x00a0


	//----- nvinfo : EIATTR_PARAM_CBANK
	.align		4
        /*0b8c*/ 	.byte	0x04, 0x0a
        /*0b8e*/ 	.short	(.L_1921 - .L_1920)
	.align		4
.L_1920:
        /*0b90*/ 	.word	index@(.nv.constant0._Z35group_norm_nhwc_fwd_one_pass_kernelI11Fp32IOFp16WLi512ELi128ELi512EEv26Group_norm_nhwc_fwd_params)
        /*0b94*/ 	.short	0x0210
        /*0b96*/ 	.short	0x00a0


	//----- nvinfo : EIATTR_SW_WAR
	.align		4
.L_1921:
        /*0b98*/ 	.byte	0x04, 0x36
        /*0b9a*/ 	.short	(.L_1923 - .L_1922)
.L_1922:
        /*0b9c*/ 	.word	0x00000008
.L_1923:


//--------------------- .nv.callgraph             --------------------------
	.section	.nv.callgraph,"",@"SHT_CUDA_CALLGRAPH"
	.align	4
	.sectionentsize	8
	.align		4
        /*0000*/ 	.word	0x00000000
	.align		4
        /*0004*/ 	.word	0xffffffff
	.align		4
        /*0008*/ 	.word	0x00000000
	.align		4
        /*000c*/ 	.word	0xfffffffe
	.align		4
        /*0010*/ 	.word	0x00000000
	.align		4
        /*0014*/ 	.word	0xfffffffd
	.align		4
        /*0018*/ 	.word	0x00000000
	.align		4
        /*001c*/ 	.word	0xfffffffc


//--------------------- .nv.constant4             --------------------------
	.section	.nv.constant4,"a",@progbits
	.align	8
	.align		8
.nv.constant4:
        /*0000*/ 	.dword	_ZN62_INTERNAL_ceac1d57_31_group_norm_nhwc_one_pass_128_cu_ed6f796c4cuda3std3__45__cpo5beginE
	.align		8
        /*0008*/ 	.dword	_ZN62_INTERNAL_ceac1d57_31_group_norm_nhwc_one_pass_128_cu_ed6f796c4cuda3std3__45__cpo3endE
	.align		8
        /*0010*/ 	.dword	_ZN62_INTERNAL_ceac1d57_31_group_norm_nhwc_one_pass_128_cu_ed6f796c4cuda3std3__45__cpo6cbeginE
	.align		8
        /*0018*/ 	.dword	_ZN62_INTERNAL_ceac1d57_31_group_norm_nhwc_one_pass_128_cu_ed6f796c4cuda3std3__45__cpo4cendE
	.align		8
        /*0020*/ 	.dword	_ZN62_INTERNAL_ceac1d57_31_group_norm_nhwc_one_pass_128_cu_ed6f796c4cuda3std3__45__cpo6rbeginE
	.align		8
        /*0028*/ 	.dword	_ZN62_INTERNAL_ceac1d57_31_group_norm_nhwc_one_pass_128_cu_ed6f796c4cuda3std3__45__cpo4rendE
	.align		8
        /*0030*/ 	.dword	_ZN62_INTERNAL_ceac1d57_31_group_norm_nhwc_one_pass_128_cu_ed6f796c4cuda3std3__45__cpo7crbeginE
	.align		8
        /*0038*/ 	.dword	_ZN62_INTERNAL_ceac1d57_31_group_norm_nhwc_one_pass_128_cu_ed6f796c4cuda3std3__45__cpo5crendE
	.align		8
        /*0040*/ 	.dword	_ZN62_INTERNAL_ceac1d57_31_group_norm_nhwc_one_pass_128_cu_ed6f796c4cuda3std3__464_GLOBAL__N__ceac1d57_31_group_norm_nhwc_one_pass_128_cu_ed6f796c6ignoreE
	.align		8
        /*0048*/ 	.dword	_ZN62_INTERNAL_ceac1d57_31_group_norm_nhwc_one_pass_128_cu_ed6f796c4cuda3std3__419piecewise_constructE
	.align		8
        /*0050*/ 	.dword	_ZN62_INTERNAL_ceac1d57_31_group_norm_nhwc_one_pass_128_cu_ed6f796c4cuda3std3__48in_placeE
	.align		8
        /*0058*/ 	.dword	_ZN62_INTERNAL_ceac1d57_31_group_norm_nhwc_one_pass_128_cu_ed6f796c4cuda3std3__420unreachable_sentinelE
	.align		8
        /*0060*/ 	.dword	_ZN62_INTERNAL_ceac1d57_31_group_norm_nhwc_one_pass_128_cu_ed6f796c4cuda3std3__47nulloptE
	.align		8
        /*0068*/ 	.dword	_ZN62_INTERNAL_ceac1d57_31_group_norm_nhwc_one_pass_128_cu_ed6f796c4cuda3std3__48unexpectE
	.align		8
        /*0070*/ 	.dword	_ZN62_INTERNAL_ceac1d57_31_group_norm_nhwc_one_pass_128_cu_ed6f796c4cuda3std6ranges3__45__cpo4swapE
	.align		8
        /*0078*/ 	.dword	_ZN62_INTERNAL_ceac1d57_31_group_norm_nhwc_one_pass_128_cu_ed6f796c4cuda3std6ranges3__45__cpo9iter_moveE
	.align		8
        /*0080*/ 	.dword	_ZN62_INTERNAL_ceac1d57_31_group_norm_nhwc_one_pass_128_cu_ed6f796c4cuda3std6ranges3__45__cpo5beginE
	.align		8
        /*0088*/ 	.dword	_ZN62_INTERNAL_ceac1d57_31_group_norm_nhwc_one_pass_128_cu_ed6f796c4cuda3std6ranges3__45__cpo3endE
	.align		8
        /*0090*/ 	.dword	_ZN62_INTERNAL_ceac1d57_31_group_norm_nhwc_one_pass_128_cu_ed6f796c4cuda3std6ranges3__45__cpo6cbeginE
	.align		8
        /*0098*/ 	.dword	_ZN62_INTERNAL_ceac1d57_31_group_norm_nhwc_one_pass_128_cu_ed6f796c4cuda3std6ranges3__45__cpo4cendE
	.align		8
        /*00a0*/ 	.dword	_ZN62_INTERNAL_ceac1d57_31_group_norm_nhwc_one_pass_128_cu_ed6f796c4cuda3std6ranges3__45__cpo7advanceE
	.align		8
        /*00a8*/ 	.dword	_ZN62_INTERNAL_ceac1d57_31_group_norm_nhwc_one_pass_128_cu_ed6f796c4cuda3std6ranges3__45__cpo9iter_swapE
	.align		8
        /*00b0*/ 	.dword	_ZN62_INTERNAL_ceac1d57_31_group_norm_nhwc_one_pass_128_cu_ed6f796c4cuda3std6ranges3__45__cpo4nextE
	.align		8
        /*00b8*/ 	.dword	_ZN62_INTERNAL_ceac1d57_31_group_norm_nhwc_one_pass_128_cu_ed6f796c4cuda3std6ranges3__45__cpo4prevE
	.align		8
        /*00c0*/ 	.dword	_ZN62_INTERNAL_ceac1d57_31_group_norm_nhwc_one_pass_128_cu_ed6f796c4cuda3std6ranges3__45__cpo4dataE
	.align		8
        /*00c8*/ 	.dword	_ZN62_INTERNAL_ceac1d57_31_group_norm_nhwc_one_pass_128_cu_ed6f796c4cuda3std6ranges3__45__cpo5cdataE
	.align		8
        /*00d0*/ 	.dword	_ZN62_INTERNAL_ceac1d57_31_group_norm_nhwc_one_pass_128_cu_ed6f796c4cuda3std6ranges3__45__cpo4sizeE
	.align		8
        /*00d8*/ 	.dword	_ZN62_INTERNAL_ceac1d57_31_group_norm_nhwc_one_pass_128_cu_ed6f796c4cuda3std6ranges3__45__cpo5ssizeE
	.align		8
        /*00e0*/ 	.dword	_ZN62_INTERNAL_ceac1d57_31_group_norm_nhwc_one_pass_128_cu_ed6f796c4cuda3std6ranges3__45__cpo8distanceE
	.align		8
        /*00e8*/ 	.dword	_ZN62_INTERNAL_ceac1d57_31_group_norm_nhwc_one_pass_128_cu_ed6f796c6thrust23THRUST_300001_SM_900_NS6system6detail10sequential3seqE
	.align		8
        /*00f0*/ 	.dword	_ZN62_INTERNAL_ceac1d57_31_group_norm_nhwc_one_pass_128_cu_ed6f796c6thrust23THRUST_300001_SM_900_NS12placeholders2_1E
	.align		8
        /*00f8*/ 	.dword	_ZN62_INTERNAL_ceac1d57_31_group_norm_nhwc_one_pass_128_cu_ed6f796c6thrust23THRUST_300001_SM_900_NS12placeholders2_2E
	.align		8
        /*0100*/ 	.dword	_ZN62_INTERNAL_ceac1d57_31_group_norm_nhwc_one_pass_128_cu_ed6f796c6thrust23THRUST_300001_SM_900_NS12placeholders2_3E
	.align		8
        /*0108*/ 	.dword	_ZN62_INTERNAL_ceac1d57_31_group_norm_nhwc_one_pass_128_cu_ed6f796c6thrust23THRUST_300001_SM_900_NS12placeholders2_4E
	.align		8
        /*0110*/ 	.dword	_ZN62_INTERNAL_ceac1d57_31_group_norm_nhwc_one_pass_128_cu_ed6f796c6thrust23THRUST_300001_SM_900_NS12placeholders2_5E
	.align		8
        /*0118*/ 	.dword	_ZN62_INTERNAL_ceac1d57_31_group_norm_nhwc_one_pass_128_cu_ed6f796c6thrust23THRUST_300001_SM_900_NS12placeholders2_6E
	.align		8
        /*0120*/ 	.dword	_ZN62_INTERNAL_ceac1d57_31_group_norm_nhwc_one_pass_128_cu_ed6f796c6thrust23THRUST_300001_SM_900_NS12placeholders2_7E
	.align		8
        /*0128*/ 	.dword	_ZN62_INTERNAL_ceac1d57_31_group_norm_nhwc_one_pass_128_cu_ed6f796c6thrust23THRUST_300001_SM_900_NS12placeholders2_8E
	.align		8
        /*0130*/ 	.dword	_ZN62_INTERNAL_ceac1d57_31_group_norm_nhwc_one_pass_128_cu_ed6f796c6thrust23THRUST_300001_SM_900_NS12placeholders2_9E
	.align		8
        /*0138*/ 	.dword	_ZN62_INTERNAL_ceac1d57_31_group_norm_nhwc_one_pass_128_cu_ed6f796c6thrust23THRUST_300001_SM_900_NS12placeholders3_10E


//--------------------- .text._ZN3cub17CUB_300001_SM_9006detail11EmptyKernelIvEEvv --------------------------
	.section	.text._ZN3cub17CUB_300001_SM_9006detail11EmptyKernelIvEEvv,"ax",@progbits
	.align	128
        .global         _ZN3cub17CUB_300001_SM_9006detail11EmptyKernelIvEEvv
        .type           _ZN3cub17CUB_300001_SM_9006detail11EmptyKernelIvEEvv,@function
        .size           _ZN3cub17CUB_300001_SM_9006detail11EmptyKernelIvEEvv,(.L_x_5659 - _ZN3cub17CUB_300001_SM_9006detail11EmptyKernelIvEEvv)
        .other          _ZN3cub17CUB_300001_SM_9006detail11EmptyKernelIvEEvv,@"STO_CUDA_ENTRY STV_DEFAULT"
_ZN3cub17CUB_300001_SM_9006detail11EmptyKernelIvEEvv:
.text._ZN3cub17CUB_300001_SM_9006detail11EmptyKernelIvEEvv:
[----:B------:R-:W-:Y:S01]  /*0000*/  LDC R1, c[0x0][0x28] ;  /* 0x00000a00ff017b82 */ /* 0x000fe20000000800 */
[----:B------:R-:W-:Y:S05]  /*0010*/  EXIT ;  /* 0x000000000000794d */ /* 0x000fea0003800000 */
.L_x_0:
[----:B------:R-:W-:-:S00]  /*0020*/  BRA `(.L_x_0) ;  /* 0xfffffffc00fc7947 */ /* 0x000fc0000383ffff */
[----:B------:R-:W-:-:S00]  /*0030*/  NOP ;  /* 0x0000000000007918 */ /* 0x000fc00000000000 */
        /* <DEDUP_REMOVED lines=12> */
.L_x_5659:


//--------------------- .text._Z35group_norm_nhwc_bwd_one_pass_kernelI11Bf16IOFp32WLi64ELi128ELi512EEv26Group_norm_nhwc_bwd_params --------------------------
	.section	.text._Z35group_norm_nhwc_bwd_one_pass_kernelI11Bf16IOFp32WLi64ELi128ELi512EEv26Group_norm_nhwc_bwd_params,"ax",@progbits
	.align	128
        .global         _Z35group_norm_nhwc_bwd_one_pass_kernelI11Bf16IOFp32WLi64ELi128ELi512EEv26Group_norm_nhwc_bwd_params
        .type           _Z35group_norm_nhwc_bwd_one_pass_kernelI11Bf16IOFp32WLi64ELi128ELi512EEv26Group_norm_nhwc_bwd_params,@function
        .size           _Z35group_norm_nhwc_bwd_one_pass_kernelI11Bf16IOFp32WLi64ELi128ELi512EEv26Group_norm_nhwc_bwd_params,(.L_x_5660 - _Z35group_norm_nhwc_bwd_one_pass_kernelI11Bf16IOFp32WLi64ELi128ELi512EEv26Group_norm_nhwc_bwd_params)
        .other          _Z35group_norm_nhwc_bwd_one_pass_kernelI11Bf16IOFp32WLi64ELi128ELi512EEv26Group_norm_nhwc_bwd_params,@"STO_CUDA_ENTRY STV_DEFAULT"
_Z35group_norm_nhwc_bwd_one_pass_kernelI11Bf16IOFp32WLi64ELi128ELi512EEv26Group_norm_nhwc_bwd_params:
.text._Z35group_norm_nhwc_bwd_one_pass_kernelI11Bf16IOFp32WLi64ELi128ELi512EEv26Group_norm_nhwc_bwd_params:
[----:B------:R-:W-:Y:S08]  /*0000*/  LDC R1, c[0x0][0x28] ;  /* 0x00000a00ff017b82 */ /* 0x000ff00000000800 */
[----:B------:R-:W0:Y:S01]  /*0010*/  S2UR UR6, SR_CTAID.Y ;  /* 0x00000000000679c3 */ /* 0x000e220000002600 */
[----:B------:R-:W-:Y:S01]  /*0020*/  ULDC UR5, c[0x0][0x2a0] ;  /* 0x0000a80000057ab9 */ /* 0x000fe20000000800 */
[----:B------:R-:W-:Y:S01]  /*0030*/  ULDC UR4, c[0x0][0x270] ;  /* 0x00009c0000047ab9 */ /* 0x000fe20000000800 */
[----:B------:R-:W1:Y:S01]  /*0040*/  S2R R53, SR_TID.X ;  /* 0x0000000000357919 */ /* 0x000e620000002100 */
[----:B------:R-:W-:Y:S01]  /*0050*/  UIMAD UR5, UR5, UR4, URZ ;  /* 0x00000004050572a4 */ /* 0x000fe2000f8e023f */
[----:B------:R-:W-:-:S03]  /*0060*/  ULDC.64 UR14, c[0x0][0x208] ;  /* 0x00008200000e7ab9 */ /* 0x000fc60000000a00 */
[----:B------:R-:W2:Y:S01]  /*0070*/  S2UR UR13, SR_CTAID.X ;  /* 0x00000000000d79c3 */ /* 0x000ea20000002500 */
[----:B0-----:R-:W-:-:S04]  /*0080*/  MOV R36, UR6 ;  /* 0x0000000600247c02 */ /* 0x001fc80008000f00 */
[----:B------:R-:W-:-:S13]  /*0090*/  ISETP.GE.AND P0, PT, R36, UR5, PT ;  /* 0x0000000524007c0c */ /* 0x000fda000bf06270 */
[----:B-12---:R-:W-:Y:S05]  /*00a0*/  @P0 BRA `(.L_x_1) ;  /* 0x0000005c00280947 */ /* 0x006fea0003800000 */
[----:B------:R-:W0:Y:S01]  /*00b0*/  LDC R3, c[0x0][0x2ac] ;  /* 0x0000ab00ff037b82 */ /* 0x000e220000000800 */
[--C-:B------:R-:W-:Y:S01]  /*00c0*/  SHF.R.U32.HI R0, RZ, 0x6, R53.reuse ;  /* 0x00000006ff007819 */ /* 0x100fe20000011635 */
[----:B------:R-:W-:Y:S01]  /*00d0*/  ULDC.64 UR16, c[0x0][0x290] ;  /* 0x0000a40000107ab9 */ /* 0x000fe20000000a00 */
[----:B------:R-:W-:Y:S01]  /*00e0*/  ULDC.64 UR10, c[0x0][0x288] ;  /* 0x0000a200000a7ab9 */ /* 0x000fe20000000a00 */
[----:B------:R-:W1:Y:S01]  /*00f0*/  S2R R6, SR_LANEID ;  /* 0x0000000000067919 */ /* 0x000e620000000000 */
[----:B------:R-:W-:Y:S01]  /*0100*/  UIMAD.WIDE.U32 UR6, UR10, 0x3, URZ ;  /* 0x000000030a0678a5 */ /* 0x000fe2000f8e003f */
[----:B------:R-:W-:Y:S01]  /*0110*/  SHF.R.S32.HI R4, RZ, 0x1f, R53 ;  /* 0x0000001fff047819 */ /* 0x000fe20000011435 */
[----:B------:R-:W-:Y:S01]  /*0120*/  UIMAD UR9, UR11, 0x3, URZ ;  /* 0x000000030b0978a4 */ /* 0x000fe2000f8e023f */
[----:B------:R-:W2:Y:S01]  /*0130*/  S2UR UR8, SR_CgaCtaId ;  /* 0x00000000000879c3 */ /* 0x000ea20000008800 */
[----:B------:R-:W-:Y:S01]  /*0140*/  ULEA.HI UR10, UP0, UR11, UR10, URZ, 0x1 ;  /* 0x0000000a0b0a7291 */ /* 0x000fe2000f81083f */
[----:B------:R-:W-:Y:S01]  /*0150*/  LEA.HI R4, R4, R53, RZ, 0x5 ;  /* 0x0000003504047211 */ /* 0x000fe200078f28ff */
[----:B------:R-:W-:Y:S01]  /*0160*/  UIADD3 UR9, UR7, UR9, URZ ;  /* 0x0000000907097290 */ /* 0x000fe2000fffe03f */
[----:B------:R-:W-:Y:S01]  /*0170*/  LOP3.LUT R54, R54, 0xfffffffb, RZ, 0xc0, !PT ;  /* 0xfffffffb36367812 */ /* 0x000fe200078ec0ff */
[----:B------:R-:W-:Y:S01]  /*0180*/  UIADD3.X UR11, URZ, UR11, URZ, UP0, !UPT ;  /* 0x0000000b3f0b7290 */ /* 0x000fe200087fe43f */
[----:B------:R-:W-:Y:S01]  /*0190*/  SHF.R.S32.HI R5, RZ, 0x5, R4 ;  /* 0x00000005ff057819 */ /* 0x000fe20000011404 */
[----:B------:R-:W-:Y:S01]  /*01a0*/  ULEA.HI UR7, UP0, UR9, UR6, URZ, 0x1 ;  /* 0x0000000609077291 */ /* 0x000fe2000f81083f */
[----:B------:R-:W-:Y:S01]  /*01b0*/  UMOV UR4, 0x400 ;  /* 0x0000040000047882 */ /* 0x000fe20000000000 */
[----:B------:R-:W-:-:S02]  /*01c0*/  USHF.R.S64 UR6, UR10, 0x1, UR11 ;  /* 0x000000010a067899 */ /* 0x000fc4000800100b */
[----:B------:R-:W-:Y:S01]  /*01d0*/  UIADD3.X UR9, URZ, UR9, URZ, UP0, !UPT ;  /* 0x000000093f097290 */ /* 0x000fe200087fe43f */
[----:B------:R-:W-:Y:S01]  /*01e0*/  ULDC UR18, c[0x0][0x10] ;  /* 0x0000040000127ab9 */ /* 0x000fe20000000800 */
[----:B0-----:R-:W-:Y:S02]  /*01f0*/  IMAD R0, R3, UR13, R0 ;  /* 0x0000000d03007c24 */ /* 0x001fe4000f8e0200 */
[----:B------:R-:W-:Y:S02]  /*0200*/  USHF.R.S64 UR7, UR7, 0x1, UR9 ;  /* 0x0000000107077899 */ /* 0x000fe40008001009 */
[----:B------:R-:W-:Y:S01]  /*0210*/  USHF.R.S32.HI UR9, URZ, 0x1, UR9 ;  /* 0x000000013f097899 */ /* 0x000fe20008011409 */
[C---:B------:R-:W-:Y:S02]  /*0220*/  IADD3 R2, R0.reuse, 0x30, RZ ;  /* 0x0000003000027810 */ /* 0x040fe40007ffe0ff */
[----:B------:R-:W-:Y:S01]  /*0230*/  IADD3 R4, R0, 0x38, RZ ;  /* 0x0000003800047810 */ /* 0x000fe20007ffe0ff */
[----:B--2---:R-:W-:Y:S01]  /*0240*/  ULEA UR4, UR8, UR4, 0x18 ;  /* 0x0000000408047291 */ /* 0x004fe2000f8ec03f */
[----:B------:R-:W-:Y:S01]  /*0250*/  ISETP.GE.U32.AND P0, PT, R2, UR16, PT ;  /* 0x0000001002007c0c */ /* 0x000fe2000bf06070 */
[----:B------:R-:W-:Y:S01]  /*0260*/  USHF.R.S32.HI UR8, URZ, 0x1, UR11 ;  /* 0x000000013f087899 */ /* 0x000fe2000801140b */
[----:B------:R-:W-:Y:S01]  /*0270*/  SHF.R.S32.HI R3, RZ, 0x1f, R2 ;  /* 0x0000001fff037819 */ /* 0x000fe20000011402 */
[----:B------:R-:W-:Y:S01]  /*0280*/  USHF.L.U64.HI UR9, UR7, 0x2, UR9 ;  /* 0x0000000207097899 */ /* 0x000fe20008010209 */
[----:B------:R-:W-:Y:S01]  /*0290*/  R2UR UR16, R36 ;  /* 0x00000000241072ca */ /* 0x000fe200000e0000 */
[----:B------:R-:W-:Y:S01]  /*02a0*/  USHF.L.U64.HI UR8, UR6, 0x2, UR8 ;  /* 0x0000000206087899 */ /* 0x000fe20008010208 */
[----:B------:R-:W-:Y:S01]  /*02b0*/  ISETP.GE.AND.EX P0, PT, R3, UR17, PT, P0 ;  /* 0x0000001103007c0c */ /* 0x000fe2000bf06300 */
[----:B------:R-:W-:Y:S01]  /*02c0*/  ULDC.U8 UR17, c[0x0][0x2a4] ;  /* 0x0000a90000117ab9 */ /* 0x000fe20000000000 */
[----:B------:R-:W-:-:S02]  /*02d0*/  SHF.R.S32.HI R7, RZ, 0x1f, R4 ;  /* 0x0000001fff077819 */ /* 0x000fc40000011404 */
[----:B------:R-:W-:Y:S02]  /*02e0*/  ISETP.LT.U32.AND P0, PT, R53, 0x200, !P0 ;  /* 0x000002003500780c */ /* 0x000fe40004701070 */
[----:B------:R-:W-:Y:S01]  /*02f0*/  LEA R5, R5, UR4, 0x3 ;  /* 0x0000000405057c11 */ /* 0x000fe2000f8e18ff */
[----:B------:R-:W-:-:S10]  /*0300*/  UMOV UR4, URZ ;  /* 0x0000003f00047c82 */ /* 0x000fd40008000000 */
[----:B-1----:R-:W-:-:S07]  /*0310*/  @P0 LOP3.LUT R54, R54, 0x4, RZ, 0xfc, !PT ;  /* 0x0000000436360812 */ /* 0x002fce00078efcff */
.L_x_52:
[----:B0-----:R-:W0:Y:S01]  /*0320*/  LDC R14, c[0x0][0x2a0] ;  /* 0x0000a800ff0e7b82 */ /* 0x001e220000000800 */
[----:B------:R-:W-:Y:S01]  /*0330*/  IABS R13, UR16 ;  /* 0x00000010000d7c13 */ /* 0x000fe20008000000 */
[----:B------:R-:W-:Y:S01]  /*0340*/  ULDC.64 UR20, c[0x0][0x290] ;  /* 0x0000a40000147ab9 */ /* 0x000fe20000000a00 */
[----:B------:R-:W-:Y:S01]  /*0350*/  LOP3.LUT P6, RZ, R54, 0x4, RZ, 0xc0, !PT ;  /* 0x0000000436ff7812 */ /* 0x000fe200078cc0ff */
[----:B------:R-:W-:Y:S01]  /*0360*/  ULDC.64 UR10, c[0x0][0x298] ;  /* 0x0000a600000a7ab9 */ /* 0x000fe20000000a00 */
[----:B------:R-:W-:Y:S02]  /*0370*/  ISETP.LE.AND P1, PT, RZ, UR16, PT ;  /* 0x00000010ff007c0c */ /* 0x000fe4000bf23270 */
[C---:B------:R-:W-:Y:S02]  /*0380*/  IADD3 R25, R0.reuse, 0x8, RZ ;  /* 0x0000000800197810 */ /* 0x040fe40007ffe0ff */
[----:B------:R-:W-:Y:S02]  /*0390*/  IADD3 R23, R0, 0x18, RZ ;  /* 0x0000001800177810 */ /* 0x000fe40007ffe0ff */
[----:B------:R-:W-:-:S02]  /*03a0*/  ISETP.GE.U32.AND P5, PT, R25, UR20, PT ;  /* 0x0000001419007c0c */ /* 0x000fc4000bfa6070 */
[----:B------:R-:W-:Y:S02]  /*03b0*/  SHF.R.S32.HI R19, RZ, 0x1f, R25 ;  /* 0x0000001fff137819 */ /* 0x000fe40000011419 */
[----:B------:R-:W-:Y:S01]  /*03c0*/  IADD3 R18, R0, 0x20, RZ ;  /* 0x0000002000127810 */ /* 0x000fe20007ffe0ff */
[----:B------:R-:W1:Y:S01]  /*03d0*/  @P6 LDC.64 R42, c[0x0][0x230] ;  /* 0x00008c00ff2a6b82 */ /* 0x000e620000000a00 */
[----:B------:R-:W-:Y:S02]  /*03e0*/  LOP3.LUT R54, R54, 0xfffffffd, RZ, 0xc0, !PT ;  /* 0xfffffffd36367812 */ /* 0x000fe400078ec0ff */
[----:B0-----:R-:W-:-:S05]  /*03f0*/  IABS R12, R14 ;  /* 0x0000000e000c7213 */ /* 0x001fca0000000000 */
[----:B------:R-:W0:Y:S01]  /*0400*/  @P6 LDC.64 R34, c[0x0][0x228] ;  /* 0x00008a00ff226b82 */ /* 0x000e220000000a00 */
[----:B------:R-:W2:Y:S08]  /*0410*/  I2F.RP R10, R12 ;  /* 0x0000000c000a7306 */ /* 0x000eb00000209400 */
[----:B--2---:R-:W2:Y:S02]  /*0420*/  MUFU.RCP R10, R10 ;  /* 0x0000000a000a7308 */ /* 0x004ea40000001000 */
[----:B--2---:R-:W-:-:S02]  /*0430*/  IADD3 R8, R10, 0xffffffe, RZ ;  /* 0x0ffffffe0a087810 */ /* 0x004fc40007ffe0ff */
[----:B------:R-:W-:-:S04]  /*0440*/  LOP3.LUT R10, R14, UR16, RZ, 0x3c, !PT ;  /* 0x000000100e0a7c12 */ /* 0x000fc8000f8e3cff */
[----:B------:R2:W3:Y:S01]  /*0450*/  F2I.FTZ.U32.TRUNC.NTZ R9, R8 ;  /* 0x0000000800097305 */ /* 0x0004e2000021f000 */
[----:B------:R-:W-:Y:S01]  /*0460*/  ISETP.GE.AND P2, PT, R10, RZ, PT ;  /* 0x000000ff0a00720c */ /* 0x000fe20003f46270 */
[----:B--2---:R-:W-:Y:S01]  /*0470*/  HFMA2.MMA R8, -RZ, RZ, 0, 0 ;  /* 0x00000000ff087435 */ /* 0x004fe200000001ff */
[----:B---3--:R-:W-:-:S05]  /*0480*/  IADD3 R11, RZ, -R9, RZ ;  /* 0x80000009ff0b7210 */ /* 0x008fca0007ffe0ff */
[----:B------:R-:W-:-:S04]  /*0490*/  IMAD R11, R11, R12, RZ ;  /* 0x0000000c0b0b7224 */ /* 0x000fc800078e02ff */
[----:B------:R-:W-:-:S06]  /*04a0*/  IMAD.HI.U32 R9, R9, R11, R8 ;  /* 0x0000000b09097227 */ /* 0x000fcc00078e0008 */
[----:B------:R-:W-:-:S05]  /*04b0*/  IMAD.HI.U32 R11, R9, R13, RZ ;  /* 0x0000000d090b7227 */ /* 0x000fca00078e00ff */
[----:B------:R-:W-:-:S05]  /*04c0*/  IADD3 R9, -R11, RZ, RZ ;  /* 0x000000ff0b097210 */ /* 0x000fca0007ffe1ff */
[----:B------:R-:W-:-:S05]  /*04d0*/  IMAD R9, R12, R9, R13 ;  /* 0x000000090c097224 */ /* 0x000fca00078e020d */
[----:B------:R-:W-:-:S13]  /*04e0*/  ISETP.GT.U32.AND P4, PT, R12, R9, PT ;  /* 0x000000090c00720c */ /* 0x000fda0003f84070 */
[-C--:B------:R-:W-:Y:S02]  /*04f0*/  @!P4 IADD3 R9, R9, -R12.reuse, RZ ;  /* 0x8000000c0909c210 */ /* 0x080fe40007ffe0ff */
[----:B------:R-:W-:Y:S02]  /*0500*/  @!P4 IADD3 R11, R11, 0x1, RZ ;  /* 0x000000010b0bc810 */ /* 0x000fe40007ffe0ff */
[CC--:B------:R-:W-:Y:S02]  /*0510*/  ISETP.GE.U32.AND P3, PT, R9.reuse, R12.reuse, PT ;  /* 0x0000000c0900720c */ /* 0x0c0fe40003f66070 */
[----:B------:R-:W-:Y:S02]  /*0520*/  ISETP.GT.U32.AND P0, PT, R12, R9, PT ;  /* 0x000000090c00720c */ /* 0x000fe40003f04070 */
[----:B------:R-:W-:Y:S02]  /*0530*/  IADD3 R8, R9, -R12, RZ ;  /* 0x8000000c09087210 */ /* 0x000fe40007ffe0ff */
[----:B------:R-:W-:-:S02]  /*0540*/  SHF.L.U32 R12, R53, 0x1, RZ ;  /* 0x00000001350c7819 */ /* 0x000fc400000006ff */
[----:B------:R-:W-:Y:S02]  /*0550*/  SEL R60, R8, R9, !P0 ;  /* 0x00000009083c7207 */ /* 0x000fe40004000000 */
[----:B------:R-:W-:Y:S01]  /*0560*/  ISETP.GT.U32.AND P0, PT, R53, 0x1ff, PT ;  /* 0x000001ff3500780c */ /* 0x000fe20003f04070 */
[----:B------:R-:W2:Y:S01]  /*0570*/  @P6 LDC.64 R8, c[0x0][0x288] ;  /* 0x0000a200ff086b82 */ /* 0x000ea20000000a00 */
[----:B------:R-:W-:Y:S02]  /*0580*/  @!P1 IADD3 R60, -R60, RZ, RZ ;  /* 0x000000ff3c3c9210 */ /* 0x000fe40007ffe1ff */
[----:B------:R-:W-:Y:S02]  /*0590*/  @P3 IADD3 R11, R11, 0x1, RZ ;  /* 0x000000010b0b3810 */ /* 0x000fe40007ffe0ff */
[----:B------:R-:W-:Y:S02]  /*05a0*/  ISETP.NE.AND P3, PT, R14, RZ, PT ;  /* 0x000000ff0e00720c */ /* 0x000fe40003f65270 */
[----:B------:R-:W-:-:S02]  /*05b0*/  MOV R10, R11 ;  /* 0x0000000b000a7202 */ /* 0x000fc40000000f00 */
[----:B------:R-:W-:Y:S02]  /*05c0*/  LOP3.LUT R11, RZ, R14, RZ, 0x33, !PT ;  /* 0x0000000eff0b7212 */ /* 0x000fe400078e33ff */
[----:B------:R-:W-:Y:S02]  /*05d0*/  ISETP.GE.OR.EX P5, PT, R19, UR21, P0, P5 ;  /* 0x0000001513007c0c */ /* 0x000fe400087a6750 */
[----:B------:R-:W-:Y:S02]  /*05e0*/  @!P2 IADD3 R10, -R10, RZ, RZ ;  /* 0x000000ff0a0aa210 */ /* 0x000fe40007ffe1ff */
[C---:B------:R-:W-:Y:S02]  /*05f0*/  SEL R60, R11.reuse, R60, !P3 ;  /* 0x0000003c0b3c7207 */ /* 0x040fe40005800000 */
[----:B------:R-:W-:Y:S02]  /*0600*/  LOP3.LUT R13, R12, 0x7e, RZ, 0xc0, !PT ;  /* 0x0000007e0c0d7812 */ /* 0x000fe400078ec0ff */
[----:B------:R-:W-:-:S02]  /*0610*/  SEL R11, R11, R10, !P3 ;  /* 0x0000000a0b0b7207 */ /* 0x000fc40005800000 */
[----:B------:R-:W-:Y:S02]  /*0620*/  LEA R12, R60, R13, 0x7 ;  /* 0x0000000d3c0c7211 */ /* 0x000fe400078e38ff */
[----:B------:R-:W-:Y:S01]  /*0630*/  SHF.R.S32.HI R16, RZ, 0x1f, R11 ;  /* 0x0000001fff107819 */ /* 0x000fe2000001140b */
[----:B------:R-:W3:Y:S01]  /*0640*/  @!P5 LDC.64 R14, c[0x0][0x288] ;  /* 0x0000a200ff0edb82 */ /* 0x000ee20000000a00 */
[----:B------:R-:W-:Y:S02]  /*0650*/  IADD3 R10, R0, 0x10, RZ ;  /* 0x00000010000a7810 */ /* 0x000fe40007ffe0ff */
[----:B------:R-:W-:Y:S01]  /*0660*/  SHF.R.S32.HI R13, RZ, 0x1f, R12 ;  /* 0x0000001fff0d7819 */ /* 0x000fe2000001140c */
[----:B------:R-:W-:Y:S01]  /*0670*/  IMAD R16, R16, UR10, RZ ;  /* 0x0000000a10107c24 */ /* 0x000fe2000f8e02ff */
[----:B------:R-:W-:Y:S02]  /*0680*/  ISETP.GE.U32.AND P4, PT, R10, UR20, PT ;  /* 0x000000140a007c0c */ /* 0x000fe4000bf86070 */
[----:B------:R-:W-:Y:S01]  /*0690*/  SHF.R.S32.HI R21, RZ, 0x1f, R10 ;  /* 0x0000001fff157819 */ /* 0x000fe2000001140a */
[----:B------:R-:W-:Y:S01]  /*06a0*/  IMAD R57, R11, UR11, R16 ;  /* 0x0000000b0b397c24 */ /* 0x000fe2000f8e0210 */
[----:B------:R-:W-:Y:S01]  /*06b0*/  ISETP.GE.U32.AND P3, PT, R23, UR20, PT ;  /* 0x0000001417007c0c */ /* 0x000fe2000bf66070 */
[----:B------:R-:W-:Y:S01]  /*06c0*/  IMAD.WIDE.U32 R58, R11, UR10, R12 ;  /* 0x0000000a0b3a7c25 */ /* 0x000fe2000f8e000c */
[----:B------:R-:W-:Y:S01]  /*06d0*/  ISETP.GE.OR.EX P4, PT, R21, UR21, P0, P4 ;  /* 0x0000001515007c0c */ /* 0x000fe20008786740 */
[----:B------:R-:W4:Y:S01]  /*06e0*/  @!P5 LDC.64 R32, c[0x0][0x230] ;  /* 0x00008c00ff20db82 */ /* 0x000f220000000a00 */
[----:B------:R-:W-:Y:S01]  /*06f0*/  ISETP.GE.U32.AND P2, PT, R18, UR20, PT ;  /* 0x0000001412007c0c */ /* 0x000fe2000bf46070 */
[----:B--2---:R-:W-:Y:S01]  /*0700*/  @P6 IMAD R11, R3, R8, RZ ;  /* 0x00000008030b6224 */ /* 0x004fe200078e02ff */
[----:B------:R-:W-:Y:S01]  /*0710*/  IADD3 R57, R59, R57, RZ ;  /* 0x000000393b397210 */ /* 0x000fe20007ffe0ff */
[----:B------:R-:W-:Y:S01]  /*0720*/  ULDC.64 UR10, c[0x0][0x248] ;  /* 0x00009200000a7ab9 */ /* 0x000fe20000000a00 */
[----:B------:R-:W-:Y:S01]  /*0730*/  @P6 MOV R56, R58 ;  /* 0x0000003a00386202 */ /* 0x000fe20000000f00 */
[C---:B------:R-:W-:Y:S01]  /*0740*/  @P6 IMAD R27, R2.reuse, R9, R11 ;  /* 0x00000009021b6224 */ /* 0x040fe200078e020b */
[----:B------:R-:W-:Y:S01]  /*0750*/  SHF.R.S32.HI R11, RZ, 0x1f, R23 ;  /* 0x0000001fff0b7819 */ /* 0x000fe20000011417 */
[----:B------:R-:W2:Y:S01]  /*0760*/  @!P5 LDC.64 R30, c[0x0][0x228] ;  /* 0x00008a00ff1edb82 */ /* 0x000ea20000000a00 */
[----:B------:R-:W-:Y:S01]  /*0770*/  P2R R41, PR, RZ, 0x20 ;  /* 0x00000020ff297803 */ /* 0x000fe20000000000 */
[----:B------:R-:W-:Y:S01]  /*0780*/  @P6 IMAD.WIDE.U32 R16, R2, R8, R56 ;  /* 0x0000000802106225 */ /* 0x000fe200078e0038 */
[----:B------:R-:W-:Y:S01]  /*0790*/  ISETP.GE.OR.EX P3, PT, R11, UR21, P0, P3 ;  /* 0x000000150b007c0c */ /* 0x000fe20008766730 */
[----:B------:R-:W-:-:S02]  /*07a0*/  UIMAD.WIDE UR10, UR16, 0x8, UR10 ;  /* 0x00000008100a78a5 */ /* 0x000fc4000f8e020a */
[----:B---3--:R-:W-:Y:S01]  /*07b0*/  @!P5 IMAD R22, R19, R14, RZ ;  /* 0x0000000e1316d224 */ /* 0x008fe200078e02ff */
[----:B------:R-:W-:Y:S01]  /*07c0*/  @P6 IADD3 R17, R17, R27, RZ ;  /* 0x0000001b11116210 */ /* 0x000fe20007ffe0ff */
[----:B------:R-:W3:Y:S01]  /*07d0*/  @!P4 LDC.64 R8, c[0x0][0x288] ;  /* 0x0000a200ff08cb82 */ /* 0x000ee20000000a00 */
[C---:B------:R-:W-:Y:S01]  /*07e0*/  @P6 SHF.L.U32 R27, R16.reuse, 0x1, RZ ;  /* 0x00000001101b6819 */ /* 0x040fe200000006ff */
[----:B------:R-:W-:Y:S01]  /*07f0*/  @!P5 IMAD R29, R25, R15, R22 ;  /* 0x0000000f191dd224 */ /* 0x000fe200078e0216 */
[----:B------:R-:W-:Y:S02]  /*0800*/  @P6 SHF.L.U64.HI R20, R16, 0x1, R17 ;  /* 0x0000000110146819 */ /* 0x000fe40000010211 */
[----:B------:R-:W-:Y:S02]  /*0810*/  @!P5 MOV R16, R58 ;  /* 0x0000003a0010d202 */ /* 0x000fe40000000f00 */
[----:B------:R-:W-:Y:S02]  /*0820*/  @!P5 MOV R17, R57 ;  /* 0x000000390011d202 */ /* 0x000fe40000000f00 */
[----:B------:R-:W-:-:S02]  /*0830*/  SHF.R.S32.HI R19, RZ, 0x1f, R18 ;  /* 0x0000001fff137819 */ /* 0x000fc40000011412 */
[----:B-1----:R-:W-:Y:S01]  /*0840*/  @P6 IADD3 R42, P1, R27, R42, RZ ;  /* 0x0000002a1b2a6210 */ /* 0x002fe20007f3e0ff */
[----:B------:R-:W-:Y:S01]  /*0850*/  @!P5 IMAD.WIDE.U32 R14, R25, R14, R16 ;  /* 0x0000000e190ed225 */ /* 0x000fe200078e0010 */
[----:B------:R-:W-:Y:S01]  /*0860*/  ISETP.GE.OR.EX P2, PT, R19, UR21, P0, P2 ;  /* 0x0000001513007c0c */ /* 0x000fe20008746720 */
[----:B------:R-:W1:Y:S01]  /*0870*/  @!P3 LDC.64 R16, c[0x0][0x288] ;  /* 0x0000a200ff10bb82 */ /* 0x000e620000000a00 */
[----:B------:R-:W-:Y:S02]  /*0880*/  @P6 IADD3.X R43, R20, R43, RZ, P1, !PT ;  /* 0x0000002b142b6210 */ /* 0x000fe40000ffe4ff */
[----:B------:R-:W-:Y:S02]  /*0890*/  @!P5 IADD3 R15, R15, R29, RZ ;  /* 0x0000001d0f0fd210 */ /* 0x000fe40007ffe0ff */
[----:B0-----:R-:W-:Y:S02]  /*08a0*/  @P6 IADD3 R34, P1, R27, R34, RZ ;  /* 0x000000221b226210 */ /* 0x001fe40007f3e0ff */
[----:B------:R-:W-:Y:S01]  /*08b0*/  @!P5 SHF.L.U32 R25, R14, 0x1, RZ ;  /* 0x000000010e19d819 */ /* 0x000fe200000006ff */
[----:B------:R-:W0:Y:S01]  /*08c0*/  @!P4 LDC.64 R28, c[0x0][0x230] ;  /* 0x00008c00ff1ccb82 */ /* 0x000e220000000a00 */
[----:B------:R-:W-:Y:S01]  /*08d0*/  @P6 IADD3.X R35, R20, R35, RZ, P1, !PT ;  /* 0x0000002314236210 */ /* 0x000fe20000ffe4ff */
[----:B---3--:R-:W-:Y:S01]  /*08e0*/  @!P4 IMAD R21, R21, R8, RZ ;  /* 0x000000081515c224 */ /* 0x008fe200078e02ff */
[----:B------:R-:W-:-:S02]  /*08f0*/  @!P5 SHF.L.U64.HI R22, R14, 0x1, R15 ;  /* 0x000000010e16d819 */ /* 0x000fc4000001020f */
[----:B------:R-:W-:Y:S01]  /*0900*/  @!P4 MOV R20, R58 ;  /* 0x0000003a0014c202 */ /* 0x000fe20000000f00 */
[C---:B------:R-:W-:Y:S01]  /*0910*/  @!P4 IMAD R37, R10.reuse, R9, R21 ;  /* 0x000000090a25c224 */ /* 0x040fe200078e0215 */
[----:B------:R-:W-:Y:S01]  /*0920*/  @!P4 MOV R21, R57 ;  /* 0x000000390015c202 */ /* 0x000fe20000000f00 */
[----:B------:R-:W3:Y:S01]  /*0930*/  @!P2 LDC.64 R14, c[0x0][0x288] ;  /* 0x0000a200ff0eab82 */ /* 0x000ee20000000a00 */
[----:B----4-:R-:W-:Y:S01]  /*0940*/  @!P5 IADD3 R32, P1, R25, R32, RZ ;  /* 0x000000201920d210 */ /* 0x010fe20007f3e0ff */
[----:B------:R-:W-:-:S03]  /*0950*/  @!P4 IMAD.WIDE.U32 R8, R10, R8, R20 ;  /* 0x000000080a08c225 */ /* 0x000fc600078e0014 */
[----:B------:R-:W-:Y:S02]  /*0960*/  @!P5 IADD3.X R33, R22, R33, RZ, P1, !PT ;  /* 0x000000211621d210 */ /* 0x000fe40000ffe4ff */
[----:B--2---:R-:W-:Y:S01]  /*0970*/  @!P5 IADD3 R30, P1, R25, R30, RZ ;  /* 0x0000001e191ed210 */ /* 0x004fe20007f3e0ff */
[----:B------:R-:W2:Y:S01]  /*0980*/  @!P4 LDC.64 R26, c[0x0][0x228] ;  /* 0x00008a00ff1acb82 */ /* 0x000ea20000000a00 */
[----:B-1----:R-:W-:Y:S01]  /*0990*/  @!P3 IMAD R20, R11, R16, RZ ;  /* 0x000000100b14b224 */ /* 0x002fe200078e02ff */
[----:B------:R-:W-:Y:S02]  /*09a0*/  @!P4 IADD3 R9, R9, R37, RZ ;  /* 0x000000250909c210 */ /* 0x000fe40007ffe0ff */
[----:B------:R-:W-:Y:S01]  /*09b0*/  @!P3 MOV R21, R57 ;  /* 0x000000390015b202 */ /* 0x000fe20000000f00 */
[----:B------:R-:W-:Y:S01]  /*09c0*/  @!P3 IMAD R39, R23, R17, R20 ;  /* 0x000000111727b224 */ /* 0x000fe200078e0214 */
[----:B------:R-:W-:Y:S02]  /*09d0*/  @!P3 MOV R20, R58 ;  /* 0x0000003a0014b202 */ /* 0x000fe40000000f00 */
[----:B------:R-:W1:Y:S01]  /*09e0*/  @!P3 LDC.64 R24, c[0x0][0x230] ;  /* 0x00008c00ff18bb82 */ /* 0x000e620000000a00 */
[----:B------:R-:W-:-:S02]  /*09f0*/  @!P4 SHF.L.U32 R37, R8, 0x1, RZ ;  /* 0x000000010825c819 */ /* 0x000fc400000006ff */
[----:B------:R-:W-:Y:S01]  /*0a00*/  @!P4 SHF.L.U64.HI R38, R8, 0x1, R9 ;  /* 0x000000010826c819 */ /* 0x000fe20000010209 */
[----:B------:R-:W-:Y:S01]  /*0a10*/  @!P3 IMAD.WIDE.U32 R16, R23, R16, R20 ;  /* 0x000000101710b225 */ /* 0x000fe200078e0014 */
[----:B------:R-:W-:Y:S02]  /*0a20*/  @!P5 IADD3.X R31, R22, R31, RZ, P1, !PT ;  /* 0x0000001f161fd210 */ /* 0x000fe40000ffe4ff */
[----:B0-----:R-:W-:Y:S01]  /*0a30*/  @!P4 IADD3 R28, P1, R37, R28, RZ ;  /* 0x0000001c251cc210 */ /* 0x001fe20007f3e0ff */
[----:B------:R-:W0:Y:S01]  /*0a40*/  @!P3 LDC.64 R10, c[0x0][0x228] ;  /* 0x00008a00ff0abb82 */ /* 0x000e220000000a00 */
[----:B------:R-:W-:Y:S01]  /*0a50*/  @!P3 IADD3 R17, R17, R39, RZ ;  /* 0x000000271111b210 */ /* 0x000fe20007ffe0ff */
[----:B---3--:R-:W-:Y:S01]  /*0a60*/  @!P2 IMAD R21, R19, R14, RZ ;  /* 0x0000000e1315a224 */ /* 0x008fe200078e02ff */
[----:B------:R-:W-:Y:S02]  /*0a70*/  @!P4 IADD3.X R29, R38, R29, RZ, P1, !PT ;  /* 0x0000001d261dc210 */ /* 0x000fe40000ffe4ff */
[----:B------:R-:W-:Y:S01]  /*0a80*/  @!P3 SHF.L.U32 R19, R16, 0x1, RZ ;  /* 0x000000011013b819 */ /* 0x000fe200000006ff */
[----:B------:R-:W-:Y:S01]  /*0a90*/  @!P2 IMAD R21, R18, R15, R21 ;  /* 0x0000000f1215a224 */ /* 0x000fe200078e0215 */
[----:B------:R-:W-:Y:S01]  /*0aa0*/  @!P3 SHF.L.U64.HI R20, R16, 0x1, R17 ;  /* 0x000000011014b819 */ /* 0x000fe20000010211 */
[----:B------:R-:W3:Y:S01]  /*0ab0*/  @!P2 LDC.64 R8, c[0x0][0x230] ;  /* 0x00008c00ff08ab82 */ /* 0x000ee20000000a00 */
[----:B--2---:R-:W-:-:S02]  /*0ac0*/  @!P4 IADD3 R26, P1, R37, R26, RZ ;  /* 0x0000001a251ac210 */ /* 0x004fc40007f3e0ff */
[----:B------:R-:W-:Y:S02]  /*0ad0*/  @!P2 MOV R16, R58 ;  /* 0x0000003a0010a202 */ /* 0x000fe40000000f00 */
[----:B------:R-:W-:Y:S02]  /*0ae0*/  @!P2 MOV R17, R57 ;  /* 0x000000390011a202 */ /* 0x000fe40000000f00 */
[----:B------:R-:W-:Y:S01]  /*0af0*/  @!P4 IADD3.X R27, R38, R27, RZ, P1, !PT ;  /* 0x0000001b261bc210 */ /* 0x000fe20000ffe4ff */
[----:B------:R-:W2:Y:S01]  /*0b00*/  @!P2 LDC.64 R22, c[0x0][0x228] ;  /* 0x00008a00ff16ab82 */ /* 0x000ea20000000a00 */
[----:B-1----:R-:W-:Y:S01]  /*0b10*/  @!P3 IADD3 R24, P1, R19, R24, RZ ;  /* 0x000000181318b210 */ /* 0x002fe20007f3e0ff */
[----:B------:R-:W-:Y:S01]  /*0b20*/  @!P2 IMAD.WIDE.U32 R14, R18, R14, R16 ;  /* 0x0000000e120ea225 */ /* 0x000fe200078e0010 */
[----:B------:R-:W-:Y:S02]  /*0b30*/  SHF.R.S32.HI R39, RZ, 0x1f, R0 ;  /* 0x0000001fff277819 */ /* 0x000fe40000011400 */
[----:B------:R-:W-:-:S02]  /*0b40*/  @!P3 IADD3.X R25, R20, R25, RZ, P1, !PT ;  /* 0x000000191419b210 */ /* 0x000fc40000ffe4ff */
[----:B------:R-:W-:Y:S02]  /*0b50*/  @!P2 IADD3 R17, R15, R21, RZ ;  /* 0x000000150f11a210 */ /* 0x000fe40007ffe0ff */
[----:B0-----:R-:W-:Y:S02]  /*0b60*/  @!P3 IADD3 R10, P1, R19, R10, RZ ;  /* 0x0000000a130ab210 */ /* 0x001fe40007f3e0ff */
[----:B------:R-:W-:Y:S02]  /*0b70*/  @!P2 SHF.L.U32 R15, R14, 0x1, RZ ;  /* 0x000000010e0fa819 */ /* 0x000fe400000006ff */
[----:B------:R-:W-:Y:S02]  /*0b80*/  @!P3 IADD3.X R11, R20, R11, RZ, P1, !PT ;  /* 0x0000000b140bb210 */ /* 0x000fe40000ffe4ff */
[----:B------:R-:W-:Y:S02]  /*0b90*/  @!P2 SHF.L.U64.HI R14, R14, 0x1, R17 ;  /* 0x000000010e0ea819 */ /* 0x000fe40000010211 */
[----:B---3--:R-:W-:-:S02]  /*0ba0*/  @!P2 IADD3 R8, P1, R15, R8, RZ ;  /* 0x000000080f08a210 */ /* 0x008fc40007f3e0ff */
[----:B------:R-:W-:Y:S02]  /*0bb0*/  IADD3 R19, R0, 0x28, RZ ;  /* 0x0000002800137810 */ /* 0x000fe40007ffe0ff */
[C---:B------:R-:W-:Y:S02]  /*0bc0*/  @!P2 IADD3.X R9, R14.reuse, R9, RZ, P1, !PT ;  /* 0x000000090e09a210 */ /* 0x040fe40000ffe4ff */
[----:B------:R-:W-:Y:S02]  /*0bd0*/  SHF.R.S32.HI R17, RZ, 0x1f, R19 ;  /* 0x0000001fff117819 */ /* 0x000fe40000011413 */
[----:B--2---:R-:W-:Y:S02]  /*0be0*/  @!P2 IADD3 R22, P1, R15, R22, RZ ;  /* 0x000000160f16a210 */ /* 0x004fe40007f3e0ff */
[----:B------:R-:W-:Y:S02]  /*0bf0*/  P2R R37, PR, RZ, 0x10 ;  /* 0x00000010ff257803 */ /* 0x000fe40000000000 */
[----:B------:R-:W-:-:S02]  /*0c00*/  @!P2 IADD3.X R23, R14, R23, RZ, P1, !PT ;  /* 0x000000170e17a210 */ /* 0x000fc40000ffe4ff */
[----:B------:R-:W-:-:S04]  /*0c10*/  ISETP.GE.U32.AND P1, PT, R19, UR20, PT ;  /* 0x0000001413007c0c */ /* 0x000fc8000bf26070 */
[----:B------:R-:W-:-:S13]  /*0c20*/  ISETP.GE.OR.EX P1, PT, R17, UR21, P0, P1 ;  /* 0x0000001511007c0c */ /* 0x000fda0008726710 */
[----:B------:R-:W0:Y:S08]  /*0c30*/  @!P1 LDC.64 R14, c[0x0][0x288] ;  /* 0x0000a200ff0e9b82 */ /* 0x000e300000000a00 */
[----:B------:R-:W1:Y:S01]  /*0c40*/  @!P1 LDC.64 R20, c[0x0][0x230] ;  /* 0x00008c00ff149b82 */ /* 0x000e620000000a00 */
[----:B0-----:R-:W-:Y:S01]  /*0c50*/  @!P1 IMAD R16, R17, R14, RZ ;  /* 0x0000000e11109224 */ /* 0x001fe200078e02ff */
[----:B------:R-:W-:-:S03]  /*0c60*/  @!P1 MOV R17, R57 ;  /* 0x0000003900119202 */ /* 0x000fc60000000f00 */
[----:B------:R-:W-:Y:S01]  /*0c70*/  @!P1 IMAD R15, R19, R15, R16 ;  /* 0x0000000f130f9224 */ /* 0x000fe200078e0210 */
[----:B------:R-:W-:-:S05]  /*0c80*/  @!P1 MOV R16, R58 ;  /* 0x0000003a00109202 */ /* 0x000fca0000000f00 */
[----:B------:R-:W-:-:S05]  /*0c90*/  @!P1 IMAD.WIDE.U32 R16, R19, R14, R16 ;  /* 0x0000000e13109225 */ /* 0x000fca00078e0010 */
[----:B------:R-:W-:Y:S02]  /*0ca0*/  @!P1 IADD3 R15, R17, R15, RZ ;  /* 0x0000000f110f9210 */ /* 0x000fe40007ffe0ff */
[C---:B------:R-:W-:Y:S02]  /*0cb0*/  @!P1 SHF.L.U32 R17, R16.reuse, 0x1, RZ ;  /* 0x0000000110119819 */ /* 0x040fe400000006ff */
[----:B------:R-:W-:Y:S02]  /*0cc0*/  @!P1 SHF.L.U64.HI R16, R16, 0x1, R15 ;  /* 0x0000000110109819 */ /* 0x000fe4000001020f */
[----:B------:R-:W0:Y:S01]  /*0cd0*/  @!P1 LDC.64 R14, c[0x0][0x228] ;  /* 0x00008a00ff0e9b82 */ /* 0x000e220000000a00 */
[----:B-1----:R-:W-:-:S04]  /*0ce0*/  @!P1 IADD3 R20, P6, R17, R20, RZ ;  /* 0x0000001411149210 */ /* 0x002fc80007fde0ff */
[----:B------:R-:W-:Y:S02]  /*0cf0*/  @!P1 IADD3.X R21, R16, R21, RZ, P6, !PT ;  /* 0x0000001510159210 */ /* 0x000fe400037fe4ff */
[----:B0-----:R-:W-:-:S04]  /*0d00*/  @!P1 IADD3 R14, P6, R17, R14, RZ ;  /* 0x0000000e110e9210 */ /* 0x001fc80007fde0ff */
[----:B------:R-:W-:Y:S02]  /*0d10*/  @!P1 IADD3.X R15, R16, R15, RZ, P6, !PT ;  /* 0x0000000f100f9210 */ /* 0x000fe400037fe4ff */
[----:B------:R-:W-:-:S04]  /*0d20*/  ISETP.GE.U32.AND P6, PT, R0, UR20, PT ;  /* 0x0000001400007c0c */ /* 0x000fc8000bfc6070 */
[----:B------:R-:W-:-:S13]  /*0d30*/  ISETP.GE.OR.EX P5, PT, R39, UR21, P0, P6 ;  /* 0x0000001527007c0c */ /* 0x000fda00087a6760 */
[----:B------:R-:W0:Y:S01]  /*0d40*/  @!P5 LDC.64 R16, c[0x0][0x288] ;  /* 0x0000a200ff10db82 */ /* 0x000e220000000a00 */
[----:B------:R-:W-:Y:S02]  /*0d50*/  @!P5 MOV R38, R58 ;  /* 0x0000003a0026d202 */ /* 0x000fe40000000f00 */
[----:B------:R-:W-:-:S05]  /*0d60*/  @P5 LOP3.LUT R54, R54, 0x2, RZ, 0xfc, !PT ;  /* 0x0000000236365812 */ /* 0x000fca00078efcff */
[----:B------:R-:W1:Y:S01]  /*0d70*/  @!P5 LDC.64 R18, c[0x0][0x230] ;  /* 0x00008c00ff12db82 */ /* 0x000e620000000a00 */
[----:B0-----:R-:W-:-:S04]  /*0d80*/  @!P5 IMAD R39, R39, R16, RZ ;  /* 0x000000102727d224 */ /* 0x001fc800078e02ff */
[----:B------:R-:W-:Y:S01]  /*0d90*/  @!P5 IMAD R17, R0, R17, R39 ;  /* 0x000000110011d224 */ /* 0x000fe200078e0227 */
[----:B------:R-:W-:-:S03]  /*0da0*/  @!P5 MOV R39, R57 ;  /* 0x000000390027d202 */ /* 0x000fc60000000f00 */
        /* <DEDUP_REMOVED lines=9> */
[----:B------:R-:W-:Y:S02]  /*0e40*/  ISETP.GE.U32.AND P6, PT, R4, UR20, PT ;  /* 0x0000001404007c0c */ /* 0x000fe4000bfc6070 */
[----:B------:R-:W-:Y:S02]  /*0e50*/  LOP3.LUT P5, RZ, R54, 0x4, RZ, 0xc0, !PT ;  /* 0x0000000436ff7812 */ /* 0x000fe400078ac0ff */
[----:B------:R-:W-:-:S04]  /*0e60*/  ISETP.GE.AND.EX P6, PT, R7, UR21, PT, P6 ;  /* 0x0000001507007c0c */ /* 0x000fc8000bfc6360 */
[----:B------:R-:W-:-:S13]  /*0e70*/  ISETP.LT.U32.AND P6, PT, R53, 0x200, !P6 ;  /* 0x000002003500780c */ /* 0x000fda00077c1070 */
[----:B------:R-:W0:Y:S01]  /*0e80*/  @P6 LDC.64 R38, c[0x0][0x288] ;  /* 0x0000a200ff266b82 */ /* 0x000e220000000a00 */
[----:B------:R-:W-:Y:S02]  /*0e90*/  @P6 MOV R46, R58 ;  /* 0x0000003a002e6202 */ /* 0x000fe40000000f00 */
[----:B------:R-:W-:-:S05]  /*0ea0*/  @P6 MOV R47, R57 ;  /* 0x00000039002f6202 */ /* 0x000fca0000000f00 */
[----:B------:R-:W1:Y:S01]  /*0eb0*/  @P6 LDC.64 R44, c[0x0][0x230] ;  /* 0x00008c00ff2c6b82 */ /* 0x000e620000000a00 */
[-C--:B0-----:R-:W-:Y:S02]  /*0ec0*/  @P6 IMAD R40, R7, R38.reuse, RZ ;  /* 0x0000002607286224 */ /* 0x081fe400078e02ff */
[----:B------:R-:W-:-:S04]  /*0ed0*/  @P6 IMAD.WIDE.U32 R46, R4, R38, R46 ;  /* 0x00000026042e6225 */ /* 0x000fc800078e002e */
[----:B------:R-:W-:-:S05]  /*0ee0*/  @P6 IMAD R39, R4, R39, R40 ;  /* 0x0000002704276224 */ /* 0x000fca00078e0228 */
[----:B------:R-:W-:Y:S02]  /*0ef0*/  @P6 IADD3 R39, R47, R39, RZ ;  /* 0x000000272f276210 */ /* 0x000fe40007ffe0ff */
[C---:B------:R-:W-:Y:S02]  /*0f00*/  @P6 SHF.L.U32 R47, R46.reuse, 0x1, RZ ;  /* 0x000000012e2f6819 */ /* 0x040fe400000006ff */
[----:B------:R-:W-:Y:S02]  /*0f10*/  @P6 SHF.L.U64.HI R40, R46, 0x1, R39 ;  /* 0x000000012e286819 */ /* 0x000fe40000010227 */
[----:B------:R-:W0:Y:S01]  /*0f20*/  @P6 LDC.64 R38, c[0x0][0x228] ;  /* 0x00008a00ff266b82 */ /* 0x000e220000000a00 */
[----:B-1----:R-:W-:-:S04]  /*0f30*/  @P6 IADD3 R44, P4, R47, R44, RZ ;  /* 0x0000002c2f2c6210 */ /* 0x002fc80007f9e0ff */
[C---:B------:R-:W-:Y:S02]  /*0f40*/  @P6 IADD3.X R45, R40.reuse, R45, RZ, P4, !PT ;  /* 0x0000002d282d6210 */ /* 0x040fe400027fe4ff */
[----:B0-----:R-:W-:Y:S02]  /*0f50*/  @P6 IADD3 R46, P4, R47, R38, RZ ;  /* 0x000000262f2e6210 */ /* 0x001fe40007f9e0ff */
[----:B------:R-:W-:Y:S02]  /*0f60*/  MOV R38, UR10 ;  /* 0x0000000a00267c02 */ /* 0x000fe40008000f00 */
[----:B------:R-:W-:Y:S02]  /*0f70*/  @P6 IADD3.X R47, R40, R39, RZ, P4, !PT ;  /* 0x00000027282f6210 */ /* 0x000fe400027fe4ff */
[----:B------:R-:W-:-:S06]  /*0f80*/  MOV R39, UR11 ;  /* 0x0000000b00277c02 */ /* 0x000fcc0008000f00 */
[----:B------:R-:W2:Y:S01]  /*0f90*/  LDG.E.64 R38, desc[UR14][R38.64] ;  /* 0x0000000e26267981 */ /* 0x000ea2000c1e1b00 */
[----:B------:R-:W-:-:S10]  /*0fa0*/  HFMA2.MMA R40, -RZ, RZ, 0, 0 ;  /* 0x00000000ff287435 */ /* 0x000fd400000001ff */
[----:B------:R0:W5:Y:S01]  /*0fb0*/  @P6 LDG.E R40, desc[UR14][R44.64] ;  /* 0x0000000e2c286981 */ /* 0x000162000c1e1900 */
[----:B------:R-:W-:Y:S01]  /*0fc0*/  HFMA2.MMA R52, -RZ, RZ, 0, 0 ;  /* 0x00000000ff347435 */ /* 0x000fe200000001ff */
[----:B------:R-:W-:Y:S02]  /*0fd0*/  CS2R R50, SRZ ;  /* 0x0000000000327805 */ /* 0x000fe4000001ff00 */
[----:B0-----:R-:W-:-:S06]  /*0fe0*/  CS2R R44, SRZ ;  /* 0x00000000002c7805 */ /* 0x001fcc000001ff00 */
[----:B------:R-:W5:Y:S01]  /*0ff0*/  @!P1 LDG.E R44, desc[UR14][R20.64] ;  /* 0x0000000e142c9981 */ /* 0x000f62000c1e1900 */
[----:B------:R-:W-:Y:S01]  /*1000*/  UMOV UR20, 0x3f800000 ;  /* 0x3f80000000147882 */ /* 0x000fe20000000000 */
[----:B------:R-:W-:Y:S02]  /*1010*/  BSSY B0, `(.L_x_2) ;  /* 0x0000031000007945 */ /* 0x000fe40003800000 */
[----:B------:R-:W5:Y:S01]  /*1020*/  @!P3 LDG.E R45, desc[UR14][R10.64] ;  /* 0x0000000e0a2db981 */ /* 0x000f62000c1e1900 */
[----:B--2---:R-:W-:-:S13]  /*1030*/  R2UR UR19, R38 ;  /* 0x00000000261372ca */ /* 0x004fda00000e0000 */
[----:B------:R-:W-:-:S05]  /*1040*/  MOV R48, UR19 ;  /* 0x0000001300307c02 */ /* 0x000fca0008000f00 */
[----:B------:R-:W-:-:S05]  /*1050*/  FFMA.FTZ R48, -R48, UR19, R39 ;  /* 0x0000001330307c23 */ /* 0x000fca0008010127 */
[----:B------:R-:W-:-:S13]  /*1060*/  FSETP.GTU.FTZ.AND P4, PT, R48, RZ, PT ;  /* 0x000000ff3000720b */ /* 0x000fda0003f9c000 */
[----:B------:R-:W-:Y:S01]  /*1070*/  VOTEU.ANY UP0, P4 ;  /* 0x00000000003f7886 */ /* 0x000fe20002000100 */
[----:B------:R-:W-:Y:S02]  /*1080*/  ISETP.NE.AND P4, PT, R37, RZ, PT ;  /* 0x000000ff2500720c */ /* 0x000fe40003f85270 */
[----:B------:R-:W-:Y:S02]  /*1090*/  MOV R37, RZ ;  /* 0x000000ff00257202 */ /* 0x000fe40000000f00 */
[----:B------:R-:W-:-:S04]  /*10a0*/  @UP0 ULDC UR10, c[0x0][0x250] ;  /* 0x00009400000a0ab9 */ /* 0x000fc80000000800 */
[----:B------:R0:W5:Y:S01]  /*10b0*/  @P6 LDG.E R37, desc[UR14][R46.64] ;  /* 0x0000000e2e256981 */ /* 0x000162000c1e1900 */
[----:B------:R-:W-:-:S13]  /*10c0*/  PLOP3.LUT P6, PT, PT, PT, UP0, 0x80, 0x0 ;  /* 0x000000000000781c */ /* 0x000fda0003fcf008 */
[----:B------:R-:W-:-:S06]  /*10d0*/  @P6 FADD.FTZ R48, R48, UR10 ;  /* 0x0000000a30306e21 */ /* 0x000fcc0008010000 */
[----:B------:R-:W1:Y:S01]  /*10e0*/  @P6 MUFU.RSQ R48, R48 ;  /* 0x0000003000306308 */ /* 0x000e620000001400 */
[----:B------:R-:W-:-:S06]  /*10f0*/  CS2R R38, SRZ ;  /* 0x0000000000267805 */ /* 0x000fcc000001ff00 */
[----:B------:R2:W5:Y:S04]  /*1100*/  @P5 LDG.E R39, desc[UR14][R42.64] ;  /* 0x0000000e2a275981 */ /* 0x000568000c1e1900 */
[----:B------:R-:W5:Y:S01]  /*1110*/  @P5 LDG.E R38, desc[UR14][R34.64] ;  /* 0x0000000e22265981 */ /* 0x000f62000c1e1900 */
[----:B------:R-:W-:Y:S02]  /*1120*/  ISETP.NE.AND P5, PT, R41, RZ, PT ;  /* 0x000000ff2900720c */ /* 0x000fe40003fa5270 */
[----:B-1----:R-:W-:Y:S02]  /*1130*/  @P6 R2UR UR10, R48 ;  /* 0x00000000300a62ca */ /* 0x002fe400000e0000 */
[----:B------:R-:W-:Y:S02]  /*1140*/  LOP3.LUT P6, RZ, R54, 0x2, RZ, 0xc0, !PT ;  /* 0x0000000236ff7812 */ /* 0x000fe400078cc0ff */
[----:B------:R-:W-:-:S02]  /*1150*/  CS2R R48, SRZ ;  /* 0x0000000000307805 */ /* 0x000fc4000001ff00 */
[----:B0-----:R-:W-:Y:S02]  /*1160*/  CS2R R46, SRZ ;  /* 0x00000000002e7805 */ /* 0x001fe4000001ff00 */
[----:B--2---:R-:W-:Y:S02]  /*1170*/  CS2R R42, SRZ ;  /* 0x00000000002a7805 */ /* 0x004fe4000001ff00 */
[----:B------:R-:W-:Y:S01]  /*1180*/  MOV R41, RZ ;  /* 0x000000ff00297202 */ /* 0x000fe20000000f00 */
[----:B------:R-:W5:Y:S04]  /*1190*/  @!P5 LDG.E R52, desc[UR14][R32.64] ;  /* 0x0000000e2034d981 */ /* 0x000f68000c1e1900 */
[----:B------:R-:W5:Y:S04]  /*11a0*/  @!P5 LDG.E R49, desc[UR14][R30.64] ;  /* 0x0000000e1e31d981 */ /* 0x000f68000c1e1900 */
[----:B------:R-:W5:Y:S04]  /*11b0*/  @!P4 LDG.E R47, desc[UR14][R28.64] ;  /* 0x0000000e1c2fc981 */ /* 0x000f68000c1e1900 */
[----:B------:R-:W5:Y:S04]  /*11c0*/  @!P4 LDG.E R46, desc[UR14][R26.64] ;  /* 0x0000000e1a2ec981 */ /* 0x000f68000c1e1900 */
[----:B------:R-:W5:Y:S04]  /*11d0*/  @!P3 LDG.E R48, desc[UR14][R24.64] ;  /* 0x0000000e1830b981 */ /* 0x000f68000c1e1900 */
[----:B------:R-:W5:Y:S04]  /*11e0*/  @!P2 LDG.E R42, desc[UR14][R22.64] ;  /* 0x0000000e162aa981 */ /* 0x000f68000c1e1900 */
[----:B------:R-:W5:Y:S04]  /*11f0*/  @!P1 LDG.E R41, desc[UR14][R14.64] ;  /* 0x0000000e0e299981 */ /* 0x000f68000c1e1900 */
[----:B------:R-:W5:Y:S04]  /*1200*/  @!P6 LDG.E R51, desc[UR14][R18.64] ;  /* 0x0000000e1233e981 */ /* 0x000f68000c1e1900 */
[----:B------:R-:W5:Y:S01]  /*1210*/  @!P6 LDG.E R50, desc[UR14][R16.64] ;  /* 0x0000000e1032e981 */ /* 0x000f62000c1e1900 */
[----:B------:R-:W-:Y:S01]  /*1220*/  @UP0 UMOV UR20, UR10 ;  /* 0x0000000a00140c82 */ /* 0x000fe20008000000 */
[----:B------:R-:W-:-:S02]  /*1230*/  CS2R R10, SRZ ;  /* 0x00000000000a7805 */ /* 0x000fc4000001ff00 */
[----:B------:R0:W5:Y:S02]  /*1240*/  @!P2 LDG.E R43, desc[UR14][R8.64] ;  /* 0x0000000e082ba981 */ /* 0x000164000c1e1900 */
[----:B0-----:R-:W-:Y:S01]  /*1250*/  CS2R R8, SRZ ;  /* 0x0000000000087805 */ /* 0x001fe2000001ff00 */
[----:B------:R-:W-:Y:S06]  /*1260*/  @P0 BRA `(.L_x_3) ;  /* 0x00000000002c0947 */ /* 0x000fec0003800000 */
[----:B------:R-:W-:Y:S01]  /*1270*/  ISETP.NE.AND P6, PT, RZ, UR17, PT ;  /* 0x00000011ff007c0c */ /* 0x000fe2000bfc5270 */
[----:B------:R-:W-:Y:S01]  /*1280*/  ULDC.64 UR10, c[0x0][0x238] ;  /* 0x00008e00000a7ab9 */ /* 0x000fe20000000a00 */
[C---:B------:R-:W-:Y:S02]  /*1290*/  SHF.L.U32 R15, R12.reuse, 0x2, RZ ;  /* 0x000000020c0f7819 */ /* 0x040fe400000006ff */
[----:B------:R-:W-:-:S09]  /*12a0*/  SHF.L.U64.HI R14, R12, 0x2, R13 ;  /* 0x000000020c0e7819 */ /* 0x000fd2000001020d */
[----:B------:R-:W0:Y:S02]  /*12b0*/  @P6 LDC.64 R8, c[0x0][0x240] ;  /* 0x00009000ff086b82 */ /* 0x000e240000000a00 */
[----:B0-----:R-:W-:-:S04]  /*12c0*/  @P6 IADD3 R12, P0, R15, R8, RZ ;  /* 0x000000080f0c6210 */ /* 0x001fc80007f1e0ff */
[----:B------:R-:W-:Y:S02]  /*12d0*/  @P6 IADD3.X R13, R14, R9, RZ, P0, !PT ;  /* 0x000000090e0d6210 */ /* 0x000fe400007fe4ff */
[----:B------:R-:W-:-:S03]  /*12e0*/  IADD3 R8, P0, R15, UR10, RZ ;  /* 0x0000000a0f087c10 */ /* 0x000fc6000ff1e0ff */
[----:B------:R0:W5:Y:S01]  /*12f0*/  @P6 LDG.E.64 R10, desc[UR14][R12.64] ;  /* 0x0000000e0c0a6981 */ /* 0x000162000c1e1b00 */
[----:B------:R-:W-:-:S06]  /*1300*/  IADD3.X R9, R14, UR11, RZ, P0, !PT ;  /* 0x0000000b0e097c10 */ /* 0x000fcc00087fe4ff */
[----:B------:R-:W5:Y:S03]  /*1310*/  LDG.E.64 R8, desc[UR14][R8.64] ;  /* 0x0000000e08087981 */ /* 0x000f66000c1e1b00 */
.L_x_3:
[----:B------:R-:W-:Y:S05]  /*1320*/  BSYNC B0 ;  /* 0x0000000000007941 */ /* 0x000fea0003800000 */
.L_x_2:
[----:B------:R-:W-:Y:S02]  /*1330*/  ISETP.NE.AND P0, PT, RZ, UR17, PT ;  /* 0x00000011ff007c0c */ /* 0x000fe4000bf05270 */
[C---:B0----5:R-:W-:Y:S02]  /*1340*/  PRMT R12, R51.reuse, 0x7632, R12 ;  /* 0x00007632330c7816 */ /* 0x061fe4000000000c */
[----:B------:R-:W-:Y:S02]  /*1350*/  SHF.L.U32 R14, R52, 0x10, RZ ;  /* 0x00000010340e7819 */ /* 0x000fe400000006ff */
[----:B------:R-:W-:Y:S02]  /*1360*/  SHF.L.U32 R13, R51, 0x10, RZ ;  /* 0x00000010330d7819 */ /* 0x000fe400000006ff */
[----:B------:R-:W-:Y:S01]  /*1370*/  SHF.L.U32 R12, R12, 0x10, RZ ;  /* 0x000000100c0c7819 */ /* 0x000fe200000006ff */
[----:B------:R-:W-:Y:S01]  /*1380*/  FADD.FTZ R14, R14, -UR19 ;  /* 0x800000130e0e7e21 */ /* 0x000fe20008010000 */
[----:B------:R-:W-:Y:S01]  /*1390*/  PRMT R20, R52, 0x7632, R20 ;  /* 0x0000763234147816 */ /* 0x000fe20000000014 */
[----:B------:R-:W-:Y:S01]  /*13a0*/  FADD.FTZ R13, R13, -UR19 ;  /* 0x800000130d0d7e21 */ /* 0x000fe20008010000 */
[----:B------:R-:W-:Y:S01]  /*13b0*/  PRMT R16, R49, 0x7632, R16 ;  /* 0x0000763231107816 */ /* 0x000fe20000000010 */
[----:B------:R-:W-:Y:S01]  /*13c0*/  FADD.FTZ R12, R12, -UR19 ;  /* 0x800000130c0c7e21 */ /* 0x000fe20008010000 */
[----:B------:R-:W-:Y:S01]  /*13d0*/  PRMT R18, R50, 0x7632, R18 ;  /* 0x0000763232127816 */ /* 0x000fe20000000012 */
[----:B------:R-:W-:Y:S01]  /*13e0*/  FMUL.FTZ R13, R13, UR20 ;  /* 0x000000140d0d7c20 */ /* 0x000fe20008410000 */
[----:B------:R-:W-:Y:S01]  /*13f0*/  LOP3.LUT R54, R54, 0xfffffff7, RZ, 0xc0, !PT ;  /* 0xfffffff736367812 */ /* 0x000fe200078ec0ff */
[----:B------:R-:W-:Y:S01]  /*1400*/  FMUL.FTZ R19, R14, UR20 ;  /* 0x000000140e137c20 */ /* 0x000fe20008410000 */
[----:B------:R-:W-:Y:S01]  /*1410*/  SHF.L.U32 R15, R49, 0x10, RZ ;  /* 0x00000010310f7819 */ /* 0x000fe200000006ff */
[----:B------:R-:W-:Y:S01]  /*1420*/  FMUL.FTZ R12, R12, UR20 ;  /* 0x000000140c0c7c20 */ /* 0x000fe20008410000 */
[----:B------:R-:W-:-:S02]  /*1430*/  SHF.L.U32 R17, R50, 0x10, RZ ;  /* 0x0000001032117819 */ /* 0x000fc400000006ff */
[----:B------:R-:W-:Y:S02]  /*1440*/  SHF.L.U32 R20, R20, 0x10, RZ ;  /* 0x0000001014147819 */ /* 0x000fe400000006ff */
[----:B------:R-:W-:Y:S02]  /*1450*/  SHF.L.U32 R16, R16, 0x10, RZ ;  /* 0x0000001010107819 */ /* 0x000fe400000006ff */
[----:B------:R-:W-:Y:S02]  /*1460*/  SHF.L.U32 R18, R18, 0x10, RZ ;  /* 0x0000001012127819 */ /* 0x000fe400000006ff */
[----:B------:R-:W-:Y:S01]  /*1470*/  @P0 LOP3.LUT R54, R54, 0x8, RZ, 0xfc, !PT ;  /* 0x0000000836360812 */ /* 0x000fe200078efcff */
[----:B------:R-:W-:Y:S06]  /*1480*/  @!P0 BRA `(.L_x_4) ;  /* 0x0000000000488947 */ /* 0x000fec0003800000 */
[----:B------:R-:W-:Y:S01]  /*1490*/  FFMA.FTZ R14, R13, R8, R10 ;  /* 0x000000080d0e7223 */ /* 0x000fe2000001000a */
[----:B------:R-:W-:-:S03]  /*14a0*/  FFMA.FTZ R21, R12, R9, R11 ;  /* 0x000000090c157223 */ /* 0x000fc6000001000b */
[----:B------:R-:W-:Y:S01]  /*14b0*/  FMUL.FTZ R22, R14, -1.4426950216293334961 ;  /* 0xbfb8aa3b0e167820 */ /* 0x000fe20000410000 */
[----:B------:R-:W-:-:S05]  /*14c0*/  FMUL.FTZ R25, R21, -1.4426950216293334961 ;  /* 0xbfb8aa3b15197820 */ /* 0x000fca0000410000 */
[----:B------:R-:W0:Y:S08]  /*14d0*/  MUFU.EX2 R22, R22 ;  /* 0x0000001600167308 */ /* 0x000e300000000800 */
[----:B------:R-:W1:Y:S01]  /*14e0*/  MUFU.EX2 R25, R25 ;  /* 0x0000001900197308 */ /* 0x000e620000000800 */
[----:B0-----:R-:W-:-:S07]  /*14f0*/  FADD.FTZ R23, R22, 1 ;  /* 0x3f80000016177421 */ /* 0x001fce0000010000 */
[----:B------:R-:W0:Y:S01]  /*1500*/  MUFU.RCP R24, R23 ;  /* 0x0000001700187308 */ /* 0x000e220000001000 */
[----:B-1----:R-:W-:-:S07]  /*1510*/  FADD.FTZ R26, R25, 1 ;  /* 0x3f800000191a7421 */ /* 0x002fce0000010000 */
[----:B------:R-:W1:Y:S01]  /*1520*/  MUFU.RCP R27, R26 ;  /* 0x0000001a001b7308 */ /* 0x000e620000001000 */
[----:B0-----:R-:W-:Y:S01]  /*1530*/  FADD.FTZ R29, -R24, 1 ;  /* 0x3f800000181d7421 */ /* 0x001fe20000010100 */
[----:B------:R-:W-:-:S03]  /*1540*/  FMUL.FTZ R17, R17, R24 ;  /* 0x0000001811117220 */ /* 0x000fc60000410000 */
[----:B------:R-:W-:Y:S01]  /*1550*/  FFMA.FTZ R14, R14, R29, 1 ;  /* 0x3f8000000e0e7423 */ /* 0x000fe2000001001d */
[----:B-1----:R-:W-:Y:S01]  /*1560*/  FADD.FTZ R28, -R27, 1 ;  /* 0x3f8000001b1c7421 */ /* 0x002fe20000010100 */
[----:B------:R-:W-:Y:S02]  /*1570*/  FMUL.FTZ R18, R18, R27 ;  /* 0x0000001b12127220 */ /* 0x000fe40000410000 */
[----:B------:R-:W-:Y:S01]  /*1580*/  FMUL.FTZ R17, R17, R14 ;  /* 0x0000000e11117220 */ /* 0x000fe20000410000 */
[----:B------:R-:W-:-:S04]  /*1590*/  FFMA.FTZ R21, R21, R28, 1 ;  /* 0x3f80000015157423 */ /* 0x000fc8000001001c */
[----:B------:R-:W-:-:S07]  /*15a0*/  FMUL.FTZ R18, R18, R21 ;  /* 0x0000001512127220 */ /* 0x000fce0000410000 */
.L_x_4:
[----:B------:R-:W-:Y:S01]  /*15b0*/  FMUL.FTZ R14, R17, R8 ;  /* 0x00000008110e7220 */ /* 0x000fe20000410000 */
[----:B------:R-:W-:Y:S01]  /*15c0*/  FADD.FTZ R23, R20, -UR19 ;  /* 0x8000001314177e21 */ /* 0x000fe20008010000 */
[C---:B------:R-:W-:Y:S01]  /*15d0*/  FFMA.FTZ R20, R13.reuse, R17, RZ ;  /* 0x000000110d147223 */ /* 0x040fe200000100ff */
[----:B------:R-:W-:Y:S01]  /*15e0*/  FMUL.FTZ R21, R18, R9 ;  /* 0x0000000912157220 */ /* 0x000fe20000410000 */
[----:B------:R-:W-:Y:S01]  /*15f0*/  FFMA.FTZ R13, R13, R14, RZ ;  /* 0x0000000e0d0d7223 */ /* 0x000fe200000100ff */
[----:B------:R-:W-:Y:S01]  /*1600*/  FADD.FTZ R22, RZ, R14 ;  /* 0x0000000eff167221 */ /* 0x000fe20000010000 */
[----:B------:R-:W-:Y:S01]  /*1610*/  FMUL.FTZ R14, R23, UR20 ;  /* 0x00000014170e7c20 */ /* 0x000fe20008410000 */
        /* <DEDUP_REMOVED lines=19> */
.L_x_5:
[C---:B------:R-:W-:Y:S01]  /*1750*/  FFMA.FTZ R26, R12.reuse, R21, R13 ;  /* 0x000000150c1a7223 */ /* 0x040fe2000001000d */
[----:B------:R-:W-:Y:S01]  /*1760*/  FADD.FTZ R24, RZ, R17 ;  /* 0x00000011ff187221 */ /* 0x000fe20000010000 */
[----:B------:R-:W-:Y:S01]  /*1770*/  FADD.FTZ R23, R21, R22 ;  /* 0x0000001615177221 */ /* 0x000fe20000010000 */
[----:B------:R-:W-:Y:S01]  /*1780*/  FFMA.FTZ R17, R12, R18, RZ ;  /* 0x000000120c117223 */ /* 0x000fe200000100ff */
[--C-:B------:R-:W-:Y:S01]  /*1790*/  FADD.FTZ R13, RZ, R18.reuse ;  /* 0x00000012ff0d7221 */ /* 0x100fe20000010000 */
[----:B------:R-:W-:Y:S01]  /*17a0*/  FMUL.FTZ R22, R15, R8 ;  /* 0x000000080f167220 */ /* 0x000fe20000410000 */
[----:B------:R-:W-:Y:S01]  /*17b0*/  PRMT R18, R47, 0x7632, R18 ;  /* 0x000076322f127816 */ /* 0x000fe20000000012 */
[C---:B------:R-:W-:Y:S01]  /*17c0*/  FFMA.FTZ R20, R19.reuse, R15, R20 ;  /* 0x0000000f13147223 */ /* 0x040fe20000010014 */
[----:B------:R-:W-:Y:S01]  /*17d0*/  FFMA.FTZ R12, R14, R16, R17 ;  /* 0x000000100e0c7223 */ /* 0x000fe20000010011 */
[----:B------:R-:W-:Y:S01]  /*17e0*/  FFMA.FTZ R19, R19, R22, R26 ;  /* 0x0000001613137223 */ /* 0x000fe2000001001a */
[----:B------:R-:W-:Y:S01]  /*17f0*/  FMUL.FTZ R17, R16, R9 ;  /* 0x0000000910117220 */ /* 0x000fe20000410000 */
[----:B------:R-:W-:Y:S01]  /*1800*/  SHF.L.U32 R21, R47, 0x10, RZ ;  /* 0x000000102f157819 */ /* 0x000fe200000006ff */
[----:B------:R-:W-:Y:S01]  /*1810*/  FADD.FTZ R13, R13, R16 ;  /* 0x000000100d0d7221 */ /* 0x000fe20000010000 */
[----:B------:R-:W-:Y:S01]  /*1820*/  SHF.L.U32 R18, R18, 0x10, RZ ;  /* 0x0000001012127819 */ /* 0x000fe200000006ff */
[--C-:B------:R-:W-:Y:S01]  /*1830*/  FFMA.FTZ R14, R14, R17, R19.reuse ;  /* 0x000000110e0e7223 */ /* 0x100fe20000010013 */
[----:B------:R-:W-:Y:S01]  /*1840*/  PRMT R19, R46, 0x7632, R19 ;  /* 0x000076322e137816 */ /* 0x000fe20000000013 */
[----:B------:R-:W-:Y:S01]  /*1850*/  FADD.FTZ R21, R21, -UR19 ;  /* 0x8000001315157e21 */ /* 0x000fe20008010000 */
[----:B------:R-:W-:Y:S01]  /*1860*/  FADD.FTZ R16, R23, R22 ;  /* 0x0000001617107221 */ /* 0x000fe20000010000 */
[----:B------:R-:W-:Y:S01]  /*1870*/  FADD.FTZ R18, R18, -UR19 ;  /* 0x8000001312127e21 */ /* 0x000fe20008010000 */
[----:B------:R-:W-:Y:S01]  /*1880*/  FADD.FTZ R15, R24, R15 ;  /* 0x0000000f180f7221 */ /* 0x000fe20000010000 */
[----:B------:R-:W-:Y:S01]  /*1890*/  SHF.L.U32 R22, R46, 0x10, RZ ;  /* 0x000000102e167819 */ /* 0x000fe200000006ff */
[----:B------:R-:W-:Y:S01]  /*18a0*/  FMUL.FTZ R21, R21, UR20 ;  /* 0x0000001415157c20 */ /* 0x000fe20008410000 */
[----:B------:R-:W-:Y:S01]  /*18b0*/  SHF.L.U32 R19, R19, 0x10, RZ ;  /* 0x0000001013137819 */ /* 0x000fe200000006ff */
        /* <DEDUP_REMOVED lines=20> */
.L_x_6:
[----:B------:R-:W-:Y:S01]  /*1a00*/  FMUL.FTZ R23, R22, R8 ;  /* 0x0000000816177220 */ /* 0x000fe20000410000 */
[----:B------:R-:W-:Y:S01]  /*1a10*/  FFMA.FTZ R20, R21, R22, R20 ;  /* 0x0000001615147223 */ /* 0x000fe20000010014 */
[----:B------:R-:W-:Y:S01]  /*1a20*/  FADD.FTZ R24, R17, R16 ;  /* 0x0000001011187221 */ /* 0x000fe20000010000 */
[----:B------:R-:W-:Y:S01]  /*1a30*/  FADD.FTZ R15, R15, R22 ;  /* 0x000000160f0f7221 */ /* 0x000fe20000010000 */
[--C-:B------:R-:W-:Y:S01]  /*1a40*/  FFMA.FTZ R21, R21, R23, R14.reuse ;  /* 0x0000001715157223 */ /* 0x100fe2000001000e */
[----:B------:R-:W-:Y:S01]  /*1a50*/  PRMT R14, R48, 0x7632, R14 ;  /* 0x00007632300e7816 */ /* 0x000fe2000000000e */
[----:B------:R-:W-:Y:S01]  /*1a60*/  FADD.FTZ R16, R13, R19 ;  /* 0x000000130d107221 */ /* 0x000fe20000010000 */
[----:B------:R-:W-:Y:S01]  /*1a70*/  FFMA.FTZ R12, R18, R19, R12 ;  /* 0x00000013120c7223 */ /* 0x000fe2000001000c */
[----:B------:R-:W-:Y:S01]  /*1a80*/  FMUL.FTZ R19, R19, R9 ;  /* 0x0000000913137220 */ /* 0x000fe20000410000 */
[----:B------:R-:W-:Y:S02]  /*1a90*/  SHF.L.U32 R17, R48, 0x10, RZ ;  /* 0x0000001030117819 */ /* 0x000fe400000006ff */
[----:B------:R-:W-:Y:S01]  /*1aa0*/  SHF.L.U32 R22, R14, 0x10, RZ ;  /* 0x000000100e167819 */ /* 0x000fe200000006ff */
[----:B------:R-:W-:Y:S01]  /*1ab0*/  FFMA.FTZ R13, R18, R19, R21 ;  /* 0x00000013120d7223 */ /* 0x000fe20000010015 */
[----:B------:R-:W-:Y:S01]  /*1ac0*/  PRMT R18, R45, 0x7632, R18 ;  /* 0x000076322d127816 */ /* 0x000fe20000000012 */
[----:B------:R-:W-:Y:S01]  /*1ad0*/  FADD.FTZ R21, R17, -UR19 ;  /* 0x8000001311157e21 */ /* 0x000fe20008010000 */
[----:B------:R-:W-:Y:S01]  /*1ae0*/  FADD.FTZ R14, R24, R23 ;  /* 0x00000017180e7221 */ /* 0x000fe20000010000 */
[----:B------:R-:W-:Y:S01]  /*1af0*/  FADD.FTZ R22, R22, -UR19 ;  /* 0x8000001316167e21 */ /* 0x000fe20008010000 */
        /* <DEDUP_REMOVED lines=23> */
.L_x_7:
[----:B------:R-:W-:Y:S01]  /*1c70*/  FADD.FTZ R18, R15, R23 ;  /* 0x000000170f127221 */ /* 0x000fe20000010000 */
[----:B------:R-:W-:Y:S01]  /*1c80*/  FMUL.FTZ R24, R23, R8 ;  /* 0x0000000817187220 */ /* 0x000fe20000410000 */
[----:B------:R-:W-:Y:S01]  /*1c90*/  PRMT R15, R43, 0x7632, R15 ;  /* 0x000076322b0f7816 */ /* 0x000fe2000000000f */
[----:B------:R-:W-:Y:S01]  /*1ca0*/  FADD.FTZ R25, R19, R14 ;  /* 0x0000000e13197221 */ /* 0x000fe20000010000 */
[C---:B------:R-:W-:Y:S01]  /*1cb0*/  FFMA.FTZ R19, R21.reuse, R23, R20 ;  /* 0x0000001715137223 */ /* 0x040fe20000010014 */
[----:B------:R-:W-:Y:S01]  /*1cc0*/  FFMA.FTZ R21, R21, R24, R13 ;  /* 0x0000001815157223 */ /* 0x000fe2000001000d */
[----:B------:R-:W-:Y:S01]  /*1cd0*/  FMUL.FTZ R14, R17, R9 ;  /* 0x00000009110e7220 */ /* 0x000fe20000410000 */
[----:B------:R-:W-:Y:S01]  /*1ce0*/  SHF.L.U32 R23, R43, 0x10, RZ ;  /* 0x000000102b177819 */ /* 0x000fe200000006ff */
[C---:B------:R-:W-:Y:S01]  /*1cf0*/  FFMA.FTZ R20, R22.reuse, R17, R12 ;  /* 0x0000001116147223 */ /* 0x040fe2000001000c */
[----:B------:R-:W-:Y:S01]  /*1d00*/  SHF.L.U32 R15, R15, 0x10, RZ ;  /* 0x000000100f0f7819 */ /* 0x000fe200000006ff */
[----:B------:R-:W-:Y:S01]  /*1d10*/  FADD.FTZ R13, R25, R24 ;  /* 0x00000018190d7221 */ /* 0x000fe20000010000 */
[----:B------:R-:W-:Y:S01]  /*1d20*/  FFMA.FTZ R12, R22, R14, R21 ;  /* 0x0000000e160c7223 */ /* 0x000fe20000010015 */
[C---:B------:R-:W-:Y:S01]  /*1d30*/  PRMT R22, R42.reuse, 0x7632, R22 ;  /* 0x000076322a167816 */ /* 0x040fe20000000016 */
[----:B------:R-:W-:Y:S01]  /*1d40*/  FADD.FTZ R23, R23, -UR19 ;  /* 0x8000001317177e21 */ /* 0x000fe20008010000 */
[----:B------:R-:W-:Y:S01]  /*1d50*/  FADD.FTZ R24, R15, -UR19 ;  /* 0x800000130f187e21 */ /* 0x000fe20008010000 */
[----:B------:R-:W-:-:S02]  /*1d60*/  SHF.L.U32 R21, R42, 0x10, RZ ;  /* 0x000000102a157819 */ /* 0x000fc400000006ff */
[----:B------:R-:W-:Y:S01]  /*1d70*/  PRMT R15, R44, 0x7632, R15 ;  /* 0x000076322c0f7816 */ /* 0x000fe2000000000f */
        /* <DEDUP_REMOVED lines=22> */
.L_x_8:
[----:B------:R-:W-:Y:S01]  /*1ee0*/  FMUL.FTZ R25, R21, R8 ;  /* 0x0000000815197220 */ /* 0x000fe20000410000 */
[----:B------:R-:W-:Y:S01]  /*1ef0*/  FADD.FTZ R26, R14, R13 ;  /* 0x0000000d0e1a7221 */ /* 0x000fe20000010000 */
[----:B------:R-:W-:Y:S02]  /*1f00*/  SHF.L.U32 R14, R44, 0x10, RZ ;  /* 0x000000102c0e7819 */ /* 0x000fe400000006ff */
[----:B------:R-:W-:Y:S01]  /*1f10*/  SHF.L.U32 R15, R15, 0x10, RZ ;  /* 0x000000100f0f7819 */ /* 0x000fe200000006ff */
[----:B------:R-:W-:Y:S01]  /*1f20*/  FFMA.FTZ R13, R23, R25, R12 ;  /* 0x00000019170d7223 */ /* 0x000fe2000001000c */
[----:B------:R-:W-:Y:S01]  /*1f30*/  FADD.FTZ R12, R26, R25 ;  /* 0x000000191a0c7221 */ /* 0x000fe20000010000 */
[----:B------:R-:W-:Y:S01]  /*1f40*/  PRMT R26, R41, 0x7632, R26 ;  /* 0x00007632291a7816 */ /* 0x000fe2000000001a */
[----:B------:R-:W-:Y:S01]  /*1f50*/  FADD.FTZ R14, R14, -UR19 ;  /* 0x800000130e0e7e21 */ /* 0x000fe20008010000 */
[----:B------:R-:W-:Y:S01]  /*1f60*/  FADD.FTZ R28, R15, -UR19 ;  /* 0x800000130f1c7e21 */ /* 0x000fe20008010000 */
[----:B------:R-:W-:Y:S01]  /*1f70*/  SHF.L.U32 R25, R41, 0x10, RZ ;  /* 0x0000001029197819 */ /* 0x000fe200000006ff */
[----:B------:R-:W-:Y:S01]  /*1f80*/  FMUL.FTZ R15, R22, R9 ;  /* 0x00000009160f7220 */ /* 0x000fe20000410000 */
[----:B------:R-:W-:Y:S01]  /*1f90*/  SHF.L.U32 R26, R26, 0x10, RZ ;  /* 0x000000101a1a7819 */ /* 0x000fe200000006ff */
[----:B------:R-:W-:Y:S01]  /*1fa0*/  FMUL.FTZ R27, R14, UR20 ;  /* 0x000000140e1b7c20 */ /* 0x000fe20008410000 */
        /* <DEDUP_REMOVED lines=12> */
[----:B0-----:R-:W-:Y:S01]  /*2070*/  FMUL.FTZ R25, R25, R32 ;  /* 0x0000002019197220 */ /* 0x001fe20000410000 */
[----:B------:R-:W-:-:S04]  /*2080*/  FADD.FTZ R32, -R32, 1 ;  /* 0x3f80000020207421 */ /* 0x000fc80000010100 */
[----:B------:R-:W-:Y:S01]  /*2090*/  FFMA.FTZ R32, R29, R32, 1 ;  /* 0x3f8000001d207423 */ /* 0x000fe20000010020 */
[----:B-1----:R-:W-:Y:S01]  /*20a0*/  FADD.FTZ R55, -R35, 1 ;  /* 0x3f80000023377421 */ /* 0x002fe20000010100 */
[----:B------:R-:W-:Y:S02]  /*20b0*/  FMUL.FTZ R26, R26, R35 ;  /* 0x000000231a1a7220 */ /* 0x000fe40000410000 */
[----:B------:R-:W-:Y:S01]  /*20c0*/  FMUL.FTZ R25, R25, R32 ;  /* 0x0000002019197220 */ /* 0x000fe20000410000 */
[----:B------:R-:W-:-:S04]  /*20d0*/  FFMA.FTZ R55, R14, R55, 1 ;  /* 0x3f8000000e377423 */ /* 0x000fc80000010037 */
[----:B------:R-:W-:-:S07]  /*20e0*/  FMUL.FTZ R26, R26, R55 ;  /* 0x000000371a1a7220 */ /* 0x000fce0000410000 */
.L_x_9:
[----:B------:R-:W-:Y:S01]  /*20f0*/  FFMA.FTZ R30, R24, R15, R13 ;  /* 0x0000000f181e7223 */ /* 0x000fe2000001000d */
[----:B------:R-:W-:Y:S01]  /*2100*/  FMUL.FTZ R14, R25, R8 ;  /* 0x00000008190e7220 */ /* 0x000fe20000410000 */
[--C-:B------:R-:W-:Y:S01]  /*2110*/  FADD.FTZ R29, R15, R12.reuse ;  /* 0x0000000c0f1d7221 */ /* 0x100fe20000010000 */
[----:B------:R-:W-:Y:S01]  /*2120*/  PRMT R12, R39, 0x7632, R12 ;  /* 0x00007632270c7816 */ /* 0x000fe2000000000c */
[----:B------:R-:W-:Y:S01]  /*2130*/  FMUL.FTZ R15, R26, R9 ;  /* 0x000000091a0f7220 */ /* 0x000fe20000410000 */
[----:B------:R-:W-:Y:S01]  /*2140*/  FFMA.FTZ R13, R27, R14, R30 ;  /* 0x0000000e1b0d7223 */ /* 0x000fe2000001001e */
[----:B------:R-:W-:Y:S01]  /*2150*/  FADD.FTZ R14, R29, R14 ;  /* 0x0000000e1d0e7221 */ /* 0x000fe20000010000 */
[----:B------:R-:W-:Y:S02]  /*2160*/  SHF.L.U32 R29, R39, 0x10, RZ ;  /* 0x00000010271d7819 */ /* 0x000fe400000006ff */
[----:B------:R-:W-:Y:S01]  /*2170*/  SHF.L.U32 R30, R12, 0x10, RZ ;  /* 0x000000100c1e7819 */ /* 0x000fe200000006ff */
[----:B------:R-:W-:Y:S01]  /*2180*/  FFMA.FTZ R12, R28, R15, R13 ;  /* 0x0000000f1c0c7223 */ /* 0x000fe2000001000d */
[--C-:B------:R-:W-:Y:S01]  /*2190*/  FADD.FTZ R13, R15, R14.reuse ;  /* 0x0000000e0f0d7221 */ /* 0x100fe20000010000 */
[----:B------:R-:W-:Y:S01]  /*21a0*/  PRMT R14, R38, 0x7632, R14 ;  /* 0x00007632260e7816 */ /* 0x000fe2000000000e */
[----:B------:R-:W-:Y:S01]  /*21b0*/  FADD.FTZ R31, R29, -UR19 ;  /* 0x800000131d1f7e21 */ /* 0x000fe20008010000 */
[----:B------:R-:W-:Y:S01]  /*21c0*/  FADD.FTZ R32, R30, -UR19 ;  /* 0x800000131e207e21 */ /* 0x000fe20008010000 */
[----:B------:R-:W-:-:S02]  /*21d0*/  SHF.L.U32 R29, R38, 0x10, RZ ;  /* 0x00000010261d7819 */ /* 0x000fc400000006ff */
        /* <DEDUP_REMOVED lines=22> */
.L_x_10:
[----:B------:R-:W-:Y:S01]  /*2340*/  FMUL.FTZ R14, R29, R8 ;  /* 0x000000081d0e7220 */ /* 0x000fe20000410000 */
[----:B------:R-:W-:-:S03]  /*2350*/  SHF.L.U32 R33, R40, 0x10, RZ ;  /* 0x0000001028217819 */ /* 0x000fc600000006ff */
[--C-:B------:R-:W-:Y:S01]  /*2360*/  FFMA.FTZ R15, R31, R14, R12.reuse ;  /* 0x0000000e1f0f7223 */ /* 0x100fe2000001000c */
[----:B------:R-:W-:Y:S01]  /*2370*/  PRMT R12, R40, 0x7632, R12 ;  /* 0x00007632280c7816 */ /* 0x000fe2000000000c */
[----:B------:R-:W-:Y:S01]  /*2380*/  FADD.FTZ R14, R13, R14 ;  /* 0x0000000e0d0e7221 */ /* 0x000fe20000010000 */
[----:B------:R-:W-:Y:S01]  /*2390*/  FMUL.FTZ R13, R30, R9 ;  /* 0x000000091e0d7220 */ /* 0x000fe20000410000 */
[----:B------:R-:W-:Y:S01]  /*23a0*/  FADD.FTZ R33, R33, -UR19 ;  /* 0x8000001321217e21 */ /* 0x000fe20008010000 */
[----:B------:R-:W-:Y:S02]  /*23b0*/  SHF.L.U32 R34, R12, 0x10, RZ ;  /* 0x000000100c227819 */ /* 0x000fe400000006ff */
[----:B------:R-:W-:Y:S01]  /*23c0*/  FFMA.FTZ R12, R32, R13, R15 ;  /* 0x0000000d200c7223 */ /* 0x000fe2000001000f */
[--C-:B------:R-:W-:Y:S01]  /*23d0*/  FADD.FTZ R13, R13, R14.reuse ;  /* 0x0000000e0d0d7221 */ /* 0x100fe20000010000 */
[----:B------:R-:W-:Y:S01]  /*23e0*/  PRMT R14, R37, 0x7632, R14 ;  /* 0x00007632250e7816 */ /* 0x000fe2000000000e */
[----:B------:R-:W-:Y:S01]  /*23f0*/  FADD.FTZ R34, R34, -UR19 ;  /* 0x8000001322227e21 */ /* 0x000fe20008010000 */
[----:B------:R-:W-:Y:S01]  /*2400*/  FMUL.FTZ R33, R33, UR20 ;  /* 0x0000001421217c20 */ /* 0x000fe20008410000 */
[----:B------:R-:W-:-:S02]  /*2410*/  SHF.L.U32 R15, R37, 0x10, RZ ;  /* 0x00000010250f7819 */ /* 0x000fc400000006ff */
[----:B------:R-:W-:Y:S01]  /*2420*/  SHF.L.U32 R14, R14, 0x10, RZ ;  /* 0x000000100e0e7819 */ /* 0x000fe200000006ff */
[----:B------:R-:W-:Y:S01]  /*2430*/  FMUL.FTZ R34, R34, UR20 ;  /* 0x0000001422227c20 */ /* 0x000fe20008410000 */
[----:B------:R-:W-:Y:S06]  /*2440*/  @!P0 BRA `(.L_x_11) ;  /* 0x0000000000488947 */ /* 0x000fec0003800000 */
[----:B------:R-:W-:-:S04]  /*2450*/  FFMA.FTZ R35, R33, R8, R10 ;  /* 0x0000000821237223 */ /* 0x000fc8000001000a */
[----:B------:R-:W-:-:S06]  /*2460*/  FMUL.FTZ R55, R35, -1.4426950216293334961 ;  /* 0xbfb8aa3b23377820 */ /* 0x000fcc0000410000 */
[----:B------:R-:W0:Y:S02]  /*2470*/  MUFU.EX2 R55, R55 ;  /* 0x0000003700377308 */ /* 0x000e240000000800 */
[----:B0-----:R-:W-:-:S06]  /*2480*/  FADD.FTZ R61, R55, 1 ;  /* 0x3f800000373d7421 */ /* 0x001fcc0000010000 */
[----:B------:R-:W0:Y:S02]  /*2490*/  MUFU.RCP R61, R61 ;  /* 0x0000003d003d7308 */ /* 0x000e240000001000 */
[----:B0-----:R-:W-:Y:S01]  /*24a0*/  FMUL.FTZ R15, R15, R61 ;  /* 0x0000003d0f0f7220 */ /* 0x001fe20000410000 */
[----:B------:R-:W-:-:S04]  /*24b0*/  FADD.FTZ R61, -R61, 1 ;  /* 0x3f8000003d3d7421 */ /* 0x000fc80000010100 */
[----:B------:R-:W-:-:S04]  /*24c0*/  FFMA.FTZ R35, R35, R61, 1 ;  /* 0x3f80000023237423 */ /* 0x000fc8000001003d */
[----:B------:R-:W-:Y:S01]  /*24d0*/  FMUL.FTZ R15, R15, R35 ;  /* 0x000000230f0f7220 */ /* 0x000fe20000410000 */
        /* <DEDUP_REMOVED lines=8> */
[----:B------:R-:W-:-:S07]  /*2560*/  FMUL.FTZ R14, R14, R35 ;  /* 0x000000230e0e7220 */ /* 0x000fce0000410000 */
.L_x_11:
[----:B------:R-:W-:Y:S01]  /*2570*/  FMUL.FTZ R35, R15, R8 ;  /* 0x000000080f237220 */ /* 0x000fe20000410000 */
[----:B------:R-:W-:Y:S01]  /*2580*/  ISETP.GT.AND P0, PT, R6, 0x1e, PT ;  /* 0x0000001e0600780c */ /* 0x000fe20003f04270 */
[----:B------:R-:W0:Y:S01]  /*2590*/  S2UR UR12, SR_CgaCtaId ;  /* 0x00000000000c79c3 */ /* 0x000e220000008800 */
[----:B------:R-:W-:Y:S01]  /*25a0*/  FADD.FTZ R17, R16, R17 ;  /* 0x0000001110117221 */ /* 0x000fe20000010000 */
[----:B------:R-:W-:Y:S01]  /*25b0*/  FFMA.FTZ R55, R33, R35, R12 ;  /* 0x0000002321377223 */ /* 0x000fe2000001000c */
[----:B------:R-:W-:Y:S01]  /*25c0*/  FADD.FTZ R35, R13, R35 ;  /* 0x000000230d237221 */ /* 0x000fe20000010000 */
[----:B------:R-:W-:Y:S01]  /*25d0*/  FMUL.FTZ R13, R14, R9 ;  /* 0x000000090e0d7220 */ /* 0x000fe20000410000 */
[----:B------:R-:W-:Y:S01]  /*25e0*/  FFMA.FTZ R16, R23, R21, R19 ;  /* 0x0000001517107223 */ /* 0x000fe20000010013 */
[----:B------:R-:W-:Y:S01]  /*25f0*/  FADD.FTZ R18, R18, R21 ;  /* 0x0000001512127221 */ /* 0x000fe20000010000 */
[----:B------:R-:W-:Y:S01]  /*2600*/  FADD.FTZ R17, R17, R22 ;  /* 0x0000001611117221 */ /* 0x000fe20000010000 */
[----:B------:R-:W-:Y:S01]  /*2610*/  FFMA.FTZ R12, R34, R13, R55 ;  /* 0x0000000d220c7223 */ /* 0x000fe20000010037 */
[----:B------:R-:W-:Y:S01]  /*2620*/  FADD.FTZ R13, R13, R35 ;  /* 0x000000230d0d7221 */ /* 0x000fe20000010000 */
[----:B------:R-:W-:Y:S01]  /*2630*/  FFMA.FTZ R19, R24, R22, R20 ;  /* 0x0000001618137223 */ /* 0x000fe20000010014 */
[----:B------:R-:W-:Y:S01]  /*2640*/  UMOV UR11, 0x400 ;  /* 0x00000400000b7882 */ /* 0x000fe20000000000 */
[----:B------:R-:W-:Y:S01]  /*2650*/  FADD.FTZ R18, R18, R25 ;  /* 0x0000001912127221 */ /* 0x000fe20000010000 */
[----:B------:R-:W1:Y:S01]  /*2660*/  SHFL.DOWN PT, R35, R12, 0x1, 0x1f ;  /* 0x08201f000c237f89 */ /* 0x000e6200000e0000 */
[----:B------:R-:W-:Y:S01]  /*2670*/  UIADD3 UR10, UR11, 0xa0, URZ ;  /* 0x000000a00b0a7890 */ /* 0x000fe2000fffe03f */
[----:B------:R-:W-:Y:S01]  /*2680*/  FFMA.FTZ R16, R27, R25, R16 ;  /* 0x000000191b107223 */ /* 0x000fe20000010010 */
[----:B------:R-:W-:Y:S01]  /*2690*/  FADD.FTZ R17, R17, R26 ;  /* 0x0000001a11117221 */ /* 0x000fe20000010000 */
[----:B------:R-:W2:Y:S01]  /*26a0*/  SHFL.DOWN PT, R55, R13, 0x1, 0x1f ;  /* 0x08201f000d377f89 */ /* 0x000ea200000e0000 */
[----:B------:R-:W-:Y:S01]  /*26b0*/  FFMA.FTZ R19, R28, R26, R19 ;  /* 0x0000001a1c137223 */ /* 0x000fe20000010013 */
[----:B------:R-:W-:Y:S01]  /*26c0*/  FADD.FTZ R18, R18, R29 ;  /* 0x0000001d12127221 */ /* 0x000fe20000010000 */
[----:B------:R-:W-:Y:S01]  /*26d0*/  FFMA.FTZ R16, R31, R29, R16 ;  /* 0x0000001d1f107223 */ /* 0x000fe20000010010 */
[----:B------:R-:W-:Y:S01]  /*26e0*/  FADD.FTZ R17, R17, R30 ;  /* 0x0000001e11117221 */ /* 0x000fe20000010000 */
[----:B------:R-:W-:Y:S01]  /*26f0*/  FFMA.FTZ R19, R32, R30, R19 ;  /* 0x0000001e20137223 */ /* 0x000fe20000010013 */
[----:B------:R-:W-:Y:S01]  /*2700*/  FADD.FTZ R22, R18, R15 ;  /* 0x0000000f12167221 */ /* 0x000fe20000010000 */
[----:B0-----:R-:W-:Y:S01]  /*2710*/  ULEA UR10, UR12, UR10, 0x18 ;  /* 0x0000000a0c0a7291 */ /* 0x001fe2000f8ec03f */
[----:B------:R-:W-:Y:S01]  /*2720*/  FFMA.FTZ R20, R33, R15, R16 ;  /* 0x0000000f21147223 */ /* 0x000fe20000010010 */
[----:B------:R-:W-:Y:S01]  /*2730*/  FFMA.FTZ R21, R34, R14, R19 ;  /* 0x0000000e22157223 */ /* 0x000fe20000010013 */
[----:B------:R-:W-:Y:S01]  /*2740*/  FADD.FTZ R23, R17, R14 ;  /* 0x0000000e11177221 */ /* 0x000fe20000010000 */
[----:B------:R-:W-:Y:S01]  /*2750*/  BSSY B0, `(.L_x_12) ;  /* 0x0000045000007945 */ /* 0x000fe20003800000 */
[----:B-1----:R-:W-:Y:S01]  /*2760*/  @!P0 FADD.FTZ R12, R12, R35 ;  /* 0x000000230c0c8221 */ /* 0x002fe20000010000 */
[----:B--2---:R-:W-:-:S04]  /*2770*/  @!P0 FADD.FTZ R13, R13, R55 ;  /* 0x000000370d0d8221 */ /* 0x004fc80000010000 */
[----:B------:R-:W0:Y:S01]  /*2780*/  SHFL.DOWN PT, R35, R12, 0x2, 0x1f ;  /* 0x08401f000c237f89 */ /* 0x000e2200000e0000 */
[----:B------:R-:W-:-:S03]  /*2790*/  ISETP.GT.AND P0, PT, R6, 0x1d, PT ;  /* 0x0000001d0600780c */ /* 0x000fc60003f04270 */
[----:B------:R-:W1:Y:S10]  /*27a0*/  SHFL.DOWN PT, R55, R13, 0x2, 0x1f ;  /* 0x08401f000d377f89 */ /* 0x000e7400000e0000 */
[----:B0-----:R-:W-:Y:S01]  /*27b0*/  @!P0 FADD.FTZ R12, R12, R35 ;  /* 0x000000230c0c8221 */ /* 0x001fe20000010000 */
[----:B-1----:R-:W-:-:S04]  /*27c0*/  @!P0 FADD.FTZ R13, R13, R55 ;  /* 0x000000370d0d8221 */ /* 0x002fc80000010000 */
        /* <DEDUP_REMOVED lines=14> */
[----:B-1----:R-:W-:Y:S01]  /*28b0*/  @!P0 FADD.FTZ R13, R13, R55 ;  /* 0x000000370d0d8221 */ /* 0x002fe20000010000 */
[----:B------:R-:W-:-:S02]  /*28c0*/  ISETP.NE.AND P0, PT, R6, RZ, PT ;  /* 0x000000ff0600720c */ /* 0x000fc40003f05270 */
[----:B------:R-:W-:-:S05]  /*28d0*/  LEA R55, R53, UR10, 0x4 ;  /* 0x0000000a35377c11 */ /* 0x000fca000f8e20ff */
[----:B------:R0:W-:Y:S06]  /*28e0*/  STS.128 [R55], R20 ;  /* 0x0000001437007388 */ /* 0x0001ec0000000c00 */
[----:B------:R0:W-:Y:S01]  /*28f0*/  @!P0 STS.64 [R5+0x10], R12 ;  /* 0x0000100c05008388 */ /* 0x0001e20000000a00 */
[----:B------:R-:W-:Y:S01]  /*2900*/  BAR.SYNC.DEFER_BLOCKING 0x0 ;  /* 0x0000000000007b1d */ /* 0x000fe20000010000 */
[----:B------:R-:W-:-:S13]  /*2910*/  ISETP.NE.AND P0, PT, R53, RZ, PT ;  /* 0x000000ff3500720c */ /* 0x000fda0003f05270 */
[----:B0-----:R-:W-:Y:S05]  /*2920*/  @P0 BRA `(.L_x_13) ;  /* 0x00000000009c0947 */ /* 0x001fea0003800000 */
[----:B------:R-:W-:-:S09]  /*2930*/  ULEA UR10, UR12, UR11, 0x18 ;  /* 0x0000000b0c0a7291 */ /* 0x000fd2000f8ec03f */
[----:B------:R-:W0:Y:S04]  /*2940*/  LDS.64 R14, [UR10+0x18] ;  /* 0x0000180aff0e7984 */ /* 0x000e280008000a00 */
[----:B------:R-:W1:Y:S04]  /*2950*/  LDS.128 R28, [UR10+0x20] ;  /* 0x0000200aff1c7984 */ /* 0x000e680008000c00 */
[----:B------:R-:W2:Y:S04]  /*2960*/  LDS.128 R16, [UR10+0x30] ;  /* 0x0000300aff107984 */ /* 0x000ea80008000c00 */
[----:B------:R-:W3:Y:S01]  /*2970*/  LDS.128 R24, [UR10+0x40] ;  /* 0x0000400aff187984 */ /* 0x000ee20008000c00 */
[----:B0-----:R-:W-:Y:S01]  /*2980*/  FADD.FTZ R33, R12, R14 ;  /* 0x0000000e0c217221 */ /* 0x001fe20000010000 */
[----:B------:R-:W-:-:S02]  /*2990*/  FADD.FTZ R32, R13, R15 ;  /* 0x0000000f0d207221 */ /* 0x000fc40000010000 */
[----:B------:R-:W0:Y:S01]  /*29a0*/  LDS.128 R12, [UR10+0x50] ;  /* 0x0000500aff0c7984 */ /* 0x000e220008000c00 */
[----:B-1----:R-:W-:Y:S01]  /*29b0*/  FADD.FTZ R33, R33, R28 ;  /* 0x0000001c21217221 */ /* 0x002fe20000010000 */
[----:B------:R-:W-:-:S03]  /*29c0*/  FADD.FTZ R32, R32, R29 ;  /* 0x0000001d20207221 */ /* 0x000fc60000010000 */
[----:B------:R-:W-:Y:S01]  /*29d0*/  FADD.FTZ R33, R33, R30 ;  /* 0x0000001e21217221 */ /* 0x000fe20000010000 */
[----:B------:R-:W-:Y:S02]  /*29e0*/  FADD.FTZ R32, R32, R31 ;  /* 0x0000001f20207221 */ /* 0x000fe40000010000 */
[----:B------:R-:W1:Y:S01]  /*29f0*/  LDS.128 R28, [UR10+0x60] ;  /* 0x0000600aff1c7984 */ /* 0x000e620008000c00 */
[----:B--2---:R-:W-:Y:S01]  /*2a00*/  FADD.FTZ R33, R33, R16 ;  /* 0x0000001021217221 */ /* 0x004fe20000010000 */
[----:B------:R-:W-:-:S03]  /*2a10*/  FADD.FTZ R32, R32, R17 ;  /* 0x0000001120207221 */ /* 0x000fc60000010000 */
[----:B------:R-:W-:Y:S01]  /*2a20*/  FADD.FTZ R33, R33, R18 ;  /* 0x0000001221217221 */ /* 0x000fe20000010000 */
[----:B------:R-:W-:Y:S02]  /*2a30*/  FADD.FTZ R32, R32, R19 ;  /* 0x0000001320207221 */ /* 0x000fe40000010000 */
[----:B------:R-:W2:Y:S01]  /*2a40*/  LDS.128 R16, [UR10+0x70] ;  /* 0x0000700aff107984 */ /* 0x000ea20008000c00 */
[----:B---3--:R-:W-:Y:S01]  /*2a50*/  FADD.FTZ R61, R33, R24 ;  /* 0x00000018213d7221 */ /* 0x008fe20000010000 */
[----:B------:R-:W-:Y:S02]  /*2a60*/  FADD.FTZ R24, R32, R25 ;  /* 0x0000001920187221 */ /* 0x000fe40000010000 */
[----:B------:R-:W3:Y:S01]  /*2a70*/  LDS.128 R32, [UR10+0x80] ;  /* 0x0000800aff207984 */ /* 0x000ee20008000c00 */
[----:B------:R-:W-:Y:S01]  /*2a80*/  FADD.FTZ R61, R61, R26 ;  /* 0x0000001a3d3d7221 */ /* 0x000fe20000010000 */
[----:B------:R-:W-:-:S03]  /*2a90*/  FADD.FTZ R24, R24, R27 ;  /* 0x0000001b18187221 */ /* 0x000fc60000010000 */
[----:B0-----:R-:W-:Y:S01]  /*2aa0*/  FADD.FTZ R61, R61, R12 ;  /* 0x0000000c3d3d7221 */ /* 0x001fe20000010000 */
[----:B------:R-:W-:-:S03]  /*2ab0*/  FADD.FTZ R24, R24, R13 ;  /* 0x0000000d18187221 */ /* 0x000fc60000010000 */
[----:B------:R-:W-:Y:S01]  /*2ac0*/  FADD.FTZ R61, R61, R14 ;  /* 0x0000000e3d3d7221 */ /* 0x000fe20000010000 */
[----:B------:R-:W-:-:S03]  /*2ad0*/  FADD.FTZ R24, R24, R15 ;  /* 0x0000000f18187221 */ /* 0x000fc60000010000 */
[----:B-1----:R-:W-:Y:S01]  /*2ae0*/  FADD.FTZ R61, R61, R28 ;  /* 0x0000001c3d3d7221 */ /* 0x002fe20000010000 */
[----:B------:R-:W-:-:S03]  /*2af0*/  FADD.FTZ R24, R24, R29 ;  /* 0x0000001d18187221 */ /* 0x000fc60000010000 */
[----:B------:R-:W-:Y:S01]  /*2b00*/  FADD.FTZ R61, R61, R30 ;  /* 0x0000001e3d3d7221 */ /* 0x000fe20000010000 */
[----:B------:R-:W-:-:S03]  /*2b10*/  FADD.FTZ R24, R24, R31 ;  /* 0x0000001f18187221 */ /* 0x000fc60000010000 */
[----:B--2---:R-:W-:Y:S01]  /*2b20*/  FADD.FTZ R61, R61, R16 ;  /* 0x000000103d3d7221 */ /* 0x004fe20000010000 */
[----:B------:R-:W-:-:S03]  /*2b30*/  FADD.FTZ R24, R24, R17 ;  /* 0x0000001118187221 */ /* 0x000fc60000010000 */
[----:B------:R-:W-:Y:S01]  /*2b40*/  FADD.FTZ R61, R61, R18 ;  /* 0x000000123d3d7221 */ /* 0x000fe20000010000 */
[----:B------:R-:W-:-:S03]  /*2b50*/  FADD.FTZ R24, R24, R19 ;  /* 0x0000001318187221 */ /* 0x000fc60000010000 */
[----:B---3--:R-:W-:Y:S01]  /*2b60*/  FADD.FTZ R61, R61, R32 ;  /* 0x000000203d3d7221 */ /* 0x008fe20000010000 */
[----:B------:R-:W-:-:S03]  /*2b70*/  FADD.FTZ R24, R24, R33 ;  /* 0x0000002118187221 */ /* 0x000fc60000010000 */
[----:B------:R-:W-:Y:S01]  /*2b80*/  FADD.FTZ R12, R61, R34 ;  /* 0x000000223d0c7221 */ /* 0x000fe20000010000 */
[----:B------:R-:W-:-:S07]  /*2b90*/  FADD.FTZ R13, R24, R35 ;  /* 0x00000023180d7221 */ /* 0x000fce0000010000 */
.L_x_13:
[----:B------:R-:W-:Y:S05]  /*2ba0*/  BSYNC B0 ;  /* 0x0000000000007941 */ /* 0x000fea0003800000 */
.L_x_12:
[----:B------:R-:W-:Y:S01]  /*2bb0*/  BAR.SYNC.DEFER_BLOCKING 0x0 ;  /* 0x0000000000007b1d */ /* 0x000fe20000010000 */
[----:B------:R-:W-:Y:S02]  /*2bc0*/  ISETP.GT.U32.AND P6, PT, R53, 0x3f, PT ;  /* 0x0000003f3500780c */ /* 0x000fe40003fc4070 */
[----:B------:R-:W-:-:S03]  /*2bd0*/  LOP3.LUT R54, R54, 0xfffffffe, RZ, 0xc0, !PT ;  /* 0xfffffffe36367812 */ /* 0x000fc600078ec0ff */
[----:B------:R-:W-:Y:S08]  /*2be0*/  BSSY B0, `(.L_x_14) ;  /* 0x0000026000007945 */ /* 0x000ff00003800000 */
[----:B------:R-:W-:Y:S01]  /*2bf0*/  @P6 LOP3.LUT R54, R54, 0x1, RZ, 0xfc, !PT ;  /* 0x0000000136366812 */ /* 0x000fe200078efcff */
[----:B------:R-:W-:Y:S06]  /*2c00*/  @P6 BRA `(.L_x_15) ;  /* 0x00000000008c6947 */ /* 0x000fec0003800000 */
[----:B------:R-:W0:Y:S04]  /*2c10*/  LDS.128 R32, [R55+0x400] ;  /* 0x0004000037207984 */ /* 0x000e280000000c00 */
[----:B------:R-:W1:Y:S04]  /*2c20*/  LDS.128 R16, [R55+0x800] ;  /* 0x0008000037107984 */ /* 0x000e680000000c00 */
[----:B------:R-:W2:Y:S04]  /*2c30*/  LDS.128 R24, [R55+0xc00] ;  /* 0x000c000037187984 */ /* 0x000ea80000000c00 */
[----:B------:R-:W3:Y:S01]  /*2c40*/  LDS.128 R28, [R55+0x1000] ;  /* 0x00100000371c7984 */ /* 0x000ee20000000c00 */
[----:B0-----:R-:W-:Y:S01]  /*2c50*/  FADD.FTZ R61, R20, R32 ;  /* 0x00000020143d7221 */ /* 0x001fe20000010000 */
[----:B------:R-:W-:Y:S01]  /*2c60*/  FADD.FTZ R14, R21, R33 ;  /* 0x00000021150e7221 */ /* 0x000fe20000010000 */
[----:B------:R-:W-:Y:S01]  /*2c70*/  FADD.FTZ R15, R22, R34 ;  /* 0x00000022160f7221 */ /* 0x000fe20000010000 */
[----:B------:R-:W-:Y:S01]  /*2c80*/  FADD.FTZ R32, R23, R35 ;  /* 0x0000002317207221 */ /* 0x000fe20000010000 */
[----:B-1----:R-:W-:Y:S01]  /*2c90*/  FADD.FTZ R33, R61, R16 ;  /* 0x000000103d217221 */ /* 0x002fe20000010000 */
[----:B------:R-:W0:Y:S01]  /*2ca0*/  LDS.128 R20, [R55+0x1400] ;  /* 0x0014000037147984 */ /* 0x000e220000000c00 */
[----:B------:R-:W-:Y:S01]  /*2cb0*/  FADD.FTZ R14, R14, R17 ;  /* 0x000000110e0e7221 */ /* 0x000fe20000010000 */
[----:B------:R-:W-:Y:S01]  /*2cc0*/  FADD.FTZ R15, R15, R18 ;  /* 0x000000120f0f7221 */ /* 0x000fe20000010000 */
[----:B------:R-:W-:Y:S01]  /*2cd0*/  FADD.FTZ R61, R32, R19 ;  /* 0x00000013203d7221 */ /* 0x000fe20000010000 */
[----:B--2---:R-:W-:Y:S01]  /*2ce0*/  FADD.FTZ R24, R33, R24 ;  /* 0x0000001821187221 */ /* 0x004fe20000010000 */
[----:B------:R-:W1:Y:S01]  /*2cf0*/  LDS.128 R16, [R55+0x1800] ;  /* 0x0018000037107984 */ /* 0x000e620000000c00 */
[----:B------:R-:W-:Y:S01]  /*2d00*/  FADD.FTZ R15, R15, R26 ;  /* 0x0000001a0f0f7221 */ /* 0x000fe20000010000 */
[----:B------:R-:W-:Y:S01]  /*2d10*/  FADD.FTZ R14, R14, R25 ;  /* 0x000000190e0e7221 */ /* 0x000fe20000010000 */
[----:B------:R-:W-:Y:S01]  /*2d20*/  FADD.FTZ R26, R61, R27 ;  /* 0x0000001b3d1a7221 */ /* 0x000fe20000010000 */
[----:B------:R-:W2:Y:S01]  /*2d30*/  LDS.128 R32, [R55+0x1c00] ;  /* 0x001c000037207984 */ /* 0x000ea20000000c00 */
[----:B---3--:R-:W-:Y:S01]  /*2d40*/  FADD.FTZ R25, R24, R28 ;  /* 0x0000001c18197221 */ /* 0x008fe20000010000 */
[----:B------:R-:W-:Y:S01]  /*2d50*/  FADD.FTZ R14, R14, R29 ;  /* 0x0000001d0e0e7221 */ /* 0x000fe20000010000 */
[----:B------:R-:W-:Y:S01]  /*2d60*/  FADD.FTZ R15, R15, R30 ;  /* 0x0000001e0f0f7221 */ /* 0x000fe20000010000 */
[----:B------:R-:W-:Y:S01]  /*2d70*/  FADD.FTZ R26, R26, R31 ;  /* 0x0000001f1a1a7221 */ /* 0x000fe20000010000 */
[----:B0-----:R-:W-:Y:S01]  /*2d80*/  FADD.FTZ R25, R25, R20 ;  /* 0x0000001419197221 */ /* 0x001fe20000010000 */
[----:B------:R-:W-:Y:S01]  /*2d90*/  FADD.FTZ R14, R14, R21 ;  /* 0x000000150e0e7221 */ /* 0x000fe20000010000 */
[----:B------:R-:W-:Y:S01]  /*2da0*/  FADD.FTZ R15, R15, R22 ;  /* 0x000000160f0f7221 */ /* 0x000fe20000010000 */
[----:B------:R-:W-:Y:S01]  /*2db0*/  FADD.FTZ R26, R26, R23 ;  /* 0x000000171a1a7221 */ /* 0x000fe20000010000 */
[----:B-1----:R-:W-:Y:S01]  /*2dc0*/  FADD.FTZ R25, R25, R16 ;  /* 0x0000001019197221 */ /* 0x002fe20000010000 */
[----:B------:R-:W-:Y:S01]  /*2dd0*/  FADD.FTZ R14, R14, R17 ;  /* 0x000000110e0e7221 */ /* 0x000fe20000010000 */
[----:B------:R-:W-:Y:S01]  /*2de0*/  FADD.FTZ R15, R15, R18 ;  /* 0x000000120f0f7221 */ /* 0x000fe20000010000 */
[----:B------:R-:W-:Y:S01]  /*2df0*/  FADD.FTZ R26, R26, R19 ;  /* 0x000000131a1a7221 */ /* 0x000fe20000010000 */
[----:B--2---:R-:W-:Y:S01]  /*2e00*/  FADD.FTZ R20, R25, R32 ;  /* 0x0000002019147221 */ /* 0x004fe20000010000 */
[----:B------:R-:W-:Y:S01]  /*2e10*/  FADD.FTZ R21, R14, R33 ;  /* 0x000000210e157221 */ /* 0x000fe20000010000 */
[----:B------:R-:W-:Y:S01]  /*2e20*/  FADD.FTZ R22, R15, R34 ;  /* 0x000000220f167221 */ /* 0x000fe20000010000 */
[----:B------:R-:W-:-:S07]  /*2e30*/  FADD.FTZ R23, R26, R35 ;  /* 0x000000231a177221 */ /* 0x000fce0000010000 */
.L_x_15:
[----:B------:R-:W-:Y:S05]  /*2e40*/  BSYNC B0 ;  /* 0x0000000000007941 */ /* 0x000fea0003800000 */
.L_x_14:
[----:B------:R-:W0:Y:S01]  /*2e50*/  LDC.64 R18, c[0x0][0x268] ;  /* 0x00009a00ff127b82 */ /* 0x000e220000000a00 */
[----:B------:R-:W-:Y:S01]  /*2e60*/  LEA R15, R60, R53, 0x6 ;  /* 0x000000353c0f7211 */ /* 0x000fe200078e30ff */
[----:B------:R-:W-:Y:S01]  /*2e70*/  BSSY B0, `(.L_x_16) ;  /* 0x0000012000007945 */ /* 0x000fe20003800000 */
[----:B------:R-:W-:-:S05]  /*2e80*/  PRMT R16, R39, 0x7632, R16 ;  /* 0x0000763227107816 */ /* 0x000fca0000000010 */
[----:B------:R-:W1:Y:S01]  /*2e90*/  LDC R32, c[0x0][0xc] ;  /* 0x00000300ff207b82 */ /* 0x000e620000000800 */
[----:B0-----:R-:W-:Y:S01]  /*2ea0*/  IMAD.WIDE R18, R15, 0x4, R18 ;  /* 0x000000040f127825 */ /* 0x001fe200078e0212 */
[----:B------:R-:W-:Y:S06]  /*2eb0*/  @P6 BRA `(.L_x_17) ;  /* 0x0000000000346947 */ /* 0x000fec0003800000 */
[----:B------:R-:W0:Y:S01]  /*2ec0*/  LDC.64 R14, c[0x0][0x288] ;  /* 0x0000a200ff0e7b82 */ /* 0x000e220000000a00 */
[----:B------:R-:W-:Y:S01]  /*2ed0*/  MOV R29, UR6 ;  /* 0x00000006001d7c02 */ /* 0x000fe20008000f00 */
[----:B------:R2:W-:Y:S01]  /*2ee0*/  REDG.E.ADD.F32.FTZ.RN.STRONG.GPU desc[UR14][R18.64], R20 ;  /* 0x00000014120079a6 */ /* 0x0005e2000c10f38e */
[----:B------:R-:W-:Y:S02]  /*2ef0*/  MOV R25, UR7 ;  /* 0x0000000700197c02 */ /* 0x000fe40008000f00 */
[----:B------:R-:W-:-:S04]  /*2f00*/  LEA R28, P6, R29, R18, 0x2 ;  /* 0x000000121d1c7211 */ /* 0x000fc800078c10ff */
[----:B------:R-:W-:Y:S02]  /*2f10*/  IADD3.X R29, R19, UR8, RZ, P6, !PT ;  /* 0x00000008131d7c10 */ /* 0x000fe4000b7fe4ff */
[----:B------:R-:W-:-:S03]  /*2f20*/  LEA R24, P6, R25, R18, 0x2 ;  /* 0x0000001219187211 */ /* 0x000fc600078c10ff */
[----:B------:R2:W-:Y:S01]  /*2f30*/  REDG.E.ADD.F32.FTZ.RN.STRONG.GPU desc[UR14][R28.64], R21 ;  /* 0x000000151c0079a6 */ /* 0x0005e2000c10f38e */
[----:B------:R-:W-:Y:S02]  /*2f40*/  IADD3.X R25, R19, UR9, RZ, P6, !PT ;  /* 0x0000000913197c10 */ /* 0x000fe4000b7fe4ff */
[----:B0-----:R-:W-:-:S04]  /*2f50*/  LEA R26, P6, R14, R18, 0x2 ;  /* 0x000000120e1a7211 */ /* 0x001fc800078c10ff */
[----:B------:R-:W-:-:S05]  /*2f60*/  LEA.HI.X R27, R14, R19, R15, 0x2, P6 ;  /* 0x000000130e1b7211 */ /* 0x000fca00030f140f */
[----:B------:R2:W-:Y:S04]  /*2f70*/  REDG.E.ADD.F32.FTZ.RN.STRONG.GPU desc[UR14][R26.64], R22 ;  /* 0x000000161a0079a6 */ /* 0x0005e8000c10f38e */
[----:B------:R2:W-:Y:S02]  /*2f80*/  REDG.E.ADD.F32.FTZ.RN.STRONG.GPU desc[UR14][R24.64], R23 ;  /* 0x00000017180079a6 */ /* 0x0005e4000c10f38e */
.L_x_17:
[----:B------:R-:W-:Y:S05]  /*2f90*/  BSYNC B0 ;  /* 0x0000000000007941 */ /* 0x000fea0003800000 */
.L_x_16:
[----:B-1----:R-:W-:Y:S02]  /*2fa0*/  ISETP.GE.U32.AND P6, PT, R32, 0x2, PT ;  /* 0x000000022000780c */ /* 0x002fe40003fc6070 */
[----:B--2---:R-:W-:Y:S02]  /*2fb0*/  PRMT R19, R38, 0x7632, R19 ;  /* 0x0000763226137816 */ /* 0x004fe40000000013 */
[----:B------:R-:W-:Y:S02]  /*2fc0*/  PRMT R29, R52, 0x7632, R29 ;  /* 0x00007632341d7816 */ /* 0x000fe4000000001d */
[----:B------:R-:W-:Y:S02]  /*2fd0*/  PRMT R28, R49, 0x7632, R28 ;  /* 0x00007632311c7816 */ /* 0x000fe4000000001c */
[----:B------:R-:W-:Y:S02]  /*2fe0*/  PRMT R27, R47, 0x7632, R27 ;  /* 0x000076322f1b7816 */ /* 0x000fe4000000001b */
[----:B------:R-:W-:-:S02]  /*2ff0*/  PRMT R26, R46, 0x7632, R26 ;  /* 0x000076322e1a7816 */ /* 0x000fc4000000001a */
[----:B------:R-:W-:Y:S02]  /*3000*/  PRMT R25, R48, 0x7632, R25 ;  /* 0x0000763230197816 */ /* 0x000fe40000000019 */
[----:B------:R-:W-:Y:S02]  /*3010*/  PRMT R24, R45, 0x7632, R24 ;  /* 0x000076322d187816 */ /* 0x000fe40000000018 */
[----:B------:R-:W-:Y:S02]  /*3020*/  PRMT R23, R43, 0x7632, R23 ;  /* 0x000076322b177816 */ /* 0x000fe40000000017 */
[----:B------:R-:W-:Y:S02]  /*3030*/  PRMT R22, R42, 0x7632, R22 ;  /* 0x000076322a167816 */ /* 0x000fe40000000016 */
[----:B------:R-:W-:Y:S02]  /*3040*/  PRMT R21, R44, 0x7632, R21 ;  /* 0x000076322c157816 */ /* 0x000fe40000000015 */
[----:B------:R-:W-:-:S02]  /*3050*/  PRMT R20, R41, 0x7632, R20 ;  /* 0x0000763229147816 */ /* 0x000fc40000000014 */
[----:B------:R-:W-:Y:S02]  /*3060*/  PRMT R31, R51, 0x7632, R31 ;  /* 0x00007632331f7816 */ /* 0x000fe4000000001f */
[----:B------:R-:W-:Y:S02]  /*3070*/  PRMT R30, R50, 0x7632, R30 ;  /* 0x00007632321e7816 */ /* 0x000fe4000000001e */
[----:B------:R-:W-:Y:S02]  /*3080*/  PRMT R18, R40, 0x7632, R18 ;  /* 0x0000763228127816 */ /* 0x000fe40000000012 */
[----:B------:R-:W-:Y:S01]  /*3090*/  PRMT R17, R37, 0x7632, R17 ;  /* 0x0000763225117816 */ /* 0x000fe20000000011 */
[----:B------:R-:W-:Y:S06]  /*30a0*/  @!P6 BRA `(.L_x_18) ;  /* 0x0000001000a8e947 */ /* 0x000fec0003800000 */
[----:B------:R-:W0:Y:S01]  /*30b0*/  LDC.64 R14, c[0x0][0x258] ;  /* 0x00009600ff0e7b82 */ /* 0x000e220000000a00 */
[----:B------:R-:W-:-:S04]  /*30c0*/  ULOP3.LUT UR10, UR4, 0x1, URZ, 0xc0, !UPT ;  /* 0x00000001040a7892 */ /* 0x000fc8000f8ec03f */
[----:B------:R-:W-:-:S03]  /*30d0*/  UIMAD UR10, UR10, UR18, URZ ;  /* 0x000000120a0a72a4 */ /* 0x000fc6000f8e023f */
[----:B------:R-:W1:Y:S03]  /*30e0*/  LDC.64 R34, c[0x0][0x260] ;  /* 0x00009800ff227b82 */ /* 0x000e660000000a00 */
[----:B------:R-:W-:-:S05]  /*30f0*/  IMAD R33, R32, UR10, RZ ;  /* 0x0000000a20217c24 */ /* 0x000fca000f8e02ff */
[----:B------:R-:W-:Y:S02]  /*3100*/  SHF.L.U32 R55, R33, 0x1, RZ ;  /* 0x0000000121377819 */ /* 0x000fe400000006ff */
[----:B------:R-:W-:-:S05]  /*3110*/  IADD3 R33, R36, UR10, RZ ;  /* 0x0000000a24217c10 */ /* 0x000fca000fffe0ff */
[----:B0-----:R-:W-:-:S04]  /*3120*/  IMAD.WIDE.U32 R14, R33, 0x4, R14 ;  /* 0x00000004210e7825 */ /* 0x001fc800078e000e */
[----:B-1----:R-:W-:Y:S01]  /*3130*/  IMAD.WIDE R34, R55, 0x4, R34 ;  /* 0x0000000437227825 */ /* 0x002fe200078e0222 */
[----:B------:R-:W-:Y:S06]  /*3140*/  @P0 BRA `(.L_x_19) ;  /* 0x0000000000740947 */ /* 0x000fec0003800000 */
[----:B------:R-:W0:Y:S01]  /*3150*/  S2R R6, SR_LANEID ;  /* 0x0000000000067919 */ /* 0x000e220000000000 */
[----:B------:R-:W1:Y:S01]  /*3160*/  S2UR UR10, SR_CTAID.Y ;  /* 0x00000000000a79c3 */ /* 0x000e620000002600 */
[----:B------:R-:W-:Y:S01]  /*3170*/  VOTEU.ANY UR11, UPT, PT ;  /* 0x00000000000b7886 */ /* 0x000fe200038e0100 */
[----:B------:R-:W-:Y:S01]  /*3180*/  ULOP3.LUT UP0, URZ, UR4, 0x2, URZ, 0xc0, !UPT ;  /* 0x00000002043f7892 */ /* 0x000fe2000f80c03f */
[----:B------:R-:W2:Y:S01]  /*3190*/  S2R R61, SR_CTAID.X ;  /* 0x00000000003d7919 */ /* 0x000ea20000002500 */
[----:B------:R-:W-:Y:S02]  /*31a0*/  UPOPC UR12, UR11 ;  /* 0x0000000b000c72bf */ /* 0x000fe40008000000 */
[----:B------:R-:W-:Y:S01]  /*31b0*/  UFLO.U32 UR11, UR11 ;  /* 0x0000000b000b72bd */ /* 0x000fe200080e0000 */
[----:B-1----:R-:W-:Y:S01]  /*31c0*/  MOV R36, UR10 ;  /* 0x0000000a00247c02 */ /* 0x002fe20008000f00 */
[----:B------:R-:W-:Y:S02]  /*31d0*/  UMOV UR10, 0x1 ;  /* 0x00000001000a7882 */ /* 0x000fe40000000000 */
[----:B------:R-:W-:-:S02]  /*31e0*/  USEL UR10, UR10, 0xffffffff, !UP0 ;  /* 0xffffffff0a0a7887 */ /* 0x000fc4000c000000 */
[----:B0-----:R-:W-:Y:S02]  /*31f0*/  ISETP.EQ.U32.AND P6, PT, R6, UR11, PT ;  /* 0x0000000b06007c0c */ /* 0x001fe4000bfc2070 */
[----:B------:R-:W-:Y:S01]  /*3200*/  UIMAD UR10, UR10, UR12, URZ ;  /* 0x0000000c0a0a72a4 */ /* 0x000fe2000f8e023f */
[----:B--2---:R-:W-:-:S05]  /*3210*/  IMAD R61, R61, UR18, R36 ;  /* 0x000000123d3d7c24 */ /* 0x004fca000f8e0224 */
[----:B------:R-:W-:Y:S01]  /*3220*/  MOV R33, UR10 ;  /* 0x0000000a00217c02 */ /* 0x000fe20008000f00 */
[----:B------:R-:W-:-:S05]  /*3230*/  IMAD.WIDE.U32 R60, R61, 0x8, R34 ;  /* 0x000000083d3c7825 */ /* 0x000fca00078e0022 */
[----:B------:R0:W-:Y:S01]  /*3240*/  STG.E.64 desc[UR14][R60.64], R12 ;  /* 0x0000000c3c007986 */ /* 0x0001e2000c101b0e */
[----:B------:R-:W-:Y:S06]  /*3250*/  @P6 MEMBAR.ALL.GPU ;  /* 0x0000000000006992 */ /* 0x000fec000000a000 */
[----:B------:R-:W-:-:S00]  /*3260*/  @P6 ERRBAR ;  /* 0x00000000000069ab */ /* 0x000fc00000000000 */
[----:B------:R-:W-:Y:S06]  /*3270*/  @P6 CGAERRBAR ;  /* 0x00000000000065ab */ /* 0x000fec0000000000 */
[----:B------:R1:W-:Y:S01]  /*3280*/  @P6 REDG.E.ADD.S32.STRONG.GPU desc[UR14][R14.64], R33 ;  /* 0x000000210e00698e */ /* 0x0003e2000c10e38e */
[----:B------:R-:W-:-:S04]  /*3290*/  PLOP3.LUT P6, PT, PT, PT, UP0, 0x40, 0x0 ;  /* 0x000000000000781c */ /* 0x000fc80003fce808 */
[----:B0-----:R-:W-:-:S04]  /*32a0*/  SEL R60, R32, RZ, P6 ;  /* 0x000000ff203c7207 */ /* 0x001fc80003000000 */
[----:B------:R-:W-:-:S13]  /*32b0*/  ISETP.NE.AND P6, PT, R60, -0x1, PT ;  /* 0xffffffff3c00780c */ /* 0x000fda0003fc5270 */
[----:B-1----:R-:W-:Y:S05]  /*32c0*/  @!P6 BRA `(.L_x_19) ;  /* 0x000000000014e947 */ /* 0x002fea0003800000 */
.L_x_20:
[----:B------:R-:W2:Y:S04]  /*32d0*/  LDG.E.STRONG.GPU R33, desc[UR14][R14.64] ;  /* 0x0000000e0e217981 */ /* 0x000ea8000c1ef900 */
[----:B--2---:R-:W-:Y:S01]  /*32e0*/  CCTL.IVALL ;  /* 0x00000000ff00798f */ /* 0x004fe20002000000 */
[----:B------:R-:W-:Y:S05]  /*32f0*/  YIELD ;  /* 0x0000000000007946 */ /* 0x000fea0003800000 */
[----:B------:R-:W-:-:S13]  /*3300*/  ISETP.NE.AND P6, PT, R33, R60, PT ;  /* 0x0000003c2100720c */ /* 0x000fda0003fc5270 */
[----:B------:R-:W-:Y:S05]  /*3310*/  @P6 BRA `(.L_x_20) ;  /* 0xfffffffc00ec6947 */ /* 0x000fea000383ffff */
.L_x_19:
[----:B------:R-:W-:Y:S01]  /*3320*/  ISETP.NE.AND P6, PT, R32, RZ, PT ;  /* 0x000000ff2000720c */ /* 0x000fe20003fc5270 */
[----:B------:R-:W-:Y:S05]  /*3330*/  WARPSYNC.ALL ;  /* 0x0000000000007948 */ /* 0x000fea0003800000 */
[----:B------:R-:W-:Y:S07]  /*3340*/  BAR.SYNC.DEFER_BLOCKING 0x0 ;  /* 0x0000000000007b1d */ /* 0x000fee0000010000 */
[----:B------:R-:W-:Y:S05]  /*3350*/  @!P6 BRA `(.L_x_18) ;  /* 0x0000000c00fce947 */ /* 0x000fea0003800000 */
[----:B------:R-:W-:Y:S01]  /*3360*/  IADD3 R14, R32, -0x1, RZ ;  /* 0xffffffff200e7810 */ /* 0x000fe20007ffe0ff */
[----:B------:R-:W-:-:S03]  /*3370*/  HFMA2.MMA R33, -RZ, RZ, 0, 0 ;  /* 0x00000000ff217435 */ /* 0x000fc600000001ff */
[----:B------:R-:W-:-:S13]  /*3380*/  ISETP.GE.U32.AND P6, PT, R14, 0x3, PT ;  /* 0x000000030e00780c */ /* 0x000fda0003fc6070 */
[----:B------:R-:W-:Y:S05]  /*3390*/  @!P6 BRA `(.L_x_21) ;  /* 0x0000000c007ce947 */ /* 0x000fea0003800000 */
[----:B------:R-:W-:Y:S02]  /*33a0*/  LOP3.LUT R15, R32, 0x3, RZ, 0xc0, !PT ;  /* 0x00000003200f7812 */ /* 0x000fe400078ec0ff */
[----:B------:R-:W-:Y:S02]  /*33b0*/  MOV R33, RZ ;  /* 0x000000ff00217202 */ /* 0x000fe40000000f00 */
[----:B------:R-:W-:-:S04]  /*33c0*/  IADD3 R15, -R15, R32, RZ ;  /* 0x000000200f0f7210 */ /* 0x000fc80007ffe1ff */
[C---:B------:R-:W-:Y:S02]  /*33d0*/  ISETP.GT.AND P6, PT, R15.reuse, RZ, PT ;  /* 0x000000ff0f00720c */ /* 0x040fe40003fc4270 */
[----:B------:R-:W-:-:S11]  /*33e0*/  R2UR UR10, R15 ;  /* 0x000000000f0a72ca */ /* 0x000fd600000e0000 */
[----:B------:R-:W-:Y:S05]  /*33f0*/  @!P6 BRA `(.L_x_22) ;  /* 0x0000000800e8e947 */ /* 0x000fea0003800000 */
[----:B------:R-:W-:Y:S02]  /*3400*/  UISETP.GT.AND UP1, UPT, UR10, 0xc, UPT ;  /* 0x0000000c0a00788c */ /* 0x000fe4000bf24270 */
[----:B------:R-:W-:-:S04]  /*3410*/  UPLOP3.LUT UP0, UPT, UPT, UPT, UPT, 0x80, 0x0 ;  /* 0x000000000000789c */ /* 0x000fc80003f0f070 */
[----:B------:R-:W-:-:S13]  /*3420*/  PLOP3.LUT P6, PT, PT, PT, UP1, 0x40, 0x0 ;  /* 0x000000000000781c */ /* 0x000fda0003fce818 */
[----:B------:R-:W-:Y:S05]  /*3430*/  @P6 BRA `(.L_x_23) ;  /* 0x0000000400d46947 */ /* 0x000fea0003800000 */
[----:B------:R-:W-:-:S11]  /*3440*/  UPLOP3.LUT UP0, UPT, UPT, UPT, UPT, 0x40, 0x0 ;  /* 0x000000000000789c */ /* 0x000fd60003f0e870 */
.L_x_24:
[----:B------:R-:W-:-:S13]  /*3450*/  ISETP.EQ.OR P6, PT, R33, UR13, P0 ;  /* 0x0000000d21007c0c */ /* 0x000fda00087c2670 */
[----:B------:R-:W-:-:S04]  /*3460*/  @!P6 IMAD R61, R33, UR18, R36 ;  /* 0x00000012213dec24 */ /* 0x000fc8000f8e0224 */
[----:B------:R-:W-:-:S05]  /*3470*/  @!P6 IMAD.WIDE.U32 R60, R61, 0x8, R34 ;  /* 0x000000083d3ce825 */ /* 0x000fca00078e0022 */
[----:B------:R-:W2:Y:S02]  /*3480*/  @!P6 LDG.E.64 R14, desc[UR14][R60.64] ;  /* 0x0000000e3c0ee981 */ /* 0x000ea4000c1e1b00 */
[----:B--2---:R-:W-:Y:S01]  /*3490*/  @!P6 FADD.FTZ R13, R13, R15 ;  /* 0x0000000f0d0de221 */ /* 0x004fe20000010000 */
[----:B------:R-:W-:Y:S01]  /*34a0*/  IADD3 R15, R33, 0x1, RZ ;  /* 0x00000001210f7810 */ /* 0x000fe20007ffe0ff */
[----:B------:R-:W-:-:S03]  /*34b0*/  @!P6 FADD.FTZ R12, R12, R14 ;  /* 0x0000000e0c0ce221 */ /* 0x000fc60000010000 */
        /* <DEDUP_REMOVED lines=100> */
[----:B------:R-:W-:-:S06]  /*3b00*/  @!P6 IMAD.WIDE.U32 R14, R15, 0x8, R34 ;  /* 0x000000080f0ee825 */ /* 0x000fcc00078e0022 */
[----:B------:R-:W2:Y:S01]  /*3b10*/  @!P6 LDG.E.64 R14, desc[UR14][R14.64] ;  /* 0x0000000e0e0ee981 */ /* 0x000ea2000c1e1b00 */
[----:B------:R-:W-:Y:S01]  /*3b20*/  UIADD3 UR10, UR10, -0x10, URZ ;  /* 0xfffffff00a0a7890 */ /* 0x000fe2000fffe03f */
[----:B------:R-:W-:-:S03]  /*3b30*/  IADD3 R33, R33, 0x10, RZ ;  /* 0x0000001021217810 */ /* 0x000fc60007ffe0ff */
[----:B------:R-:W-:Y:S01]  /*3b40*/  UISETP.GT.AND UP1, UPT, UR10, 0xc, UPT ;  /* 0x0000000c0a00788c */ /* 0x000fe2000bf24270 */
[----:B--2---:R-:W-:Y:S01]  /*3b50*/  @!P6 FADD.FTZ R12, R12, R14 ;  /* 0x0000000e0c0ce221 */ /* 0x004fe20000010000 */
[----:B------:R-:W-:-:S04]  /*3b60*/  @!P6 FADD.FTZ R13, R13, R15 ;  /* 0x0000000f0d0de221 */ /* 0x000fc80000010000 */
[----:B------:R-:W-:-:S13]  /*3b70*/  PLOP3.LUT P6, PT, PT, PT, UP1, 0x80, 0x0 ;  /* 0x000000000000781c */ /* 0x000fda0003fcf018 */
[----:B------:R-:W-:Y:S05]  /*3b80*/  @P6 BRA `(.L_x_24) ;  /* 0xfffffff800306947 */ /* 0x000fea000383ffff */
.L_x_23:
[----:B------:R-:W-:-:S06]  /*3b90*/  UISETP.GT.AND UP1, UPT, UR10, 0x4, UPT ;  /* 0x000000040a00788c */ /* 0x000fcc000bf24270 */
[----:B------:R-:W-:-:S13]  /*3ba0*/  PLOP3.LUT P6, PT, PT, PT, UP1, 0x40, 0x0 ;  /* 0x000000000000781c */ /* 0x000fda0003fce818 */
[----:B------:R-:W-:Y:S05]  /*3bb0*/  @P6 BRA `(.L_x_25) ;  /* 0x0000000000ec6947 */ /* 0x000fea0003800000 */
        /* <DEDUP_REMOVED lines=24> */
[----:B------:R-:W2:Y:S01]  /*3d40*/  @!P6 LDG.E.64 R14, desc[UR14][R60.64] ;  /* 0x0000000e3c0ee981 */ /* 0x000ea2000c1e1b00 */
[----:B------:R-:W-:Y:S01]  /*3d50*/  IADD3 R33, R33, 0x4, RZ ;  /* 0x0000000421217810 */ /* 0x000fe20007ffe0ff */
[----:B--2---:R-:W-:Y:S01]  /*3d60*/  @!P6 FADD.FTZ R12, R12, R14 ;  /* 0x0000000e0c0ce221 */ /* 0x004fe20000010000 */
[----:B------:R-:W-:Y:S02]  /*3d70*/  @!P6 FADD.FTZ R13, R13, R15 ;  /* 0x0000000f0d0de221 */ /* 0x000fe40000010000 */
        /* <DEDUP_REMOVED lines=26> */
[----:B------:R-:W-:Y:S01]  /*3f20*/  IADD3 R33, R33, 0x4, RZ ;  /* 0x0000000421217810 */ /* 0x000fe20007ffe0ff */
[----:B------:R-:W-:Y:S02]  /*3f30*/  UPLOP3.LUT UP0, UPT, UPT, UPT, UPT, 0x40, 0x0 ;  /* 0x000000000000789c */ /* 0x000fe40003f0e870 */
[----:B------:R-:W-:Y:S01]  /*3f40*/  UIADD3 UR10, UR10, -0x4, URZ ;  /* 0xfffffffc0a0a7890 */ /* 0x000fe2000fffe03f */
[----:B--2---:R-:W-:Y:S01]  /*3f50*/  @!P6 FADD.FTZ R12, R12, R14 ;  /* 0x0000000e0c0ce221 */ /* 0x004fe20000010000 */
[----:B------:R-:W-:-:S10]  /*3f60*/  @!P6 FADD.FTZ R13, R13, R15 ;  /* 0x0000000f0d0de221 */ /* 0x000fd40000010000 */
.L_x_25:
[----:B------:R-:W-:-:S06]  /*3f70*/  UISETP.NE.OR UP0, UPT, UR10, URZ, UP0 ;  /* 0x0000003f0a00728c */ /* 0x000fcc0008705670 */
[----:B------:R-:W-:-:S13]  /*3f80*/  PLOP3.LUT P6, PT, PT, PT, UP0, 0x80, 0x0 ;  /* 0x000000000000781c */ /* 0x000fda0003fcf008 */
[----:B------:R-:W-:Y:S05]  /*3f90*/  @!P6 BRA `(.L_x_21) ;  /* 0x00000000007ce947 */ /* 0x000fea0003800000 */
.L_x_22:
        /* <DEDUP_REMOVED lines=27> */
[----:B--2---:R-:W-:Y:S01]  /*4150*/  @!P6 FADD.FTZ R12, R12, R14 ;  /* 0x0000000e0c0ce221 */ /* 0x004fe20000010000 */
[----:B------:R-:W-:-:S03]  /*4160*/  @!P6 FADD.FTZ R13, R13, R15 ;  /* 0x0000000f0d0de221 */ /* 0x000fc60000010000 */
[----:B------:R-:W-:-:S13]  /*4170*/  ISETP.NE.AND P6, PT, RZ, UR10, PT ;  /* 0x0000000aff007c0c */ /* 0x000fda000bfc5270 */
[----:B------:R-:W-:Y:S05]  /*4180*/  @P6 BRA `(.L_x_22) ;  /* 0xfffffffc00846947 */ /* 0x000fea000383ffff */
.L_x_21:
[----:B------:R-:W-:-:S13]  /*4190*/  LOP3.LUT P6, R32, R32, 0x3, RZ, 0xc0, !PT ;  /* 0x0000000320207812 */ /* 0x000fda00078cc0ff */
[----:B------:R-:W-:Y:S05]  /*41a0*/  @!P6 BRA `(.L_x_18) ;  /* 0x000000000068e947 */ /* 0x000fea0003800000 */
[----:B------:R-:W-:Y:S01]  /*41b0*/  ISETP.EQ.OR P6, PT, R33, UR13, P0 ;  /* 0x0000000d21007c0c */ /* 0x000fe200087c2670 */
[----:B------:R-:W-:-:S12]  /*41c0*/  BSSY B0, `(.L_x_26) ;  /* 0x0000007000007945 */ /* 0x000fd80003800000 */
[----:B------:R-:W-:Y:S05]  /*41d0*/  @P6 BRA `(.L_x_27) ;  /* 0x0000000000146947 */ /* 0x000fea0003800000 */
[----:B------:R-:W-:-:S04]  /*41e0*/  IMAD R15, R33, UR18, R36 ;  /* 0x00000012210f7c24 */ /* 0x000fc8000f8e0224 */
[----:B------:R-:W-:-:S06]  /*41f0*/  IMAD.WIDE.U32 R14, R15, 0x8, R34 ;  /* 0x000000080f0e7825 */ /* 0x000fcc00078e0022 */
[----:B------:R-:W2:Y:S02]  /*4200*/  LDG.E.64 R14, desc[UR14][R14.64] ;  /* 0x0000000e0e0e7981 */ /* 0x000ea4000c1e1b00 */
[----:B--2---:R-:W-:Y:S01]  /*4210*/  FADD.FTZ R12, R12, R14 ;  /* 0x0000000e0c0c7221 */ /* 0x004fe20000010000 */
[----:B------:R-:W-:-:S07]  /*4220*/  FADD.FTZ R13, R13, R15 ;  /* 0x0000000f0d0d7221 */ /* 0x000fce0000010000 */
.L_x_27:
[----:B------:R-:W-:Y:S05]  /*4230*/  BSYNC B0 ;  /* 0x0000000000007941 */ /* 0x000fea0003800000 */
.L_x_26:
[----:B------:R-:W-:-:S13]  /*4240*/  ISETP.NE.AND P6, PT, R32, 0x1, PT ;  /* 0x000000012000780c */ /* 0x000fda0003fc5270 */
[----:B------:R-:W-:Y:S05]  /*4250*/  @!P6 BRA `(.L_x_18) ;  /* 0x00000000003ce947 */ /* 0x000fea0003800000 */
[----:B------:R-:W-:-:S04]  /*4260*/  IADD3 R61, R33, 0x1, RZ ;  /* 0x00000001213d7810 */ /* 0x000fc80007ffe0ff */
[----:B------:R-:W-:-:S13]  /*4270*/  ISETP.EQ.OR P6, PT, R61, UR13, P0 ;  /* 0x0000000d3d007c0c */ /* 0x000fda00087c2670 */
[----:B------:R-:W-:-:S04]  /*4280*/  @!P6 IMAD R61, R61, UR18, R36 ;  /* 0x000000123d3dec24 */ /* 0x000fc8000f8e0224 */
[----:B------:R-:W-:-:S05]  /*4290*/  @!P6 IMAD.WIDE.U32 R60, R61, 0x8, R34 ;  /* 0x000000083d3ce825 */ /* 0x000fca00078e0022 */
[----:B------:R-:W2:Y:S02]  /*42a0*/  @!P6 LDG.E.64 R14, desc[UR14][R60.64] ;  /* 0x0000000e3c0ee981 */ /* 0x000ea4000c1e1b00 */
[----:B--2---:R-:W-:Y:S01]  /*42b0*/  @!P6 FADD.FTZ R13, R13, R15 ;  /* 0x0000000f0d0de221 */ /* 0x004fe20000010000 */
[----:B------:R-:W-:Y:S01]  /*42c0*/  IADD3 R15, R33, 0x2, RZ ;  /* 0x00000002210f7810 */ /* 0x000fe20007ffe0ff */
[----:B------:R-:W-:-:S03]  /*42d0*/  @!P6 FADD.FTZ R12, R12, R14 ;  /* 0x0000000e0c0ce221 */ /* 0x000fc60000010000 */
[----:B------:R-:W-:-:S04]  /*42e0*/  ISETP.EQ.OR P6, PT, R15, UR13, P0 ;  /* 0x0000000d0f007c0c */ /* 0x000fc800087c2670 */
[----:B------:R-:W-:-:S13]  /*42f0*/  ISETP.EQ.OR P6, PT, R32, 0x2, P6 ;  /* 0x000000022000780c */ /* 0x000fda00037c2670 */
[----:B------:R-:W-:-:S04]  /*4300*/  @!P6 IMAD R15, R15, UR18, R36 ;  /* 0x000000120f0fec24 */ /* 0x000fc8000f8e0224 */
[----:B------:R-:W-:-:S06]  /*4310*/  @!P6 IMAD.WIDE.U32 R14, R15, 0x8, R34 ;  /* 0x000000080f0ee825 */ /* 0x000fcc00078e0022 */
[----:B------:R-:W2:Y:S02]  /*4320*/  @!P6 LDG.E.64 R14, desc[UR14][R14.64] ;  /* 0x0000000e0e0ee981 */ /* 0x000ea4000c1e1b00 */
[----:B--2---:R-:W-:Y:S01]  /*4330*/  @!P6 FADD.FTZ R12, R12, R14 ;  /* 0x0000000e0c0ce221 */ /* 0x004fe20000010000 */
[----:B------:R-:W-:-:S07]  /*4340*/  @!P6 FADD.FTZ R13, R13, R15 ;  /* 0x0000000f0d0de221 */ /* 0x000fce0000010000 */
.L_x_18:
[----:B------:R-:W0:Y:S01]  /*4350*/  S2UR UR11, SR_CgaCtaId ;  /* 0x00000000000b79c3 */ /* 0x000e220000008800 */
[----:B------:R-:W-:Y:S01]  /*4360*/  UMOV UR10, 0x400 ;  /* 0x00000400000a7882 */ /* 0x000fe20000000000 */
[----:B------:R-:W-:Y:S02]  /*4370*/  ISETP.NE.AND P6, PT, RZ, UR17, PT ;  /* 0x00000011ff007c0c */ /* 0x000fe4000bfc5270 */
[----:B------:R-:W-:Y:S02]  /*4380*/  SHF.L.U32 R51, R51, 0x10, RZ ;  /* 0x0000001033337819 */ /* 0x000fe400000006ff */
[----:B------:R-:W-:Y:S02]  /*4390*/  SHF.L.U32 R34, R31, 0x10, RZ ;  /* 0x000000101f227819 */ /* 0x000fe400000006ff */
[----:B------:R-:W-:Y:S01]  /*43a0*/  SHF.L.U32 R33, R50, 0x10, RZ ;  /* 0x0000001032217819 */ /* 0x000fe200000006ff */
[----:B------:R-:W-:Y:S01]  /*43b0*/  FADD.FTZ R35, R51, -UR19 ;  /* 0x8000001333237e21 */ /* 0x000fe20008010000 */
[----:B------:R-:W-:Y:S01]  /*43c0*/  SHF.L.U32 R30, R30, 0x10, RZ ;  /* 0x000000101e1e7819 */ /* 0x000fe200000006ff */
[----:B------:R-:W-:Y:S01]  /*43d0*/  FADD.FTZ R34, R34, -UR19 ;  /* 0x8000001322227e21 */ /* 0x000fe20008010000 */
[----:B------:R-:W-:Y:S01]  /*43e0*/  SHF.L.U32 R52, R52, 0x10, RZ ;  /* 0x0000001034347819 */ /* 0x000fe200000006ff */
[----:B------:R-:W-:Y:S01]  /*43f0*/  FMUL.FTZ R35, R35, UR20 ;  /* 0x0000001423237c20 */ /* 0x000fe20008410000 */
[----:B------:R-:W-:Y:S01]  /*4400*/  SHF.L.U32 R29, R29, 0x10, RZ ;  /* 0x000000101d1d7819 */ /* 0x000fe200000006ff */
[----:B------:R-:W-:Y:S01]  /*4410*/  FMUL.FTZ R34, R34, UR20 ;  /* 0x0000001422227c20 */ /* 0x000fe20008410000 */
[----:B0-----:R-:W-:-:S09]  /*4420*/  ULEA UR10, UR11, UR10, 0x18 ;  /* 0x0000000a0b0a7291 */ /* 0x001fd2000f8ec03f */
[----:B------:R-:W-:Y:S01]  /*4430*/  @!P0 STS.64 [UR10+0x98], R12 ;  /* 0x0000980cff008988 */ /* 0x000fe20008000a0a */
[----:B------:R-:W-:Y:S06]  /*4440*/  BAR.SYNC.DEFER_BLOCKING 0x0 ;  /* 0x0000000000007b1d */ /* 0x000fec0000010000 */
[----:B------:R-:W0:Y:S01]  /*4450*/  LDS.64 R14, [UR10+0x98] ;  /* 0x0000980aff0e7984 */ /* 0x000e220008000a00 */
[----:B------:R-:W-:Y:S02]  /*4460*/  ULDC UR10, c[0x0][0x2bc] ;  /* 0x0000af00000a7ab9 */ /* 0x000fe40000000800 */
[----:B0-----:R-:W-:Y:S01]  /*4470*/  FMUL.FTZ R31, R14, UR10 ;  /* 0x0000000a0e1f7c20 */ /* 0x001fe20008410000 */
        /* <DEDUP_REMOVED lines=15> */
[----:B-1----:R-:W-:Y:S01]  /*4570*/  FMUL.FTZ R33, R33, R50 ;  /* 0x0000003221217220 */ /* 0x002fe20000410000 */
[----:B------:R-:W-:Y:S02]  /*4580*/  FADD.FTZ R50, -R50, 1 ;  /* 0x3f80000032327421 */ /* 0x000fe40000010100 */
[----:B------:R-:W-:Y:S02]  /*4590*/  FMUL.FTZ R30, R30, R61 ;  /* 0x0000003d1e1e7220 */ /* 0x000fe40000410000 */
[----:B------:R-:W-:-:S04]  /*45a0*/  FFMA.FTZ R50, R13, R50, 1 ;  /* 0x3f8000000d327423 */ /* 0x000fc80000010032 */
[----:B------:R-:W-:-:S07]  /*45b0*/  FMUL.FTZ R33, R33, R50 ;  /* 0x0000003221217220 */ /* 0x000fce0000410000 */
.L_x_28:
[----:B------:R-:W-:Y:S01]  /*45c0*/  LOP3.LUT P0, RZ, R54, 0x2, RZ, 0xc0, !PT ;  /* 0x0000000236ff7812 */ /* 0x000fe2000780c0ff */
[----:B------:R-:W-:-:S12]  /*45d0*/  BSSY B0, `(.L_x_29) ;  /* 0x0000015000007945 */ /* 0x000fd80003800000 */
[----:B------:R-:W-:Y:S05]  /*45e0*/  @P0 BRA `(.L_x_30) ;  /* 0x00000000004c0947 */ /* 0x000fea0003800000 */
[----:B------:R-:W-:Y:S01]  /*45f0*/  SHF.R.S32.HI R12, RZ, 0x1f, R0 ;  /* 0x0000001fff0c7819 */ /* 0x000fe20000011400 */
[----:B------:R-:W-:Y:S01]  /*4600*/  ULDC.64 UR10, c[0x0][0x288] ;  /* 0x0000a200000a7ab9 */ /* 0x000fe20000000a00 */
[----:B------:R-:W-:-:S03]  /*4610*/  MOV R13, R57 ;  /* 0x00000039000d7202 */ /* 0x000fc60000000f00 */
[----:B------:R-:W-:Y:S01]  /*4620*/  IMAD R15, R12, UR10, RZ ;  /* 0x0000000a0c0f7c24 */ /* 0x000fe2000f8e02ff */
[----:B------:R-:W-:-:S03]  /*4630*/  MOV R12, R58 ;  /* 0x0000003a000c7202 */ /* 0x000fc60000000f00 */
[C---:B------:R-:W-:Y:S02]  /*4640*/  IMAD R15, R0.reuse, UR11, R15 ;  /* 0x0000000b000f7c24 */ /* 0x040fe4000f8e020f */
[----:B------:R-:W-:Y:S01]  /*4650*/  IMAD.WIDE.U32 R12, R0, UR10, R12 ;  /* 0x0000000a000c7c25 */ /* 0x000fe2000f8e000c */
[----:B------:R-:W-:-:S04]  /*4660*/  ULDC.64 UR10, c[0x0][0x210] ;  /* 0x00008400000a7ab9 */ /* 0x000fc80000000a00 */
[----:B------:R-:W-:Y:S01]  /*4670*/  IADD3 R15, R13, R15, RZ ;  /* 0x0000000f0d0f7210 */ /* 0x000fe20007ffe0ff */
[----:B------:R-:W-:Y:S01]  /*4680*/  FFMA.FTZ R13, R31, R34, R32 ;  /* 0x000000221f0d7223 */ /* 0x000fe20000010020 */
[----:B------:R-:W-:-:S03]  /*4690*/  LEA R14, P0, R12, UR10, 0x1 ;  /* 0x0000000a0c0e7c11 */ /* 0x000fc6000f8008ff */
[----:B------:R-:W-:Y:S01]  /*46a0*/  FFMA.FTZ R30, R30, R9, -R13 ;  /* 0x000000091e1e7223 */ /* 0x000fe2000001080d */
[----:B------:R-:W-:Y:S01]  /*46b0*/  LEA.HI.X R15, R12, UR11, R15, 0x1, P0 ;  /* 0x0000000b0c0f7c11 */ /* 0x000fe200080f0c0f */
[----:B------:R-:W-:-:S04]  /*46c0*/  FFMA.FTZ R12, R31, R35, R32 ;  /* 0x000000231f0c7223 */ /* 0x000fc80000010020 */
[----:B------:R-:W-:-:S04]  /*46d0*/  FFMA.FTZ R12, R33, R8, -R12 ;  /* 0x00000008210c7223 */ /* 0x000fc8000001080c */
[----:B------:R-:W-:Y:S01]  /*46e0*/  FMUL.FTZ R13, R12, UR20 ;  /* 0x000000140c0d7c20 */ /* 0x000fe20008410000 */
[----:B------:R-:W-:-:S05]  /*46f0*/  FMUL.FTZ R12, R30, UR20 ;  /* 0x000000141e0c7c20 */ /* 0x000fca0008410000 */
[----:B------:R-:W-:-:S05]  /*4700*/  F2FP.BF16.F32.PACK_AB R13, R12, R13 ;  /* 0x0000000d0c0d723e */ /* 0x000fca00000010ff */
[----:B------:R0:W-:Y:S02]  /*4710*/  STG.E desc[UR14][R14.64], R13 ;  /* 0x0000000d0e007986 */ /* 0x0001e4000c10190e */
.L_x_30:
[----:B------:R-:W-:Y:S05]  /*4720*/  BSYNC B0 ;  /* 0x0000000000007941 */ /* 0x000fea0003800000 */
.L_x_29:
[----:B------:R-:W-:Y:S01]  /*4730*/  ISETP.NE.AND P6, PT, RZ, UR17, PT ;  /* 0x00000011ff007c0c */ /* 0x000fe2000bfc5270 */
[----:B0-----:R-:W-:Y:S01]  /*4740*/  FADD.FTZ R13, R52, -UR19 ;  /* 0x80000013340d7e21 */ /* 0x001fe20008010000 */
[----:B------:R-:W-:Y:S01]  /*4750*/  FADD.FTZ R12, R29, -UR19 ;  /* 0x800000131d0c7e21 */ /* 0x000fe20008010000 */
[----:B------:R-:W-:Y:S02]  /*4760*/  SHF.L.U32 R49, R49, 0x10, RZ ;  /* 0x0000001031317819 */ /* 0x000fe400000006ff */
[----:B------:R-:W-:Y:S01]  /*4770*/  SHF.L.U32 R28, R28, 0x10, RZ ;  /* 0x000000101c1c7819 */ /* 0x000fe200000006ff */
[----:B------:R-:W-:Y:S01]  /*4780*/  FMUL.FTZ R13, R13, UR20 ;  /* 0x000000140d0d7c20 */ /* 0x000fe20008410000 */
[----:B------:R-:W-:Y:S01]  /*4790*/  SHF.L.U32 R47, R47, 0x10, RZ ;  /* 0x000000102f2f7819 */ /* 0x000fe200000006ff */
[----:B------:R-:W-:Y:S01]  /*47a0*/  FMUL.FTZ R12, R12, UR20 ;  /* 0x000000140c0c7c20 */ /* 0x000fe20008410000 */
[----:B------:R-:W-:-:S04]  /*47b0*/  SHF.L.U32 R27, R27, 0x10, RZ ;  /* 0x000000101b1b7819 */ /* 0x000fc800000006ff */
[----:B------:R-:W-:Y:S05]  /*47c0*/  @!P6 BRA `(.L_x_31) ;  /* 0x000000000048e947 */ /* 0x000fea0003800000 */
        /* <DEDUP_REMOVED lines=18> */
.L_x_31:
[----:B------:R-:W-:Y:S04]  /*48f0*/  BSSY B0, `(.L_x_32) ;  /* 0x0000016000007945 */ /* 0x000fe80003800000 */
[----:B------:R-:W-:Y:S05]  /*4900*/  @P5 BRA `(.L_x_33) ;  /* 0x0000000000505947 */ /* 0x000fea0003800000 */
[----:B------:R-:W-:Y:S01]  /*4910*/  IADD3 R15, R0, 0x8, RZ ;  /* 0x00000008000f7810 */ /* 0x000fe20007ffe0ff */
[C-C-:B------:R-:W-:Y:S01]  /*4920*/  FFMA.FTZ R14, R31.reuse, R13, R32.reuse ;  /* 0x0000000d1f0e7223 */ /* 0x140fe20000010020 */
[----:B------:R-:W-:Y:S01]  /*4930*/  FFMA.FTZ R13, R31, R12, R32 ;  /* 0x0000000c1f0d7223 */ /* 0x000fe20000010020 */
[----:B------:R-:W-:Y:S01]  /*4940*/  ULDC.64 UR10, c[0x0][0x288] ;  /* 0x0000a200000a7ab9 */ /* 0x000fe20000000a00 */
[----:B------:R-:W-:Y:S01]  /*4950*/  SHF.R.S32.HI R29, RZ, 0x1f, R15 ;  /* 0x0000001fff1d7819 */ /* 0x000fe2000001140f */
[----:B------:R-:W-:Y:S01]  /*4960*/  FFMA.FTZ R14, R49, R8, -R14 ;  /* 0x00000008310e7223 */ /* 0x000fe2000001080e */
[----:B------:R-:W-:Y:S01]  /*4970*/  FFMA.FTZ R28, R28, R9, -R13 ;  /* 0x000000091c1c7223 */ /* 0x000fe2000001080d */
[----:B------:R-:W-:Y:S02]  /*4980*/  MOV R12, R58 ;  /* 0x0000003a000c7202 */ /* 0x000fe40000000f00 */
[----:B------:R-:W-:Y:S01]  /*4990*/  MOV R13, R57 ;  /* 0x00000039000d7202 */ /* 0x000fe20000000f00 */
[----:B------:R-:W-:-:S02]  /*49a0*/  IMAD R30, R29, UR10, RZ ;  /* 0x0000000a1d1e7c24 */ /* 0x000fc4000f8e02ff */
[----:B------:R-:W-:Y:S01]  /*49b0*/  FMUL.FTZ R29, R14, UR20 ;  /* 0x000000140e1d7c20 */ /* 0x000fe20008410000 */
[----:B------:R-:W-:Y:S01]  /*49c0*/  FMUL.FTZ R28, R28, UR20 ;  /* 0x000000141c1c7c20 */ /* 0x000fe20008410000 */
[----:B------:R-:W-:-:S04]  /*49d0*/  IMAD.WIDE.U32 R12, R15, UR10, R12 ;  /* 0x0000000a0f0c7c25 */ /* 0x000fc8000f8e000c */
[----:B------:R-:W-:Y:S01]  /*49e0*/  IMAD R15, R15, UR11, R30 ;  /* 0x0000000b0f0f7c24 */ /* 0x000fe2000f8e021e */
[----:B------:R-:W-:Y:S02]  /*49f0*/  ULDC.64 UR10, c[0x0][0x210] ;  /* 0x00008400000a7ab9 */ /* 0x000fe40000000a00 */
[----:B------:R-:W-:Y:S02]  /*4a00*/  LEA R14, P0, R12, UR10, 0x1 ;  /* 0x0000000a0c0e7c11 */ /* 0x000fe4000f8008ff */
[----:B------:R-:W-:Y:S02]  /*4a10*/  IADD3 R15, R13, R15, RZ ;  /* 0x0000000f0d0f7210 */ /* 0x000fe40007ffe0ff */
[----:B------:R-:W-:Y:S02]  /*4a20*/  F2FP.BF16.F32.PACK_AB R13, R28, R29 ;  /* 0x0000001d1c0d723e */ /* 0x000fe400000010ff */
[----:B------:R-:W-:-:S05]  /*4a30*/  LEA.HI.X R15, R12, UR11, R15, 0x1, P0 ;  /* 0x0000000b0c0f7c11 */ /* 0x000fca00080f0c0f */
[----:B------:R0:W-:Y:S02]  /*4a40*/  STG.E desc[UR14][R14.64], R13 ;  /* 0x0000000d0e007986 */ /* 0x0001e4000c10190e */
.L_x_33:
[----:B------:R-:W-:Y:S05]  /*4a50*/  BSYNC B0 ;  /* 0x0000000000007941 */ /* 0x000fea0003800000 */
.L_x_32:
[----:B0-----:R-:W-:Y:S01]  /*4a60*/  FADD.FTZ R15, R47, -UR19 ;  /* 0x800000132f0f7e21 */ /* 0x001fe20008010000 */
[----:B------:R-:W-:Y:S01]  /*4a70*/  FADD.FTZ R12, R27, -UR19 ;  /* 0x800000131b0c7e21 */ /* 0x000fe20008010000 */
[----:B------:R-:W-:Y:S02]  /*4a80*/  SHF.L.U32 R13, R46, 0x10, RZ ;  /* 0x000000102e0d7819 */ /* 0x000fe400000006ff */
[----:B------:R-:W-:Y:S01]  /*4a90*/  SHF.L.U32 R26, R26, 0x10, RZ ;  /* 0x000000101a1a7819 */ /* 0x000fe200000006ff */
[----:B------:R-:W-:Y:S01]  /*4aa0*/  FMUL.FTZ R15, R15, UR20 ;  /* 0x000000140f0f7c20 */ /* 0x000fe20008410000 */
[----:B------:R-:W-:Y:S01]  /*4ab0*/  SHF.L.U32 R48, R48, 0x10, RZ ;  /* 0x0000001030307819 */ /* 0x000fe200000006ff */
[----:B------:R-:W-:Y:S01]  /*4ac0*/  FMUL.FTZ R12, R12, UR20 ;  /* 0x000000140c0c7c20 */ /* 0x000fe20008410000 */
[----:B------:R-:W-:Y:S01]  /*4ad0*/  SHF.L.U32 R25, R25, 0x10, RZ ;  /* 0x0000001019197819 */ /* 0x000fe200000006ff */
        /* <DEDUP_REMOVED lines=19> */
.L_x_34:
        /* <DEDUP_REMOVED lines=8> */
[----:B------:R-:W-:Y:S01]  /*4c90*/  MOV R12, R58 ;  /* 0x0000003a000c7202 */ /* 0x000fe20000000f00 */
[----:B------:R-:W-:Y:S01]  /*4ca0*/  FFMA.FTZ R26, R26, R9, -R15 ;  /* 0x000000091a1a7223 */ /* 0x000fe2000001080f */
[----:B------:R-:W-:Y:S01]  /*4cb0*/  MOV R13, R57 ;  /* 0x00000039000d7202 */ /* 0x000fe20000000f00 */
[----:B------:R-:W-:Y:S02]  /*4cc0*/  IMAD R28, R28, UR10, RZ ;  /* 0x0000000a1c1c7c24 */ /* 0x000fe4000f8e02ff */
[----:B------:R-:W-:Y:S01]  /*4cd0*/  FMUL.FTZ R26, R26, UR20 ;  /* 0x000000141a1a7c20 */ /* 0x000fe20008410000 */
[----:B------:R-:W-:-:S04]  /*4ce0*/  IMAD.WIDE.U32 R12, R27, UR10, R12 ;  /* 0x0000000a1b0c7c25 */ /* 0x000fc8000f8e000c */
[----:B------:R-:W-:Y:S01]  /*4cf0*/  IMAD R15, R27, UR11, R28 ;  /* 0x0000000b1b0f7c24 */ /* 0x000fe2000f8e021c */
[----:B------:R-:W-:Y:S01]  /*4d00*/  ULDC.64 UR10, c[0x0][0x210] ;  /* 0x00008400000a7ab9 */ /* 0x000fe20000000a00 */
[----:B------:R-:W-:Y:S01]  /*4d10*/  FMUL.FTZ R27, R14, UR20 ;  /* 0x000000140e1b7c20 */ /* 0x000fe20008410000 */
[----:B------:R-:W-:Y:S02]  /*4d20*/  LEA R14, P0, R12, UR10, 0x1 ;  /* 0x0000000a0c0e7c11 */ /* 0x000fe4000f8008ff */
[----:B------:R-:W-:Y:S02]  /*4d30*/  IADD3 R15, R13, R15, RZ ;  /* 0x0000000f0d0f7210 */ /* 0x000fe40007ffe0ff */
[----:B------:R-:W-:Y:S02]  /*4d40*/  F2FP.BF16.F32.PACK_AB R13, R26, R27 ;  /* 0x0000001b1a0d723e */ /* 0x000fe400000010ff */
[----:B------:R-:W-:-:S05]  /*4d50*/  LEA.HI.X R15, R12, UR11, R15, 0x1, P0 ;  /* 0x0000000b0c0f7c11 */ /* 0x000fca00080f0c0f */
[----:B------:R0:W-:Y:S02]  /*4d60*/  STG.E desc[UR14][R14.64], R13 ;  /* 0x0000000d0e007986 */ /* 0x0001e4000c10190e */
.L_x_36:
[----:B------:R-:W-:Y:S05]  /*4d70*/  BSYNC B0 ;  /* 0x0000000000007941 */ /* 0x000fea0003800000 */
.L_x_35:
[----:B------:R-:W-:Y:S01]  /*4d80*/  FADD.FTZ R48, R48, -UR19 ;  /* 0x8000001330307e21 */ /* 0x000fe20008010000 */
        /* <DEDUP_REMOVED lines=8> */
[----:B0-----:R-:W-:Y:S01]  /*4e10*/  FFMA.FTZ R13, R30, R9, R11 ;  /* 0x000000091e0d7223 */ /* 0x001fe2000001000b */
        /* <DEDUP_REMOVED lines=17> */
.L_x_37:
[----:B------:R-:W-:Y:S04]  /*4f30*/  BSSY B0, `(.L_x_38) ;  /* 0x0000016000007945 */ /* 0x000fe80003800000 */
[----:B------:R-:W-:Y:S05]  /*4f40*/  @P3 BRA `(.L_x_39) ;  /* 0x0000000000503947 */ /* 0x000fea0003800000 */
[----:B0-----:R-:W-:Y:S01]  /*4f50*/  IADD3 R15, R0, 0x18, RZ ;  /* 0x00000018000f7810 */ /* 0x001fe20007ffe0ff */
        /* <DEDUP_REMOVED lines=19> */
.L_x_39:
[----:B------:R-:W-:Y:S05]  /*5090*/  BSYNC B0 ;  /* 0x0000000000007941 */ /* 0x000fea0003800000 */
.L_x_38:
[----:B------:R-:W-:Y:S01]  /*50a0*/  FADD.FTZ R43, R43, -UR19 ;  /* 0x800000132b2b7e21 */ /* 0x000fe20008010000 */
[----:B------:R-:W-:Y:S01]  /*50b0*/  FADD.FTZ R23, R23, -UR19 ;  /* 0x8000001317177e21 */ /* 0x000fe20008010000 */
[----:B01----:R-:W-:Y:S02]  /*50c0*/  SHF.L.U32 R13, R42, 0x10, RZ ;  /* 0x000000102a0d7819 */ /* 0x003fe400000006ff */
        /* <DEDUP_REMOVED lines=24> */
.L_x_40:
[----:B------:R-:W-:Y:S04]  /*5250*/  BSSY B0, `(.L_x_41) ;  /* 0x0000016000007945 */ /* 0x000fe80003800000 */
[----:B------:R-:W-:Y:S05]  /*5260*/  @P2 BRA `(.L_x_42) ;  /* 0x0000000000502947 */ /* 0x000fea0003800000 */
[----:B------:R-:W-:Y:S01]  /*5270*/  IADD3 R23, R0, 0x20, RZ ;  /* 0x0000002000177810 */ /* 0x000fe20007ffe0ff */
[C-C-:B------:R-:W-:Y:S01]  /*5280*/  FFMA.FTZ R12, R31.reuse, R43, R32.reuse ;  /* 0x0000002b1f0c7223 */ /* 0x140fe20000010020 */
[----:B------:R-:W-:Y:S01]  /*5290*/  ULDC.64 UR10, c[0x0][0x288] ;  /* 0x0000a200000a7ab9 */ /* 0x000fe20000000a00 */
[----:B------:R-:W-:Y:S01]  /*52a0*/  FFMA.FTZ R15, R31, R28, R32 ;  /* 0x0000001c1f0f7223 */ /* 0x000fe20000010020 */
        /* <DEDUP_REMOVED lines=16> */
.L_x_42:
[----:B------:R-:W-:Y:S05]  /*53b0*/  BSYNC B0 ;  /* 0x0000000000007941 */ /* 0x000fea0003800000 */
.L_x_41:
        /* <DEDUP_REMOVED lines=27> */
.L_x_43:
        /* <DEDUP_REMOVED lines=22> */
.L_x_45:
[----:B------:R-:W-:Y:S05]  /*56d0*/  BSYNC B0 ;  /* 0x0000000000007941 */ /* 0x000fea0003800000 */
.L_x_44:
[----:B------:R-:W-:Y:S01]  /*56e0*/  SHF.L.U32 R12, R40, 0x10, RZ ;  /* 0x00000010280c7819 */ /* 0x000fe200000006ff */
[----:B------:R-:W-:Y:S01]  /*56f0*/  FADD.FTZ R39, R39, -UR19 ;  /* 0x8000001327277e21 */ /* 0x000fe20008010000 */
[----:B01----:R-:W-:Y:S01]  /*5700*/  SHF.L.U32 R13, R18, 0x10, RZ ;  /* 0x00000010120d7819 */ /* 0x003fe200000006ff */
[----:B------:R-:W-:Y:S01]  /*5710*/  FADD.FTZ R16, R16, -UR19 ;  /* 0x8000001310107e21 */ /* 0x000fe20008010000 */
[----:B------:R-:W-:Y:S01]  /*5720*/  SHF.L.U32 R15, R38, 0x10, RZ ;  /* 0x00000010260f7819 */ /* 0x000fe200000006ff */
[----:B------:R-:W-:Y:S01]  /*5730*/  FADD.FTZ R12, R12, -UR19 ;  /* 0x800000130c0c7e21 */ /* 0x000fe20008010000 */
[----:B------:R-:W-:Y:S01]  /*5740*/  SHF.L.U32 R14, R19, 0x10, RZ ;  /* 0x00000010130e7819 */ /* 0x000fe200000006ff */
[----:B------:R-:W-:Y:S01]  /*5750*/  FADD.FTZ R13, R13, -UR19 ;  /* 0x800000130d0d7e21 */ /* 0x000fe20008010000 */
        /* <DEDUP_REMOVED lines=21> */
.L_x_46:
[----:B------:R-:W-:Y:S01]  /*58b0*/  LOP3.LUT P0, RZ, R54, 0x4, RZ, 0xc0, !PT ;  /* 0x0000000436ff7812 */ /* 0x000fe2000780c0ff */
[----:B------:R-:W-:-:S12]  /*58c0*/  BSSY B0, `(.L_x_47) ;  /* 0x0000014000007945 */ /* 0x000fd80003800000 */
[----:B------:R-:W-:Y:S05]  /*58d0*/  @!P0 BRA `(.L_x_48) ;  /* 0x0000000000488947 */ /* 0x000fea0003800000 */
[C-C-:B------:R-:W-:Y:S01]  /*58e0*/  FFMA.FTZ R16, R31.reuse, R39, R32.reuse ;  /* 0x000000271f107223 */ /* 0x140fe20000010020 */
[----:B------:R-:W-:Y:S01]  /*58f0*/  FFMA.FTZ R19, R31, R24, R32 ;  /* 0x000000181f137223 */ /* 0x000fe20000010020 */
[----:B------:R-:W-:Y:S02]  /*5900*/  ULDC.64 UR10, c[0x0][0x288] ;  /* 0x0000a200000a7ab9 */ /* 0x000fe40000000a00 */
[----:B------:R-:W-:Y:S01]  /*5910*/  FFMA.FTZ R16, R15, R8, -R16 ;  /* 0x000000080f107223 */ /* 0x000fe20000010810 */
[----:B------:R-:W-:Y:S01]  /*5920*/  FFMA.FTZ R20, R14, R9, -R19 ;  /* 0x000000090e147223 */ /* 0x000fe20000010813 */
[----:B------:R-:W-:Y:S01]  /*5930*/  MOV R14, R58 ;  /* 0x0000003a000e7202 */ /* 0x000fe20000000f00 */
[----:B------:R-:W-:Y:S01]  /*5940*/  IMAD R21, R3, UR10, RZ ;  /* 0x0000000a03157c24 */ /* 0x000fe2000f8e02ff */
[----:B------:R-:W-:-:S03]  /*5950*/  MOV R15, R57 ;  /* 0x00000039000f7202 */ /* 0x000fc60000000f00 */
[----:B------:R-:W-:-:S04]  /*5960*/  IMAD.WIDE.U32 R18, R2, UR10, R14 ;  /* 0x0000000a02127c25 */ /* 0x000fc8000f8e000e */
[----:B------:R-:W-:Y:S01]  /*5970*/  IMAD R15, R2, UR11, R21 ;  /* 0x0000000b020f7c24 */ /* 0x000fe2000f8e0215 */
[----:B------:R-:W-:Y:S01]  /*5980*/  ULDC.64 UR10, c[0x0][0x210] ;  /* 0x00008400000a7ab9 */ /* 0x000fe20000000a00 */
[----:B------:R-:W-:Y:S01]  /*5990*/  FMUL.FTZ R21, R16, UR20 ;  /* 0x0000001410157c20 */ /* 0x000fe20008410000 */
[----:B------:R-:W-:Y:S01]  /*59a0*/  FMUL.FTZ R16, R20, UR20 ;  /* 0x0000001414107c20 */ /* 0x000fe20008410000 */
[----:B------:R-:W-:Y:S02]  /*59b0*/  LEA R14, P0, R18, UR10, 0x1 ;  /* 0x0000000a120e7c11 */ /* 0x000fe4000f8008ff */
[----:B------:R-:W-:Y:S02]  /*59c0*/  IADD3 R15, R19, R15, RZ ;  /* 0x0000000f130f7210 */ /* 0x000fe40007ffe0ff */
[----:B------:R-:W-:Y:S02]  /*59d0*/  F2FP.BF16.F32.PACK_AB R19, R16, R21 ;  /* 0x000000151013723e */ /* 0x000fe400000010ff */
[----:B------:R-:W-:-:S05]  /*59e0*/  LEA.HI.X R15, R18, UR11, R15, 0x1, P0 ;  /* 0x0000000b120f7c11 */ /* 0x000fca00080f0c0f */
[----:B------:R0:W-:Y:S02]  /*59f0*/  STG.E desc[UR14][R14.64], R19 ;  /* 0x000000130e007986 */ /* 0x0001e4000c10190e */
.L_x_48:
[----:B------:R-:W-:Y:S05]  /*5a00*/  BSYNC B0 ;  /* 0x0000000000007941 */ /* 0x000fea0003800000 */
.L_x_47:
[----:B------:R-:W-:Y:S01]  /*5a10*/  SHF.L.U32 R37, R37, 0x10, RZ ;  /* 0x0000001025257819 */ /* 0x000fe200000006ff */
[----:B------:R-:W-:Y:S01]  /*5a20*/  FMUL.FTZ R21, R12, UR20 ;  /* 0x000000140c157c20 */ /* 0x000fe20008410000 */
[----:B0-----:R-:W-:Y:S01]  /*5a30*/  SHF.L.U32 R14, R17, 0x10, RZ ;  /* 0x00000010110e7819 */ /* 0x001fe200000006ff */
        /* <DEDUP_REMOVED lines=20> */
.L_x_49:
[----:B------:R-:W-:Y:S01]  /*5b80*/  ULDC.64 UR10, c[0x0][0x290] ;  /* 0x0000a400000a7ab9 */ /* 0x000fe20000000a00 */
[----:B------:R-:W-:Y:S01]  /*5b90*/  BSSY B0, `(.L_x_50) ;  /* 0x0000016000007945 */ /* 0x000fe20003800000 */
[----:B------:R-:W-:-:S04]  /*5ba0*/  ISETP.GE.U32.AND P0, PT, R4, UR10, PT ;  /* 0x0000000a04007c0c */ /* 0x000fc8000bf06070 */
[----:B------:R-:W-:-:S04]  /*5bb0*/  ISETP.GE.AND.EX P0, PT, R7, UR11, PT, P0 ;  /* 0x0000000b07007c0c */ /* 0x000fc8000bf06300 */
[----:B------:R-:W-:-:S13]  /*5bc0*/  ISETP.LT.U32.AND P0, PT, R53, 0x200, !P0 ;  /* 0x000002003500780c */ /* 0x000fda0004701070 */
[----:B------:R-:W-:Y:S05]  /*5bd0*/  @!P0 BRA `(.L_x_51) ;  /* 0x0000000000448947 */ /* 0x000fea0003800000 */
[C-C-:B------:R-:W-:Y:S01]  /*5be0*/  FFMA.FTZ R10, R31.reuse, R21, R32.reuse ;  /* 0x000000151f0a7223 */ /* 0x140fe20000010020 */
[----:B------:R-:W-:Y:S01]  /*5bf0*/  ULDC.64 UR10, c[0x0][0x288] ;  /* 0x0000a200000a7ab9 */ /* 0x000fe20000000a00 */
[----:B------:R-:W-:Y:S01]  /*5c00*/  FFMA.FTZ R31, R31, R20, R32 ;  /* 0x000000141f1f7223 */ /* 0x000fe20000010020 */
[----:B------:R-:W-:Y:S01]  /*5c10*/  MOV R56, R58 ;  /* 0x0000003a00387202 */ /* 0x000fe20000000f00 */
[----:B------:R-:W-:Y:S02]  /*5c20*/  IMAD R11, R7, UR10, RZ ;  /* 0x0000000a070b7c24 */ /* 0x000fe4000f8e02ff */
[----:B------:R-:W-:Y:S01]  /*5c30*/  FFMA.FTZ R10, R37, R8, -R10 ;  /* 0x00000008250a7223 */ /* 0x000fe2000001080a */
[----:B------:R-:W-:Y:S01]  /*5c40*/  FFMA.FTZ R31, R14, R9, -R31 ;  /* 0x000000090e1f7223 */ /* 0x000fe2000001081f */
[----:B------:R-:W-:-:S04]  /*5c50*/  IMAD.WIDE.U32 R56, R4, UR10, R56 ;  /* 0x0000000a04387c25 */ /* 0x000fc8000f8e0038 */
[----:B------:R-:W-:Y:S01]  /*5c60*/  FMUL.FTZ R10, R10, UR20 ;  /* 0x000000140a0a7c20 */ /* 0x000fe20008410000 */
[----:B------:R-:W-:Y:S01]  /*5c70*/  IMAD R9, R4, UR11, R11 ;  /* 0x0000000b04097c24 */ /* 0x000fe2000f8e020b */
[----:B------:R-:W-:Y:S01]  /*5c80*/  ULDC.64 UR10, c[0x0][0x210] ;  /* 0x00008400000a7ab9 */ /* 0x000fe20000000a00 */
[----:B------:R-:W-:Y:S01]  /*5c90*/  FMUL.FTZ R11, R31, UR20 ;  /* 0x000000141f0b7c20 */ /* 0x000fe20008410000 */
[C---:B------:R-:W-:Y:S02]  /*5ca0*/  LEA R8, P0, R56.reuse, UR10, 0x1 ;  /* 0x0000000a38087c11 */ /* 0x040fe4000f8008ff */
[----:B------:R-:W-:Y:S02]  /*5cb0*/  IADD3 R9, R57, R9, RZ ;  /* 0x0000000939097210 */ /* 0x000fe40007ffe0ff */
[----:B------:R-:W-:Y:S02]  /*5cc0*/  F2FP.BF16.F32.PACK_AB R11, R11, R10 ;  /* 0x0000000a0b0b723e */ /* 0x000fe400000010ff */
[----:B------:R-:W-:-:S05]  /*5cd0*/  LEA.HI.X R9, R56, UR11, R9, 0x1, P0 ;  /* 0x0000000b38097c11 */ /* 0x000fca00080f0c09 */
[----:B------:R0:W-:Y:S02]  /*5ce0*/  STG.E desc[UR14][R8.64], R11 ;  /* 0x0000000b08007986 */ /* 0x0001e4000c10190e */
.L_x_51:
[----:B------:R-:W-:Y:S05]  /*5cf0*/  BSYNC B0 ;  /* 0x0000000000007941 */ /* 0x000fea0003800000 */
.L_x_50:
[----:B------:R-:W-:Y:S02]  /*5d00*/  UIADD3 UR16, UR18, UR16, URZ ;  /* 0x0000001012107290 */ /* 0x000fe4000fffe03f */
[----:B------:R-:W-:Y:S02]  /*5d10*/  UIADD3 UR4, UR4, 0x1, URZ ;  /* 0x0000000104047890 */ /* 0x000fe4000fffe03f */
[----:B------:R-:W-:-:S06]  /*5d20*/  UISETP.GE.AND UP0, UPT, UR16, UR5, UPT ;  /* 0x000000051000728c */ /* 0x000fcc000bf06270 */
[----:B------:R-:W-:-:S13]  /*5d30*/  PLOP3.LUT P0, PT, PT, PT, UP0, 0x80, 0x0 ;  /* 0x000000000000781c */ /* 0x000fda0003f0f008 */
[----:B------:R-:W-:Y:S05]  /*5d40*/  @!P0 BRA `(.L_x_52) ;  /* 0xffffffa400748947 */ /* 0x000fea000383ffff */
.L_x_1:
[----:B------:R-:W1:Y:S01]  /*5d50*/  LDC R4, c[0x0][0xc] ;  /* 0x00000300ff047b82 */ /* 0x000e620000000800 */
[----:B------:R-:W-:Y:S01]  /*5d60*/  ISETP.NE.AND P2, PT, R53, RZ, PT ;  /* 0x000000ff3500720c */ /* 0x000fe20003f45270 */
[----:B------:R-:W-:Y:S06]  /*5d70*/  BSSY B0, `(.L_x_53) ;  /* 0x0000015000007945 */ /* 0x000fec0003800000 */
[----:B------:R-:W2:Y:S08]  /*5d80*/  LDC R7, c[0x0][0x10] ;  /* 0x00000400ff077b82 */ /* 0x000eb00000000800 */
[----:B------:R-:W3:Y:S01]  /*5d90*/  LDC.64 R2, c[0x0][0x258] ;  /* 0x00009600ff027b82 */ /* 0x000ee20000000a00 */
[----:B-1----:R-:W-:-:S02]  /*5da0*/  IADD3 R0, R4, -0x1, RZ ;  /* 0xffffffff04007810 */ /* 0x002fc40007ffe0ff */
[----:B------:R-:W-:Y:S02]  /*5db0*/  ISETP.NE.AND P1, PT, R4, 0x1, PT ;  /* 0x000000010400780c */ /* 0x000fe40003f25270 */
[----:B------:R-:W-:Y:S02]  /*5dc0*/  ISETP.NE.AND P0, PT, R0, UR13, PT ;  /* 0x0000000d00007c0c */ /* 0x000fe4000bf05270 */
[C---:B--2---:R-:W-:Y:S02]  /*5dd0*/  IADD3 R5, R7.reuse, -0x1, RZ ;  /* 0xffffffff07057810 */ /* 0x044fe40007ffe0ff */
[----:B------:R-:W-:Y:S02]  /*5de0*/  SHF.L.U32 R0, R7, 0x1, RZ ;  /* 0x0000000107007819 */ /* 0x000fe400000006ff */
[----:B------:R-:W-:Y:S02]  /*5df0*/  ISETP.NE.OR P0, PT, R36, R5, P0 ;  /* 0x000000052400720c */ /* 0x000fe40000705670 */
[----:B------:R-:W-:-:S05]  /*5e00*/  SEL R5, R0, RZ, P1 ;  /* 0x000000ff00057207 */ /* 0x000fca0000800000 */
[----:B---3--:R-:W-:Y:S01]  /*5e10*/  IMAD.WIDE.U32 R2, R5, 0x4, R2 ;  /* 0x0000000405027825 */ /* 0x008fe200078e0002 */
[----:B------:R-:W-:Y:S06]  /*5e20*/  @P2 BRA `(.L_x_54) ;  /* 0x0000000000242947 */ /* 0x000fec0003800000 */
[----:B------:R-:W1:Y:S01]  /*5e30*/  S2R R0, SR_LANEID ;  /* 0x0000000000007919 */ /* 0x000e620000000000 */
[----:B------:R-:W-:Y:S02]  /*5e40*/  VOTEU.ANY UR4, UPT, PT ;  /* 0x0000000000047886 */ /* 0x000fe400038e0100 */
[----:B------:R-:W-:Y:S02]  /*5e50*/  UFLO.U32 UR5, UR4 ;  /* 0x00000004000572bd */ /* 0x000fe400080e0000 */
[----:B------:R-:W2:Y:S04]  /*5e60*/  POPC R5, UR4 ;  /* 0x0000000400057d09 */ /* 0x000ea80008000000 */
[----:B-1----:R-:W-:-:S13]  /*5e70*/  ISETP.EQ.U32.AND P1, PT, R0, UR5, PT ;  /* 0x0000000500007c0c */ /* 0x002fda000bf22070 */
[----:B------:R-:W-:Y:S06]  /*5e80*/  @P1 MEMBAR.ALL.GPU ;  /* 0x0000000000001992 */ /* 0x000fec000000a000 */
[----:B------:R-:W-:-:S00]  /*5e90*/  @P1 ERRBAR ;  /* 0x00000000000019ab */ /* 0x000fc00000000000 */
[----:B------:R-:W-:Y:S06]  /*5ea0*/  @P1 CGAERRBAR ;  /* 0x00000000000015ab */ /* 0x000fec0000000000 */
[----:B--2---:R1:W-:Y:S02]  /*5eb0*/  @P1 REDG.E.ADD.S32.STRONG.GPU desc[UR14][R2.64], R5 ;  /* 0x000000050200198e */ /* 0x0043e4000c10e38e */
.L_x_54:
[----:B------:R-:W-:Y:S05]  /*5ec0*/  BSYNC B0 ;  /* 0x0000000000007941 */ /* 0x000fea0003800000 */
.L_x_53:
[----:B------:R-:W-:Y:S05]  /*5ed0*/  @P0 EXIT ;  /* 0x000000000000094d */ /* 0x000fea0003800000 */
[----:B------:R-:W-:Y:S05]  /*5ee0*/  @P2 BRA `(.L_x_55) ;  /* 0x0000000000202947 */ /* 0x000fea0003800000 */
[----:B------:R-:W-:-:S05]  /*5ef0*/  IMAD R0, R4, R7, RZ ;  /* 0x0000000704007224 */ /* 0x000fca00078e02ff */
[----:B------:R-:W-:-:S13]  /*5f00*/  ISETP.NE.AND P0, PT, R0, -0x1, PT ;  /* 0xffffffff0000780c */ /* 0x000fda0003f05270 */
[----:B------:R-:W-:Y:S05]  /*5f10*/  @!P0 BRA `(.L_x_55) ;  /* 0x0000000000148947 */ /* 0x000fea0003800000 */
.L_x_56:
[----:B-1----:R-:W2:Y:S04]  /*5f20*/  LDG.E.STRONG.GPU R5, desc[UR14][R2.64] ;  /* 0x0000000e02057981 */ /* 0x002ea8000c1ef900 */
[----:B--2---:R-:W-:Y:S01]  /*5f30*/  CCTL.IVALL ;  /* 0x00000000ff00798f */ /* 0x004fe20002000000 */
[----:B------:R-:W-:Y:S05]  /*5f40*/  YIELD ;  /* 0x0000000000007946 */ /* 0x000fea0003800000 */
[----:B------:R-:W-:-:S13]  /*5f50*/  ISETP.NE.AND P0, PT, R5, R0, PT ;  /* 0x000000000500720c */ /* 0x000fda0003f05270 */
[----:B------:R-:W-:Y:S05]  /*5f60*/  @P0 BRA `(.L_x_56) ;  /* 0xfffffffc00ec0947 */ /* 0x000fea000383ffff */
.L_x_55:
[----:B------:R-:W-:Y:S05]  /*5f70*/  WARPSYNC.ALL ;  /* 0x0000000000007948 */ /* 0x000fea0003800000 */
[----:B------:R-:W2:Y:S08]  /*5f80*/  LDC.64 R22, c[0x0][0x288] ;  /* 0x0000a200ff167b82 */ /* 0x000eb00000000a00 */
[----:B------:R-:W-:Y:S01]  /*5f90*/  BAR.SYNC.DEFER_BLOCKING 0x0 ;  /* 0x0000000000007b1d */ /* 0x000fe20000010000 */
[----:B--2---:R-:W-:-:S04]  /*5fa0*/  LEA.HI R0, P0, R23, R22, RZ, 0x1 ;  /* 0x0000001617007211 */ /* 0x004fc800078108ff */
[----:B-1----:R-:W-:-:S04]  /*5fb0*/  IADD3.X R3, RZ, R23, RZ, P0, !PT ;  /* 0x00000017ff037210 */ /* 0x002fc800007fe4ff */
[----:B------:R-:W-:Y:S02]  /*5fc0*/  SHF.R.S64 R24, R0, 0x1, R3 ;  /* 0x0000000100187819 */ /* 0x000fe40000001003 */
[----:B------:R-:W-:Y:S02]  /*5fd0*/  SHF.R.S32.HI R0, RZ, 0x1f, R53 ;  /* 0x0000001fff007819 */ /* 0x000fe40000011435 */
[----:B------:R-:W-:Y:S02]  /*5fe0*/  SHF.R.S32.HI R25, RZ, 0x1, R3 ;  /* 0x00000001ff197819 */ /* 0x000fe40000011403 */
[----:B------:R-:W-:-:S04]  /*5ff0*/  ISETP.GT.U32.AND P0, PT, R24, R53, PT ;  /* 0x000000351800720c */ /* 0x000fc80003f04070 */
[----:B------:R-:W-:-:S13]  /*6000*/  ISETP.GT.AND.EX P0, PT, R25, R0, PT, P0 ;  /* 0x000000001900720c */ /* 0x000fda0003f04300 */
[----:B------:R-:W-:Y:S05]  /*6010*/  @!P0 EXIT ;  /* 0x000000000000894d */ /* 0x000fea0003800000 */
[C---:B------:R-:W-:Y:S01]  /*6020*/  IMAD.WIDE.U32 R2, R22.reuse, 0x3, RZ ;  /* 0x0000000316027825 */ /* 0x040fe200078e00ff */
[----:B------:R-:W-:Y:S01]  /*6030*/  LEA R5, R23, R23, 0x1 ;  /* 0x0000001717057211 */ /* 0x000fe200078e08ff */
[----:B------:R-:W1:Y:S01]  /*6040*/  LDC.64 R14, c[0x0][0x218] ;  /* 0x00008600ff0e7b82 */ /* 0x000e620000000a00 */
[----:B------:R-:W-:Y:S01]  /*6050*/  SHF.L.U64.HI R23, R22, 0x2, R23 ;  /* 0x0000000216177819 */ /* 0x000fe20000010217 */
[----:B------:R-:W-:Y:S01]  /*6060*/  ULDC.64 UR4, c[0x0][0x268] ;  /* 0x00009a0000047ab9 */ /* 0x000fe20000000a00 */
[----:B------:R-:W-:Y:S02]  /*6070*/  IADD3 R5, R3, R5, RZ ;  /* 0x0000000503057210 */ /* 0x000fe40007ffe0ff */
[----:B------:R-:W-:Y:S02]  /*6080*/  SHF.L.U64.HI R31, R24, 0x2, R25 ;  /* 0x00000002181f7819 */ /* 0x000fe40000010219 */
[----:B------:R-:W-:Y:S01]  /*6090*/  LEA.HI R2, P0, R5, R2, RZ, 0x1 ;  /* 0x0000000205027211 */ /* 0x000fe200078108ff */
[----:B------:R-:W2:Y:S03]  /*60a0*/  LDC.64 R16, c[0x0][0x220] ;  /* 0x00008800ff107b82 */ /* 0x000ea60000000a00 */
[----:B------:R-:W-:-:S04]  /*60b0*/  IADD3.X R5, RZ, R5, RZ, P0, !PT ;  /* 0x00000005ff057210 */ /* 0x000fc800007fe4ff */
[--C-:B------:R-:W-:Y:S02]  /*60c0*/  SHF.R.S64 R27, R2, 0x1, R5.reuse ;  /* 0x00000001021b7819 */ /* 0x100fe40000001005 */
[----:B------:R-:W-:-:S04]  /*60d0*/  SHF.R.S32.HI R2, RZ, 0x1, R5 ;  /* 0x00000001ff027819 */ /* 0x000fc80000011405 */
[----:B------:R-:W-:-:S07]  /*60e0*/  SHF.L.U64.HI R29, R27, 0x2, R2 ;  /* 0x000000021b1d7819 */ /* 0x000fce0000010202 */
.L_x_57:
[----:B------:R-:W-:-:S04]  /*60f0*/  LEA R6, P0, R53, UR4, 0x2 ;  /* 0x0000000435067c11 */ /* 0x000fc8000f8010ff */
[----:B------:R-:W-:Y:S02]  /*6100*/  LEA.HI.X R7, R53, UR5, R0, 0x2, P0 ;  /* 0x0000000535077c11 */ /* 0x000fe400080f1400 */
[-C--:B0-----:R-:W-:Y:S02]  /*6110*/  LEA R8, P0, R24, R6.reuse, 0x2 ;  /* 0x0000000618087211 */ /* 0x081fe400078010ff */
[-C--:B------:R-:W-:Y:S01]  /*6120*/  LEA R12, P1, R22, R6.reuse, 0x2 ;  /* 0x00000006160c7211 */ /* 0x080fe200078210ff */
[----:B---3--:R-:W3:Y:S01]  /*6130*/  LDG.E R18, desc[UR14][R6.64] ;  /* 0x0000000e06127981 */ /* 0x008ee2000c1e1900 */
[----:B------:R-:W-:Y:S02]  /*6140*/  LEA R10, P2, R27, R6, 0x2 ;  /* 0x000000061b0a7211 */ /* 0x000fe400078410ff */
[----:B------:R-:W-:Y:S02]  /*6150*/  IADD3.X R9, R7, R31, RZ, P0, !PT ;  /* 0x0000001f07097210 */ /* 0x000fe400007fe4ff */
[----:B------:R-:W-:-:S02]  /*6160*/  IADD3.X R13, R23, R7, RZ, P1, !PT ;  /* 0x00000007170d7210 */ /* 0x000fc40000ffe4ff */
[----:B------:R-:W-:Y:S01]  /*6170*/  IADD3.X R11, R7, R29, RZ, P2, !PT ;  /* 0x0000001d070b7210 */ /* 0x000fe200017fe4ff */
[----:B------:R-:W3:Y:S04]  /*6180*/  LDG.E R19, desc[UR14][R8.64] ;  /* 0x0000000e08137981 */ /* 0x000ee8000c1e1900 */
[----:B------:R-:W4:Y:S04]  /*6190*/  LDG.E R20, desc[UR14][R12.64] ;  /* 0x0000000e0c147981 */ /* 0x000f28000c1e1900 */
[----:B------:R-:W4:Y:S01]  /*61a0*/  LDG.E R21, desc[UR14][R10.64] ;  /* 0x0000000e0a157981 */ /* 0x000f22000c1e1900 */
[----:B------:R-:W-:-:S02]  /*61b0*/  SHF.L.U32 R5, R53, 0x1, RZ ;  /* 0x0000000135057819 */ /* 0x000fc400000006ff */
[----:B------:R-:W-:-:S03]  /*61c0*/  IADD3 R53, R53, 0x200, RZ ;  /* 0x0000020035357810 */ /* 0x000fc60007ffe0ff */
[----:B-1----:R-:W-:-:S04]  /*61d0*/  IMAD.WIDE R2, R5, 0x4, R14 ;  /* 0x0000000405027825 */ /* 0x002fc800078e020e */
[----:B--2---:R-:W-:Y:S01]  /*61e0*/  IMAD.WIDE R4, R5, 0x4, R16 ;  /* 0x0000000405047825 */ /* 0x004fe200078e0210 */
[----:B------:R-:W-:Y:S02]  /*61f0*/  ISETP.GT.U32.AND P0, PT, R24, R53, PT ;  /* 0x000000351800720c */ /* 0x000fe40003f04070 */
[----:B------:R-:W-:-:S04]  /*6200*/  SHF.R.S32.HI R0, RZ, 0x1f, R53 ;  /* 0x0000001fff007819 */ /* 0x000fc80000011435 */
[----:B------:R-:W-:Y:S01]  /*6210*/  ISETP.GT.AND.EX P0, PT, R25, R0, PT, P0 ;  /* 0x000000001900720c */ /* 0x000fe20003f04300 */
[----:B---3--:R3:W-:Y:S04]  /*6220*/  STG.E.64 desc[UR14][R2.64], R18 ;  /* 0x0000001202007986 */ /* 0x0087e8000c101b0e */
[----:B----4-:R3:W-:Y:S08]  /*6230*/  STG.E.64 desc[UR14][R4.64], R20 ;  /* 0x0000001404007986 */ /* 0x0107f0000c101b0e */
[----:B------:R-:W-:Y:S05]  /*6240*/  @P0 BRA `(.L_x_57) ;  /* 0xfffffffc00a80947 */ /* 0x000fea000383ffff */
[----:B------:R-:W-:Y:S05]  /*6250*/  EXIT ;  /* 0x000000000000794d */ /* 0x000fea0003800000 */
.L_x_58:
        /* <DEDUP_REMOVED lines=10> */
.L_x_5660:


//--------------------- .text._Z35group_norm_nhwc_bwd_one_pass_kernelI11Bf16IOFp32WLi128ELi128ELi512EEv26Group_norm_nhwc_bwd_params --------------------------
	.section	.text._Z35group_norm_nhwc_bwd_one_pass_kernelI11Bf16IOFp32WLi128ELi128ELi512EEv26Group_norm_nhwc_bwd_params,"ax",@progbits
	.align	128
        .global         _Z35group_norm_nhwc_bwd_one_pass_kernelI11Bf16IOFp32WLi128ELi128ELi512EEv26Group_norm_nhwc_bwd_params
        .type           _Z35group_norm_nhwc_bwd_one_pass_kernelI11Bf16IOFp32WLi128ELi128ELi512EEv26Group_norm_nhwc_bwd_params,@function
        .size           _Z35group_norm_nhwc_bwd_one_pass_kernelI11Bf16IOFp32WLi128ELi128ELi512EEv26Group_norm_nhwc_bwd_params,(.L_x_5661 - _Z35group_norm_nhwc_bwd_one_pass_kernelI11Bf16IOFp32WLi128ELi128ELi512EEv26Group_norm_nhwc_bwd_params)
        .other          _Z35group_norm_nhwc_bwd_one_pass_kernelI11Bf16IOFp32WLi128ELi128ELi512EEv26Group_norm_nhwc_bwd_params,@"STO_CUDA_ENTRY STV_DEFAULT"
_Z35group_norm_nhwc_bwd_one_pass_kernelI11Bf16IOFp32WLi128ELi128ELi512EEv26Group_norm_nhwc_bwd_params:
.text._Z35group_norm_nhwc_bwd_one_pass_kernelI11Bf16IOFp32WLi128ELi128ELi512EEv26Group_norm_nhwc_bwd_params:
[----:B------:R-:W-:Y:S01]  /*0000*/  LDC R1, c[0x0][0x28] ;  /* 0x00000a00ff017b82 */ /* 0x000fe20000000800 */
[----:B------:R-:W0:Y:S01]  /*0010*/  S2R R0, SR_CTAID.Y ;  /* 0x0000000000007919 */ /* 0x000e220000002600 */
[----:B------:R-:W-:Y:S01]  /*0020*/  ULDC UR4, c[0x0][0x2a0] ;  /* 0x0000a80000047ab9 */ /* 0x000fe20000000800 */
[----:B------:R-:W-:-:S05]  /*0030*/  ULDC UR5, c[0x0][0x270] ;  /* 0x00009c0000057ab9 */ /* 0x000fca0000000800 */
[----:B------:R-:W1:Y:S01]  /*0040*/  S2UR UR7, SR_CTAID.X ;  /* 0x00000000000779c3 */ /* 0x000e620000002500 */
[----:B------:R-:W-:Y:S01]  /*0050*/  UIMAD UR4, UR4, UR5, URZ ;  /* 0x00000005040472a4 */ /* 0x000fe2000f8e023f */
[----:B------:R-:W2:Y:S01]  /*0060*/  S2R R2, SR_TID.X ;  /* 0x0000000000027919 */ /* 0x000ea20000002100 */
[----:B------:R-:W-:-:S04]  /*0070*/  ULDC.64 UR8, c[0x0][0x208] ;  /* 0x0000820000087ab9 */ /* 0x000fc80000000a00 */
[----:B0-----:R-:W-:-:S13]  /*0080*/  ISETP.GE.AND P0, PT, R0, UR4, PT ;  /* 0x0000000400007c0c */ /* 0x001fda000bf06270 */
[----:B-12---:R-:W-:Y:S05]  /*0090*/  @P0 BRA `(.L_x_59) ;  /* 0x0000009800780947 */ /* 0x006fea0003800000 */
[----:B------:R-:W0:Y:S01]  /*00a0*/  LDC R4, c[0x0][0x2ac] ;  /* 0x0000ab00ff047b82 */ /* 0x000e220000000800 */
[--C-:B------:R-:W-:Y:S01]  /*00b0*/  SHF.R.U32.HI R3, RZ, 0x6, R2.reuse ;  /* 0x00000006ff037819 */ /* 0x100fe20000011602 */
[----:B------:R-:W-:Y:S01]  /*00c0*/  ULDC.64 UR10, c[0x0][0x290] ;  /* 0x0000a400000a7ab9 */ /* 0x000fe20000000a00 */
[C---:B------:R-:W-:Y:S01]  /*00d0*/  ISETP.GE.U32.AND P1, PT, R2.reuse, 0x200, PT ;  /* 0x000002000200780c */ /* 0x040fe20003f26070 */
[----:B------:R-:W-:Y:S01]  /*00e0*/  UMOV UR5, 0x400 ;  /* 0x0000040000057882 */ /* 0x000fe20000000000 */
[----:B------:R-:W-:Y:S01]  /*00f0*/  LOP3.LUT R23, R23, 0xffffffbf, RZ, 0xc0, !PT ;  /* 0xffffffbf17177812 */ /* 0x000fe200078ec0ff */
[----:B------:R-:W-:Y:S01]  /*0100*/  HFMA2.MMA R12, -RZ, RZ, 0, 0 ;  /* 0x00000000ff0c7435 */ /* 0x000fe200000001ff */
[----:B------:R-:W-:Y:S01]  /*0110*/  SHF.R.S32.HI R13, RZ, 0x1f, R2 ;  /* 0x0000001fff0d7819 */ /* 0x000fe20000011402 */
[----:B------:R-:W1:Y:S01]  /*0120*/  LDC.64 R10, c[0x0][0x288] ;  /* 0x0000a200ff0a7b82 */ /* 0x000e620000000a00 */
[----:B------:R-:W-:Y:S02]  /*0130*/  SHF.L.U32 R15, R2, 0x1, RZ ;  /* 0x00000001020f7819 */ /* 0x000fe400000006ff */
[----:B------:R-:W-:-:S02]  /*0140*/  LEA.HI R16, R13, R2, RZ, 0x5 ;  /* 0x000000020d107211 */ /* 0x000fc400078f28ff */
[----:B------:R-:W-:Y:S02]  /*0150*/  LOP3.LUT R13, R15, 0x7e, RZ, 0xc0, !PT ;  /* 0x0000007e0f0d7812 */ /* 0x000fe400078ec0ff */
[----:B------:R-:W-:Y:S01]  /*0160*/  SHF.R.S32.HI R20, RZ, 0x5, R16 ;  /* 0x00000005ff147819 */ /* 0x000fe20000011410 */
[----:B------:R-:W2:Y:S01]  /*0170*/  S2UR UR6, SR_CgaCtaId ;  /* 0x00000000000679c3 */ /* 0x000ea20000008800 */
[----:B------:R-:W-:Y:S01]  /*0180*/  MOV R14, R0 ;  /* 0x00000000000e7202 */ /* 0x000fe20000000f00 */
[----:B0-----:R-:W-:-:S05]  /*0190*/  IMAD R3, R4, UR7, R3 ;  /* 0x0000000704037c24 */ /* 0x001fca000f8e0203 */
[C---:B------:R-:W-:Y:S02]  /*01a0*/  IADD3 R4, R3.reuse, 0x18, RZ ;  /* 0x0000001803047810 */ /* 0x040fe40007ffe0ff */
[----:B------:R-:W-:Y:S02]  /*01b0*/  IADD3 R5, R3, 0x20, RZ ;  /* 0x0000002003057810 */ /* 0x000fe40007ffe0ff */
[----:B------:R-:W-:Y:S02]  /*01c0*/  ISETP.LT.U32.AND P0, PT, R4, UR10, PT ;  /* 0x0000000a04007c0c */ /* 0x000fe4000bf01070 */
[----:B------:R-:W-:Y:S02]  /*01d0*/  SHF.R.S32.HI R4, RZ, 0x1f, R4 ;  /* 0x0000001fff047819 */ /* 0x000fe40000011404 */
[----:B------:R-:W-:Y:S02]  /*01e0*/  ISETP.LT.U32.AND P2, PT, R5, UR10, PT ;  /* 0x0000000a05007c0c */ /* 0x000fe4000bf41070 */
[----:B------:R-:W-:Y:S01]  /*01f0*/  ISETP.LT.AND.EX P0, PT, R4, UR11, !P1, P0 ;  /* 0x0000000b04007c0c */ /* 0x000fe2000cf01300 */
[----:B--2---:R-:W-:Y:S01]  /*0200*/  ULEA UR5, UR6, UR5, 0x18 ;  /* 0x0000000506057291 */ /* 0x004fe2000f8ec03f */
[----:B------:R-:W-:-:S02]  /*0210*/  SHF.R.S32.HI R5, RZ, 0x1f, R5 ;  /* 0x0000001fff057819 */ /* 0x000fc40000011405 */
[----:B------:R-:W-:Y:S02]  /*0220*/  IADD3 R6, R3, 0x28, RZ ;  /* 0x0000002803067810 */ /* 0x000fe40007ffe0ff */
[----:B------:R-:W-:Y:S02]  /*0230*/  ISETP.LT.AND.EX P2, PT, R5, UR11, !P1, P2 ;  /* 0x0000000b05007c0c */ /* 0x000fe4000cf41320 */
[----:B------:R-:W-:Y:S02]  /*0240*/  ISETP.LT.U32.AND P3, PT, R6, UR10, PT ;  /* 0x0000000a06007c0c */ /* 0x000fe4000bf61070 */
[----:B------:R-:W-:Y:S02]  /*0250*/  SHF.R.S32.HI R6, RZ, 0x1f, R6 ;  /* 0x0000001fff067819 */ /* 0x000fe40000011406 */
[----:B------:R-:W-:Y:S02]  /*0260*/  IADD3 R4, R3, 0x30, RZ ;  /* 0x0000003003047810 */ /* 0x000fe40007ffe0ff */
[----:B------:R-:W-:-:S02]  /*0270*/  @P0 LOP3.LUT R23, R23, 0x40, RZ, 0xfc, !PT ;  /* 0x0000004017170812 */ /* 0x000fc400078efcff */
[----:B------:R-:W-:Y:S02]  /*0280*/  ISETP.LT.AND.EX P0, PT, R6, UR11, !P1, P3 ;  /* 0x0000000b06007c0c */ /* 0x000fe4000cf01330 */
[----:B------:R-:W-:Y:S02]  /*0290*/  LOP3.LUT R23, R23, 0xffffffdf, RZ, 0xc0, !PT ;  /* 0xffffffdf17177812 */ /* 0x000fe400078ec0ff */
[----:B------:R-:W-:Y:S02]  /*02a0*/  ISETP.LT.U32.AND P3, PT, R4, UR10, PT ;  /* 0x0000000a04007c0c */ /* 0x000fe4000bf61070 */
[----:B------:R-:W-:Y:S02]  /*02b0*/  SHF.R.S32.HI R4, RZ, 0x1f, R4 ;  /* 0x0000001fff047819 */ /* 0x000fe40000011404 */
[----:B------:R-:W-:Y:S02]  /*02c0*/  @P2 LOP3.LUT R23, R23, 0x20, RZ, 0xfc, !PT ;  /* 0x0000002017172812 */ /* 0x000fe400078efcff */
[----:B------:R-:W-:-:S02]  /*02d0*/  IADD3 R5, R3, 0x38, RZ ;  /* 0x0000003803057810 */ /* 0x000fc40007ffe0ff */
        /* <DEDUP_REMOVED lines=14> */
[----:B------:R-:W-:Y:S02]  /*03c0*/  IADD3 R6, R3, 0x50, RZ ;  /* 0x0000005003067810 */ /* 0x000fe40007ffe0ff */
[----:B------:R-:W-:Y:S02]  /*03d0*/  SHF.R.S32.HI R5, RZ, 0x1f, R4 ;  /* 0x0000001fff057819 */ /* 0x000fe40000011404 */
[----:B------:R-:W-:Y:S02]  /*03e0*/  ISETP.LT.U32.AND P5, PT, R4, UR10, PT ;  /* 0x0000000a04007c0c */ /* 0x000fe4000bfa1070 */
[----:B------:R-:W-:-:S02]  /*03f0*/  @P2 LOP3.LUT R23, R23, 0x4, RZ, 0xfc, !PT ;  /* 0x0000000417172812 */ /* 0x000fc400078efcff */
[----:B------:R-:W-:Y:S02]  /*0400*/  ISETP.LT.AND.EX P5, PT, R5, UR11, !P1, P5 ;  /* 0x0000000b05007c0c */ /* 0x000fe4000cfa1350 */
[----:B------:R-:W-:Y:S02]  /*0410*/  SHF.R.S32.HI R4, RZ, 0x1f, R6 ;  /* 0x0000001fff047819 */ /* 0x000fe40000011406 */
[----:B------:R-:W-:Y:S02]  /*0420*/  ISETP.LT.U32.AND P4, PT, R6, UR10, PT ;  /* 0x0000000a06007c0c */ /* 0x000fe4000bf81070 */
[----:B------:R-:W-:Y:S02]  /*0430*/  LOP3.LUT R23, R23, 0xfffffffd, RZ, 0xc0, !PT ;  /* 0xfffffffd17177812 */ /* 0x000fe400078ec0ff */
[----:B------:R-:W-:Y:S02]  /*0440*/  IADD3 R5, R3, 0x58, RZ ;  /* 0x0000005803057810 */ /* 0x000fe40007ffe0ff */
[----:B------:R-:W-:-:S02]  /*0450*/  ISETP.LT.AND.EX P4, PT, R4, UR11, !P1, P4 ;  /* 0x0000000b04007c0c */ /* 0x000fc4000cf81340 */
[----:B------:R-:W-:Y:S02]  /*0460*/  @P0 LOP3.LUT R23, R23, 0x2, RZ, 0xfc, !PT ;  /* 0x0000000217170812 */ /* 0x000fe400078efcff */
[----:B------:R-:W-:Y:S02]  /*0470*/  SHF.R.S32.HI R4, RZ, 0x1f, R5 ;  /* 0x0000001fff047819 */ /* 0x000fe40000011405 */
[----:B------:R-:W-:Y:S02]  /*0480*/  ISETP.LT.U32.AND P3, PT, R5, UR10, PT ;  /* 0x0000000a05007c0c */ /* 0x000fe4000bf61070 */
[----:B------:R-:W-:Y:S02]  /*0490*/  SHF.R.S32.HI R5, RZ, 0x1f, R3 ;  /* 0x0000001fff057819 */ /* 0x000fe40000011403 */
[----:B------:R-:W-:Y:S02]  /*04a0*/  ISETP.LT.U32.AND P0, PT, R3, UR10, PT ;  /* 0x0000000a03007c0c */ /* 0x000fe4000bf01070 */
[----:B------:R-:W-:-:S02]  /*04b0*/  ISETP.LT.AND.EX P3, PT, R4, UR11, !P1, P3 ;  /* 0x0000000b04007c0c */ /* 0x000fc4000cf61330 */
[----:B------:R-:W-:Y:S02]  /*04c0*/  ISETP.LT.AND.EX P0, PT, R5, UR11, !P1, P0 ;  /* 0x0000000b05007c0c */ /* 0x000fe4000cf01300 */
[----:B------:R-:W-:Y:S02]  /*04d0*/  IADD3 R4, R3, 0x8, RZ ;  /* 0x0000000803047810 */ /* 0x000fe40007ffe0ff */
[----:B------:R-:W-:Y:S02]  /*04e0*/  LOP3.LUT R23, R23, 0xffffff7f, RZ, 0xc0, !PT ;  /* 0xffffff7f17177812 */ /* 0x000fe400078ec0ff */
[----:B------:R-:W-:Y:S02]  /*04f0*/  IADD3 R6, R3, 0x10, RZ ;  /* 0x0000001003067810 */ /* 0x000fe40007ffe0ff */
[----:B------:R-:W-:Y:S02]  /*0500*/  SHF.R.S32.HI R7, RZ, 0x1f, R4 ;  /* 0x0000001fff077819 */ /* 0x000fe40000011404 */
[----:B------:R-:W-:-:S02]  /*0510*/  ISETP.LT.U32.AND P2, PT, R4, UR10, PT ;  /* 0x0000000a04007c0c */ /* 0x000fc4000bf41070 */
[----:B------:R-:W-:Y:S02]  /*0520*/  SHF.R.S32.HI R9, RZ, 0x1f, R6 ;  /* 0x0000001fff097819 */ /* 0x000fe40000011406 */
[----:B------:R-:W-:Y:S02]  /*0530*/  @P0 LOP3.LUT R23, R23, 0x80, RZ, 0xfc, !PT ;  /* 0x0000008017170812 */ /* 0x000fe400078efcff */
[----:B------:R-:W-:Y:S01]  /*0540*/  ISETP.LT.U32.AND P0, PT, R6, UR10, PT ;  /* 0x0000000a06007c0c */ /* 0x000fe2000bf01070 */
[----:B------:R-:W-:Y:S01]  /*0550*/  ULDC.U8 UR10, c[0x0][0x2a4] ;  /* 0x0000a900000a7ab9 */ /* 0x000fe20000000000 */
[----:B------:R-:W-:Y:S02]  /*0560*/  ISETP.LT.AND.EX P2, PT, R7, UR11, !P1, P2 ;  /* 0x0000000b07007c0c */ /* 0x000fe4000cf41320 */
[----:B------:R-:W-:Y:S02]  /*0570*/  ISETP.LT.AND.EX P1, PT, R9, UR11, !P1, P0 ;  /* 0x0000000b09007c0c */ /* 0x000fe4000cf21300 */
[----:B-1----:R-:W-:-:S02]  /*0580*/  LEA.HI R19, P0, R11, R10, RZ, 0x1 ;  /* 0x0000000a0b137211 */ /* 0x002fc400078108ff */
[-C--:B------:R-:W-:Y:S02]  /*0590*/  LEA R25, R11, R11.reuse, 0x1 ;  /* 0x0000000b0b197211 */ /* 0x080fe400078e08ff */
[----:B------:R-:W-:Y:S01]  /*05a0*/  IADD3.X R22, RZ, R11, RZ, P0, !PT ;  /* 0x0000000bff167210 */ /* 0x000fe200007fe4ff */
[----:B------:R-:W-:Y:S01]  /*05b0*/  IMAD.WIDE.U32 R10, R10, 0x3, RZ ;  /* 0x000000030a0a7825 */ /* 0x000fe200078e00ff */
[----:B------:R-:W-:Y:S02]  /*05c0*/  LEA R20, R20, UR5, 0x3 ;  /* 0x0000000514147c11 */ /* 0x000fe4000f8e18ff */
[--C-:B------:R-:W-:Y:S02]  /*05d0*/  SHF.R.S64 R16, R19, 0x1, R22.reuse ;  /* 0x0000000113107819 */ /* 0x100fe40000001016 */
[----:B------:R-:W-:Y:S02]  /*05e0*/  IADD3 R25, R11, R25, RZ ;  /* 0x000000190b197210 */ /* 0x000fe40007ffe0ff */
[----:B------:R-:W0:Y:S01]  /*05f0*/  LDC R11, c[0x0][0x10] ;  /* 0x00000400ff0b7b82 */ /* 0x000e220000000800 */
[----:B------:R-:W-:-:S02]  /*0600*/  SHF.R.S32.HI R21, RZ, 0x1, R22 ;  /* 0x00000001ff157819 */ /* 0x000fc40000011416 */
[----:B------:R-:W-:Y:S02]  /*0610*/  LEA.HI R18, P0, R25, R10, RZ, 0x1 ;  /* 0x0000000a19127211 */ /* 0x000fe400078108ff */
[----:B------:R-:W1:Y:S01]  /*0620*/  S2R R10, SR_LANEID ;  /* 0x00000000000a7919 */ /* 0x000e620000000000 */
[----:B------:R-:W-:Y:S02]  /*0630*/  IADD3 R19, R3, 0x78, RZ ;  /* 0x0000007803137810 */ /* 0x000fe40007ffe0ff */
[----:B------:R-:W2:Y:S01]  /*0640*/  LDC R8, c[0x0][0xc] ;  /* 0x00000300ff087b82 */ /* 0x000ea20000000800 */
[----:B------:R-:W-:Y:S02]  /*0650*/  IADD3.X R25, RZ, R25, RZ, P0, !PT ;  /* 0x00000019ff197210 */ /* 0x000fe400007fe4ff */
[----:B------:R-:W-:Y:S02]  /*0660*/  SHF.L.U64.HI R21, R16, 0x2, R21 ;  /* 0x0000000210157819 */ /* 0x000fe40000010215 */
[----:B------:R-:W-:-:S02]  /*0670*/  SHF.R.S64 R18, R18, 0x1, R25 ;  /* 0x0000000112127819 */ /* 0x000fc40000001019 */
[----:B------:R-:W-:-:S04]  /*0680*/  SHF.R.S32.HI R25, RZ, 0x1, R25 ;  /* 0x00000001ff197819 */ /* 0x000fc80000011419 */
[----:B------:R-:W-:Y:S01]  /*0690*/  SHF.L.U64.HI R22, R18, 0x2, R25 ;  /* 0x0000000212167819 */ /* 0x000fe20000010219 */
[----:B0-----:R-:W-:Y:S01]  /*06a0*/  IMAD R15, R11, UR7, R0 ;  /* 0x000000070b0f7c24 */ /* 0x001fe2000f8e0200 */
[----:B-12---:R-:W-:-:S07]  /*06b0*/  LOP3.LUT R17, R8, 0x3, RZ, 0xc0, !PT ;  /* 0x0000000308117812 */ /* 0x006fce00078ec0ff */
.L_x_142:
[----:B0-----:R-:W0:Y:S01]  /*06c0*/  LDC R31, c[0x0][0x2a0] ;  /* 0x0000a800ff1f7b82 */ /* 0x001e220000000800 */
[----:B------:R-:W-:Y:S01]  /*06d0*/  LOP3.LUT P6, RZ, R23, 0x80, RZ, 0xc0, !PT ;  /* 0x0000008017ff7812 */ /* 0x000fe200078cc0ff */
[----:B------:R-:W-:Y:S01]  /*06e0*/  ULDC.64 UR12, c[0x0][0x298] ;  /* 0x0000a600000c7ab9 */ /* 0x000fe20000000a00 */
[----:B------:R-:W-:Y:S02]  /*06f0*/  P2R R76, PR, RZ, 0x4 ;  /* 0x00000004ff4c7803 */ /* 0x000fe40000000000 */
[----:B------:R-:W-:Y:S02]  /*0700*/  IADD3 R61, R3, 0x60, RZ ;  /* 0x00000060033d7810 */ /* 0x000fe40007ffe0ff */
[----:B------:R-:W-:Y:S01]  /*0710*/  P2R R90, PR, RZ, 0x20 ;  /* 0x00000020ff5a7803 */ /* 0x000fe20000000000 */
[----:B-1----:R-:W1:Y:S08]  /*0720*/  @P2 LDC.64 R80, c[0x0][0x230] ;  /* 0x00008c00ff502b82 */ /* 0x002e700000000a00 */
[----:B------:R-:W2:Y:S01]  /*0730*/  @P6 LDC.64 R78, c[0x0][0x230] ;  /* 0x00008c00ff4e6b82 */ /* 0x000ea20000000a00 */
[----:B0-----:R-:W-:-:S07]  /*0740*/  IABS R29, R31 ;  /* 0x0000001f001d7213 */ /* 0x001fce0000000000 */
[----:B------:R-:W0:Y:S01]  /*0750*/  @P1 LDC.64 R82, c[0x0][0x230] ;  /* 0x00008c00ff521b82 */ /* 0x000e220000000a00 */
[----:B------:R-:W3:Y:S07]  /*0760*/  I2F.RP R26, R29 ;  /* 0x0000001d001a7306 */ /* 0x000eee0000209400 */
[----:B------:R-:W4:Y:S08]  /*0770*/  @P5 LDC.64 R40, c[0x0][0x230] ;  /* 0x00008c00ff285b82 */ /* 0x000f300000000a00 */
[----:B------:R-:W4:Y:S01]  /*0780*/  @P4 LDC.64 R36, c[0x0][0x230] ;  /* 0x00008c00ff244b82 */ /* 0x000f220000000a00 */
[----:B---3--:R-:W3:Y:S07]  /*0790*/  MUFU.RCP R26, R26 ;  /* 0x0000001a001a7308 */ /* 0x008eee0000001000 */
[----:B------:R-:W4:Y:S01]  /*07a0*/  @P3 LDC.64 R32, c[0x0][0x230] ;  /* 0x00008c00ff203b82 */ /* 0x000f220000000a00 */
[----:B---3--:R-:W-:-:S04]  /*07b0*/  IADD3 R24, R26, 0xffffffe, RZ ;  /* 0x0ffffffe1a187810 */ /* 0x008fc80007ffe0ff */
[----:B------:R3:W1:Y:S02]  /*07c0*/  F2I.FTZ.U32.TRUNC.NTZ R25, R24 ;  /* 0x0000001800197305 */ /* 0x000664000021f000 */
[----:B---3--:R-:W-:Y:S02]  /*07d0*/  MOV R24, RZ ;  /* 0x000000ff00187202 */ /* 0x008fe40000000f00 */
[----:B-1----:R-:W-:-:S05]  /*07e0*/  IADD3 R28, RZ, -R25, RZ ;  /* 0x80000019ff1c7210 */ /* 0x002fca0007ffe0ff */
[----:B------:R-:W-:Y:S01]  /*07f0*/  IMAD R27, R28, R29, RZ ;  /* 0x0000001d1c1b7224 */ /* 0x000fe200078e02ff */
[----:B------:R-:W-:-:S03]  /*0800*/  IABS R28, R14 ;  /* 0x0000000e001c7213 */ /* 0x000fc60000000000 */
[----:B------:R-:W-:Y:S01]  /*0810*/  IMAD.HI.U32 R25, R25, R27, R24 ;  /* 0x0000001b19197227 */ /* 0x000fe200078e0018 */
[----:B------:R-:W-:-:S05]  /*0820*/  LOP3.LUT R24, R14, R31, RZ, 0x3c, !PT ;  /* 0x0000001f0e187212 */ /* 0x000fca00078e3cff */
[----:B------:R-:W-:-:S05]  /*0830*/  IMAD.HI.U32 R25, R25, R28, RZ ;  /* 0x0000001c19197227 */ /* 0x000fca00078e00ff */
[----:B------:R-:W-:-:S05]  /*0840*/  IADD3 R26, -R25, RZ, RZ ;  /* 0x000000ff191a7210 */ /* 0x000fca0007ffe1ff */
[----:B------:R-:W-:-:S05]  /*0850*/  IMAD R26, R29, R26, R28 ;  /* 0x0000001a1d1a7224 */ /* 0x000fca00078e021c */
[----:B------:R-:W-:-:S13]  /*0860*/  ISETP.GT.U32.AND P0, PT, R29, R26, PT ;  /* 0x0000001a1d00720c */ /* 0x000fda0003f04070 */
[-C--:B------:R-:W-:Y:S02]  /*0870*/  @!P0 IADD3 R26, R26, -R29.reuse, RZ ;  /* 0x8000001d1a1a8210 */ /* 0x080fe40007ffe0ff */
[----:B------:R-:W-:Y:S02]  /*0880*/  @!P0 IADD3 R25, R25, 0x1, RZ ;  /* 0x0000000119198810 */ /* 0x000fe40007ffe0ff */
[----:B------:R-:W-:Y:S02]  /*0890*/  IADD3 R27, R26, -R29, RZ ;  /* 0x8000001d1a1b7210 */ /* 0x000fe40007ffe0ff */
[----:B------:R-:W-:-:S04]  /*08a0*/  ISETP.GT.U32.AND P0, PT, R29, R26, PT ;  /* 0x0000001a1d00720c */ /* 0x000fc80003f04070 */
[----:B------:R-:W-:Y:S02]  /*08b0*/  SEL R27, R27, R26, !P0 ;  /* 0x0000001a1b1b7207 */ /* 0x000fe40004000000 */
[----:B------:R-:W-:Y:S02]  /*08c0*/  ISETP.GE.U32.AND P0, PT, R26, R29, PT ;  /* 0x0000001d1a00720c */ /* 0x000fe40003f06070 */
[----:B------:R-:W1:Y:S11]  /*08d0*/  @P6 LDC.64 R28, c[0x0][0x288] ;  /* 0x0000a200ff1c6b82 */ /* 0x000e760000000a00 */
[----:B------:R-:W-:-:S02]  /*08e0*/  @P0 IADD3 R25, R25, 0x1, RZ ;  /* 0x0000000119190810 */ /* 0x000fc40007ffe0ff */
[----:B------:R-:W-:-:S13]  /*08f0*/  ISETP.GE.AND P0, PT, R14, RZ, PT ;  /* 0x000000ff0e00720c */ /* 0x000fda0003f06270 */
[----:B------:R-:W-:Y:S02]  /*0900*/  @!P0 IADD3 R27, -R27, RZ, RZ ;  /* 0x000000ff1b1b8210 */ /* 0x000fe40007ffe1ff */
[----:B------:R-:W-:Y:S02]  /*0910*/  ISETP.GE.AND P0, PT, R24, RZ, PT ;  /* 0x000000ff1800720c */ /* 0x000fe40003f06270 */
[----:B------:R-:W-:-:S11]  /*0920*/  LOP3.LUT R24, RZ, R31, RZ, 0x33, !PT ;  /* 0x0000001fff187212 */ /* 0x000fd600078e33ff */
[----:B------:R-:W-:Y:S02]  /*0930*/  @!P0 IADD3 R25, -R25, RZ, RZ ;  /* 0x000000ff19198210 */ /* 0x000fe40007ffe1ff */
[----:B------:R-:W-:Y:S02]  /*0940*/  ISETP.NE.AND P0, PT, R31, RZ, PT ;  /* 0x000000ff1f00720c */ /* 0x000fe40003f05270 */
[----:B------:R-:W-:Y:S02]  /*0950*/  IADD3 R31, R3, 0x20, RZ ;  /* 0x00000020031f7810 */ /* 0x000fe40007ffe0ff */
[C---:B------:R-:W-:Y:S02]  /*0960*/  SEL R99, R24.reuse, R25, !P0 ;  /* 0x0000001918637207 */ /* 0x040fe40004000000 */
[----:B------:R-:W-:Y:S02]  /*0970*/  SEL R96, R24, R27, !P0 ;  /* 0x0000001b18607207 */ /* 0x000fe40004000000 */
[----:B------:R-:W-:-:S02]  /*0980*/  SHF.R.S32.HI R26, RZ, 0x1f, R99 ;  /* 0x0000001fff1a7819 */ /* 0x000fc40000011463 */
[----:B------:R-:W-:-:S03]  /*0990*/  LEA R24, R96, R13, 0x7 ;  /* 0x0000000d60187211 */ /* 0x000fc600078e38ff */
[----:B------:R-:W-:Y:S01]  /*09a0*/  IMAD R26, R26, UR12, RZ ;  /* 0x0000000c1a1a7c24 */ /* 0x000fe2000f8e02ff */
[----:B------:R-:W-:-:S03]  /*09b0*/  SHF.R.S32.HI R25, RZ, 0x1f, R24 ;  /* 0x0000001fff197819 */ /* 0x000fc60000011418 */
[C---:B------:R-:W-:Y:S02]  /*09c0*/  IMAD R101, R99.reuse, UR13, R26 ;  /* 0x0000000d63657c24 */ /* 0x040fe4000f8e021a */
[----:B------:R-:W-:Y:S01]  /*09d0*/  IMAD.WIDE.U32 R98, R99, UR12, R24 ;  /* 0x0000000c63627c25 */ /* 0x000fe2000f8e0018 */
[----:B------:R-:W-:-:S03]  /*09e0*/  ULDC.64 UR12, c[0x0][0x290] ;  /* 0x0000a400000c7ab9 */ /* 0x000fc60000000a00 */
[----:B-1----:R-:W-:Y:S01]  /*09f0*/  @P6 IMAD R26, R5, R28, RZ ;  /* 0x0000001c051a6224 */ /* 0x002fe200078e02ff */
[----:B------:R-:W-:Y:S02]  /*0a00*/  IADD3 R101, R99, R101, RZ ;  /* 0x0000006563657210 */ /* 0x000fe40007ffe0ff */
[----:B------:R-:W-:Y:S01]  /*0a10*/  @P6 MOV R100, R98 ;  /* 0x0000006200646202 */ /* 0x000fe20000000f00 */
[----:B------:R-:W-:-:S04]  /*0a20*/  @P6 IMAD R29, R3, R29, R26 ;  /* 0x0000001d031d6224 */ /* 0x000fc800078e021a */
[----:B------:R-:W-:-:S05]  /*0a30*/  @P6 IMAD.WIDE.U32 R26, R3, R28, R100 ;  /* 0x0000001c031a6225 */ /* 0x000fca00078e0064 */
[----:B------:R-:W-:Y:S02]  /*0a40*/  @P6 IADD3 R27, R27, R29, RZ ;  /* 0x0000001d1b1b6210 */ /* 0x000fe40007ffe0ff */
[----:B------:R-:W1:Y:S01]  /*0a50*/  @P6 LDC.64 R28, c[0x0][0x228] ;  /* 0x00008a00ff1c6b82 */ /* 0x000e620000000a00 */
[C---:B------:R-:W-:Y:S02]  /*0a60*/  @P6 SHF.L.U32 R89, R26.reuse, 0x1, RZ ;  /* 0x000000011a596819 */ /* 0x040fe400000006ff */
[----:B------:R-:W-:Y:S02]  /*0a70*/  @P6 SHF.L.U64.HI R26, R26, 0x1, R27 ;  /* 0x000000011a1a6819 */ /* 0x000fe4000001021b */
[----:B--2---:R-:W-:Y:S02]  /*0a80*/  @P6 IADD3 R78, P0, R89, R78, RZ ;  /* 0x0000004e594e6210 */ /* 0x004fe40007f1e0ff */
[----:B------:R-:W-:Y:S02]  /*0a90*/  @P2 MOV R27, R101 ;  /* 0x00000065001b2202 */ /* 0x000fe40000000f00 */
[----:B------:R-:W-:-:S02]  /*0aa0*/  @P6 IADD3.X R79, R26, R79, RZ, P0, !PT ;  /* 0x0000004f1a4f6210 */ /* 0x000fc400007fe4ff */
[----:B-1----:R-:W-:-:S04]  /*0ab0*/  @P6 IADD3 R88, P0, R89, R28, RZ ;  /* 0x0000001c59586210 */ /* 0x002fc80007f1e0ff */
[----:B------:R-:W-:Y:S02]  /*0ac0*/  @P6 IADD3.X R89, R26, R29, RZ, P0, !PT ;  /* 0x0000001d1a596210 */ /* 0x000fe400007fe4ff */
[----:B------:R-:W1:Y:S01]  /*0ad0*/  @P2 LDC.64 R28, c[0x0][0x288] ;  /* 0x0000a200ff1c2b82 */ /* 0x000e620000000a00 */
[----:B------:R-:W-:-:S13]  /*0ae0*/  LOP3.LUT P6, RZ, R23, 0x10, RZ, 0xc0, !PT ;  /* 0x0000001017ff7812 */ /* 0x000fda00078cc0ff */
[----:B------:R-:W2:Y:S01]  /*0af0*/  @P6 LDC.64 R62, c[0x0][0x230] ;  /* 0x00008c00ff3e6b82 */ /* 0x000ea20000000a00 */
[----:B-1----:R-:W-:-:S04]  /*0b00*/  @P2 IMAD R26, R7, R28, RZ ;  /* 0x0000001c071a2224 */ /* 0x002fc800078e02ff */
[----:B------:R-:W-:Y:S01]  /*0b10*/  @P2 IMAD R29, R4, R29, R26 ;  /* 0x0000001d041d2224 */ /* 0x000fe200078e021a */
[----:B------:R-:W-:-:S05]  /*0b20*/  @P2 MOV R26, R98 ;  /* 0x00000062001a2202 */ /* 0x000fca0000000f00 */
[----:B------:R-:W-:-:S05]  /*0b30*/  @P2 IMAD.WIDE.U32 R26, R4, R28, R26 ;  /* 0x0000001c041a2225 */ /* 0x000fca00078e001a */
[----:B------:R-:W-:Y:S02]  /*0b40*/  @P2 IADD3 R27, R27, R29, RZ ;  /* 0x0000001d1b1b2210 */ /* 0x000fe40007ffe0ff */
[----:B------:R-:W1:Y:S01]  /*0b50*/  @P2 LDC.64 R28, c[0x0][0x228] ;  /* 0x00008a00ff1c2b82 */ /* 0x000e620000000a00 */
[C---:B------:R-:W-:Y:S02]  /*0b60*/  @P2 SHF.L.U32 R87, R26.reuse, 0x1, RZ ;  /* 0x000000011a572819 */ /* 0x040fe400000006ff */
[----:B------:R-:W-:Y:S02]  /*0b70*/  @P2 SHF.L.U64.HI R26, R26, 0x1, R27 ;  /* 0x000000011a1a2819 */ /* 0x000fe4000001021b */
[----:B------:R-:W-:Y:S02]  /*0b80*/  @P2 IADD3 R80, P0, R87, R80, RZ ;  /* 0x0000005057502210 */ /* 0x000fe40007f1e0ff */
[----:B------:R-:W-:Y:S02]  /*0b90*/  @P1 MOV R27, R101 ;  /* 0x00000065001b1202 */ /* 0x000fe40000000f00 */
[----:B------:R-:W-:-:S02]  /*0ba0*/  @P2 IADD3.X R81, R26, R81, RZ, P0, !PT ;  /* 0x000000511a512210 */ /* 0x000fc400007fe4ff */
[----:B-1----:R-:W-:-:S04]  /*0bb0*/  @P2 IADD3 R86, P0, R87, R28, RZ ;  /* 0x0000001c57562210 */ /* 0x002fc80007f1e0ff */
[----:B------:R-:W-:Y:S02]  /*0bc0*/  @P2 IADD3.X R87, R26, R29, RZ, P0, !PT ;  /* 0x0000001d1a572210 */ /* 0x000fe400007fe4ff */
[----:B------:R-:W1:Y:S01]  /*0bd0*/  @P1 LDC.64 R28, c[0x0][0x288] ;  /* 0x0000a200ff1c1b82 */ /* 0x000e620000000a00 */
[----:B------:R-:W-:-:S13]  /*0be0*/  LOP3.LUT P2, RZ, R23, 0x20, RZ, 0xc0, !PT ;  /* 0x0000002017ff7812 */ /* 0x000fda000784c0ff */
[----:B------:R-:W3:Y:S01]  /*0bf0*/  @P2 LDC.64 R70, c[0x0][0x230] ;  /* 0x00008c00ff462b82 */ /* 0x000ee20000000a00 */
        /* <DEDUP_REMOVED lines=8> */
[----:B0-----:R-:W-:Y:S02]  /*0c80*/  @P1 IADD3 R82, P0, R85, R82, RZ ;  /* 0x0000005255521210 */ /* 0x001fe40007f1e0ff */
[----:B------:R-:W-:Y:S02]  /*0c90*/  SHF.R.S32.HI R27, RZ, 0x1f, R31 ;  /* 0x0000001fff1b7819 */ /* 0x000fe4000001141f */
[----:B------:R-:W-:-:S02]  /*0ca0*/  @P1 IADD3.X R83, R26, R83, RZ, P0, !PT ;  /* 0x000000531a531210 */ /* 0x000fc400007fe4ff */
[----:B-1----:R-:W-:-:S04]  /*0cb0*/  @P1 IADD3 R84, P0, R85, R28, RZ ;  /* 0x0000001c55541210 */ /* 0x002fc80007f1e0ff */
[----:B------:R-:W-:Y:S02]  /*0cc0*/  @P1 IADD3.X R85, R26, R29, RZ, P0, !PT ;  /* 0x0000001d1a551210 */ /* 0x000fe400007fe4ff */
[----:B------:R-:W0:Y:S02]  /*0cd0*/  @P2 LDC.64 R28, c[0x0][0x288] ;  /* 0x0000a200ff1c2b82 */ /* 0x000e240000000a00 */
[----:B0-----:R-:W-:Y:S01]  /*0ce0*/  @P2 IMAD R26, R27, R28, RZ ;  /* 0x0000001c1b1a2224 */ /* 0x001fe200078e02ff */
[----:B------:R-:W-:-:S03]  /*0cf0*/  @P2 MOV R27, R101 ;  /* 0x00000065001b2202 */ /* 0x000fc60000000f00 */
[----:B------:R-:W-:Y:S01]  /*0d00*/  @P2 IMAD R29, R31, R29, R26 ;  /* 0x0000001d1f1d2224 */ /* 0x000fe200078e021a */
[----:B------:R-:W-:-:S05]  /*0d10*/  @P2 MOV R26, R98 ;  /* 0x00000062001a2202 */ /* 0x000fca0000000f00 */
[----:B------:R-:W-:Y:S01]  /*0d20*/  @P2 IMAD.WIDE.U32 R26, R31, R28, R26 ;  /* 0x0000001c1f1a2225 */ /* 0x000fe200078e001a */
[----:B------:R-:W-:-:S04]  /*0d30*/  IADD3 R31, R3, 0x28, RZ ;  /* 0x00000028031f7810 */ /* 0x000fc80007ffe0ff */
[----:B------:R-:W-:Y:S02]  /*0d40*/  @P2 IADD3 R27, R27, R29, RZ ;  /* 0x0000001d1b1b2210 */ /* 0x000fe40007ffe0ff */
[----:B------:R-:W0:Y:S01]  /*0d50*/  @P2 LDC.64 R28, c[0x0][0x228] ;  /* 0x00008a00ff1c2b82 */ /* 0x000e220000000a00 */
[C---:B------:R-:W-:Y:S02]  /*0d60*/  @P2 SHF.L.U32 R65, R26.reuse, 0x1, RZ ;  /* 0x000000011a412819 */ /* 0x040fe400000006ff */
[----:B------:R-:W-:Y:S02]  /*0d70*/  @P2 SHF.L.U64.HI R26, R26, 0x1, R27 ;  /* 0x000000011a1a2819 */ /* 0x000fe4000001021b */
[----:B---3--:R-:W-:Y:S02]  /*0d80*/  @P2 IADD3 R70, P0, R65, R70, RZ ;  /* 0x0000004641462210 */ /* 0x008fe40007f1e0ff */
[----:B------:R-:W-:Y:S02]  /*0d90*/  SHF.R.S32.HI R27, RZ, 0x1f, R31 ;  /* 0x0000001fff1b7819 */ /* 0x000fe4000001141f */
[----:B------:R-:W-:-:S02]  /*0da0*/  @P2 IADD3.X R71, R26, R71, RZ, P0, !PT ;  /* 0x000000471a472210 */ /* 0x000fc400007fe4ff */
[----:B0-----:R-:W-:-:S04]  /*0db0*/  @P2 IADD3 R64, P0, R65, R28, RZ ;  /* 0x0000001c41402210 */ /* 0x001fc80007f1e0ff */
[----:B------:R-:W-:Y:S02]  /*0dc0*/  @P2 IADD3.X R65, R26, R29, RZ, P0, !PT ;  /* 0x0000001d1a412210 */ /* 0x000fe400007fe4ff */
[----:B------:R-:W0:Y:S01]  /*0dd0*/  @P6 LDC.64 R28, c[0x0][0x288] ;  /* 0x0000a200ff1c6b82 */ /* 0x000e220000000a00 */
[----:B------:R-:W-:-:S13]  /*0de0*/  LOP3.LUT P2, RZ, R23, 0x8, RZ, 0xc0, !PT ;  /* 0x0000000817ff7812 */ /* 0x000fda000784c0ff */
[----:B------:R-:W1:Y:S01]  /*0df0*/  @P2 LDC.64 R52, c[0x0][0x230] ;  /* 0x00008c00ff342b82 */ /* 0x000e620000000a00 */
        /* <DEDUP_REMOVED lines=10> */
[----:B--2---:R-:W-:Y:S02]  /*0ea0*/  @P6 IADD3 R62, P0, R55, R62, RZ ;  /* 0x0000003e373e6210 */ /* 0x004fe40007f1e0ff */
[----:B------:R-:W-:Y:S02]  /*0eb0*/  SHF.R.S32.HI R27, RZ, 0x1f, R31 ;  /* 0x0000001fff1b7819 */ /* 0x000fe4000001141f */
[----:B------:R-:W-:-:S02]  /*0ec0*/  @P6 IADD3.X R63, R26, R63, RZ, P0, !PT ;  /* 0x0000003f1a3f6210 */ /* 0x000fc400007fe4ff */
[----:B0-----:R-:W-:-:S04]  /*0ed0*/  @P6 IADD3 R54, P0, R55, R28, RZ ;  /* 0x0000001c37366210 */ /* 0x001fc80007f1e0ff */
[----:B------:R-:W-:Y:S02]  /*0ee0*/  @P6 IADD3.X R55, R26, R29, RZ, P0, !PT ;  /* 0x0000001d1a376210 */ /* 0x000fe400007fe4ff */
[----:B------:R-:W0:Y:S01]  /*0ef0*/  @P2 LDC.64 R28, c[0x0][0x288] ;  /* 0x0000a200ff1c2b82 */ /* 0x000e220000000a00 */
[----:B------:R-:W-:-:S13]  /*0f00*/  LOP3.LUT P6, RZ, R23, 0x4, RZ, 0xc0, !PT ;  /* 0x0000000417ff7812 */ /* 0x000fda00078cc0ff */
[----:B------:R-:W2:Y:S01]  /*0f10*/  @P6 LDC.64 R48, c[0x0][0x230] ;  /* 0x00008c00ff306b82 */ /* 0x000ea20000000a00 */
        /* <DEDUP_REMOVED lines=10> */
[----:B-1----:R-:W-:Y:S02]  /*0fc0*/  @P2 IADD3 R52, P0, R51, R52, RZ ;  /* 0x0000003433342210 */ /* 0x002fe40007f1e0ff */
        /* <DEDUP_REMOVED lines=39> */
[C---:B------:R-:W-:Y:S02]  /*1240*/  IADD3 R69, R3.reuse, 0x68, RZ ;  /* 0x0000006803457810 */ /* 0x040fe40007ffe0ff */
[----:B------:R-:W-:Y:S02]  /*1250*/  IADD3 R77, R3, 0x18, RZ ;  /* 0x00000018034d7810 */ /* 0x000fe40007ffe0ff */
[----:B------:R-:W-:Y:S01]  /*1260*/  LOP3.LUT P2, RZ, R23, 0x80, RZ, 0xc0, !PT ;  /* 0x0000008017ff7812 */ /* 0x000fe2000784c0ff */
        /* <DEDUP_REMOVED lines=10> */
[----:B----4-:R-:W-:Y:S02]  /*1310*/  @P5 IADD3 R40, P0, R39, R40, RZ ;  /* 0x0000002827285210 */ /* 0x010fe40007f1e0ff */
[----:B------:R-:W-:Y:S02]  /*1320*/  SHF.R.S32.HI R27, RZ, 0x1f, R31 ;  /* 0x0000001fff1b7819 */ /* 0x000fe4000001141f */
[----:B------:R-:W-:-:S02]  /*1330*/  @P5 IADD3.X R41, R26, R41, RZ, P0, !PT ;  /* 0x000000291a295210 */ /* 0x000fc400007fe4ff */
[----:B0-----:R-:W-:-:S04]  /*1340*/  @P5 IADD3 R38, P0, R39, R28, RZ ;  /* 0x0000001c27265210 */ /* 0x001fc80007f1e0ff */
[----:B------:R-:W-:Y:S02]  /*1350*/  @P5 IADD3.X R39, R26, R29, RZ, P0, !PT ;  /* 0x0000001d1a275210 */ /* 0x000fe400007fe4ff */
[----:B------:R-:W0:Y:S01]  /*1360*/  @P4 LDC.64 R28, c[0x0][0x288] ;  /* 0x0000a200ff1c4b82 */ /* 0x000e220000000a00 */
[----:B------:R-:W-:Y:S02]  /*1370*/  SHF.R.S32.HI R75, RZ, 0x1f, R77 ;  /* 0x0000001fff4b7819 */ /* 0x000fe4000001144d */
[----:B------:R-:W-:-:S04]  /*1380*/  LOP3.LUT P5, RZ, R23, 0x4, RZ, 0xc0, !PT ;  /* 0x0000000417ff7812 */ /* 0x000fc800078ac0ff */
[----:B------:R-:W-:Y:S02]  /*1390*/  P2R R91, PR, RZ, 0x20 ;  /* 0x00000020ff5b7803 */ /* 0x000fe40000000000 */
[----:B------:R-:W-:-:S04]  /*13a0*/  LOP3.LUT P5, RZ, R23, 0x8, RZ, 0xc0, !PT ;  /* 0x0000000817ff7812 */ /* 0x000fc800078ac0ff */
[----:B------:R-:W-:Y:S02]  /*13b0*/  P2R R92, PR, RZ, 0x20 ;  /* 0x00000020ff5c7803 */ /* 0x000fe40000000000 */
[C---:B------:R-:W-:Y:S02]  /*13c0*/  LOP3.LUT P5, RZ, R23.reuse, 0x10, RZ, 0xc0, !PT ;  /* 0x0000001017ff7812 */ /* 0x040fe400078ac0ff */
[----:B------:R-:W-:Y:S02]  /*13d0*/  MOV R95, 0x3f800000 ;  /* 0x3f800000005f7802 */ /* 0x000fe40000000f00 */
[----:B------:R-:W-:Y:S02]  /*13e0*/  P2R R93, PR, RZ, 0x20 ;  /* 0x00000020ff5d7803 */ /* 0x000fe40000000000 */
        /* <DEDUP_REMOVED lines=11> */
[----:B------:R-:W-:Y:S02]  /*14a0*/  @P4 IADD3 R36, P0, R35, R36, RZ ;  /* 0x0000002423244210 */ /* 0x000fe40007f1e0ff */
        /* <DEDUP_REMOVED lines=9> */
[----:B------:R-:W-:Y:S02]  /*1540*/  @P3 IMAD.WIDE.U32 R26, R31, R28, R26 ;  /* 0x0000001c1f1a3225 */ /* 0x000fe400078e001a */
[----:B------:R-:W0:Y:S03]  /*1550*/  @P3 LDC.64 R30, c[0x0][0x228] ;  /* 0x00008a00ff1e3b82 */ /* 0x000e260000000a00 */
[----:B------:R-:W-:Y:S02]  /*1560*/  @P3 IADD3 R29, R27, R29, RZ ;  /* 0x0000001d1b1d3210 */ /* 0x000fe40007ffe0ff */
[C---:B------:R-:W-:Y:S02]  /*1570*/  @P3 SHF.L.U32 R27, R26.reuse, 0x1, RZ ;  /* 0x000000011a1b3819 */ /* 0x040fe400000006ff */
[----:B------:R-:W-:Y:S02]  /*1580*/  @P3 SHF.L.U64.HI R28, R26, 0x1, R29 ;  /* 0x000000011a1c3819 */ /* 0x000fe4000001021d */
[----:B------:R-:W1:Y:S01]  /*1590*/  LDC R29, c[0x0][0x2ac] ;  /* 0x0000ab00ff1d7b82 */ /* 0x000e620000000800 */
[----:B------:R-:W-:-:S04]  /*15a0*/  @P3 IADD3 R32, P0, R27, R32, RZ ;  /* 0x000000201b203210 */ /* 0x000fc80007f1e0ff */
[----:B------:R-:W-:Y:S02]  /*15b0*/  @P3 IADD3.X R33, R28, R33, RZ, P0, !PT ;  /* 0x000000211c213210 */ /* 0x000fe400007fe4ff */
[----:B0-----:R-:W-:-:S04]  /*15c0*/  @P3 IADD3 R26, P0, R27, R30, RZ ;  /* 0x0000001e1b1a3210 */ /* 0x001fc80007f1e0ff */
[----:B------:R-:W-:Y:S02]  /*15d0*/  @P3 IADD3.X R27, R28, R31, RZ, P0, !PT ;  /* 0x0000001f1c1b3210 */ /* 0x000fe400007fe4ff */
[----:B------:R-:W-:-:S05]  /*15e0*/  SHF.R.U32.HI R28, RZ, 0x6, R2 ;  /* 0x00000006ff1c7819 */ /* 0x000fca0000011602 */
[----:B-1----:R-:W-:-:S05]  /*15f0*/  IMAD R28, R29, UR7, R28 ;  /* 0x000000071d1c7c24 */ /* 0x002fca000f8e021c */
[----:B------:R-:W-:-:S04]  /*1600*/  IADD3 R29, R28, 0x60, RZ ;  /* 0x000000601c1d7810 */ /* 0x000fc80007ffe0ff */
[----:B------:R-:W-:Y:S02]  /*1610*/  SHF.R.S32.HI R30, RZ, 0x1f, R29 ;  /* 0x0000001fff1e7819 */ /* 0x000fe4000001141d */
[----:B------:R-:W-:Y:S02]  /*1620*/  ISETP.GE.U32.AND P0, PT, R29, UR12, PT ;  /* 0x0000000c1d007c0c */ /* 0x000fe4000bf06070 */
[----:B------:R-:W-:Y:S02]  /*1630*/  SHF.R.S32.HI R29, RZ, 0x1f, R61 ;  /* 0x0000001fff1d7819 */ /* 0x000fe4000001143d */
[----:B------:R-:W-:-:S04]  /*1640*/  ISETP.GE.AND.EX P0, PT, R30, UR13, PT, P0 ;  /* 0x0000000d1e007c0c */ /* 0x000fc8000bf06300 */
[----:B------:R-:W-:-:S13]  /*1650*/  ISETP.LT.U32.AND P0, PT, R2, 0x200, !P0 ;  /* 0x000002000200780c */ /* 0x000fda0004701070 */
[----:B------:R-:W0:Y:S01]  /*1660*/  @P0 LDC.64 R58, c[0x0][0x288] ;  /* 0x0000a200ff3a0b82 */ /* 0x000e220000000a00 */
[----:B------:R-:W-:-:S07]  /*1670*/  @P0 MOV R57, R101 ;  /* 0x0000006500390202 */ /* 0x000fce0000000f00 */
[----:B------:R-:W1:Y:S01]  /*1680*/  @P0 LDC.64 R30, c[0x0][0x230] ;  /* 0x00008c00ff1e0b82 */ /* 0x000e620000000a00 */
[----:B0-----:R-:W-:-:S04]  /*1690*/  @P0 IMAD R56, R29, R58, RZ ;  /* 0x0000003a1d380224 */ /* 0x001fc800078e02ff */
[----:B------:R-:W-:Y:S01]  /*16a0*/  @P0 IMAD R29, R61, R59, R56 ;  /* 0x0000003b3d1d0224 */ /* 0x000fe200078e0238 */
[----:B------:R-:W-:-:S05]  /*16b0*/  @P0 MOV R56, R98 ;  /* 0x0000006200380202 */ /* 0x000fca0000000f00 */
[----:B------:R-:W-:-:S05]  /*16c0*/  @P0 IMAD.WIDE.U32 R56, R61, R58, R56 ;  /* 0x0000003a3d380225 */ /* 0x000fca00078e0038 */
[----:B------:R-:W-:Y:S02]  /*16d0*/  @P0 IADD3 R29, R57, R29, RZ ;  /* 0x0000001d391d0210 */ /* 0x000fe40007ffe0ff */
[C---:B------:R-:W-:Y:S02]  /*16e0*/  @P0 SHF.L.U32 R67, R56.reuse, 0x1, RZ ;  /* 0x0000000138430819 */ /* 0x040fe400000006ff */
[----:B------:R-:W-:Y:S02]  /*16f0*/  @P0 SHF.L.U64.HI R56, R56, 0x1, R29 ;  /* 0x0000000138380819 */ /* 0x000fe4000001021d */
[----:B-1----:R-:W-:-:S04]  /*1700*/  @P0 IADD3 R58, P6, R67, R30, RZ ;  /* 0x0000001e433a0210 */ /* 0x002fc80007fde0ff */
[----:B------:R-:W-:Y:S02]  /*1710*/  @P0 IADD3.X R59, R56, R31, RZ, P6, !PT ;  /* 0x0000001f383b0210 */ /* 0x000fe400037fe4ff */
[----:B------:R-:W0:Y:S01]  /*1720*/  @P0 LDC.64 R30, c[0x0][0x228] ;  /* 0x00008a00ff1e0b82 */ /* 0x000e220000000a00 */
[----:B------:R-:W-:Y:S02]  /*1730*/  IADD3 R29, R28, 0x68, RZ ;  /* 0x000000681c1d7810 */ /* 0x000fe40007ffe0ff */
[----:B0-----:R-:W-:-:S04]  /*1740*/  @P0 IADD3 R66, P6, R67, R30, RZ ;  /* 0x0000001e43420210 */ /* 0x001fc80007fde0ff */
[----:B------:R-:W-:Y:S02]  /*1750*/  @P0 IADD3.X R67, R56, R31, RZ, P6, !PT ;  /* 0x0000001f38430210 */ /* 0x000fe400037fe4ff */
[----:B------:R-:W-:Y:S02]  /*1760*/  CS2R R56, SRZ ;  /* 0x0000000000387805 */ /* 0x000fe4000001ff00 */
[----:B------:R-:W-:-:S04]  /*1770*/  SHF.R.S32.HI R30, RZ, 0x1f, R29 ;  /* 0x0000001fff1e7819 */ /* 0x000fc8000001141d */
[----:B------:R0:W5:Y:S04]  /*1780*/  @P0 LDG.E R56, desc[UR8][R58.64] ;  /* 0x000000083a380981 */ /* 0x000168000c1e1900 */
[----:B------:R-:W5:Y:S01]  /*1790*/  @P0 LDG.E R57, desc[UR8][R66.64] ;  /* 0x0000000842390981 */ /* 0x000f62000c1e1900 */
[----:B------:R-:W-:Y:S02]  /*17a0*/  ISETP.GE.U32.AND P0, PT, R29, UR12, PT ;  /* 0x0000000c1d007c0c */ /* 0x000fe4000bf06070 */
[----:B------:R-:W-:Y:S02]  /*17b0*/  SHF.R.S32.HI R29, RZ, 0x1f, R69 ;  /* 0x0000001fff1d7819 */ /* 0x000fe40000011445 */
[----:B------:R-:W-:-:S04]  /*17c0*/  ISETP.GE.AND.EX P0, PT, R30, UR13, PT, P0 ;  /* 0x0000000d1e007c0c */ /* 0x000fc8000bf06300 */
[----:B------:R-:W-:-:S13]  /*17d0*/  ISETP.LT.U32.AND P0, PT, R2, 0x200, !P0 ;  /* 0x000002000200780c */ /* 0x000fda0004701070 */
[----:B------:R-:W1:Y:S01]  /*17e0*/  @P0 LDC.64 R60, c[0x0][0x288] ;  /* 0x0000a200ff3c0b82 */ /* 0x000e620000000a00 */
[----:B0-----:R-:W-:-:S07]  /*17f0*/  @P0 MOV R59, R101 ;  /* 0x00000065003b0202 */ /* 0x001fce0000000f00 */
[----:B------:R-:W0:Y:S01]  /*1800*/  @P0 LDC.64 R30, c[0x0][0x230] ;  /* 0x00008c00ff1e0b82 */ /* 0x000e220000000a00 */
[----:B-1----:R-:W-:-:S04]  /*1810*/  @P0 IMAD R58, R29, R60, RZ ;  /* 0x0000003c1d3a0224 */ /* 0x002fc800078e02ff */
[----:B------:R-:W-:Y:S01]  /*1820*/  @P0 IMAD R29, R69, R61, R58 ;  /* 0x0000003d451d0224 */ /* 0x000fe200078e023a */
[----:B------:R-:W-:-:S05]  /*1830*/  @P0 MOV R58, R98 ;  /* 0x00000062003a0202 */ /* 0x000fca0000000f00 */
[----:B------:R-:W-:Y:S02]  /*1840*/  @P0 IMAD.WIDE.U32 R60, R69, R60, R58 ;  /* 0x0000003c453c0225 */ /* 0x000fe400078e003a */
[----:B------:R-:W1:Y:S03]  /*1850*/  @P0 LDC.64 R58, c[0x0][0x228] ;  /* 0x00008a00ff3a0b82 */ /* 0x000e660000000a00 */
[----:B------:R-:W-:Y:S02]  /*1860*/  @P0 IADD3 R29, R61, R29, RZ ;  /* 0x0000001d3d1d0210 */ /* 0x000fe40007ffe0ff */
[C---:B------:R-:W-:Y:S02]  /*1870*/  @P0 SHF.L.U32 R69, R60.reuse, 0x1, RZ ;  /* 0x000000013c450819 */ /* 0x040fe400000006ff */
[----:B------:R-:W-:Y:S02]  /*1880*/  @P0 SHF.L.U64.HI R60, R60, 0x1, R29 ;  /* 0x000000013c3c0819 */ /* 0x000fe4000001021d */
[----:B0-----:R-:W-:-:S04]  /*1890*/  @P0 IADD3 R30, P6, R69, R30, RZ ;  /* 0x0000001e451e0210 */ /* 0x001fc80007fde0ff */
[----:B------:R-:W-:Y:S02]  /*18a0*/  @P0 IADD3.X R31, R60, R31, RZ, P6, !PT ;  /* 0x0000001f3c1f0210 */ /* 0x000fe400037fe4ff */
[----:B------:R-:W-:Y:S02]  /*18b0*/  IADD3 R29, R28, 0x70, RZ ;  /* 0x000000701c1d7810 */ /* 0x000fe40007ffe0ff */
[----:B-1----:R-:W-:-:S04]  /*18c0*/  @P0 IADD3 R68, P6, R69, R58, RZ ;  /* 0x0000003a45440210 */ /* 0x002fc80007fde0ff */
[----:B------:R-:W-:Y:S02]  /*18d0*/  @P0 IADD3.X R69, R60, R59, RZ, P6, !PT ;  /* 0x0000003b3c450210 */ /* 0x000fe400037fe4ff */
[----:B------:R-:W-:Y:S02]  /*18e0*/  CS2R R58, SRZ ;  /* 0x00000000003a7805 */ /* 0x000fe4000001ff00 */
[----:B------:R-:W-:-:S04]  /*18f0*/  SHF.R.S32.HI R60, RZ, 0x1f, R29 ;  /* 0x0000001fff3c7819 */ /* 0x000fc8000001141d */
[----:B------:R0:W5:Y:S04]  /*1900*/  @P0 LDG.E R58, desc[UR8][R30.64] ;  /* 0x000000081e3a0981 */ /* 0x000168000c1e1900 */
[----:B------:R1:W5:Y:S01]  /*1910*/  @P0 LDG.E R59, desc[UR8][R68.64] ;  /* 0x00000008443b0981 */ /* 0x000362000c1e1900 */
[----:B------:R-:W-:Y:S02]  /*1920*/  ISETP.GE.U32.AND P0, PT, R29, UR12, PT ;  /* 0x0000000c1d007c0c */ /* 0x000fe4000bf06070 */
[----:B------:R-:W-:Y:S02]  /*1930*/  IADD3 R29, R3, 0x70, RZ ;  /* 0x00000070031d7810 */ /* 0x000fe40007ffe0ff */
[----:B------:R-:W-:Y:S02]  /*1940*/  ISETP.GE.AND.EX P0, PT, R60, UR13, PT, P0 ;  /* 0x0000000d3c007c0c */ /* 0x000fe4000bf06300 */
[----:B------:R-:W-:-:S02]  /*1950*/  SHF.R.S32.HI R73, RZ, 0x1f, R29 ;  /* 0x0000001fff497819 */ /* 0x000fc4000001141d */
[----:B------:R-:W-:-:S13]  /*1960*/  ISETP.LT.U32.AND P0, PT, R2, 0x200, !P0 ;  /* 0x000002000200780c */ /* 0x000fda0004701070 */
[----:B------:R-:W2:Y:S01]  /*1970*/  @P0 LDC.64 R60, c[0x0][0x288] ;  /* 0x0000a200ff3c0b82 */ /* 0x000ea20000000a00 */
[----:B0-----:R-:W-:-:S07]  /*1980*/  @P0 MOV R31, R101 ;  /* 0x00000065001f0202 */ /* 0x001fce0000000f00 */
[----:B------:R-:W0:Y:S08]  /*1990*/  @P0 LDC.64 R66, c[0x0][0x230] ;  /* 0x00008c00ff420b82 */ /* 0x000e300000000a00 */
[----:B-1----:R-:W1:Y:S01]  /*19a0*/  @P0 LDC.64 R68, c[0x0][0x228] ;  /* 0x00008a00ff440b82 */ /* 0x002e620000000a00 */
[----:B--2---:R-:W-:-:S04]  /*19b0*/  @P0 IMAD R30, R73, R60, RZ ;  /* 0x0000003c491e0224 */ /* 0x004fc800078e02ff */
[----:B------:R-:W-:Y:S01]  /*19c0*/  @P0 IMAD R61, R29, R61, R30 ;  /* 0x0000003d1d3d0224 */ /* 0x000fe200078e021e */
[----:B------:R-:W-:-:S05]  /*19d0*/  @P0 MOV R30, R98 ;  /* 0x00000062001e0202 */ /* 0x000fca0000000f00 */
[----:B------:R-:W-:-:S05]  /*19e0*/  @P0 IMAD.WIDE.U32 R30, R29, R60, R30 ;  /* 0x0000003c1d1e0225 */ /* 0x000fca00078e001e */
[----:B------:R-:W-:Y:S02]  /*19f0*/  @P0 IADD3 R31, R31, R61, RZ ;  /* 0x0000003d1f1f0210 */ /* 0x000fe40007ffe0ff */
[----:B------:R-:W-:Y:S02]  /*1a00*/  CS2R R60, SRZ ;  /* 0x00000000003c7805 */ /* 0x000fe4000001ff00 */
[C---:B------:R-:W-:Y:S02]  /*1a10*/  @P0 SHF.L.U32 R29, R30.reuse, 0x1, RZ ;  /* 0x000000011e1d0819 */ /* 0x040fe400000006ff */
[----:B------:R-:W-:Y:S02]  /*1a20*/  @P0 SHF.L.U64.HI R30, R30, 0x1, R31 ;  /* 0x000000011e1e0819 */ /* 0x000fe4000001021f */
[----:B0-----:R-:W-:-:S04]  /*1a30*/  @P0 IADD3 R66, P6, R29, R66, RZ ;  /* 0x000000421d420210 */ /* 0x001fc80007fde0ff */
[----:B------:R-:W-:Y:S02]  /*1a40*/  @P0 IADD3.X R67, R30, R67, RZ, P6, !PT ;  /* 0x000000431e430210 */ /* 0x000fe400037fe4ff */
[----:B-1----:R-:W-:Y:S02]  /*1a50*/  @P0 IADD3 R68, P6, R29, R68, RZ ;  /* 0x000000441d440210 */ /* 0x002fe40007fde0ff */
[----:B------:R-:W-:Y:S01]  /*1a60*/  IADD3 R28, R28, 0x78, RZ ;  /* 0x000000781c1c7810 */ /* 0x000fe20007ffe0ff */
[----:B------:R0:W5:Y:S01]  /*1a70*/  @P0 LDG.E R60, desc[UR8][R66.64] ;  /* 0x00000008423c0981 */ /* 0x000162000c1e1900 */
[----:B------:R-:W-:Y:S02]  /*1a80*/  @P0 IADD3.X R69, R30, R69, RZ, P6, !PT ;  /* 0x000000451e450210 */ /* 0x000fe400037fe4ff */
[----:B------:R-:W-:-:S03]  /*1a90*/  SHF.R.S32.HI R29, RZ, 0x1f, R28 ;  /* 0x0000001fff1d7819 */ /* 0x000fc6000001141c */
[----:B------:R1:W5:Y:S01]  /*1aa0*/  @P0 LDG.E R61, desc[UR8][R68.64] ;  /* 0x00000008443d0981 */ /* 0x000362000c1e1900 */
[----:B------:R-:W-:-:S04]  /*1ab0*/  ISETP.GE.U32.AND P0, PT, R28, UR12, PT ;  /* 0x0000000c1c007c0c */ /* 0x000fc8000bf06070 */
[----:B------:R-:W-:-:S04]  /*1ac0*/  ISETP.GE.AND.EX P0, PT, R29, UR13, PT, P0 ;  /* 0x0000000d1d007c0c */ /* 0x000fc8000bf06300 */
[----:B------:R-:W-:-:S13]  /*1ad0*/  ISETP.LT.U32.AND P0, PT, R2, 0x200, !P0 ;  /* 0x000002000200780c */ /* 0x000fda0004701070 */
[----:B------:R-:W2:Y:S01]  /*1ae0*/  @P0 LDC.64 R30, c[0x0][0x288] ;  /* 0x0000a200ff1e0b82 */ /* 0x000ea20000000a00 */
[----:B------:R-:W-:-:S07]  /*1af0*/  SHF.R.S32.HI R73, RZ, 0x1f, R19 ;  /* 0x0000001fff497819 */ /* 0x000fce0000011413 */
[----:B------:R-:W3:Y:S01]  /*1b00*/  @P0 LDC.64 R28, c[0x0][0x230] ;  /* 0x00008c00ff1c0b82 */ /* 0x000ee20000000a00 */
[----:B0-----:R-:W-:Y:S02]  /*1b10*/  @P0 MOV R66, R98 ;  /* 0x0000006200420202 */ /* 0x001fe40000000f00 */
[----:B------:R-:W-:Y:S01]  /*1b20*/  @P0 MOV R67, R101 ;  /* 0x0000006500430202 */ /* 0x000fe20000000f00 */
[----:B--2---:R-:W-:-:S04]  /*1b30*/  @P0 IMAD R72, R73, R30, RZ ;  /* 0x0000001e49480224 */ /* 0x004fc800078e02ff */
[C---:B------:R-:W-:Y:S02]  /*1b40*/  @P0 IMAD R31, R19.reuse, R31, R72 ;  /* 0x0000001f131f0224 */ /* 0x040fe400078e0248 */
[----:B------:R-:W0:Y:S01]  /*1b50*/  @P0 LDC.64 R72, c[0x0][0x228] ;  /* 0x00008a00ff480b82 */ /* 0x000e220000000a00 */
[----:B------:R-:W-:-:S05]  /*1b60*/  @P0 IMAD.WIDE.U32 R66, R19, R30, R66 ;  /* 0x0000001e13420225 */ /* 0x000fca00078e0042 */
[----:B------:R-:W-:Y:S02]  /*1b70*/  @P0 IADD3 R67, R67, R31, RZ ;  /* 0x0000001f43430210 */ /* 0x000fe40007ffe0ff */
[C---:B------:R-:W-:Y:S02]  /*1b80*/  @P0 SHF.L.U32 R31, R66.reuse, 0x1, RZ ;  /* 0x00000001421f0819 */ /* 0x040fe400000006ff */
[----:B------:R-:W-:Y:S02]  /*1b90*/  @P0 SHF.L.U64.HI R66, R66, 0x1, R67 ;  /* 0x0000000142420819 */ /* 0x000fe40000010243 */
[----:B---3--:R-:W-:-:S04]  /*1ba0*/  @P0 IADD3 R28, P6, R31, R28, RZ ;  /* 0x0000001c1f1c0210 */ /* 0x008fc80007fde0ff */
[----:B------:R-:W-:Y:S02]  /*1bb0*/  @P0 IADD3.X R29, R66, R29, RZ, P6, !PT ;  /* 0x0000001d421d0210 */ /* 0x000fe400037fe4ff */
[----:B0-----:R-:W-:-:S04]  /*1bc0*/  @P0 IADD3 R72, P6, R31, R72, RZ ;  /* 0x000000481f480210 */ /* 0x001fc80007fde0ff */
[----:B------:R-:W-:Y:S02]  /*1bd0*/  @P0 IADD3.X R73, R66, R73, RZ, P6, !PT ;  /* 0x0000004942490210 */ /* 0x000fe400037fe4ff */
[----:B------:R-:W-:-:S13]  /*1be0*/  LOP3.LUT P6, RZ, R23, 0x40, RZ, 0xc0, !PT ;  /* 0x0000004017ff7812 */ /* 0x000fda00078cc0ff */
[----:B------:R-:W0:Y:S01]  /*1bf0*/  @P6 LDC.64 R66, c[0x0][0x288] ;  /* 0x0000a200ff426b82 */ /* 0x000e220000000a00 */
[----:B-1----:R-:W-:-:S06]  /*1c00*/  CS2R R68, SRZ ;  /* 0x0000000000447805 */ /* 0x002fcc000001ff00 */
[----:B------:R1:W5:Y:S01]  /*1c10*/  @P0 LDG.E R68, desc[UR8][R28.64] ;  /* 0x000000081c440981 */ /* 0x000362000c1e1900 */
[----:B------:R-:W2:Y:S03]  /*1c20*/  @P6 LDC.64 R30, c[0x0][0x230] ;  /* 0x00008c00ff1e6b82 */ /* 0x000ea60000000a00 */
[----:B------:R-:W5:Y:S01]  /*1c30*/  @P0 LDG.E R69, desc[UR8][R72.64] ;  /* 0x0000000848450981 */ /* 0x000f62000c1e1900 */
[----:B-1----:R-:W-:Y:S02]  /*1c40*/  @P6 MOV R28, R98 ;  /* 0x00000062001c6202 */ /* 0x002fe40000000f00 */
[----:B------:R-:W-:Y:S01]  /*1c50*/  @P6 MOV R29, R101 ;  /* 0x00000065001d6202 */ /* 0x000fe20000000f00 */
[----:B0-----:R-:W-:-:S04]  /*1c60*/  @P6 IMAD R74, R75, R66, RZ ;  /* 0x000000424b4a6224 */ /* 0x001fc800078e02ff */
[C---:B------:R-:W-:Y:S02]  /*1c70*/  @P6 IMAD R75, R77.reuse, R67, R74 ;  /* 0x000000434d4b6224 */ /* 0x040fe400078e024a */
[----:B------:R-:W-:Y:S02]  /*1c80*/  @P6 IMAD.WIDE.U32 R66, R77, R66, R28 ;  /* 0x000000424d426225 */ /* 0x000fe400078e001c */
[----:B------:R-:W0:Y:S03]  /*1c90*/  @P6 LDC.64 R28, c[0x0][0x228] ;  /* 0x00008a00ff1c6b82 */ /* 0x000e260000000a00 */
[----:B------:R-:W-:Y:S02]  /*1ca0*/  @P6 IADD3 R75, R67, R75, RZ ;  /* 0x0000004b434b6210 */ /* 0x000fe40007ffe0ff */
[C---:B------:R-:W-:Y:S02]  /*1cb0*/  @P6 SHF.L.U32 R67, R66.reuse, 0x1, RZ ;  /* 0x0000000142436819 */ /* 0x040fe400000006ff */
[----:B------:R-:W-:-:S02]  /*1cc0*/  @P6 SHF.L.U64.HI R66, R66, 0x1, R75 ;  /* 0x0000000142426819 */ /* 0x000fc4000001024b */
[----:B--2---:R-:W-:-:S04]  /*1cd0*/  @P6 IADD3 R30, P0, R67, R30, RZ ;  /* 0x0000001e431e6210 */ /* 0x004fc80007f1e0ff */
[----:B------:R-:W-:Y:S02]  /*1ce0*/  @P6 IADD3.X R31, R66, R31, RZ, P0, !PT ;  /* 0x0000001f421f6210 */ /* 0x000fe400007fe4ff */
[----:B0-----:R-:W-:-:S04]  /*1cf0*/  @P6 IADD3 R28, P0, R67, R28, RZ ;  /* 0x0000001c431c6210 */ /* 0x001fc80007f1e0ff */
[----:B------:R-:W-:Y:S02]  /*1d00*/  @P6 IADD3.X R29, R66, R29, RZ, P0, !PT ;  /* 0x0000001d421d6210 */ /* 0x000fe400007fe4ff */
[----:B------:R-:W0:Y:S02]  /*1d10*/  LDC.64 R66, c[0x0][0x248] ;  /* 0x00009200ff427b82 */ /* 0x000e240000000a00 */
[----:B0-----:R-:W-:-:S05]  /*1d20*/  IMAD.WIDE R74, R14, 0x8, R66 ;  /* 0x000000080e4a7825 */ /* 0x001fca00078e0242 */
[----:B------:R0:W2:Y:S02]  /*1d30*/  LDG.E.64 R66, desc[UR8][R74.64] ;  /* 0x000000084a427981 */ /* 0x0000a4000c1e1b00 */
[----:B0-----:R-:W-:-:S06]  /*1d40*/  CS2R R74, SRZ ;  /* 0x00000000004a7805 */ /* 0x001fcc000001ff00 */
[----:B------:R0:W5:Y:S02]  /*1d50*/  @P1 LDG.E R75, desc[UR8][R82.64] ;  /* 0x00000008524b1981 */ /* 0x000164000c1e1900 */
[----:B0-----:R-:W-:Y:S02]  /*1d60*/  CS2R R82, SRZ ;  /* 0x0000000000527805 */ /* 0x001fe4000001ff00 */
[----:B------:R-:W-:-:S06]  /*1d70*/  MOV R94, RZ ;  /* 0x000000ff005e7202 */ /* 0x000fcc0000000f00 */
[----:B------:R-:W5:Y:S01]  /*1d80*/  @P6 LDG.E R94, desc[UR8][R28.64] ;  /* 0x000000081c5e6981 */ /* 0x000f62000c1e1900 */
[----:B--2---:R-:W-:-:S05]  /*1d90*/  FFMA.FTZ R72, -R66, R66, R67 ;  /* 0x0000004242487223 */ /* 0x004fca0000010143 */
[----:B------:R-:W-:-:S13]  /*1da0*/  FSETP.GTU.FTZ.AND P0, PT, R72, RZ, PT ;  /* 0x000000ff4800720b */ /* 0x000fda0003f1c000 */
[----:B------:R-:W0:Y:S01]  /*1db0*/  @P0 LDC R77, c[0x0][0x250] ;  /* 0x00009400ff4d0b82 */ /* 0x000e220000000800 */
[----:B------:R-:W-:-:S06]  /*1dc0*/  MOV R67, RZ ;  /* 0x000000ff00437202 */ /* 0x000fcc0000000f00 */
[----:B------:R1:W5:Y:S01]  /*1dd0*/  @P2 LDG.E R67, desc[UR8][R78.64] ;  /* 0x000000084e432981 */ /* 0x000362000c1e1900 */
[----:B0-----:R-:W-:Y:S01]  /*1de0*/  @P0 FADD.FTZ R77, R72, R77 ;  /* 0x0000004d484d0221 */ /* 0x001fe20000010000 */
[----:B------:R-:W-:Y:S02]  /*1df0*/  CS2R R72, SRZ ;  /* 0x0000000000487805 */ /* 0x000fe4000001ff00 */
[----:B-1----:R-:W-:Y:S01]  /*1e00*/  CS2R R78, SRZ ;  /* 0x00000000004e7805 */ /* 0x002fe2000001ff00 */
[----:B------:R0:W1:Y:S03]  /*1e10*/  @P0 MUFU.RSQ R95, R77 ;  /* 0x0000004d005f0308 */ /* 0x0000660000001400 */
[----:B------:R2:W5:Y:S01]  /*1e20*/  @P2 LDG.E R72, desc[UR8][R88.64] ;  /* 0x0000000858482981 */ /* 0x000562000c1e1900 */
[----:B------:R-:W-:-:S03]  /*1e30*/  ISETP.NE.AND P2, PT, R76, RZ, PT ;  /* 0x000000ff4c00720c */ /* 0x000fc60003f45270 */
[----:B------:R-:W5:Y:S01]  /*1e40*/  @P5 LDG.E R78, desc[UR8][R64.64] ;  /* 0x00000008404e5981 */ /* 0x000f62000c1e1900 */
[----:B0-----:R-:W-:-:S06]  /*1e50*/  CS2R R76, SRZ ;  /* 0x00000000004c7805 */ /* 0x001fcc000001ff00 */
[----:B------:R-:W5:Y:S01]  /*1e60*/  @P5 LDG.E R77, desc[UR8][R70.64] ;  /* 0x00000008464d5981 */ /* 0x000f62000c1e1900 */
[----:B------:R-:W-:-:S03]  /*1e70*/  ISETP.NE.AND P5, PT, R93, RZ, PT ;  /* 0x000000ff5d00720c */ /* 0x000fc60003fa5270 */
[----:B------:R0:W5:Y:S04]  /*1e80*/  @P2 LDG.E R73, desc[UR8][R80.64] ;  /* 0x0000000850492981 */ /* 0x000168000c1e1900 */
[----:B------:R3:W5:Y:S01]  /*1e90*/  @P1 LDG.E R76, desc[UR8][R84.64] ;  /* 0x00000008544c1981 */ /* 0x000762000c1e1900 */
[----:B--2---:R-:W-:-:S03]  /*1ea0*/  CS2R R88, SRZ ;  /* 0x0000000000587805 */ /* 0x004fc6000001ff00 */
[----:B------:R2:W5:Y:S01]  /*1eb0*/  @P2 LDG.E R74, desc[UR8][R86.64] ;  /* 0x00000008564a2981 */ /* 0x000562000c1e1900 */
[----:B0-----:R-:W-:-:S03]  /*1ec0*/  CS2R R80, SRZ ;  /* 0x0000000000507805 */ /* 0x001fc6000001ff00 */
[----:B------:R0:W5:Y:S04]  /*1ed0*/  @P5 LDG.E R79, desc[UR8][R62.64] ;  /* 0x000000083e4f5981 */ /* 0x000168000c1e1900 */
[----:B------:R4:W5:Y:S01]  /*1ee0*/  @P5 LDG.E R80, desc[UR8][R54.64] ;  /* 0x0000000836505981 */ /* 0x000962000c1e1900 */
[----:B------:R-:W-:Y:S02]  /*1ef0*/  ISETP.NE.AND P5, PT, R92, RZ, PT ;  /* 0x000000ff5c00720c */ /* 0x000fe40003fa5270 */
[----:B---3--:R-:W-:Y:S01]  /*1f00*/  CS2R R84, SRZ ;  /* 0x0000000000547805 */ /* 0x008fe2000001ff00 */
[----:B------:R4:W5:Y:S10]  /*1f10*/  @P4 LDG.E R89, desc[UR8][R36.64] ;  /* 0x0000000824594981 */ /* 0x000974000c1e1900 */
[----:B------:R4:W5:Y:S04]  /*1f20*/  @P5 LDG.E R81, desc[UR8][R52.64] ;  /* 0x0000000834515981 */ /* 0x000968000c1e1900 */
[----:B------:R4:W5:Y:S01]  /*1f30*/  @P5 LDG.E R82, desc[UR8][R50.64] ;  /* 0x0000000832525981 */ /* 0x000962000c1e1900 */
[----:B------:R-:W-:-:S02]  /*1f40*/  ISETP.NE.AND P5, PT, R91, RZ, PT ;  /* 0x000000ff5b00720c */ /* 0x000fc40003fa5270 */
[----:B--2---:R-:W-:Y:S02]  /*1f50*/  CS2R R86, SRZ ;  /* 0x0000000000567805 */ /* 0x004fe4000001ff00 */
[----:B------:R-:W-:-:S06]  /*1f60*/  CS2R R92, SRZ ;  /* 0x00000000005c7805 */ /* 0x000fcc000001ff00 */
[----:B------:R4:W5:Y:S04]  /*1f70*/  @P3 LDG.E R92, desc[UR8][R26.64] ;  /* 0x000000081a5c3981 */ /* 0x000968000c1e1900 */
[----:B------:R4:W5:Y:S04]  /*1f80*/  @P6 LDG.E R93, desc[UR8][R30.64] ;  /* 0x000000081e5d6981 */ /* 0x000968000c1e1900 */
[----:B------:R4:W5:Y:S04]  /*1f90*/  @P5 LDG.E R83, desc[UR8][R48.64] ;  /* 0x0000000830535981 */ /* 0x000968000c1e1900 */
[----:B------:R4:W5:Y:S01]  /*1fa0*/  @P5 LDG.E R84, desc[UR8][R46.64] ;  /* 0x000000082e545981 */ /* 0x000962000c1e1900 */
[----:B------:R-:W-:-:S02]  /*1fb0*/  ISETP.NE.AND P5, PT, R90, RZ, PT ;  /* 0x000000ff5a00720c */ /* 0x000fc40003fa5270 */
[----:B------:R-:W-:-:S06]  /*1fc0*/  CS2R R90, SRZ ;  /* 0x00000000005a7805 */ /* 0x000fcc000001ff00 */
[----:B------:R4:W5:Y:S04]  /*1fd0*/  @P4 LDG.E R90, desc[UR8][R34.64] ;  /* 0x00000008225a4981 */ /* 0x000968000c1e1900 */
[----:B------:R4:W5:Y:S04]  /*1fe0*/  @P3 LDG.E R91, desc[UR8][R32.64] ;  /* 0x00000008205b3981 */ /* 0x000968000c1e1900 */
[----:B------:R4:W5:Y:S04]  /*1ff0*/  @P5 LDG.E R87, desc[UR8][R40.64] ;  /* 0x0000000828575981 */ /* 0x000968000c1e1900 */
[----:B------:R4:W5:Y:S01]  /*2000*/  @P5 LDG.E R88, desc[UR8][R38.64] ;  /* 0x0000000826585981 */ /* 0x000962000c1e1900 */
[----:B------:R-:W-:-:S13]  /*2010*/  LOP3.LUT P0, RZ, R23, 0x2, RZ, 0xc0, !PT ;  /* 0x0000000217ff7812 */ /* 0x000fda000780c0ff */
[----:B------:R4:W5:Y:S04]  /*2020*/  @P0 LDG.E R85, desc[UR8][R44.64] ;  /* 0x000000082c550981 */ /* 0x000968000c1e1900 */
[----:B------:R4:W5:Y:S01]  /*2030*/  @P0 LDG.E R86, desc[UR8][R42.64] ;  /* 0x000000082a560981 */ /* 0x000962000c1e1900 */
[----:B------:R-:W-:Y:S01]  /*2040*/  ISETP.GT.U32.AND P0, PT, R2, 0x1ff, PT ;  /* 0x000001ff0200780c */ /* 0x000fe20003f04070 */
[----:B------:R-:W-:Y:S01]  /*2050*/  BSSY B0, `(.L_x_60) ;  /* 0x000000f000007945 */ /* 0x000fe20003800000 */
[----:B------:R-:W-:Y:S02]  /*2060*/  CS2R R64, SRZ ;  /* 0x0000000000407805 */ /* 0x000fe4000001ff00 */
[----:B0-----:R-:W-:-:S09]  /*2070*/  CS2R R62, SRZ ;  /* 0x00000000003e7805 */ /* 0x001fd2000001ff00 */
[----:B-1--4-:R-:W-:Y:S05]  /*2080*/  @P0 BRA `(.L_x_61) ;  /* 0x00000000002c0947 */ /* 0x012fea0003800000 */
        /* <DEDUP_REMOVED lines=11> */
.L_x_61:
[----:B------:R-:W-:Y:S05]  /*2140*/  BSYNC B0 ;  /* 0x0000000000007941 */ /* 0x000fea0003800000 */
.L_x_60:
[----:B------:R-:W-:Y:S02]  /*2150*/  ISETP.NE.AND P0, PT, RZ, UR10, PT ;  /* 0x0000000aff007c0c */ /* 0x000fe4000bf05270 */
[C---:B-----5:R-:W-:Y:S02]  /*2160*/  PRMT R24, R67.reuse, 0x7632, R24 ;  /* 0x0000763243187816 */ /* 0x060fe40000000018 */
[----:B------:R-:W-:Y:S02]  /*2170*/  SHF.L.U32 R25, R67, 0x10, RZ ;  /* 0x0000001043197819 */ /* 0x000fe400000006ff */
[----:B0-----:R-:W-:Y:S02]  /*2180*/  PRMT R26, R72, 0x7632, R26 ;  /* 0x00007632481a7816 */ /* 0x001fe4000000001a */
[C---:B------:R-:W-:Y:S02]  /*2190*/  PRMT R28, R73.reuse, 0x7632, R28 ;  /* 0x00007632491c7816 */ /* 0x040fe4000000001c */
[----:B------:R-:W-:Y:S01]  /*21a0*/  SHF.L.U32 R29, R24, 0x10, RZ ;  /* 0x00000010181d7819 */ /* 0x000fe200000006ff */
[----:B------:R-:W-:Y:S01]  /*21b0*/  FADD.FTZ R24, -R66, R25 ;  /* 0x0000001942187221 */ /* 0x000fe20000010100 */
[----:B------:R-:W-:-:S02]  /*21c0*/  SHF.L.U32 R33, R73, 0x10, RZ ;  /* 0x0000001049217819 */ /* 0x000fc400000006ff */
[----:B------:R-:W-:Y:S01]  /*21d0*/  SHF.L.U32 R31, R26, 0x10, RZ ;  /* 0x000000101a1f7819 */ /* 0x000fe200000006ff */
[----:B------:R-:W-:Y:S01]  /*21e0*/  FADD.FTZ R26, -R66, R29 ;  /* 0x0000001d421a7221 */ /* 0x000fe20000010100 */
[----:B------:R-:W-:Y:S01]  /*21f0*/  SHF.L.U32 R35, R28, 0x10, RZ ;  /* 0x000000101c237819 */ /* 0x000fe200000006ff */
[----:B------:R-:W-:Y:S01]  /*2200*/  FADD.FTZ R40, -R66, R33 ;  /* 0x0000002142287221 */ /* 0x000fe20000010100 */
[----:B------:R-:W-:Y:S01]  /*2210*/  PRMT R32, R74, 0x7632, R32 ;  /* 0x000076324a207816 */ /* 0x000fe20000000020 */
[-C--:B------:R-:W-:Y:S01]  /*2220*/  FMUL.FTZ R25, R24, R95.reuse ;  /* 0x0000005f18197220 */ /* 0x080fe20000410000 */
[----:B------:R-:W-:Y:S01]  /*2230*/  LOP3.LUT R23, R23, 0xfffffeff, RZ, 0xc0, !PT ;  /* 0xfffffeff17177812 */ /* 0x000fe200078ec0ff */
[----:B------:R-:W-:Y:S01]  /*2240*/  FADD.FTZ R42, -R66, R35 ;  /* 0x00000023422a7221 */ /* 0x000fe20000010100 */
[----:B------:R-:W-:Y:S01]  /*2250*/  SHF.L.U32 R30, R72, 0x10, RZ ;  /* 0x00000010481e7819 */ /* 0x000fe200000006ff */
[----:B------:R-:W-:Y:S01]  /*2260*/  FMUL.FTZ R26, R26, R95 ;  /* 0x0000005f1a1a7220 */ /* 0x000fe20000410000 */
[----:B------:R-:W-:-:S02]  /*2270*/  SHF.L.U32 R27, R74, 0x10, RZ ;  /* 0x000000104a1b7819 */ /* 0x000fc400000006ff */
        /* <DEDUP_REMOVED lines=21> */
.L_x_62:
[----:B------:R-:W-:Y:S01]  /*23d0*/  FMUL.FTZ R24, R30, R64 ;  /* 0x000000401e187220 */ /* 0x000fe20000410000 */
[----:B------:R-:W-:Y:S01]  /*23e0*/  FFMA.FTZ R44, R25, R30, RZ ;  /* 0x0000001e192c7223 */ /* 0x000fe200000100ff */
[----:B------:R-:W-:Y:S01]  /*23f0*/  FMUL.FTZ R43, R40, R95 ;  /* 0x0000005f282b7220 */ /* 0x000fe20000410000 */
[----:B------:R-:W-:Y:S01]  /*2400*/  FMUL.FTZ R29, R31, R65 ;  /* 0x000000411f1d7220 */ /* 0x000fe20000410000 */
[----:B------:R-:W-:Y:S01]  /*2410*/  FFMA.FTZ R25, R25, R24, RZ ;  /* 0x0000001819197223 */ /* 0x000fe200000100ff */
[----:B------:R-:W-:Y:S01]  /*2420*/  FADD.FTZ R24, RZ, R24 ;  /* 0x00000018ff187221 */ /* 0x000fe20000010000 */
[----:B------:R-:W-:Y:S01]  /*2430*/  FMUL.FTZ R42, R42, R95 ;  /* 0x0000005f2a2a7220 */ /* 0x000fe20000410000 */
        /* <DEDUP_REMOVED lines=19> */
.L_x_63:
[----:B------:R-:W-:Y:S01]  /*2570*/  FADD.FTZ R30, RZ, R30 ;  /* 0x0000001eff1e7221 */ /* 0x000fe20000010000 */
[----:B------:R-:W-:Y:S01]  /*2580*/  FADD.FTZ R33, R29, R24 ;  /* 0x000000181d217221 */ /* 0x000fe20000010000 */
[----:B------:R-:W-:Y:S01]  /*2590*/  FFMA.FTZ R44, R43, R27, R44 ;  /* 0x0000001b2b2c7223 */ /* 0x000fe2000001002c */
[----:B------:R-:W-:Y:S01]  /*25a0*/  FMUL.FTZ R24, R27, R64 ;  /* 0x000000401b187220 */ /* 0x000fe20000410000 */
[----:B------:R-:W-:Y:S01]  /*25b0*/  FADD.FTZ R70, R30, R27 ;  /* 0x0000001b1e467221 */ /* 0x000fe20000010000 */
[C---:B------:R-:W-:Y:S01]  /*25c0*/  FFMA.FTZ R27, R26.reuse, R31, RZ ;  /* 0x0000001f1a1b7223 */ /* 0x040fe200000100ff */
[----:B------:R-:W-:Y:S01]  /*25d0*/  FFMA.FTZ R25, R26, R29, R25 ;  /* 0x0000001d1a197223 */ /* 0x000fe20000010019 */
[----:B------:R-:W-:Y:S01]  /*25e0*/  FADD.FTZ R31, RZ, R31 ;  /* 0x0000001fff1f7221 */ /* 0x000fe20000010000 */
[C---:B------:R-:W-:Y:S01]  /*25f0*/  PRMT R26, R75.reuse, 0x7632, R26 ;  /* 0x000076324b1a7816 */ /* 0x040fe2000000001a */
[----:B------:R-:W-:Y:S01]  /*2600*/  FFMA.FTZ R111, R42, R28, R27 ;  /* 0x0000001c2a6f7223 */ /* 0x000fe2000001001b */
[----:B------:R-:W-:Y:S01]  /*2610*/  SHF.L.U32 R29, R75, 0x10, RZ ;  /* 0x000000104b1d7819 */ /* 0x000fe200000006ff */
[----:B------:R-:W-:Y:S01]  /*2620*/  FADD.FTZ R39, R31, R28 ;  /* 0x0000001c1f277221 */ /* 0x000fe20000010000 */
[----:B------:R-:W-:Y:S01]  /*2630*/  SHF.L.U32 R31, R26, 0x10, RZ ;  /* 0x000000101a1f7819 */ /* 0x000fe200000006ff */
[----:B------:R-:W-:Y:S01]  /*2640*/  FFMA.FTZ R25, R43, R24, R25 ;  /* 0x000000182b197223 */ /* 0x000fe20000010019 */
[----:B------:R-:W-:Y:S01]  /*2650*/  FMUL.FTZ R28, R28, R65 ;  /* 0x000000411c1c7220 */ /* 0x000fe20000410000 */
[--C-:B------:R-:W-:Y:S01]  /*2660*/  FADD.FTZ R27, R33, R24.reuse ;  /* 0x00000018211b7221 */ /* 0x100fe20000010000 */
[----:B------:R-:W-:Y:S01]  /*2670*/  PRMT R24, R76, 0x7632, R24 ;  /* 0x000076324c187816 */ /* 0x000fe20000000018 */
[C---:B------:R-:W-:Y:S01]  /*2680*/  FADD.FTZ R26, -R66.reuse, R29 ;  /* 0x0000001d421a7221 */ /* 0x040fe20000010100 */
[----:B------:R-:W-:Y:S01]  /*2690*/  FADD.FTZ R30, -R66, R31 ;  /* 0x0000001f421e7221 */ /* 0x000fe20000010100 */
[----:B------:R-:W-:Y:S01]  /*26a0*/  FFMA.FTZ R41, R42, R28, R25 ;  /* 0x0000001c2a297223 */ /* 0x000fe20000010019 */
[----:B------:R-:W-:Y:S01]  /*26b0*/  SHF.L.U32 R25, R76, 0x10, RZ ;  /* 0x000000104c197819 */ /* 0x000fe200000006ff */
[-C--:B------:R-:W-:Y:S01]  /*26c0*/  FMUL.FTZ R43, R26, R95.reuse ;  /* 0x0000005f1a2b7220 */ /* 0x080fe20000410000 */
[----:B------:R-:W-:Y:S01]  /*26d0*/  SHF.L.U32 R24, R24, 0x10, RZ ;  /* 0x0000001018187819 */ /* 0x000fe200000006ff */
        /* <DEDUP_REMOVED lines=20> */
.L_x_64:
[----:B------:R-:W-:Y:S01]  /*2820*/  FADD.FTZ R27, R28, R27 ;  /* 0x0000001b1c1b7221 */ /* 0x000fe20000010000 */
[----:B------:R-:W-:Y:S01]  /*2830*/  PRMT R28, R93, 0x7632, R28 ;  /* 0x000076325d1c7816 */ /* 0x000fe2000000001c */
[----:B------:R-:W-:Y:S01]  /*2840*/  FMUL.FTZ R26, R25, R64 ;  /* 0x00000040191a7220 */ /* 0x000fe20000410000 */
[----:B------:R-:W-:Y:S01]  /*2850*/  SHF.L.U32 R29, R93, 0x10, RZ ;  /* 0x000000105d1d7819 */ /* 0x000fe200000006ff */
[----:B------:R-:W-:Y:S01]  /*2860*/  FADD.FTZ R70, R70, R25 ;  /* 0x0000001946467221 */ /* 0x000fe20000010000 */
[----:B------:R-:W-:Y:S01]  /*2870*/  SHF.L.U32 R31, R28, 0x10, RZ ;  /* 0x000000101c1f7819 */ /* 0x000fe200000006ff */
[C---:B------:R-:W-:Y:S01]  /*2880*/  FFMA.FTZ R116, R43.reuse, R25, R44 ;  /* 0x000000192b747223 */ /* 0x040fe2000001002c */
[----:B------:R-:W-:Y:S01]  /*2890*/  FFMA.FTZ R25, R43, R26, R41 ;  /* 0x0000001a2b197223 */ /* 0x000fe20000010029 */
[----:B------:R-:W-:Y:S01]  /*28a0*/  FADD.FTZ R112, R39, R24 ;  /* 0x0000001827707221 */ /* 0x000fe20000010000 */
[----:B------:R-:W-:Y:S01]  /*28b0*/  FFMA.FTZ R111, R38, R24, R111 ;  /* 0x00000018266f7223 */ /* 0x000fe2000001006f */
[----:B------:R-:W-:Y:S01]  /*28c0*/  FADD.FTZ R27, R27, R26 ;  /* 0x0000001a1b1b7221 */ /* 0x000fe20000010000 */
[----:B------:R-:W-:Y:S01]  /*28d0*/  FMUL.FTZ R24, R24, R65 ;  /* 0x0000004118187220 */ /* 0x000fe20000410000 */
[----:B------:R-:W-:Y:S01]  /*28e0*/  PRMT R109, R94, 0x7632, R109 ;  /* 0x000076325e6d7816 */ /* 0x000fe2000000006d */
[C---:B------:R-:W-:Y:S01]  /*28f0*/  FADD.FTZ R26, -R66.reuse, R29 ;  /* 0x0000001d421a7221 */ /* 0x040fe20000010100 */
[----:B------:R-:W-:Y:S01]  /*2900*/  FADD.FTZ R110, -R66, R31 ;  /* 0x0000001f426e7221 */ /* 0x000fe20000010100 */
[----:B------:R-:W-:Y:S01]  /*2910*/  FFMA.FTZ R38, R38, R24, R25 ;  /* 0x0000001826267223 */ /* 0x000fe20000010019 */
[----:B------:R-:W-:Y:S01]  /*2920*/  PRMT R35, R77, 0x7632, R35 ;  /* 0x000076324d237816 */ /* 0x000fe20000000023 */
[-C--:B------:R-:W-:Y:S01]  /*2930*/  FMUL.FTZ R113, R26, R95.reuse ;  /* 0x0000005f1a717220 */ /* 0x080fe20000410000 */
[----:B------:R-:W-:Y:S01]  /*2940*/  SHF.L.U32 R71, R94, 0x10, RZ ;  /* 0x000000105e477819 */ /* 0x000fe200000006ff */
[----:B------:R-:W-:Y:S01]  /*2950*/  FMUL.FTZ R110, R110, R95 ;  /* 0x0000005f6e6e7220 */ /* 0x000fe20000410000 */
        /* <DEDUP_REMOVED lines=20> */
.L_x_65:
[----:B------:R-:W-:Y:S01]  /*2aa0*/  SHF.L.U32 R29, R77, 0x10, RZ ;  /* 0x000000104d1d7819 */ /* 0x000fe200000006ff */
[----:B------:R-:W-:Y:S01]  /*2ab0*/  FADD.FTZ R27, R24, R27 ;  /* 0x0000001b181b7221 */ /* 0x000fe20000010000 */
[----:B------:R-:W-:Y:S01]  /*2ac0*/  SHF.L.U32 R35, R35, 0x10, RZ ;  /* 0x0000001023237819 */ /* 0x000fe200000006ff */
[----:B------:R-:W-:Y:S01]  /*2ad0*/  FMUL.FTZ R26, R71, R64 ;  /* 0x00000040471a7220 */ /* 0x000fe20000410000 */
[----:B------:R-:W-:Y:S01]  /*2ae0*/  PRMT R107, R78, 0x7632, R107 ;  /* 0x000076324e6b7816 */ /* 0x000fe2000000006b */
[----:B------:R-:W-:Y:S01]  /*2af0*/  FADD.FTZ R24, -R66, R29 ;  /* 0x0000001d42187221 */ /* 0x000fe20000010100 */
[----:B------:R-:W-:Y:S01]  /*2b00*/  SHF.L.U32 R108, R78, 0x10, RZ ;  /* 0x000000104e6c7819 */ /* 0x000fe200000006ff */
[----:B------:R-:W-:Y:S01]  /*2b10*/  FADD.FTZ R106, -R66, R35 ;  /* 0x00000023426a7221 */ /* 0x000fe20000010100 */
[----:B------:R-:W-:Y:S01]  /*2b20*/  FFMA.FTZ R25, R113, R26, R38 ;  /* 0x0000001a71197223 */ /* 0x000fe20000010026 */
[----:B------:R-:W-:Y:S01]  /*2b30*/  FMUL.FTZ R105, R24, R95 ;  /* 0x0000005f18697220 */ /* 0x000fe20000410000 */
[----:B------:R-:W-:Y:S01]  /*2b40*/  FADD.FTZ R27, R27, R26 ;  /* 0x0000001a1b1b7221 */ /* 0x000fe20000010000 */
[----:B------:R-:W-:Y:S01]  /*2b50*/  SHF.L.U32 R107, R107, 0x10, RZ ;  /* 0x000000106b6b7819 */ /* 0x000fe200000006ff */
[----:B------:R-:W-:Y:S01]  /*2b60*/  FMUL.FTZ R24, R109, R65 ;  /* 0x000000416d187220 */ /* 0x000fe20000410000 */
        /* <DEDUP_REMOVED lines=20> */
.L_x_66:
[----:B------:R-:W-:Y:S01]  /*2cb0*/  FFMA.FTZ R28, R110, R24, R25 ;  /* 0x000000186e1c7223 */ /* 0x000fe20000010019 */
[----:B------:R-:W-:Y:S01]  /*2cc0*/  FADD.FTZ R27, R24, R27 ;  /* 0x0000001b181b7221 */ /* 0x000fe20000010000 */
[C---:B------:R-:W-:Y:S01]  /*2cd0*/  PRMT R24, R79.reuse, 0x7632, R24 ;  /* 0x000076324f187816 */ /* 0x040fe20000000018 */
[----:B------:R-:W-:Y:S01]  /*2ce0*/  FMUL.FTZ R26, R108, R64 ;  /* 0x000000406c1a7220 */ /* 0x000fe20000410000 */
[----:B------:R-:W-:Y:S02]  /*2cf0*/  SHF.L.U32 R29, R79, 0x10, RZ ;  /* 0x000000104f1d7819 */ /* 0x000fe400000006ff */
[----:B------:R-:W-:Y:S01]  /*2d00*/  SHF.L.U32 R31, R24, 0x10, RZ ;  /* 0x00000010181f7819 */ /* 0x000fe200000006ff */
[----:B------:R-:W-:Y:S01]  /*2d10*/  FFMA.FTZ R25, R105, R26, R28 ;  /* 0x0000001a69197223 */ /* 0x000fe2000001001c */
[----:B------:R-:W-:Y:S01]  /*2d20*/  PRMT R103, R80, 0x7632, R103 ;  /* 0x0000763250677816 */ /* 0x000fe20000000067 */
[C---:B------:R-:W-:Y:S01]  /*2d30*/  FADD.FTZ R24, -R66.reuse, R29 ;  /* 0x0000001d42187221 */ /* 0x040fe20000010100 */
[----:B------:R-:W-:Y:S01]  /*2d40*/  FADD.FTZ R27, R27, R26 ;  /* 0x0000001a1b1b7221 */ /* 0x000fe20000010000 */
[----:B------:R-:W-:Y:S01]  /*2d50*/  FADD.FTZ R102, -R66, R31 ;  /* 0x0000001f42667221 */ /* 0x000fe20000010100 */
[----:B------:R-:W-:Y:S01]  /*2d60*/  SHF.L.U32 R104, R80, 0x10, RZ ;  /* 0x0000001050687819 */ /* 0x000fe200000006ff */
[----:B------:R-:W-:Y:S01]  /*2d70*/  FMUL.FTZ R97, R24, R95 ;  /* 0x0000005f18617220 */ /* 0x000fe20000410000 */
[----:B------:R-:W-:Y:S01]  /*2d80*/  PRMT R36, R81, 0x7632, R36 ;  /* 0x0000763251247816 */ /* 0x000fe20000000024 */
[----:B------:R-:W-:Y:S01]  /*2d90*/  FMUL.FTZ R24, R107, R65 ;  /* 0x000000416b187220 */ /* 0x000fe20000410000 */
        /* <DEDUP_REMOVED lines=21> */
.L_x_67:
[----:B------:R-:W-:Y:S01]  /*2ef0*/  SHF.L.U32 R29, R81, 0x10, RZ ;  /* 0x00000010511d7819 */ /* 0x000fe200000006ff */
[----:B------:R-:W-:Y:S01]  /*2f00*/  FFMA.FTZ R28, R106, R24, R25 ;  /* 0x000000186a1c7223 */ /* 0x000fe20000010019 */
[----:B------:R-:W-:Y:S01]  /*2f10*/  SHF.L.U32 R31, R36, 0x10, RZ ;  /* 0x00000010241f7819 */ /* 0x000fe200000006ff */
[----:B------:R-:W-:Y:S01]  /*2f20*/  FADD.FTZ R27, R24, R27 ;  /* 0x0000001b181b7221 */ /* 0x000fe20000010000 */
[----:B------:R-:W-:Y:S01]  /*2f30*/  FMUL.FTZ R26, R104, R64 ;  /* 0x00000040681a7220 */ /* 0x000fe20000410000 */
[----:B------:R-:W-:Y:S01]  /*2f40*/  FADD.FTZ R24, -R66, R29 ;  /* 0x0000001d42187221 */ /* 0x000fe20000010100 */
[----:B------:R-:W-:Y:S01]  /*2f50*/  PRMT R54, R82, 0x7632, R54 ;  /* 0x0000763252367816 */ /* 0x000fe20000000036 */
[----:B------:R-:W-:Y:S01]  /*2f60*/  FADD.FTZ R52, -R66, R31 ;  /* 0x0000001f42347221 */ /* 0x000fe20000010100 */
[----:B------:R-:W-:Y:S01]  /*2f70*/  FFMA.FTZ R25, R97, R26, R28 ;  /* 0x0000001a61197223 */ /* 0x000fe2000001001c */
[----:B------:R-:W-:Y:S01]  /*2f80*/  FMUL.FTZ R53, R24, R95 ;  /* 0x0000005f18357220 */ /* 0x000fe20000410000 */
[----:B------:R-:W-:Y:S01]  /*2f90*/  FADD.FTZ R27, R27, R26 ;  /* 0x0000001a1b1b7221 */ /* 0x000fe20000010000 */
[----:B------:R-:W-:Y:S01]  /*2fa0*/  SHF.L.U32 R55, R82, 0x10, RZ ;  /* 0x0000001052377819 */ /* 0x000fe200000006ff */
        /* <DEDUP_REMOVED lines=22> */
.L_x_68:
[----:B------:R-:W-:Y:S01]  /*3110*/  FFMA.FTZ R28, R102, R24, R25 ;  /* 0x00000018661c7223 */ /* 0x000fe20000010019 */
[----:B------:R-:W-:Y:S01]  /*3120*/  FADD.FTZ R27, R24, R27 ;  /* 0x0000001b181b7221 */ /* 0x000fe20000010000 */
[----:B------:R-:W-:Y:S01]  /*3130*/  PRMT R24, R83, 0x7632, R24 ;  /* 0x0000763253187816 */ /* 0x000fe20000000018 */
        /* <DEDUP_REMOVED lines=33> */
.L_x_69:
        /* <DEDUP_REMOVED lines=34> */
.L_x_70:
[--C-:B------:R-:W-:Y:S01]  /*3570*/  FADD.FTZ R31, R24, R27.reuse ;  /* 0x0000001b181f7221 */ /* 0x100fe20000010000 */
[----:B------:R-:W-:Y:S01]  /*3580*/  PRMT R27, R87, 0x7632, R27 ;  /* 0x00007632571b7816 */ /* 0x000fe2000000001b */
[----:B------:R-:W-:Y:S01]  /*3590*/  FFMA.FTZ R28, R48, R24, R25 ;  /* 0x00000018301c7223 */ /* 0x000fe20000010019 */
[----:B------:R-:W-:Y:S01]  /*35a0*/  FMUL.FTZ R26, R47, R64 ;  /* 0x000000402f1a7220 */ /* 0x000fe20000410000 */
[----:B------:R-:W-:Y:S02]  /*35b0*/  SHF.L.U32 R29, R87, 0x10, RZ ;  /* 0x00000010571d7819 */ /* 0x000fe400000006ff */
[----:B------:R-:W-:Y:S01]  /*35c0*/  SHF.L.U32 R27, R27, 0x10, RZ ;  /* 0x000000101b1b7819 */ /* 0x000fe200000006ff */
[----:B------:R-:W-:Y:S01]  /*35d0*/  FFMA.FTZ R25, R45, R26, R28 ;  /* 0x0000001a2d197223 */ /* 0x000fe2000001001c */
[----:B------:R-:W-:Y:S01]  /*35e0*/  PRMT R42, R88, 0x7632, R42 ;  /* 0x00007632582a7816 */ /* 0x000fe2000000002a */
[C---:B------:R-:W-:Y:S01]  /*35f0*/  FADD.FTZ R28, -R66.reuse, R29 ;  /* 0x0000001d421c7221 */ /* 0x040fe20000010100 */
[--C-:B------:R-:W-:Y:S01]  /*3600*/  FADD.FTZ R24, R31, R26.reuse ;  /* 0x0000001a1f187221 */ /* 0x100fe20000010000 */
        /* <DEDUP_REMOVED lines=26> */
.L_x_71:
[----:B------:R-:W-:Y:S01]  /*37b0*/  FFMA.FTZ R30, R44, R27, R25 ;  /* 0x0000001b2c1e7223 */ /* 0x000fe20000010019 */
[----:B------:R-:W-:Y:S01]  /*37c0*/  FADD.FTZ R31, R27, R24 ;  /* 0x000000181b1f7221 */ /* 0x000fe20000010000 */
[----:B------:R-:W-:Y:S01]  /*37d0*/  SHF.L.U32 R27, R89, 0x10, RZ ;  /* 0x00000010591b7819 */ /* 0x000fe200000006ff */
[----:B------:R-:W-:Y:S01]  /*37e0*/  FMUL.FTZ R28, R43, R64 ;  /* 0x000000402b1c7220 */ /* 0x000fe20000410000 */
[----:B------:R-:W-:Y:S02]  /*37f0*/  SHF.L.U32 R29, R26, 0x10, RZ ;  /* 0x000000101a1d7819 */ /* 0x000fe400000006ff */
[----:B------:R-:W-:Y:S01]  /*3800*/  PRMT R38, R90, 0x7632, R38 ;  /* 0x000076325a267816 */ /* 0x000fe20000000026 */
[C---:B------:R-:W-:Y:S01]  /*3810*/  FADD.FTZ R26, -R66.reuse, R27 ;  /* 0x0000001b421a7221 */ /* 0x040fe20000010100 */
[----:B------:R-:W-:Y:S01]  /*3820*/  FFMA.FTZ R25, R41, R28, R30 ;  /* 0x0000001c29197223 */ /* 0x000fe2000001001e */
[----:B------:R-:W-:Y:S01]  /*3830*/  FADD.FTZ R36, -R66, R29 ;  /* 0x0000001d42247221 */ /* 0x000fe20000010100 */
[----:B------:R-:W-:Y:S01]  /*3840*/  FADD.FTZ R24, R31, R28 ;  /* 0x0000001c1f187221 */ /* 0x000fe20000010000 */
[----:B------:R-:W-:Y:S01]  /*3850*/  SHF.L.U32 R39, R90, 0x10, RZ ;  /* 0x000000105a277819 */ /* 0x000fe200000006ff */
[----:B------:R-:W-:Y:S01]  /*3860*/  FMUL.FTZ R37, R26, R95 ;  /* 0x0000005f1a257220 */ /* 0x000fe20000410000 */
        /* <DEDUP_REMOVED lines=22> */
.L_x_72:
        /* <DEDUP_REMOVED lines=36> */
.L_x_73:
[----:B------:R-:W-:Y:S01]  /*3c10*/  FFMA.FTZ R30, R36, R27, R25 ;  /* 0x0000001b241e7223 */ /* 0x000fe20000010019 */
[----:B------:R-:W-:Y:S01]  /*3c20*/  FADD.FTZ R31, R27, R24 ;  /* 0x000000181b1f7221 */ /* 0x000fe20000010000 */
[----:B------:R-:W-:Y:S01]  /*3c30*/  FMUL.FTZ R28, R35, R64 ;  /* 0x00000040231c7220 */ /* 0x000fe20000410000 */
[----:B------:R-:W-:Y:S02]  /*3c40*/  SHF.L.U32 R27, R56, 0x10, RZ ;  /* 0x00000010381b7819 */ /* 0x000fe400000006ff */
[----:B------:R-:W-:Y:S01]  /*3c50*/  SHF.L.U32 R29, R26, 0x10, RZ ;  /* 0x000000101a1d7819 */ /* 0x000fe200000006ff */
[----:B------:R-:W-:Y:S01]  /*3c60*/  FFMA.FTZ R25, R33, R28, R30 ;  /* 0x0000001c21197223 */ /* 0x000fe2000001001e */
[----:B------:R-:W-:Y:S01]  /*3c70*/  FADD.FTZ R24, R31, R28 ;  /* 0x0000001c1f187221 */ /* 0x000fe20000010000 */
[C---:B------:R-:W-:Y:S01]  /*3c80*/  PRMT R30, R57.reuse, 0x7632, R30 ;  /* 0x00007632391e7816 */ /* 0x040fe2000000001e */
[C---:B------:R-:W-:Y:S01]  /*3c90*/  FADD.FTZ R26, -R66.reuse, R27 ;  /* 0x0000001b421a7221 */ /* 0x040fe20000010100 */
[----:B------:R-:W-:Y:S01]  /*3ca0*/  FADD.FTZ R28, -R66, R29 ;  /* 0x0000001d421c7221 */ /* 0x000fe20000010100 */
[----:B------:R-:W-:Y:S01]  /*3cb0*/  SHF.L.U32 R31, R57, 0x10, RZ ;  /* 0x00000010391f7819 */ /* 0x000fe200000006ff */
[----:B------:R-:W-:Y:S01]  /*3cc0*/  FMUL.FTZ R27, R34, R65 ;  /* 0x00000041221b7220 */ /* 0x000fe20000410000 */
[----:B------:R-:W-:Y:S01]  /*3cd0*/  SHF.L.U32 R30, R30, 0x10, RZ ;  /* 0x000000101e1e7819 */ /* 0x000fe200000006ff */
[-C--:B------:R-:W-:Y:S01]  /*3ce0*/  FMUL.FTZ R29, R26, R95.reuse ;  /* 0x0000005f1a1d7220 */ /* 0x080fe20000410000 */
        /* <DEDUP_REMOVED lines=20> */
.L_x_74:
        /* <DEDUP_REMOVED lines=11> */
[C---:B------:R-:W-:Y:S01]  /*3ee0*/  FADD.FTZ R24, -R66.reuse, R27 ;  /* 0x0000001b42187221 */ /* 0x040fe20000010100 */
[C---:B------:R-:W-:Y:S01]  /*3ef0*/  PRMT R26, R59.reuse, 0x7632, R26 ;  /* 0x000076323b1a7816 */ /* 0x040fe2000000001a */
[----:B------:R-:W-:Y:S01]  /*3f00*/  FADD.FTZ R118, -R66, R115 ;  /* 0x0000007342767221 */ /* 0x000fe20000010100 */
        /* <DEDUP_REMOVED lines=23> */
.L_x_75:
[----:B------:R-:W-:Y:S01]  /*4080*/  FMUL.FTZ R118, R27, R64 ;  /* 0x000000401b767220 */ /* 0x000fe20000410000 */
[----:B------:R-:W-:Y:S01]  /*4090*/  FADD.FTZ R115, R70, R71 ;  /* 0x0000004746737221 */ /* 0x000fe20000010000 */
[----:B------:R-:W-:Y:S01]  /*40a0*/  PRMT R70, R60, 0x7632, R70 ;  /* 0x000076323c467816 */ /* 0x000fe20000000046 */
[----:B------:R-:W-:Y:S01]  /*40b0*/  FFMA.FTZ R116, R113, R71, R116 ;  /* 0x0000004771747223 */ /* 0x000fe20000010074 */
[----:B------:R-:W-:Y:S01]  /*40c0*/  FFMA.FTZ R71, R25, R118, R114 ;  /* 0x0000007619477223 */ /* 0x000fe20000010072 */
[----:B------:R-:W-:Y:S01]  /*40d0*/  FADD.FTZ R118, R117, R118 ;  /* 0x0000007675767221 */ /* 0x000fe20000010000 */
[----:B------:R-:W-:Y:S01]  /*40e0*/  FMUL.FTZ R113, R26, R65 ;  /* 0x000000411a717220 */ /* 0x000fe20000410000 */
[----:B------:R-:W-:Y:S02]  /*40f0*/  SHF.L.U32 R117, R60, 0x10, RZ ;  /* 0x000000103c757819 */ /* 0x000fe400000006ff */
[----:B------:R-:W-:Y:S01]  /*4100*/  SHF.L.U32 R119, R70, 0x10, RZ ;  /* 0x0000001046777819 */ /* 0x000fe200000006ff */
[----:B------:R-:W-:Y:S01]  /*4110*/  FFMA.FTZ R70, R24, R113, R71 ;  /* 0x0000007118467223 */ /* 0x000fe20000010047 */
[--C-:B------:R-:W-:Y:S01]  /*4120*/  FADD.FTZ R71, R113, R118.reuse ;  /* 0x0000007671477221 */ /* 0x100fe20000010000 */
[C---:B------:R-:W-:Y:S01]  /*4130*/  PRMT R118, R61.reuse, 0x7632, R118 ;  /* 0x000076323d767816 */ /* 0x040fe20000000076 */
[C---:B------:R-:W-:Y:S01]  /*4140*/  FADD.FTZ R114, -R66.reuse, R117 ;  /* 0x0000007542727221 */ /* 0x040fe20000010100 */
[----:B------:R-:W-:Y:S01]  /*4150*/  FADD.FTZ R120, -R66, R119 ;  /* 0x0000007742787221 */ /* 0x000fe20000010100 */
[----:B------:R-:W-:-:S02]  /*4160*/  SHF.L.U32 R119, R61, 0x10, RZ ;  /* 0x000000103d777819 */ /* 0x000fc400000006ff */
        /* <DEDUP_REMOVED lines=17> */
[----:B-1----:R-:W-:Y:S01]  /*4280*/  FMUL.FTZ R118, R118, R125 ;  /* 0x0000007d76767220 */ /* 0x002fe20000410000 */
[----:B------:R-:W-:Y:S02]  /*4290*/  FADD.FTZ R125, -R125, 1 ;  /* 0x3f8000007d7d7421 */ /* 0x000fe40000010100 */
[----:B------:R-:W-:Y:S02]  /*42a0*/  FMUL.FTZ R119, R119, R113 ;  /* 0x0000007177777220 */ /* 0x000fe40000410000 */
[----:B------:R-:W-:-:S04]  /*42b0*/  FFMA.FTZ R125, R114, R125, 1 ;  /* 0x3f800000727d7423 */ /* 0x000fc8000001007d */
[----:B------:R-:W-:-:S07]  /*42c0*/  FMUL.FTZ R118, R118, R125 ;  /* 0x0000007d76767220 */ /* 0x000fce0000410000 */
.L_x_76:
[----:B------:R-:W-:Y:S01]  /*42d0*/  FMUL.FTZ R114, R119, R64 ;  /* 0x0000004077727220 */ /* 0x000fe20000410000 */
[----:B------:R-:W-:-:S03]  /*42e0*/  SHF.L.U32 R121, R68, 0x10, RZ ;  /* 0x0000001044797819 */ /* 0x000fc600000006ff */
[----:B------:R-:W-:Y:S01]  /*42f0*/  FFMA.FTZ R113, R117, R114, R70 ;  /* 0x0000007275717223 */ /* 0x000fe20000010046 */
[----:B------:R-:W-:Y:S01]  /*4300*/  FADD.FTZ R114, R71, R114 ;  /* 0x0000007247727221 */ /* 0x000fe20000010000 */
[----:B------:R-:W-:Y:S01]  /*4310*/  FMUL.FTZ R71, R118, R65 ;  /* 0x0000004176477220 */ /* 0x000fe20000410000 */
[----:B------:R-:W-:-:S03]  /*4320*/  FADD.FTZ R122, -R66, R121 ;  /* 0x00000079427a7221 */ /* 0x000fc60000010100 */
[--C-:B------:R-:W-:Y:S01]  /*4330*/  FFMA.FTZ R70, R120, R71, R113.reuse ;  /* 0x0000004778467223 */ /* 0x100fe20000010071 */
[----:B------:R-:W-:Y:S01]  /*4340*/  PRMT R113, R68, 0x7632, R113 ;  /* 0x0000763244717816 */ /* 0x000fe20000000071 */
[--C-:B------:R-:W-:Y:S01]  /*4350*/  FADD.FTZ R71, R71, R114.reuse ;  /* 0x0000007247477221 */ /* 0x100fe20000010000 */
[----:B------:R-:W-:Y:S01]  /*4360*/  PRMT R114, R69, 0x7632, R114 ;  /* 0x0000763245727816 */ /* 0x000fe20000000072 */
[----:B------:R-:W-:Y:S01]  /*4370*/  FMUL.FTZ R121, R122, R95 ;  /* 0x0000005f7a797220 */ /* 0x000fe20000410000 */
[----:B------:R-:W-:Y:S02]  /*4380*/  SHF.L.U32 R113, R113, 0x10, RZ ;  /* 0x0000001071717819 */ /* 0x000fe400000006ff */
[----:B------:R-:W-:-:S03]  /*4390*/  SHF.L.U32 R114, R114, 0x10, RZ ;  /* 0x0000001072727819 */ /* 0x000fc600000006ff */
[----:B------:R-:W-:Y:S01]  /*43a0*/  FADD.FTZ R124, -R66, R113 ;  /* 0x00000071427c7221 */ /* 0x000fe20000010100 */
[----:B------:R-:W-:-:S03]  /*43b0*/  SHF.L.U32 R113, R69, 0x10, RZ ;  /* 0x0000001045717819 */ /* 0x000fc600000006ff */
[----:B------:R-:W-:Y:S01]  /*43c0*/  FMUL.FTZ R122, R124, R95 ;  /* 0x0000005f7c7a7220 */ /* 0x000fe20000410000 */
[----:B------:R-:W-:Y:S06]  /*43d0*/  @!P0 BRA `(.L_x_77) ;  /* 0x0000000000488947 */ /* 0x000fec0003800000 */
[----:B------:R-:W-:-:S04]  /*43e0*/  FFMA.FTZ R123, R121, R64, R62 ;  /* 0x00000040797b7223 */ /* 0x000fc8000001003e */
[----:B------:R-:W-:-:S06]  /*43f0*/  FMUL.FTZ R124, R123, -1.4426950216293334961 ;  /* 0xbfb8aa3b7b7c7820 */ /* 0x000fcc0000410000 */
[----:B------:R-:W0:Y:S02]  /*4400*/  MUFU.EX2 R124, R124 ;  /* 0x0000007c007c7308 */ /* 0x000e240000000800 */
[----:B0-----:R-:W-:-:S06]  /*4410*/  FADD.FTZ R125, R124, 1 ;  /* 0x3f8000007c7d7421 */ /* 0x001fcc0000010000 */
[----:B------:R-:W0:Y:S02]  /*4420*/  MUFU.RCP R125, R125 ;  /* 0x0000007d007d7308 */ /* 0x000e240000001000 */
[----:B0-----:R-:W-:Y:S01]  /*4430*/  FADD.FTZ R124, -R125, 1 ;  /* 0x3f8000007d7c7421 */ /* 0x001fe20000010100 */
[----:B------:R-:W-:-:S03]  /*4440*/  FMUL.FTZ R113, R113, R125 ;  /* 0x0000007d71717220 */ /* 0x000fc60000410000 */
[----:B------:R-:W-:-:S04]  /*4450*/  FFMA.FTZ R123, R123, R124, 1 ;  /* 0x3f8000007b7b7423 */ /* 0x000fc8000001007c */
[----:B------:R-:W-:Y:S01]  /*4460*/  FMUL.FTZ R113, R113, R123 ;  /* 0x0000007b71717220 */ /* 0x000fe20000410000 */
        /* <DEDUP_REMOVED lines=8> */
[----:B------:R-:W-:-:S07]  /*44f0*/  FMUL.FTZ R114, R114, R123 ;  /* 0x0000007b72727220 */ /* 0x000fce0000410000 */
.L_x_77:
[----:B------:R-:W-:Y:S01]  /*4500*/  FMUL.FTZ R124, R113, R64 ;  /* 0x00000040717c7220 */ /* 0x000fe20000410000 */
[----:B------:R-:W-:Y:S01]  /*4510*/  ISETP.GT.AND P0, PT, R10, 0x1e, PT ;  /* 0x0000001e0a00780c */ /* 0x000fe20003f04270 */
[----:B------:R-:W-:Y:S01]  /*4520*/  FFMA.FTZ R111, R110, R109, R111 ;  /* 0x0000006d6e6f7223 */ /* 0x000fe2000001006f */
[----:B------:R-:W-:Y:S01]  /*4530*/  FADD.FTZ R112, R112, R109 ;  /* 0x0000006d70707221 */ /* 0x000fe20000010000 */
[----:B------:R-:W-:Y:S01]  /*4540*/  FFMA.FTZ R123, R121, R124, R70 ;  /* 0x0000007c797b7223 */ /* 0x000fe20000010046 */
[----:B------:R-:W-:Y:S01]  /*4550*/  FADD.FTZ R124, R71, R124 ;  /* 0x0000007c477c7221 */ /* 0x000fe20000010000 */
[----:B------:R-:W-:Y:S01]  /*4560*/  FMUL.FTZ R71, R114, R65 ;  /* 0x0000004172477220 */ /* 0x000fe20000410000 */
[----:B------:R-:W-:Y:S01]  /*4570*/  FFMA.FTZ R116, R105, R108, R116 ;  /* 0x0000006c69747223 */ /* 0x000fe20000010074 */
[----:B------:R-:W-:Y:S01]  /*4580*/  FFMA.FTZ R111, R106, R107, R111 ;  /* 0x0000006b6a6f7223 */ /* 0x000fe2000001006f */
[----:B------:R-:W-:Y:S01]  /*4590*/  FADD.FTZ R115, R115, R108 ;  /* 0x0000006c73737221 */ /* 0x000fe20000010000 */
[----:B------:R-:W-:Y:S01]  /*45a0*/  FFMA.FTZ R70, R122, R71, R123 ;  /* 0x000000477a467223 */ /* 0x000fe2000001007b */
[----:B------:R-:W-:Y:S01]  /*45b0*/  FADD.FTZ R71, R71, R124 ;  /* 0x0000007c47477221 */ /* 0x000fe20000010000 */
[----:B------:R-:W-:Y:S01]  /*45c0*/  FADD.FTZ R112, R112, R107 ;  /* 0x0000006b70707221 */ /* 0x000fe20000010000 */
[----:B------:R-:W-:Y:S01]  /*45d0*/  FFMA.FTZ R116, R97, R104, R116 ;  /* 0x0000006861747223 */ /* 0x000fe20000010074 */
[----:B------:R-:W-:Y:S01]  /*45e0*/  FFMA.FTZ R111, R102, R103, R111 ;  /* 0x00000067666f7223 */ /* 0x000fe2000001006f */
[----:B------:R-:W0:Y:S01]  /*45f0*/  SHFL.DOWN PT, R123, R70, 0x1, 0x1f ;  /* 0x08201f00467b7f89 */ /* 0x000e2200000e0000 */
[----:B------:R-:W-:Y:S01]  /*4600*/  FADD.FTZ R104, R115, R104 ;  /* 0x0000006873687221 */ /* 0x000fe20000010000 */
[----:B------:R-:W-:Y:S01]  /*4610*/  FADD.FTZ R103, R112, R103 ;  /* 0x0000006770677221 */ /* 0x000fe20000010000 */
[----:B------:R-:W-:Y:S01]  /*4620*/  FFMA.FTZ R116, R53, R55, R116 ;  /* 0x0000003735747223 */ /* 0x000fe20000010074 */
[----:B------:R-:W1:Y:S01]  /*4630*/  SHFL.DOWN PT, R124, R71, 0x1, 0x1f ;  /* 0x08201f00477c7f89 */ /* 0x000e6200000e0000 */
[----:B------:R-:W-:Y:S01]  /*4640*/  FADD.FTZ R104, R104, R55 ;  /* 0x0000003768687221 */ /* 0x000fe20000010000 */
[----:B------:R-:W-:Y:S01]  /*4650*/  FFMA.FTZ R111, R52, R54, R111 ;  /* 0x00000036346f7223 */ /* 0x000fe2000001006f */
[----:B------:R-:W-:Y:S01]  /*4660*/  FADD.FTZ R103, R103, R54 ;  /* 0x0000003667677221 */ /* 0x000fe20000010000 */
[----:B------:R-:W-:Y:S01]  /*4670*/  FFMA.FTZ R116, R49, R51, R116 ;  /* 0x0000003331747223 */ /* 0x000fe20000010074 */
[----:B------:R-:W-:Y:S01]  /*4680*/  FADD.FTZ R104, R104, R51 ;  /* 0x0000003368687221 */ /* 0x000fe20000010000 */
[----:B------:R-:W-:Y:S01]  /*4690*/  FFMA.FTZ R111, R48, R50, R111 ;  /* 0x00000032306f7223 */ /* 0x000fe2000001006f */
[----:B------:R-:W-:Y:S01]  /*46a0*/  FADD.FTZ R103, R103, R50 ;  /* 0x0000003267677221 */ /* 0x000fe20000010000 */
[----:B------:R-:W2:Y:S01]  /*46b0*/  S2UR UR11, SR_CgaCtaId ;  /* 0x00000000000b79c3 */ /* 0x000ea20000008800 */
[----:B------:R-:W-:Y:S01]  /*46c0*/  FFMA.FTZ R116, R45, R47, R116 ;  /* 0x0000002f2d747223 */ /* 0x000fe20000010074 */
[----:B------:R-:W-:Y:S01]  /*46d0*/  FADD.FTZ R104, R104, R47 ;  /* 0x0000002f68687221 */ /* 0x000fe20000010000 */
        /* <DEDUP_REMOVED lines=9> */
[----:B0-----:R-:W-:Y:S01]  /*4770*/  @!P0 FADD.FTZ R70, R70, R123 ;  /* 0x0000007b46468221 */ /* 0x001fe20000010000 */
[----:B------:R-:W-:Y:S01]  /*4780*/  FADD.FTZ R103, R103, R38 ;  /* 0x0000002667677221 */ /* 0x000fe20000010000 */
[----:B------:R-:W-:Y:S01]  /*4790*/  FFMA.FTZ R116, R33, R35, R116 ;  /* 0x0000002321747223 */ /* 0x000fe20000010074 */
[----:B------:R-:W-:Y:S01]  /*47a0*/  FADD.FTZ R104, R104, R35 ;  /* 0x0000002368687221 */ /* 0x000fe20000010000 */
[----:B-1----:R-:W-:Y:S01]  /*47b0*/  @!P0 FADD.FTZ R71, R71, R124 ;  /* 0x0000007c47478221 */ /* 0x002fe20000010000 */
[----:B------:R-:W0:Y:S01]  /*47c0*/  SHFL.DOWN PT, R123, R70, 0x2, 0x1f ;  /* 0x08401f00467b7f89 */ /* 0x000e2200000e0000 */
[----:B------:R-:W-:Y:S01]  /*47d0*/  ISETP.GT.AND P0, PT, R10, 0x1d, PT ;  /* 0x0000001d0a00780c */ /* 0x000fe20003f04270 */
[----:B------:R-:W-:Y:S01]  /*47e0*/  FFMA.FTZ R111, R32, R34, R111 ;  /* 0x00000022206f7223 */ /* 0x000fe2000001006f */
[----:B------:R-:W-:Y:S01]  /*47f0*/  FADD.FTZ R103, R103, R34 ;  /* 0x0000002267677221 */ /* 0x000fe20000010000 */
[----:B------:R-:W1:Y:S01]  /*4800*/  SHFL.DOWN PT, R124, R71, 0x2, 0x1f ;  /* 0x08401f00477c7f89 */ /* 0x000e6200000e0000 */
[----:B------:R-:W-:Y:S01]  /*4810*/  FFMA.FTZ R116, R29, R31, R116 ;  /* 0x0000001f1d747223 */ /* 0x000fe20000010074 */
[----:B------:R-:W-:Y:S01]  /*4820*/  FADD.FTZ R104, R104, R31 ;  /* 0x0000001f68687221 */ /* 0x000fe20000010000 */
[----:B------:R-:W-:Y:S01]  /*4830*/  FFMA.FTZ R111, R28, R30, R111 ;  /* 0x0000001e1c6f7223 */ /* 0x000fe2000001006f */
[----:B------:R-:W-:Y:S01]  /*4840*/  FADD.FTZ R103, R103, R30 ;  /* 0x0000001e67677221 */ /* 0x000fe20000010000 */
[----:B------:R-:W-:Y:S01]  /*4850*/  UMOV UR6, 0x400 ;  /* 0x0000040000067882 */ /* 0x000fe20000000000 */
[----:B------:R-:W-:Y:S01]  /*4860*/  FFMA.FTZ R116, R25, R27, R116 ;  /* 0x0000001b19747223 */ /* 0x000fe20000010074 */
[----:B------:R-:W-:Y:S01]  /*4870*/  UIADD3 UR5, UR6, 0xa0, URZ ;  /* 0x000000a006057890 */ /* 0x000fe2000fffe03f */
[----:B------:R-:W-:Y:S01]  /*4880*/  FADD.FTZ R104, R104, R27 ;  /* 0x0000001b68687221 */ /* 0x000fe20000010000 */
[----:B------:R-:W-:Y:S01]  /*4890*/  FFMA.FTZ R111, R24, R26, R111 ;  /* 0x0000001a186f7223 */ /* 0x000fe2000001006f */
[----:B------:R-:W-:Y:S01]  /*48a0*/  FADD.FTZ R103, R103, R26 ;  /* 0x0000001a67677221 */ /* 0x000fe20000010000 */
[----:B--2---:R-:W-:Y:S01]  /*48b0*/  ULEA UR5, UR11, UR5, 0x18 ;  /* 0x000000050b057291 */ /* 0x004fe2000f8ec03f */
        /* <DEDUP_REMOVED lines=8> */
[----:B0-----:R-:W-:Y:S01]  /*4940*/  @!P0 FADD.FTZ R70, R70, R123 ;  /* 0x0000007b46468221 */ /* 0x001fe20000010000 */
[----:B------:R-:W-:Y:S01]  /*4950*/  LEA R97, R2, UR5, 0x4 ;  /* 0x0000000502617c11 */ /* 0x000fe2000f8e20ff */
[----:B------:R-:W0:Y:S01]  /*4960*/  LDC.64 R102, c[0x0][0x268] ;  /* 0x00009a00ff667b82 */ /* 0x000e220000000a00 */
[----:B------:R-:W-:Y:S01]  /*4970*/  BSSY B0, `(.L_x_78) ;  /* 0x000003f000007945 */ /* 0x000fe20003800000 */
[----:B-1----:R-:W-:Y:S01]  /*4980*/  @!P0 FADD.FTZ R71, R71, R124 ;  /* 0x0000007c47478221 */ /* 0x002fe20000010000 */
[----:B------:R-:W1:Y:S01]  /*4990*/  SHFL.DOWN PT, R123, R70, 0x4, 0x1f ;  /* 0x08801f00467b7f89 */ /* 0x000e6200000e0000 */
[----:B------:R-:W-:-:S02]  /*49a0*/  ISETP.GT.AND P0, PT, R10, 0x1b, PT ;  /* 0x0000001b0a00780c */ /* 0x000fc40003f04270 */
[----:B------:R-:W-:Y:S01]  /*49b0*/  LEA R96, R96, R2, 0x6 ;  /* 0x0000000260607211 */ /* 0x000fe200078e30ff */
[----:B------:R-:W2:Y:S04]  /*49c0*/  SHFL.DOWN PT, R124, R71, 0x4, 0x1f ;  /* 0x08801f00477c7f89 */ /* 0x000ea800000e0000 */
[----:B------:R-:W-:Y:S06]  /*49d0*/  STS.128 [R97], R24 ;  /* 0x0000001861007388 */ /* 0x000fec0000000c00 */
[----:B-1----:R-:W-:Y:S01]  /*49e0*/  @!P0 FADD.FTZ R70, R70, R123 ;  /* 0x0000007b46468221 */ /* 0x002fe20000010000 */
[----:B--2---:R-:W-:-:S04]  /*49f0*/  @!P0 FADD.FTZ R71, R71, R124 ;  /* 0x0000007c47478221 */ /* 0x004fc80000010000 */
[----:B------:R-:W1:Y:S01]  /*4a00*/  SHFL.DOWN PT, R123, R70, 0x8, 0x1f ;  /* 0x09001f00467b7f89 */ /* 0x000e6200000e0000 */
[----:B------:R-:W-:-:S03]  /*4a10*/  ISETP.GT.AND P0, PT, R10, 0x17, PT ;  /* 0x000000170a00780c */ /* 0x000fc60003f04270 */
[----:B------:R-:W2:Y:S10]  /*4a20*/  SHFL.DOWN PT, R124, R71, 0x8, 0x1f ;  /* 0x09001f00477c7f89 */ /* 0x000eb400000e0000 */
[----:B-1----:R-:W-:Y:S01]  /*4a30*/  @!P0 FADD.FTZ R70, R70, R123 ;  /* 0x0000007b46468221 */ /* 0x002fe20000010000 */
[----:B--2---:R-:W-:-:S04]  /*4a40*/  @!P0 FADD.FTZ R71, R71, R124 ;  /* 0x0000007c47478221 */ /* 0x004fc80000010000 */
[----:B------:R-:W1:Y:S01]  /*4a50*/  SHFL.DOWN PT, R123, R70, 0x10, 0x1f ;  /* 0x0a001f00467b7f89 */ /* 0x000e6200000e0000 */
[----:B------:R-:W-:-:S03]  /*4a60*/  ISETP.GT.AND P0, PT, R10, 0xf, PT ;  /* 0x0000000f0a00780c */ /* 0x000fc60003f04270 */
[----:B------:R-:W2:Y:S10]  /*4a70*/  SHFL.DOWN PT, R124, R71, 0x10, 0x1f ;  /* 0x0a001f00477c7f89 */ /* 0x000eb400000e0000 */
[----:B-1----:R-:W-:Y:S01]  /*4a80*/  @!P0 FADD.FTZ R70, R70, R123 ;  /* 0x0000007b46468221 */ /* 0x002fe20000010000 */
[----:B--2---:R-:W-:Y:S01]  /*4a90*/  @!P0 FADD.FTZ R71, R71, R124 ;  /* 0x0000007c47478221 */ /* 0x004fe20000010000 */
[----:B------:R-:W-:-:S13]  /*4aa0*/  ISETP.NE.AND P0, PT, R10, RZ, PT ;  /* 0x000000ff0a00720c */ /* 0x000fda0003f05270 */
[----:B------:R1:W-:Y:S01]  /*4ab0*/  @!P0 STS.64 [R20+0x10], R70 ;  /* 0x0000104614008388 */ /* 0x0003e20000000a00 */
[----:B------:R-:W-:Y:S01]  /*4ac0*/  BAR.SYNC.DEFER_BLOCKING 0x0 ;  /* 0x0000000000007b1d */ /* 0x000fe20000010000 */
[----:B------:R-:W-:-:S13]  /*4ad0*/  ISETP.NE.AND P0, PT, R2, RZ, PT ;  /* 0x000000ff0200720c */ /* 0x000fda0003f05270 */
[----:B01----:R-:W-:Y:S05]  /*4ae0*/  @P0 BRA `(.L_x_79) ;  /* 0x00000000009c0947 */ /* 0x003fea0003800000 */
[----:B------:R-:W-:-:S09]  /*4af0*/  ULEA UR5, UR11, UR6, 0x18 ;  /* 0x000000060b057291 */ /* 0x000fd2000f8ec03f */
[----:B------:R-:W0:Y:S04]  /*4b00*/  LDS.64 R32, [UR5+0x18] ;  /* 0x00001805ff207984 */ /* 0x000e280008000a00 */
[----:B------:R-:W1:Y:S04]  /*4b10*/  LDS.128 R48, [UR5+0x20] ;  /* 0x00002005ff307984 */ /* 0x000e680008000c00 */
[----:B------:R-:W2:Y:S04]  /*4b20*/  LDS.128 R28, [UR5+0x30] ;  /* 0x00003005ff1c7984 */ /* 0x000ea80008000c00 */
[----:B------:R-:W3:Y:S04]  /*4b30*/  LDS.128 R44, [UR5+0x40] ;  /* 0x00004005ff2c7984 */ /* 0x000ee80008000c00 */
[----:B------:R-:W4:Y:S04]  /*4b40*/  LDS.128 R40, [UR5+0x50] ;  /* 0x00005005ff287984 */ /* 0x000f280008000c00 */
[----:B------:R-:W5:Y:S01]  /*4b50*/  LDS.128 R36, [UR5+0x60] ;  /* 0x00006005ff247984 */ /* 0x000f620008000c00 */
[----:B0-----:R-:W-:Y:S01]  /*4b60*/  FADD.FTZ R35, R70, R32 ;  /* 0x0000002046237221 */ /* 0x001fe20000010000 */
[----:B------:R-:W-:-:S03]  /*4b70*/  FADD.FTZ R52, R71, R33 ;  /* 0x0000002147347221 */ /* 0x000fc60000010000 */
[----:B-1----:R-:W-:Y:S01]  /*4b80*/  FADD.FTZ R53, R35, R48 ;  /* 0x0000003023357221 */ /* 0x002fe20000010000 */
[----:B------:R-:W-:Y:S01]  /*4b90*/  FADD.FTZ R52, R52, R49 ;  /* 0x0000003134347221 */ /* 0x000fe20000010000 */
[----:B------:R-:W0:Y:S02]  /*4ba0*/  LDS.128 R32, [UR5+0x70] ;  /* 0x00007005ff207984 */ /* 0x000e240008000c00 */
[----:B------:R-:W-:Y:S01]  /*4bb0*/  FADD.FTZ R53, R53, R50 ;  /* 0x0000003235357221 */ /* 0x000fe20000010000 */
[----:B------:R-:W-:Y:S02]  /*4bc0*/  FADD.FTZ R52, R52, R51 ;  /* 0x0000003334347221 */ /* 0x000fe40000010000 */
[----:B------:R-:W1:Y:S01]  /*4bd0*/  LDS.128 R48, [UR5+0x80] ;  /* 0x00008005ff307984 */ /* 0x000e620008000c00 */
[----:B--2---:R-:W-:Y:S01]  /*4be0*/  FADD.FTZ R53, R53, R28 ;  /* 0x0000001c35357221 */ /* 0x004fe20000010000 */
[----:B------:R-:W-:-:S03]  /*4bf0*/  FADD.FTZ R52, R52, R29 ;  /* 0x0000001d34347221 */ /* 0x000fc60000010000 */
[----:B------:R-:W-:Y:S01]  /*4c00*/  FADD.FTZ R53, R53, R30 ;  /* 0x0000001e35357221 */ /* 0x000fe20000010000 */
[----:B------:R-:W-:-:S03]  /*4c10*/  FADD.FTZ R52, R52, R31 ;  /* 0x0000001f34347221 */ /* 0x000fc60000010000 */
[----:B---3--:R-:W-:Y:S01]  /*4c20*/  FADD.FTZ R53, R53, R44 ;  /* 0x0000002c35357221 */ /* 0x008fe20000010000 */
[----:B------:R-:W-:-:S03]  /*4c30*/  FADD.FTZ R52, R52, R45 ;  /* 0x0000002d34347221 */ /* 0x000fc60000010000 */
[----:B------:R-:W-:Y:S01]  /*4c40*/  FADD.FTZ R53, R53, R46 ;  /* 0x0000002e35357221 */ /* 0x000fe20000010000 */
[----:B------:R-:W-:-:S03]  /*4c50*/  FADD.FTZ R52, R52, R47 ;  /* 0x0000002f34347221 */ /* 0x000fc60000010000 */
[----:B----4-:R-:W-:Y:S01]  /*4c60*/  FADD.FTZ R53, R53, R40 ;  /* 0x0000002835357221 */ /* 0x010fe20000010000 */
[----:B------:R-:W-:-:S03]  /*4c70*/  FADD.FTZ R52, R52, R41 ;  /* 0x0000002934347221 */ /* 0x000fc60000010000 */
[----:B------:R-:W-:Y:S01]  /*4c80*/  FADD.FTZ R53, R53, R42 ;  /* 0x0000002a35357221 */ /* 0x000fe20000010000 */
[----:B------:R-:W-:-:S03]  /*4c90*/  FADD.FTZ R52, R52, R43 ;  /* 0x0000002b34347221 */ /* 0x000fc60000010000 */
[----:B-----5:R-:W-:Y:S01]  /*4ca0*/  FADD.FTZ R53, R53, R36 ;  /* 0x0000002435357221 */ /* 0x020fe20000010000 */
[----:B------:R-:W-:-:S03]  /*4cb0*/  FADD.FTZ R52, R52, R37 ;  /* 0x0000002534347221 */ /* 0x000fc60000010000 */
        /* <DEDUP_REMOVED lines=9> */
[----:B------:R-:W-:-:S07]  /*4d50*/  FADD.FTZ R71, R52, R51 ;  /* 0x0000003334477221 */ /* 0x000fce0000010000 */
.L_x_79:
[----:B------:R-:W-:Y:S05]  /*4d60*/  BSYNC B0 ;  /* 0x0000000000007941 */ /* 0x000fea0003800000 */
.L_x_78:
        /* <DEDUP_REMOVED lines=9> */
[----:B------:R-:W3:Y:S04]  /*4e00*/  LDS.128 R40, [R97+0x1000] ;  /* 0x0010000061287984 */ /* 0x000ee80000000c00 */
[----:B------:R-:W4:Y:S04]  /*4e10*/  LDS.128 R44, [R97+0x1400] ;  /* 0x00140000612c7984 */ /* 0x000f280000000c00 */
[----:B------:R-:W5:Y:S04]  /*4e20*/  LDS.128 R48, [R97+0x1800] ;  /* 0x0018000061307984 */ /* 0x000f680000000c00 */
[----:B------:R-:W5:Y:S01]  /*4e30*/  LDS.128 R52, [R97+0x1c00] ;  /* 0x001c000061347984 */ /* 0x000f620000000c00 */
        /* <DEDUP_REMOVED lines=11> */
[----:B------:R-:W-:Y:S01]  /*4ef0*/  FADD.FTZ R26, R26, R39 ;  /* 0x000000271a1a7221 */ /* 0x000fe20000010000 */
[----:B---3--:R-:W-:Y:S01]  /*4f00*/  FADD.FTZ R105, R105, R40 ;  /* 0x0000002869697221 */ /* 0x008fe20000010000 */
[----:B------:R-:W-:Y:S01]  /*4f10*/  FADD.FTZ R24, R24, R41 ;  /* 0x0000002918187221 */ /* 0x000fe20000010000 */
[----:B------:R-:W-:Y:S01]  /*4f20*/  FADD.FTZ R25, R25, R42 ;  /* 0x0000002a19197221 */ /* 0x000fe20000010000 */
[----:B------:R-:W-:Y:S01]  /*4f30*/  FADD.FTZ R26, R26, R43 ;  /* 0x0000002b1a1a7221 */ /* 0x000fe20000010000 */
[----:B----4-:R-:W-:Y:S01]  /*4f40*/  FADD.FTZ R105, R105, R44 ;  /* 0x0000002c69697221 */ /* 0x010fe20000010000 */
[----:B------:R-:W-:Y:S01]  /*4f50*/  FADD.FTZ R24, R24, R45 ;  /* 0x0000002d18187221 */ /* 0x000fe20000010000 */
[----:B------:R-:W-:Y:S01]  /*4f60*/  FADD.FTZ R25, R25, R46 ;  /* 0x0000002e19197221 */ /* 0x000fe20000010000 */
[----:B------:R-:W-:Y:S01]  /*4f70*/  FADD.FTZ R26, R26, R47 ;  /* 0x0000002f1a1a7221 */ /* 0x000fe20000010000 */
[----:B-----5:R-:W-:Y:S01]  /*4f80*/  FADD.FTZ R105, R105, R48 ;  /* 0x0000003069697221 */ /* 0x020fe20000010000 */
[----:B------:R-:W-:Y:S01]  /*4f90*/  FADD.FTZ R28, R24, R49 ;  /* 0x00000031181c7221 */ /* 0x000fe20000010000 */
[----:B------:R-:W-:Y:S01]  /*4fa0*/  FADD.FTZ R27, R25, R50 ;  /* 0x00000032191b7221 */ /* 0x000fe20000010000 */
[----:B------:R-:W-:Y:S01]  /*4fb0*/  FADD.FTZ R30, R26, R51 ;  /* 0x000000331a1e7221 */ /* 0x000fe20000010000 */
[----:B------:R-:W-:Y:S01]  /*4fc0*/  FADD.FTZ R24, R105, R52 ;  /* 0x0000003469187221 */ /* 0x000fe20000010000 */
[----:B------:R-:W-:Y:S01]  /*4fd0*/  FADD.FTZ R25, R28, R53 ;  /* 0x000000351c197221 */ /* 0x000fe20000010000 */
[----:B------:R-:W-:Y:S01]  /*4fe0*/  FADD.FTZ R26, R27, R54 ;  /* 0x000000361b1a7221 */ /* 0x000fe20000010000 */
[----:B------:R-:W-:-:S07]  /*4ff0*/  FADD.FTZ R27, R30, R55 ;  /* 0x000000371e1b7221 */ /* 0x000fce0000010000 */
.L_x_81:
[----:B------:R-:W-:Y:S05]  /*5000*/  BSYNC B0 ;  /* 0x0000000000007941 */ /* 0x000fea0003800000 */
.L_x_80:
[----:B------:R-:W-:Y:S01]  /*5010*/  BSSY B0, `(.L_x_82) ;  /* 0x0000010000007945 */ /* 0x000fe20003800000 */
[----:B------:R-:W-:Y:S01]  /*5020*/  PRMT R31, R67, 0x7632, R31 ;  /* 0x00007632431f7816 */ /* 0x000fe2000000001f */
[----:B------:R-:W-:Y:S01]  /*5030*/  IMAD.WIDE R96, R96, 0x4, R102 ;  /* 0x0000000460607825 */ /* 0x000fe200078e0266 */
[----:B------:R-:W-:Y:S01]  /*5040*/  PRMT R30, R72, 0x7632, R30 ;  /* 0x00007632481e7816 */ /* 0x000fe2000000001e */
[----:B------:R-:W-:Y:S06]  /*5050*/  @P6 BRA `(.L_x_83) ;  /* 0x00000000002c6947 */ /* 0x000fec0003800000 */
[----:B------:R-:W0:Y:S01]  /*5060*/  LDC.64 R28, c[0x0][0x288] ;  /* 0x0000a200ff1c7b82 */ /* 0x000e220000000a00 */
[-C--:B------:R-:W-:Y:S01]  /*5070*/  LEA R36, P6, R16, R96.reuse, 0x2 ;  /* 0x0000006010247211 */ /* 0x080fe200078c10ff */
[----:B------:R1:W-:Y:S03]  /*5080*/  REDG.E.ADD.F32.FTZ.RN.STRONG.GPU desc[UR8][R96.64], R24 ;  /* 0x00000018600079a6 */ /* 0x0003e6000c10f388 */
[----:B------:R-:W-:Y:S02]  /*5090*/  IADD3.X R37, R97, R21, RZ, P6, !PT ;  /* 0x0000001561257210 */ /* 0x000fe400037fe4ff */
[----:B------:R-:W-:-:S03]  /*50a0*/  LEA R32, P6, R18, R96, 0x2 ;  /* 0x0000006012207211 */ /* 0x000fc600078c10ff */
[----:B------:R1:W-:Y:S01]  /*50b0*/  REDG.E.ADD.F32.FTZ.RN.STRONG.GPU desc[UR8][R36.64], R25 ;  /* 0x00000019240079a6 */ /* 0x0003e2000c10f388 */
[----:B------:R-:W-:Y:S02]  /*50c0*/  IADD3.X R33, R97, R22, RZ, P6, !PT ;  /* 0x0000001661217210 */ /* 0x000fe400037fe4ff */
[----:B0-----:R-:W-:-:S04]  /*50d0*/  LEA R34, P6, R28, R96, 0x2 ;  /* 0x000000601c227211 */ /* 0x001fc800078c10ff */
[----:B------:R-:W-:-:S05]  /*50e0*/  LEA.HI.X R35, R28, R97, R29, 0x2, P6 ;  /* 0x000000611c237211 */ /* 0x000fca00030f141d */
[----:B------:R1:W-:Y:S04]  /*50f0*/  REDG.E.ADD.F32.FTZ.RN.STRONG.GPU desc[UR8][R34.64], R26 ;  /* 0x0000001a220079a6 */ /* 0x0003e8000c10f388 */
[----:B------:R1:W-:Y:S02]  /*5100*/  REDG.E.ADD.F32.FTZ.RN.STRONG.GPU desc[UR8][R32.64], R27 ;  /* 0x0000001b200079a6 */ /* 0x0003e4000c10f388 */
.L_x_83:
[----:B------:R-:W-:Y:S05]  /*5110*/  BSYNC B0 ;  /* 0x0000000000007941 */ /* 0x000fea0003800000 */
.L_x_82:
[----:B------:R-:W-:Y:S02]  /*5120*/  ISETP.GE.U32.AND P6, PT, R8, 0x2, PT ;  /* 0x000000020800780c */ /* 0x000fe40003fc6070 */
[----:B-1----:R-:W-:Y:S02]  /*5130*/  PRMT R97, R73, 0x7632, R97 ;  /* 0x0000763249617816 */ /* 0x002fe40000000061 */
        /* <DEDUP_REMOVED lines=28> */
[----:B------:R-:W-:Y:S01]  /*5300*/  PRMT R52, R94, 0x7632, R52 ;  /* 0x000076325e347816 */ /* 0x000fe20000000034 */
[----:B------:R-:W-:Y:S06]  /*5310*/  @!P6 BRA `(.L_x_84) ;  /* 0x0000001000a8e947 */ /* 0x000fec0003800000 */
[----:B------:R-:W0:Y:S01]  /*5320*/  LDC.64 R24, c[0x0][0x258] ;  /* 0x00009600ff187b82 */ /* 0x000e220000000a00 */
[----:B------:R-:W-:-:S05]  /*5330*/  LOP3.LUT R102, R12, 0x1, RZ, 0xc0, !PT ;  /* 0x000000010c667812 */ /* 0x000fca00078ec0ff */
[----:B------:R-:W-:Y:S02]  /*5340*/  IMAD R103, R102, R11, RZ ;  /* 0x0000000b66677224 */ /* 0x000fe400078e02ff */
[----:B------:R-:W1:Y:S02]  /*5350*/  LDC.64 R104, c[0x0][0x260] ;  /* 0x00009800ff687b82 */ /* 0x000e640000000a00 */
[C---:B------:R-:W-:Y:S01]  /*5360*/  IMAD R102, R103.reuse, R8, RZ ;  /* 0x0000000867667224 */ /* 0x040fe200078e02ff */
[----:B------:R-:W-:-:S04]  /*5370*/  IADD3 R103, R103, R0, RZ ;  /* 0x0000000067677210 */ /* 0x000fc80007ffe0ff */
[----:B------:R-:W-:Y:S01]  /*5380*/  SHF.L.U32 R107, R102, 0x1, RZ ;  /* 0x00000001666b7819 */ /* 0x000fe200000006ff */
[----:B0-----:R-:W-:-:S04]  /*5390*/  IMAD.WIDE.U32 R24, R103, 0x4, R24 ;  /* 0x0000000467187825 */ /* 0x001fc800078e0018 */
[----:B-1----:R-:W-:Y:S01]  /*53a0*/  IMAD.WIDE R104, R107, 0x4, R104 ;  /* 0x000000046b687825 */ /* 0x002fe200078e0268 */
[----:B------:R-:W-:Y:S06]  /*53b0*/  @P0 BRA `(.L_x_85) ;  /* 0x0000000000680947 */ /* 0x000fec0003800000 */
[----:B------:R-:W0:Y:S01]  /*53c0*/  S2R R10, SR_LANEID ;  /* 0x00000000000a7919 */ /* 0x000e220000000000 */
[C---:B------:R-:W-:Y:S01]  /*53d0*/  LEA R102, P6, R15.reuse, R104, 0x3 ;  /* 0x000000680f667211 */ /* 0x040fe200078c18ff */
[----:B------:R-:W-:Y:S01]  /*53e0*/  HFMA2.MMA R106, -RZ, RZ, 0, 5.9604644775390625e-08 ;  /* 0x00000001ff6a7435 */ /* 0x000fe200000001ff */
[----:B------:R-:W-:Y:S01]  /*53f0*/  VOTEU.ANY UR5, UPT, PT ;  /* 0x0000000000057886 */ /* 0x000fe200038e0100 */
[----:B------:R-:W-:Y:S01]  /*5400*/  P2R R108, PR, RZ, 0x1 ;  /* 0x00000001ff6c7803 */ /* 0x000fe20000000000 */
[----:B------:R-:W-:Y:S01]  /*5410*/  UPOPC UR6, UR5 ;  /* 0x00000005000672bf */ /* 0x000fe20008000000 */
[----:B------:R-:W-:Y:S01]  /*5420*/  LEA.HI.X R103, R15, R105, RZ, 0x3, P6 ;  /* 0x000000690f677211 */ /* 0x000fe200030f1cff */
[----:B------:R-:W-:Y:S01]  /*5430*/  UFLO.U32 UR5, UR5 ;  /* 0x00000005000572bd */ /* 0x000fe200080e0000 */
[----:B------:R-:W-:-:S03]  /*5440*/  LOP3.LUT P6, RZ, R12, 0x2, RZ, 0xc0, !PT ;  /* 0x000000020cff7812 */ /* 0x000fc600078cc0ff */
[----:B------:R1:W-:Y:S01]  /*5450*/  STG.E.64 desc[UR8][R102.64], R70 ;  /* 0x0000004666007986 */ /* 0x0003e2000c101b08 */
[----:B------:R-:W-:Y:S02]  /*5460*/  SEL R109, R8, RZ, !P6 ;  /* 0x000000ff086d7207 */ /* 0x000fe40007000000 */
[----:B------:R-:W-:Y:S02]  /*5470*/  SEL R106, R106, 0xffffffff, !P6 ;  /* 0xffffffff6a6a7807 */ /* 0x000fe40007000000 */
[----:B------:R-:W-:-:S03]  /*5480*/  ISETP.NE.AND P6, PT, R109, -0x1, PT ;  /* 0xffffffff6d00780c */ /* 0x000fc60003fc5270 */
[----:B------:R-:W-:Y:S01]  /*5490*/  IMAD R107, R106, UR6, RZ ;  /* 0x000000066a6b7c24 */ /* 0x000fe2000f8e02ff */
[----:B0-----:R-:W-:-:S13]  /*54a0*/  ISETP.EQ.U32.AND P0, PT, R10, UR5, PT ;  /* 0x000000050a007c0c */ /* 0x001fda000bf02070 */
[----:B------:R-:W-:Y:S06]  /*54b0*/  @P0 MEMBAR.ALL.GPU ;  /* 0x0000000000000992 */ /* 0x000fec000000a000 */
[----:B------:R-:W-:-:S00]  /*54c0*/  @P0 ERRBAR ;  /* 0x00000000000009ab */ /* 0x000fc00000000000 */
[----:B------:R-:W-:Y:S06]  /*54d0*/  @P0 CGAERRBAR ;  /* 0x00000000000005ab */ /* 0x000fec0000000000 */
[----:B------:R1:W-:Y:S01]  /*54e0*/  @P0 REDG.E.ADD.S32.STRONG.GPU desc[UR8][R24.64], R107 ;  /* 0x0000006b1800098e */ /* 0x0003e2000c10e388 */
[----:B------:R-:W-:Y:S01]  /*54f0*/  ISETP.NE.AND P0, PT, R108, RZ, PT ;  /* 0x000000ff6c00720c */ /* 0x000fe20003f05270 */
[----:B------:R-:W-:-:S12]  /*5500*/  @!P6 BRA `(.L_x_85) ;  /* 0x000000000014e947 */ /* 0x000fd80003800000 */
.L_x_86:
[----:B-1----:R-:W2:Y:S04]  /*5510*/  LDG.E.STRONG.GPU R102, desc[UR8][R24.64] ;  /* 0x0000000818667981 */ /* 0x002ea8000c1ef900 */
[----:B--2---:R-:W-:Y:S01]  /*5520*/  CCTL.IVALL ;  /* 0x00000000ff00798f */ /* 0x004fe20002000000 */
[----:B------:R-:W-:Y:S05]  /*5530*/  YIELD ;  /* 0x0000000000007946 */ /* 0x000fea0003800000 */
[----:B------:R-:W-:-:S13]  /*5540*/  ISETP.NE.AND P6, PT, R102, R109, PT ;  /* 0x0000006d6600720c */ /* 0x000fda0003fc5270 */
[----:B------:R-:W-:Y:S05]  /*5550*/  @P6 BRA `(.L_x_86) ;  /* 0xfffffffc00ec6947 */ /* 0x000fea000383ffff */
.L_x_85:
[----:B------:R-:W-:Y:S01]  /*5560*/  ISETP.NE.AND P6, PT, R8, RZ, PT ;  /* 0x000000ff0800720c */ /* 0x000fe20003fc5270 */
[----:B------:R-:W-:Y:S05]  /*5570*/  WARPSYNC.ALL ;  /* 0x0000000000007948 */ /* 0x000fea0003800000 */
[----:B------:R-:W-:Y:S07]  /*5580*/  BAR.SYNC.DEFER_BLOCKING 0x0 ;  /* 0x0000000000007b1d */ /* 0x000fee0000010000 */
[----:B------:R-:W-:Y:S05]  /*5590*/  @!P6 BRA `(.L_x_84) ;  /* 0x000000100008e947 */ /* 0x000fea0003800000 */
[----:B-1----:R-:W-:Y:S02]  /*55a0*/  IADD3 R24, R8, -0x1, RZ ;  /* 0xffffffff08187810 */ /* 0x002fe40007ffe0ff */
[----:B------:R-:W-:Y:S02]  /*55b0*/  MOV R103, RZ ;  /* 0x000000ff00677202 */ /* 0x000fe40000000f00 */
[----:B------:R-:W-:-:S13]  /*55c0*/  ISETP.GE.U32.AND P6, PT, R24, 0x3, PT ;  /* 0x000000031800780c */ /* 0x000fda0003fc6070 */
[----:B------:R-:W-:Y:S05]  /*55d0*/  @!P6 BRA `(.L_x_87) ;  /* 0x0000000c0088e947 */ /* 0x000fea0003800000 */
[----:B------:R-:W-:Y:S01]  /*55e0*/  IADD3 R102, -R17, R8, RZ ;  /* 0x0000000811667210 */ /* 0x000fe20007ffe1ff */
[----:B------:R-:W-:-:S03]  /*55f0*/  HFMA2.MMA R103, -RZ, RZ, 0, 0 ;  /* 0x00000000ff677435 */ /* 0x000fc600000001ff */
[----:B------:R-:W-:-:S13]  /*5600*/  ISETP.GT.AND P6, PT, R102, RZ, PT ;  /* 0x000000ff6600720c */ /* 0x000fda0003fc4270 */
[----:B------:R-:W-:Y:S05]  /*5610*/  @!P6 BRA `(.L_x_88) ;  /* 0x0000000800fce947 */ /* 0x000fea0003800000 */
[----:B------:R-:W-:Y:S02]  /*5620*/  P2R R24, PR, RZ, 0x1 ;  /* 0x00000001ff187803 */ /* 0x000fe40000000000 */
[----:B------:R-:W-:Y:S02]  /*5630*/  ISETP.GT.AND P6, PT, R102, 0xc, PT ;  /* 0x0000000c6600780c */ /* 0x000fe40003fc4270 */
[----:B------:R-:W-:Y:S02]  /*5640*/  PLOP3.LUT P0, PT, PT, PT, PT, 0x80, 0x0 ;  /* 0x000000000000781c */ /* 0x000fe40003f0f070 */
[----:B------:R-:W-:-:S11]  /*5650*/  LOP3.LUT R23, R23, 0xfffffffe, RZ, 0xc0, !PT ;  /* 0xfffffffe17177812 */ /* 0x000fd600078ec0ff */
[----:B------:R-:W-:Y:S02]  /*5660*/  @P0 LOP3.LUT R23, R23, 0x1, RZ, 0xfc, !PT ;  /* 0x0000000117170812 */ /* 0x000fe400078efcff */
[----:B------:R-:W-:Y:S01]  /*5670*/  ISETP.NE.AND P0, PT, R24, RZ, PT ;  /* 0x000000ff1800720c */ /* 0x000fe20003f05270 */
[----:B------:R-:W-:-:S12]  /*5680*/  @!P6 BRA `(.L_x_89) ;  /* 0x0000000400d8e947 */ /* 0x000fd80003800000 */
[----:B------:R-:W-:Y:S02]  /*5690*/  PLOP3.LUT P6, PT, PT, PT, PT, 0x8, 0x0 ;  /* 0x000000000000781c */ /* 0x000fe40003fce170 */
[----:B------:R-:W-:-:S11]  /*56a0*/  LOP3.LUT R23, R23, 0xfffffffe, RZ, 0xc0, !PT ;  /* 0xfffffffe17177812 */ /* 0x000fd600078ec0ff */
[----:B------:R-:W-:-:S07]  /*56b0*/  @P6 LOP3.LUT R23, R23, 0x1, RZ, 0xfc, !PT ;  /* 0x0000000117176812 */ /* 0x000fce00078efcff */
.L_x_90:
[----:B------:R-:W-:-:S13]  /*56c0*/  ISETP.EQ.OR P6, PT, R103, UR7, P0 ;  /* 0x0000000767007c0c */ /* 0x000fda00087c2670 */
[----:B------:R-:W-:-:S04]  /*56d0*/  @!P6 IMAD R107, R11, R103, R0 ;  /* 0x000000670b6be224 */ /* 0x000fc800078e0200 */
[----:B------:R-:W-:-:S05]  /*56e0*/  @!P6 IMAD.WIDE.U32 R106, R107, 0x8, R104 ;  /* 0x000000086b6ae825 */ /* 0x000fca00078e0068 */
[----:B------:R-:W2:Y:S01]  /*56f0*/  @!P6 LDG.E.64 R24, desc[UR8][R106.64] ;  /* 0x000000086a18e981 */ /* 0x000ea2000c1e1b00 */
[----:B------:R-:W-:Y:S01]  /*5700*/  IADD3 R109, R103, 0x1, RZ ;  /* 0x00000001676d7810 */ /* 0x000fe20007ffe0ff */
[----:B--2---:R-:W-:Y:S01]  /*5710*/  @!P6 FADD.FTZ R70, R70, R24 ;  /* 0x000000184646e221 */ /* 0x004fe20000010000 */
[----:B------:R-:W-:Y:S02]  /*5720*/  @!P6 FADD.FTZ R71, R71, R25 ;  /* 0x000000194747e221 */ /* 0x000fe40000010000 */
[----:B------:R-:W-:-:S13]  /*5730*/  ISETP.EQ.OR P6, PT, R109, UR7, P0 ;  /* 0x000000076d007c0c */ /* 0x000fda00087c2670 */
[----:B------:R-:W-:-:S04]  /*5740*/  @!P6 IMAD R109, R11, R109, R0 ;  /* 0x0000006d0b6de224 */ /* 0x000fc800078e0200 */
[----:B------:R-:W-:-:S05]  /*5750*/  @!P6 IMAD.WIDE.U32 R108, R109, 0x8, R104 ;  /* 0x000000086d6ce825 */ /* 0x000fca00078e0068 */
[----:B------:R-:W2:Y:S02]  /*5760*/  @!P6 LDG.E.64 R24, desc[UR8][R108.64] ;  /* 0x000000086c18e981 */ /* 0x000ea4000c1e1b00 */
[----:B--2---:R-:W-:Y:S01]  /*5770*/  @!P6 FADD.FTZ R70, R70, R24 ;  /* 0x000000184646e221 */ /* 0x004fe20000010000 */
[----:B------:R-:W-:Y:S01]  /*5780*/  IADD3 R24, R103, 0x2, RZ ;  /* 0x0000000267187810 */ /* 0x000fe20007ffe0ff */
[----:B------:R-:W-:-:S03]  /*5790*/  @!P6 FADD.FTZ R71, R71, R25 ;  /* 0x000000194747e221 */ /* 0x000fc60000010000 */
        /* <DEDUP_REMOVED lines=93> */
[----:B------:R-:W-:-:S06]  /*5d70*/  @!P6 IMAD.WIDE.U32 R24, R25, 0x8, R104 ;  /* 0x000000081918e825 */ /* 0x000fcc00078e0068 */
[----:B------:R-:W2:Y:S01]  /*5d80*/  @!P6 LDG.E.64 R24, desc[UR8][R24.64] ;  /* 0x000000081818e981 */ /* 0x000ea2000c1e1b00 */
[----:B------:R-:W-:Y:S02]  /*5d90*/  IADD3 R102, R102, -0x10, RZ ;  /* 0xfffffff066667810 */ /* 0x000fe40007ffe0ff */
[----:B------:R-:W-:Y:S01]  /*5da0*/  IADD3 R103, R103, 0x10, RZ ;  /* 0x0000001067677810 */ /* 0x000fe20007ffe0ff */
[----:B--2---:R-:W-:Y:S01]  /*5db0*/  @!P6 FADD.FTZ R70, R70, R24 ;  /* 0x000000184646e221 */ /* 0x004fe20000010000 */
[----:B------:R-:W-:Y:S01]  /*5dc0*/  @!P6 FADD.FTZ R71, R71, R25 ;  /* 0x000000194747e221 */ /* 0x000fe20000010000 */
[----:B------:R-:W-:-:S13]  /*5dd0*/  ISETP.GT.AND P6, PT, R102, 0xc, PT ;  /* 0x0000000c6600780c */ /* 0x000fda0003fc4270 */
[----:B------:R-:W-:Y:S05]  /*5de0*/  @P6 BRA `(.L_x_90) ;  /* 0xfffffff800346947 */ /* 0x000fea000383ffff */
.L_x_89:
[----:B------:R-:W-:-:S13]  /*5df0*/  ISETP.GT.AND P6, PT, R102, 0x4, PT ;  /* 0x000000046600780c */ /* 0x000fda0003fc4270 */
[----:B------:R-:W-:Y:S05]  /*5e00*/  @!P6 BRA `(.L_x_91) ;  /* 0x0000000000f4e947 */ /* 0x000fea0003800000 */
        /* <DEDUP_REMOVED lines=54> */
[----:B------:R-:W-:Y:S02]  /*6170*/  LOP3.LUT R23, R23, 0xfffffffe, RZ, 0xc0, !PT ;  /* 0xfffffffe17177812 */ /* 0x000fe400078ec0ff */
[----:B------:R-:W-:Y:S02]  /*6180*/  IADD3 R102, R102, -0x4, RZ ;  /* 0xfffffffc66667810 */ /* 0x000fe40007ffe0ff */
[----:B------:R-:W-:Y:S01]  /*6190*/  IADD3 R103, R103, 0x4, RZ ;  /* 0x0000000467677810 */ /* 0x000fe20007ffe0ff */
[----:B--2---:R-:W-:Y:S01]  /*61a0*/  @!P6 FADD.FTZ R70, R70, R24 ;  /* 0x000000184646e221 */ /* 0x004fe20000010000 */
[----:B------:R-:W-:Y:S01]  /*61b0*/  @!P6 FADD.FTZ R71, R71, R25 ;  /* 0x000000194747e221 */ /* 0x000fe20000010000 */
[----:B------:R-:W-:-:S13]  /*61c0*/  PLOP3.LUT P6, PT, PT, PT, PT, 0x8, 0x0 ;  /* 0x000000000000781c */ /* 0x000fda0003fce170 */
[----:B------:R-:W-:-:S07]  /*61d0*/  @P6 LOP3.LUT R23, R23, 0x1, RZ, 0xfc, !PT ;  /* 0x0000000117176812 */ /* 0x000fce00078efcff */
.L_x_91:
[----:B------:R-:W-:-:S04]  /*61e0*/  LOP3.LUT P6, RZ, R23, 0x1, RZ, 0xc0, !PT ;  /* 0x0000000117ff7812 */ /* 0x000fc800078cc0ff */
[----:B------:R-:W-:-:S13]  /*61f0*/  ISETP.NE.OR P6, PT, R102, RZ, P6 ;  /* 0x000000ff6600720c */ /* 0x000fda00037c5670 */
[----:B------:R-:W-:Y:S05]  /*6200*/  @!P6 BRA `(.L_x_87) ;  /* 0x00000000007ce947 */ /* 0x000fea0003800000 */
.L_x_88:
        /* <DEDUP_REMOVED lines=29> */
[----:B------:R-:W-:-:S13]  /*63e0*/  ISETP.NE.AND P6, PT, R102, RZ, PT ;  /* 0x000000ff6600720c */ /* 0x000fda0003fc5270 */
[----:B------:R-:W-:Y:S05]  /*63f0*/  @P6 BRA `(.L_x_88) ;  /* 0xfffffffc00846947 */ /* 0x000fea000383ffff */
.L_x_87:
[----:B------:R-:W-:-:S13]  /*6400*/  ISETP.NE.AND P6, PT, R17, RZ, PT ;  /* 0x000000ff1100720c */ /* 0x000fda0003fc5270 */
[----:B------:R-:W-:Y:S05]  /*6410*/  @!P6 BRA `(.L_x_84) ;  /* 0x000000000068e947 */ /* 0x000fea0003800000 */
[----:B------:R-:W-:Y:S01]  /*6420*/  ISETP.EQ.OR P6, PT, R103, UR7, P0 ;  /* 0x0000000767007c0c */ /* 0x000fe200087c2670 */
[----:B------:R-:W-:-:S12]  /*6430*/  BSSY B0, `(.L_x_92) ;  /* 0x0000007000007945 */ /* 0x000fd80003800000 */
[----:B------:R-:W-:Y:S05]  /*6440*/  @P6 BRA `(.L_x_93) ;  /* 0x0000000000146947 */ /* 0x000fea0003800000 */
[----:B------:R-:W-:-:S04]  /*6450*/  IMAD R25, R11, R103, R0 ;  /* 0x000000670b197224 */ /* 0x000fc800078e0200 */
[----:B------:R-:W-:-:S06]  /*6460*/  IMAD.WIDE.U32 R24, R25, 0x8, R104 ;  /* 0x0000000819187825 */ /* 0x000fcc00078e0068 */
[----:B------:R-:W2:Y:S02]  /*6470*/  LDG.E.64 R24, desc[UR8][R24.64] ;  /* 0x0000000818187981 */ /* 0x000ea4000c1e1b00 */
[----:B--2---:R-:W-:Y:S01]  /*6480*/  FADD.FTZ R70, R70, R24 ;  /* 0x0000001846467221 */ /* 0x004fe20000010000 */
[----:B------:R-:W-:-:S07]  /*6490*/  FADD.FTZ R71, R71, R25 ;  /* 0x0000001947477221 */ /* 0x000fce0000010000 */
.L_x_93:
[----:B------:R-:W-:Y:S05]  /*64a0*/  BSYNC B0 ;  /* 0x0000000000007941 */ /* 0x000fea0003800000 */
.L_x_92:
[----:B------:R-:W-:-:S13]  /*64b0*/  ISETP.NE.AND P6, PT, R17, 0x1, PT ;  /* 0x000000011100780c */ /* 0x000fda0003fc5270 */
[----:B------:R-:W-:Y:S05]  /*64c0*/  @!P6 BRA `(.L_x_84) ;  /* 0x00000000003ce947 */ /* 0x000fea0003800000 */
[----:B------:R-:W-:-:S04]  /*64d0*/  IADD3 R107, R103, 0x1, RZ ;  /* 0x00000001676b7810 */ /* 0x000fc80007ffe0ff */
[----:B------:R-:W-:-:S13]  /*64e0*/  ISETP.EQ.OR P6, PT, R107, UR7, P0 ;  /* 0x000000076b007c0c */ /* 0x000fda00087c2670 */
[----:B------:R-:W-:-:S04]  /*64f0*/  @!P6 IMAD R107, R107, R11, R0 ;  /* 0x0000000b6b6be224 */ /* 0x000fc800078e0200 */
[----:B------:R-:W-:-:S05]  /*6500*/  @!P6 IMAD.WIDE.U32 R106, R107, 0x8, R104 ;  /* 0x000000086b6ae825 */ /* 0x000fca00078e0068 */
[----:B------:R-:W2:Y:S02]  /*6510*/  @!P6 LDG.E.64 R24, desc[UR8][R106.64] ;  /* 0x000000086a18e981 */ /* 0x000ea4000c1e1b00 */
[----:B--2---:R-:W-:Y:S01]  /*6520*/  @!P6 FADD.FTZ R71, R71, R25 ;  /* 0x000000194747e221 */ /* 0x004fe20000010000 */
[----:B------:R-:W-:Y:S01]  /*6530*/  IADD3 R25, R103, 0x2, RZ ;  /* 0x0000000267197810 */ /* 0x000fe20007ffe0ff */
[----:B------:R-:W-:-:S03]  /*6540*/  @!P6 FADD.FTZ R70, R70, R24 ;  /* 0x000000184646e221 */ /* 0x000fc60000010000 */
[----:B------:R-:W-:-:S04]  /*6550*/  ISETP.EQ.OR P6, PT, R25, UR7, P0 ;  /* 0x0000000719007c0c */ /* 0x000fc800087c2670 */
[----:B------:R-:W-:-:S13]  /*6560*/  ISETP.EQ.OR P6, PT, R17, 0x2, P6 ;  /* 0x000000021100780c */ /* 0x000fda00037c2670 */
[----:B------:R-:W-:-:S04]  /*6570*/  @!P6 IMAD R25, R25, R11, R0 ;  /* 0x0000000b1919e224 */ /* 0x000fc800078e0200 */
[----:B------:R-:W-:-:S06]  /*6580*/  @!P6 IMAD.WIDE.U32 R24, R25, 0x8, R104 ;  /* 0x000000081918e825 */ /* 0x000fcc00078e0068 */
[----:B------:R-:W2:Y:S02]  /*6590*/  @!P6 LDG.E.64 R24, desc[UR8][R24.64] ;  /* 0x000000081818e981 */ /* 0x000ea4000c1e1b00 */
[----:B--2---:R-:W-:Y:S01]  /*65a0*/  @!P6 FADD.FTZ R70, R70, R24 ;  /* 0x000000184646e221 */ /* 0x004fe20000010000 */
[----:B------:R-:W-:-:S07]  /*65b0*/  @!P6 FADD.FTZ R71, R71, R25 ;  /* 0x000000194747e221 */ /* 0x000fce0000010000 */
.L_x_84:
[----:B------:R-:W0:Y:S01]  /*65c0*/  S2UR UR6, SR_CgaCtaId ;  /* 0x00000000000679c3 */ /* 0x000e220000008800 */
[----:B------:R-:W-:Y:S01]  /*65d0*/  UMOV UR5, 0x400 ;  /* 0x0000040000057882 */ /* 0x000fe20000000000 */
[----:B------:R-:W-:Y:S02]  /*65e0*/  ISETP.NE.AND P6, PT, RZ, UR10, PT ;  /* 0x0000000aff007c0c */ /* 0x000fe4000bfc5270 */
[----:B------:R-:W-:Y:S02]  /*65f0*/  SHF.L.U32 R105, R67, 0x10, RZ ;  /* 0x0000001043697819 */ /* 0x000fe400000006ff */
[----:B------:R-:W-:Y:S02]  /*6600*/  SHF.L.U32 R31, R31, 0x10, RZ ;  /* 0x000000101f1f7819 */ /* 0x000fe400000006ff */
[----:B-1----:R-:W1:Y:S01]  /*6610*/  LDC R102, c[0x0][0x2ac] ;  /* 0x0000ab00ff667b82 */ /* 0x002e620000000800 */
[----:B------:R-:W-:Y:S02]  /*6620*/  SHF.L.U32 R103, R72, 0x10, RZ ;  /* 0x0000001048677819 */ /* 0x000fe400000006ff */
[----:B------:R-:W-:-:S02]  /*6630*/  SHF.L.U32 R72, R30, 0x10, RZ ;  /* 0x000000101e487819 */ /* 0x000fc400000006ff */
[----:B------:R-:W-:Y:S02]  /*6640*/  SHF.L.U32 R73, R73, 0x10, RZ ;  /* 0x0000001049497819 */ /* 0x000fe400000006ff */
[----:B------:R-:W-:Y:S01]  /*6650*/  SHF.L.U32 R97, R97, 0x10, RZ ;  /* 0x0000001061617819 */ /* 0x000fe200000006ff */
[----:B0-----:R-:W-:-:S09]  /*6660*/  ULEA UR5, UR6, UR5, 0x18 ;  /* 0x0000000506057291 */ /* 0x001fd2000f8ec03f */
[----:B------:R0:W-:Y:S01]  /*6670*/  @!P0 STS.64 [UR5+0x98], R70 ;  /* 0x00009846ff008988 */ /* 0x0001e20008000a05 */
[----:B------:R-:W-:Y:S01]  /*6680*/  BAR.SYNC.DEFER_BLOCKING 0x0 ;  /* 0x0000000000007b1d */ /* 0x000fe20000010000 */
[----:B0-----:R-:W-:-:S04]  /*6690*/  FADD.FTZ R70, -R66, R31 ;  /* 0x0000001f42467221 */ /* 0x001fc80000010100 */
[----:B------:R-:W-:Y:S01]  /*66a0*/  FMUL.FTZ R70, R70, R95 ;  /* 0x0000005f46467220 */ /* 0x000fe20000410000 */
[----:B------:R-:W0:Y:S01]  /*66b0*/  LDS.64 R24, [UR5+0x98] ;  /* 0x00009805ff187984 */ /* 0x000e220008000a00 */
[----:B------:R-:W-:Y:S02]  /*66c0*/  ULDC UR5, c[0x0][0x2bc] ;  /* 0x0000af0000057ab9 */ /* 0x000fe40000000800 */
[----:B0-----:R-:W-:Y:S01]  /*66d0*/  FMUL.FTZ R67, R24, UR5 ;  /* 0x0000000518437c20 */ /* 0x001fe20008410000 */
[----:B------:R-:W-:Y:S01]  /*66e0*/  FADD.FTZ R24, -R66, R105 ;  /* 0x0000006942187221 */ /* 0x000fe20000010100 */
[----:B------:R-:W-:-:S03]  /*66f0*/  FMUL.FTZ R104, R25, UR5 ;  /* 0x0000000519687c20 */ /* 0x000fc60008410000 */
[----:B------:R-:W-:Y:S01]  /*6700*/  FMUL.FTZ R71, R24, R95 ;  /* 0x0000005f18477220 */ /* 0x000fe20000410000 */
[----:B-1----:R-:W-:Y:S06]  /*6710*/  @!P6 BRA `(.L_x_94) ;  /* 0x000000000048e947 */ /* 0x002fec0003800000 */
        /* <DEDUP_REMOVED lines=18> */
.L_x_94:
[----:B------:R-:W-:Y:S01]  /*6840*/  LOP3.LUT P0, RZ, R23, 0x80, RZ, 0xc0, !PT ;  /* 0x0000008017ff7812 */ /* 0x000fe2000780c0ff */
[----:B------:R-:W-:-:S12]  /*6850*/  BSSY B0, `(.L_x_95) ;  /* 0x0000014000007945 */ /* 0x000fd80003800000 */
[----:B------:R-:W-:Y:S05]  /*6860*/  @!P0 BRA `(.L_x_96) ;  /* 0x0000000000488947 */ /* 0x000fea0003800000 */
[----:B------:R-:W-:Y:S01]  /*6870*/  ULDC.64 UR12, c[0x0][0x288] ;  /* 0x0000a200000c7ab9 */ /* 0x000fe20000000a00 */
[----:B------:R-:W-:Y:S01]  /*6880*/  MOV R24, R98 ;  /* 0x0000006200187202 */ /* 0x000fe20000000f00 */
        /* <DEDUP_REMOVED lines=12> */
[-C--:B------:R-:W-:Y:S01]  /*6950*/  FMUL.FTZ R25, R24, R95.reuse ;  /* 0x0000005f18197220 */ /* 0x080fe20000410000 */
[----:B------:R-:W-:-:S05]  /*6960*/  FMUL.FTZ R24, R72, R95 ;  /* 0x0000005f48187220 */ /* 0x000fca0000410000 */
[----:B------:R-:W-:-:S05]  /*6970*/  F2FP.BF16.F32.PACK_AB R25, R24, R25 ;  /* 0x000000191819723e */ /* 0x000fca00000010ff */
[----:B------:R0:W-:Y:S02]  /*6980*/  STG.E desc[UR8][R30.64], R25 ;  /* 0x000000191e007986 */ /* 0x0001e4000c101908 */
.L_x_96:
[----:B------:R-:W-:Y:S05]  /*6990*/  BSYNC B0 ;  /* 0x0000000000007941 */ /* 0x000fea0003800000 */
.L_x_95:
[----:B------:R-:W-:Y:S01]  /*69a0*/  ISETP.NE.AND P6, PT, RZ, UR10, PT ;  /* 0x0000000aff007c0c */ /* 0x000fe2000bfc5270 */
[C---:B0-----:R-:W-:Y:S01]  /*69b0*/  FADD.FTZ R30, -R66.reuse, R73 ;  /* 0x00000049421e7221 */ /* 0x041fe20000010100 */
[----:B------:R-:W-:Y:S01]  /*69c0*/  FADD.FTZ R24, -R66, R97 ;  /* 0x0000006142187221 */ /* 0x000fe20000010100 */
[----:B------:R-:W-:Y:S02]  /*69d0*/  SHF.L.U32 R71, R74, 0x10, RZ ;  /* 0x000000104a477819 */ /* 0x000fe400000006ff */
[----:B------:R-:W-:Y:S01]  /*69e0*/  SHF.L.U32 R96, R96, 0x10, RZ ;  /* 0x0000001060607819 */ /* 0x000fe200000006ff */
[-C--:B------:R-:W-:Y:S01]  /*69f0*/  FMUL.FTZ R103, R30, R95.reuse ;  /* 0x0000005f1e677220 */ /* 0x080fe20000410000 */
[----:B------:R-:W-:Y:S01]  /*6a00*/  SHF.L.U32 R75, R75, 0x10, RZ ;  /* 0x000000104b4b7819 */ /* 0x000fe200000006ff */
[----:B------:R-:W-:Y:S01]  /*6a10*/  FMUL.FTZ R106, R24, R95 ;  /* 0x0000005f186a7220 */ /* 0x000fe20000410000 */
        /* <DEDUP_REMOVED lines=20> */
.L_x_97:
[----:B------:R-:W-:Y:S04]  /*6b60*/  BSSY B0, `(.L_x_98) ;  /* 0x0000014000007945 */ /* 0x000fe80003800000 */
        /* <DEDUP_REMOVED lines=19> */
.L_x_99:
[----:B------:R-:W-:Y:S05]  /*6ca0*/  BSYNC B0 ;  /* 0x0000000000007941 */ /* 0x000fea0003800000 */
.L_x_98:
[C---:B0-----:R-:W-:Y:S01]  /*6cb0*/  FADD.FTZ R30, -R66.reuse, R75 ;  /* 0x0000004b421e7221 */ /* 0x041fe20000010100 */
[----:B------:R-:W-:Y:S01]  /*6cc0*/  FADD.FTZ R24, -R66, R55 ;  /* 0x0000003742187221 */ /* 0x000fe20000010100 */
[----:B------:R-:W-:Y:S02]  /*6cd0*/  SHF.L.U32 R71, R76, 0x10, RZ ;  /* 0x000000104c477819 */ /* 0x000fe400000006ff */
[----:B------:R-:W-:Y:S01]  /*6ce0*/  SHF.L.U32 R54, R54, 0x10, RZ ;  /* 0x0000001036367819 */ /* 0x000fe200000006ff */
        /* <DEDUP_REMOVED lines=23> */
.L_x_100:
        /* <DEDUP_REMOVED lines=20> */
.L_x_102:
[----:B------:R-:W-:Y:S05]  /*6fa0*/  BSYNC B0 ;  /* 0x0000000000007941 */ /* 0x000fea0003800000 */
.L_x_101:
        /* <DEDUP_REMOVED lines=27> */
.L_x_103:
[----:B------:R-:W-:Y:S01]  /*7160*/  LOP3.LUT P0, RZ, R23, 0x40, RZ, 0xc0, !PT ;  /* 0x0000004017ff7812 */ /* 0x000fe2000780c0ff */
[----:B------:R-:W-:-:S12]  /*7170*/  BSSY B0, `(.L_x_104) ;  /* 0x0000016000007945 */ /* 0x000fd80003800000 */
[----:B------:R-:W-:Y:S05]  /*7180*/  @!P0 BRA `(.L_x_105) ;  /* 0x0000000000508947 */ /* 0x000fea0003800000 */
[----:B------:R-:W-:Y:S01]  /*7190*/  IADD3 R31, R3, 0x18, RZ ;  /* 0x00000018031f7810 */ /* 0x000fe20007ffe0ff */
[----:B------:R-:W-:Y:S01]  /*71a0*/  ULDC.64 UR12, c[0x0][0x288] ;  /* 0x0000a200000c7ab9 */ /* 0x000fe20000000a00 */
[----:B------:R-:W-:Y:S02]  /*71b0*/  MOV R24, R98 ;  /* 0x0000006200187202 */ /* 0x000fe40000000f00 */
[----:B------:R-:W-:Y:S02]  /*71c0*/  SHF.R.S32.HI R30, RZ, 0x1f, R31 ;  /* 0x0000001fff1e7819 */ /* 0x000fe4000001141f */
[----:B------:R-:W-:-:S03]  /*71d0*/  MOV R25, R101 ;  /* 0x0000006500197202 */ /* 0x000fc60000000f00 */
[----:B------:R-:W-:Y:S02]  /*71e0*/  IMAD R30, R30, UR12, RZ ;  /* 0x0000000c1e1e7c24 */ /* 0x000fe4000f8e02ff */
[----:B------:R-:W-:-:S04]  /*71f0*/  IMAD.WIDE.U32 R24, R31, UR12, R24 ;  /* 0x0000000c1f187c25 */ /* 0x000fc8000f8e0018 */
[----:B------:R-:W-:Y:S01]  /*7200*/  IMAD R31, R31, UR13, R30 ;  /* 0x0000000d1f1f7c24 */ /* 0x000fe2000f8e021e */
[----:B------:R-:W-:Y:S02]  /*7210*/  ULDC.64 UR12, c[0x0][0x210] ;  /* 0x00008400000c7ab9 */ /* 0x000fe40000000a00 */
[----:B------:R-:W-:Y:S02]  /*7220*/  LEA R30, P0, R24, UR12, 0x1 ;  /* 0x0000000c181e7c11 */ /* 0x000fe4000f8008ff */
[----:B------:R-:W-:Y:S01]  /*7230*/  IADD3 R31, R25, R31, RZ ;  /* 0x0000001f191f7210 */ /* 0x000fe20007ffe0ff */
[----:B------:R-:W-:-:S03]  /*7240*/  FFMA.FTZ R25, R67, R74, R104 ;  /* 0x0000004a43197223 */ /* 0x000fc60000010068 */
[----:B------:R-:W-:Y:S01]  /*7250*/  LEA.HI.X R31, R24, UR13, R31, 0x1, P0 ;  /* 0x0000000d181f7c11 */ /* 0x000fe200080f0c1f */
[----:B------:R-:W-:Y:S01]  /*7260*/  FFMA.FTZ R24, R67, R75, R104 ;  /* 0x0000004b43187223 */ /* 0x000fe20000010068 */
[----:B------:R-:W-:-:S03]  /*7270*/  FFMA.FTZ R52, R52, R65, -R25 ;  /* 0x0000004134347223 */ /* 0x000fc60000010819 */
[----:B------:R-:W-:-:S04]  /*7280*/  FFMA.FTZ R24, R55, R64, -R24 ;  /* 0x0000004037187223 */ /* 0x000fc80000010818 */
[-C--:B------:R-:W-:Y:S01]  /*7290*/  FMUL.FTZ R25, R24, R95.reuse ;  /* 0x0000005f18197220 */ /* 0x080fe20000410000 */
[----:B------:R-:W-:-:S05]  /*72a0*/  FMUL.FTZ R24, R52, R95 ;  /* 0x0000005f34187220 */ /* 0x000fca0000410000 */
[----:B------:R-:W-:-:S05]  /*72b0*/  F2FP.BF16.F32.PACK_AB R25, R24, R25 ;  /* 0x000000191819723e */ /* 0x000fca00000010ff */
[----:B------:R0:W-:Y:S02]  /*72c0*/  STG.E desc[UR8][R30.64], R25 ;  /* 0x000000191e007986 */ /* 0x0001e4000c101908 */
.L_x_105:
[----:B------:R-:W-:Y:S05]  /*72d0*/  BSYNC B0 ;  /* 0x0000000000007941 */ /* 0x000fea0003800000 */
.L_x_104:
        /* <DEDUP_REMOVED lines=28> */
.L_x_106:
        /* <DEDUP_REMOVED lines=23> */
.L_x_108:
[----:B------:R-:W-:Y:S05]  /*7610*/  BSYNC B0 ;  /* 0x0000000000007941 */ /* 0x000fea0003800000 */
.L_x_107:
        /* <DEDUP_REMOVED lines=28> */
.L_x_109:
        /* <DEDUP_REMOVED lines=23> */
.L_x_111:
[----:B------:R-:W-:Y:S05]  /*7950*/  BSYNC B0 ;  /* 0x0000000000007941 */ /* 0x000fea0003800000 */
.L_x_110:
        /* <DEDUP_REMOVED lines=28> */
.L_x_112:
        /* <DEDUP_REMOVED lines=23> */
.L_x_114:
[----:B------:R-:W-:Y:S05]  /*7c90*/  BSYNC B0 ;  /* 0x0000000000007941 */ /* 0x000fea0003800000 */
.L_x_113:
        /* <DEDUP_REMOVED lines=28> */
.L_x_115:
        /* <DEDUP_REMOVED lines=23> */
.L_x_117:
[----:B------:R-:W-:Y:S05]  /*7fd0*/  BSYNC B0 ;  /* 0x0000000000007941 */ /* 0x000fea0003800000 */
.L_x_116:
        /* <DEDUP_REMOVED lines=28> */
.L_x_118:
        /* <DEDUP_REMOVED lines=23> */
.L_x_120:
[----:B------:R-:W-:Y:S05]  /*8310*/  BSYNC B0 ;  /* 0x0000000000007941 */ /* 0x000fea0003800000 */
.L_x_119:
[----:B------:R-:W-:Y:S01]  /*8320*/  ISETP.NE.AND P6, PT, RZ, UR10, PT ;  /* 0x0000000aff007c0c */ /* 0x000fe2000bfc5270 */
[C---:B------:R-:W-:Y:S01]  /*8330*/  FADD.FTZ R30, -R66.reuse, R87 ;  /* 0x00000057421e7221 */ /* 0x040fe20000010100 */
[----:B0-----:R-:W-:Y:S01]  /*8340*/  FADD.FTZ R24, -R66, R49 ;  /* 0x0000003142187221 */ /* 0x001fe20000010100 */
[----:B------:R-:W-:Y:S02]  /*8350*/  SHF.L.U32 R41, R88, 0x10, RZ ;  /* 0x0000001058297819 */ /* 0x000fe400000006ff */
[----:B------:R-:W-:Y:S01]  /*8360*/  SHF.L.U32 R40, R40, 0x10, RZ ;  /* 0x0000001028287819 */ /* 0x000fe200000006ff */
[-C--:B------:R-:W-:Y:S01]  /*8370*/  FMUL.FTZ R49, R30, R95.reuse ;  /* 0x0000005f1e317220 */ /* 0x080fe20000410000 */
[----:B------:R-:W-:Y:S01]  /*8380*/  SHF.L.U32 R89, R89, 0x10, RZ ;  /* 0x0000001059597819 */ /* 0x000fe200000006ff */
[----:B------:R-:W-:-:S05]  /*8390*/  FMUL.FTZ R48, R24, R95 ;  /* 0x0000005f18307220 */ /* 0x000fca0000410000 */
        /* <DEDUP_REMOVED lines=19> */
.L_x_121:
[----:B------:R-:W-:Y:S04]  /*84d0*/  BSSY B0, `(.L_x_122) ;  /* 0x0000016000007945 */ /* 0x000fe80003800000 */
        /* <DEDUP_REMOVED lines=21> */
.L_x_123:
[----:B------:R-:W-:Y:S05]  /*8630*/  BSYNC B0 ;  /* 0x0000000000007941 */ /* 0x000fea0003800000 */
.L_x_122:
[----:B------:R-:W-:Y:S01]  /*8640*/  SHF.L.U32 R39, R39, 0x10, RZ ;  /* 0x0000001027277819 */ /* 0x000fe200000006ff */
[----:B------:R-:W-:Y:S01]  /*8650*/  FADD.FTZ R30, -R66, R89 ;  /* 0x00000059421e7221 */ /* 0x000fe20000010100 */
[----:B------:R-:W-:Y:S02]  /*8660*/  SHF.L.U32 R41, R90, 0x10, RZ ;  /* 0x000000105a297819 */ /* 0x000fe400000006ff */
[----:B------:R-:W-:Y:S01]  /*8670*/  SHF.L.U32 R38, R38, 0x10, RZ ;  /* 0x0000001026267819 */ /* 0x000fe200000006ff */
[----:B0-----:R-:W-:Y:S01]  /*8680*/  FADD.FTZ R24, -R66, R39 ;  /* 0x0000002742187221 */ /* 0x001fe20000010100 */
[----:B------:R-:W-:Y:S01]  /*8690*/  SHF.L.U32 R91, R91, 0x10, RZ ;  /* 0x000000105b5b7819 */ /* 0x000fe200000006ff */
[-C--:B------:R-:W-:Y:S01]  /*86a0*/  FMUL.FTZ R47, R30, R95.reuse ;  /* 0x0000005f1e2f7220 */ /* 0x080fe20000410000 */
[----:B------:R-:W-:Y:S01]  /*86b0*/  SHF.L.U32 R45, R37, 0x10, RZ ;  /* 0x00000010252d7819 */ /* 0x000fe200000006ff */
[----:B------:R-:W-:Y:S01]  /*86c0*/  FMUL.FTZ R44, R24, R95 ;  /* 0x0000005f182c7220 */ /* 0x000fe20000410000 */
[----:B------:R-:W-:Y:S01]  /*86d0*/  SHF.R.U32.HI R49, RZ, 0x6, R2 ;  /* 0x00000006ff317819 */ /* 0x000fe20000011602 */
        /* <DEDUP_REMOVED lines=19> */
.L_x_124:
        /* <DEDUP_REMOVED lines=22> */
.L_x_126:
[----:B------:R-:W-:Y:S05]  /*8970*/  BSYNC B0 ;  /* 0x0000000000007941 */ /* 0x000fea0003800000 */
.L_x_125:
[C---:B------:R-:W-:Y:S01]  /*8980*/  FADD.FTZ R30, -R66.reuse, R91 ;  /* 0x0000005b421e7221 */ /* 0x040fe20000010100 */
[----:B0-----:R-:W-:Y:S01]  /*8990*/  FADD.FTZ R24, -R66, R45 ;  /* 0x0000002d42187221 */ /* 0x001fe20000010100 */
[----:B------:R-:W-:Y:S01]  /*89a0*/  IMAD R102, R102, UR7, R49 ;  /* 0x0000000766667c24 */ /* 0x000fe2000f8e0231 */
        /* <DEDUP_REMOVED lines=24> */
.L_x_127:
        /* <DEDUP_REMOVED lines=22> */
.L_x_129:
[----:B------:R-:W-:Y:S05]  /*8c90*/  BSYNC B0 ;  /* 0x0000000000007941 */ /* 0x000fea0003800000 */
.L_x_128:
[----:B------:R-:W-:Y:S01]  /*8ca0*/  SHF.L.U32 R35, R35, 0x10, RZ ;  /* 0x0000001023237819 */ /* 0x000fe200000006ff */
[----:B------:R-:W-:Y:S01]  /*8cb0*/  FADD.FTZ R30, -R66, R47 ;  /* 0x0000002f421e7221 */ /* 0x000fe20000010100 */
[----:B------:R-:W-:Y:S01]  /*8cc0*/  IADD3 R42, R102, 0x60, RZ ;  /* 0x00000060662a7810 */ /* 0x000fe20007ffe0ff */
[----:B------:R-:W-:Y:S01]  /*8cd0*/  ULDC.64 UR12, c[0x0][0x290] ;  /* 0x0000a400000c7ab9 */ /* 0x000fe20000000a00 */
[----:B------:R-:W-:Y:S01]  /*8ce0*/  SHF.L.U32 R57, R57, 0x10, RZ ;  /* 0x0000001039397819 */ /* 0x000fe200000006ff */
[----:B0-----:R-:W-:Y:S01]  /*8cf0*/  FADD.FTZ R24, -R66, R35 ;  /* 0x0000002342187221 */ /* 0x001fe20000010100 */
[----:B------:R-:W-:Y:S01]  /*8d00*/  SHF.L.U32 R34, R34, 0x10, RZ ;  /* 0x0000001022227819 */ /* 0x000fe200000006ff */
[-C--:B------:R-:W-:Y:S01]  /*8d10*/  FMUL.FTZ R41, R30, R95.reuse ;  /* 0x0000005f1e297220 */ /* 0x080fe20000410000 */
[----:B------:R-:W-:Y:S01]  /*8d20*/  SHF.R.S32.HI R43, RZ, 0x1f, R42 ;  /* 0x0000001fff2b7819 */ /* 0x000fe2000001142a */
        /* <DEDUP_REMOVED lines=20> */
.L_x_130:
[----:B------:R-:W-:Y:S01]  /*8e70*/  ISETP.GE.U32.AND P0, PT, R42, UR12, PT ;  /* 0x0000000c2a007c0c */ /* 0x000fe2000bf06070 */
[----:B------:R-:W-:Y:S01]  /*8e80*/  BSSY B0, `(.L_x_131) ;  /* 0x000001a000007945 */ /* 0x000fe20003800000 */
[----:B------:R-:W-:Y:S02]  /*8e90*/  SHF.L.U32 R37, R58, 0x10, RZ ;  /* 0x000000103a257819 */ /* 0x000fe400000006ff */
[----:B------:R-:W-:Y:S02]  /*8ea0*/  ISETP.GE.AND.EX P0, PT, R43, UR13, PT, P0 ;  /* 0x0000000d2b007c0c */ /* 0x000fe4000bf06300 */
[----:B------:R-:W-:Y:S02]  /*8eb0*/  SHF.L.U32 R33, R33, 0x10, RZ ;  /* 0x0000001021217819 */ /* 0x000fe400000006ff */
[----:B------:R-:W-:-:S13]  /*8ec0*/  ISETP.LT.U32.AND P0, PT, R2, 0x200, !P0 ;  /* 0x000002000200780c */ /* 0x000fda0004701070 */
        /* <DEDUP_REMOVED lines=21> */
.L_x_132:
[----:B------:R-:W-:Y:S05]  /*9020*/  BSYNC B0 ;  /* 0x0000000000007941 */ /* 0x000fea0003800000 */
.L_x_131:
[----:B------:R-:W-:Y:S01]  /*9030*/  FADD.FTZ R30, -R66, R37 ;  /* 0x00000025421e7221 */ /* 0x000fe20000010100 */
[----:B------:R-:W-:Y:S01]  /*9040*/  IADD3 R40, R102, 0x68, RZ ;  /* 0x0000006866287810 */ /* 0x000fe20007ffe0ff */
[----:B0-----:R-:W-:Y:S01]  /*9050*/  FADD.FTZ R24, -R66, R33 ;  /* 0x0000002142187221 */ /* 0x001fe20000010100 */
[----:B------:R-:W-:Y:S01]  /*9060*/  SHF.L.U32 R59, R59, 0x10, RZ ;  /* 0x000000103b3b7819 */ /* 0x000fe200000006ff */
[-C--:B------:R-:W-:Y:S01]  /*9070*/  FMUL.FTZ R39, R30, R95.reuse ;  /* 0x0000005f1e277220 */ /* 0x080fe20000410000 */
[----:B------:R-:W-:Y:S01]  /*9080*/  SHF.L.U32 R32, R32, 0x10, RZ ;  /* 0x0000001020207819 */ /* 0x000fe200000006ff */
[----:B------:R-:W-:Y:S01]  /*9090*/  FMUL.FTZ R38, R24, R95 ;  /* 0x0000005f18267220 */ /* 0x000fe20000410000 */
[----:B------:R-:W-:Y:S01]  /*90a0*/  SHF.R.S32.HI R41, RZ, 0x1f, R40 ;  /* 0x0000001fff297819 */ /* 0x000fe20000011428 */
        /* <DEDUP_REMOVED lines=19> */
.L_x_133:
        /* <DEDUP_REMOVED lines=17> */
[----:B------:R-:W-:-:S04]  /*92f0*/  IADD3 R29, R31, R29, RZ ;  /* 0x0000001d1f1d7210 */ /* 0x000fc80007ffe0ff */
[----:B------:R-:W-:Y:S01]  /*9300*/  LEA.HI.X R25, R30, UR15, R29, 0x1, P0 ;  /* 0x0000000f1e197c11 */ /* 0x000fe200080f0c1d */
[C-C-:B------:R-:W-:Y:S01]  /*9310*/  FFMA.FTZ R30, R67.reuse, R39, R104.reuse ;  /* 0x00000027431e7223 */ /* 0x140fe20000010068 */
[----:B------:R-:W-:-:S03]  /*9320*/  FFMA.FTZ R29, R67, R38, R104 ;  /* 0x00000026431d7223 */ /* 0x000fc60000010068 */
[----:B------:R-:W-:Y:S01]  /*9330*/  FFMA.FTZ R30, R59, R64, -R30 ;  /* 0x000000403b1e7223 */ /* 0x000fe2000001081e */
[----:B------:R-:W-:-:S03]  /*9340*/  FFMA.FTZ R32, R32, R65, -R29 ;  /* 0x0000004120207223 */ /* 0x000fc6000001081d */
[-C--:B------:R-:W-:Y:S01]  /*9350*/  FMUL.FTZ R30, R30, R95.reuse ;  /* 0x0000005f1e1e7220 */ /* 0x080fe20000410000 */
[----:B------:R-:W-:-:S05]  /*9360*/  FMUL.FTZ R29, R32, R95 ;  /* 0x0000005f201d7220 */ /* 0x000fca0000410000 */
[----:B------:R-:W-:-:S05]  /*9370*/  F2FP.BF16.F32.PACK_AB R29, R29, R30 ;  /* 0x0000001e1d1d723e */ /* 0x000fca00000010ff */
[----:B------:R0:W-:Y:S02]  /*9380*/  STG.E desc[UR8][R24.64], R29 ;  /* 0x0000001d18007986 */ /* 0x0001e4000c101908 */
.L_x_135:
[----:B------:R-:W-:Y:S05]  /*9390*/  BSYNC B0 ;  /* 0x0000000000007941 */ /* 0x000fea0003800000 */
.L_x_134:
        /* <DEDUP_REMOVED lines=27> */
.L_x_136:
[----:B------:R-:W-:Y:S01]  /*9550*/  ISETP.GE.U32.AND P0, PT, R38, UR12, PT ;  /* 0x0000000c26007c0c */ /* 0x000fe2000bf06070 */
[----:B------:R-:W-:Y:S01]  /*9560*/  BSSY B0, `(.L_x_137) ;  /* 0x000001c000007945 */ /* 0x000fe20003800000 */
[----:B------:R-:W-:Y:S02]  /*9570*/  SHF.L.U32 R25, R68, 0x10, RZ ;  /* 0x0000001044197819 */ /* 0x000fe400000006ff */
[----:B------:R-:W-:Y:S02]  /*9580*/  ISETP.GE.AND.EX P0, PT, R39, UR13, PT, P0 ;  /* 0x0000000d27007c0c */ /* 0x000fe4000bf06300 */
[----:B------:R-:W-:Y:S01]  /*9590*/  SHF.L.U32 R27, R27, 0x10, RZ ;  /* 0x000000101b1b7819 */ /* 0x000fe200000006ff */
[----:B------:R-:W-:Y:S01]  /*95a0*/  FADD.FTZ R32, -R66, R25 ;  /* 0x0000001942207221 */ /* 0x000fe20000010100 */
[----:B------:R-:W-:-:S03]  /*95b0*/  ISETP.LT.U32.AND P0, PT, R2, 0x200, !P0 ;  /* 0x000002000200780c */ /* 0x000fc60004701070 */
[----:B------:R-:W-:-:S10]  /*95c0*/  FADD.FTZ R66, -R66, R27 ;  /* 0x0000001b42427221 */ /* 0x000fd40000010100 */
        /* <DEDUP_REMOVED lines=21> */
.L_x_138:
[----:B------:R-:W-:Y:S05]  /*9720*/  BSYNC B0 ;  /* 0x0000000000007941 */ /* 0x000fea0003800000 */
.L_x_137:
[----:B------:R-:W-:Y:S01]  /*9730*/  IADD3 R102, R102, 0x78, RZ ;  /* 0x0000007866667810 */ /* 0x000fe20007ffe0ff */
[-C--:B------:R-:W-:Y:S01]  /*9740*/  FMUL.FTZ R33, R32, R95.reuse ;  /* 0x0000005f20217220 */ /* 0x080fe20000410000 */
[----:B------:R-:W-:Y:S01]  /*9750*/  SHF.L.U32 R69, R69, 0x10, RZ ;  /* 0x0000001045457819 */ /* 0x000fe200000006ff */
[----:B------:R-:W-:Y:S01]  /*9760*/  FMUL.FTZ R66, R66, R95 ;  /* 0x0000005f42427220 */ /* 0x000fe20000410000 */
[----:B------:R-:W-:Y:S02]  /*9770*/  SHF.L.U32 R26, R26, 0x10, RZ ;  /* 0x000000101a1a7819 */ /* 0x000fe400000006ff */
[----:B------:R-:W-:Y:S01]  /*9780*/  SHF.R.S32.HI R32, RZ, 0x1f, R102 ;  /* 0x0000001fff207819 */ /* 0x000fe20000011466 */
[----:B------:R-:W-:Y:S06]  /*9790*/  @!P6 BRA `(.L_x_139) ;  /* 0x000000000048e947 */ /* 0x000fec0003800000 */
[----:B------:R-:W-:Y:S01]  /*97a0*/  FFMA.FTZ R63, R66, R65, R63 ;  /* 0x00000041423f7223 */ /* 0x000fe2000001003f */
[----:B------:R-:W-:-:S03]  /*97b0*/  FFMA.FTZ R62, R33, R64, R62 ;  /* 0x00000040213e7223 */ /* 0x000fc6000001003e */
[----:B0-----:R-:W-:Y:S01]  /*97c0*/  FMUL.FTZ R27, R63, -1.4426950216293334961 ;  /* 0xbfb8aa3b3f1b7820 */ /* 0x001fe20000410000 */
        /* <DEDUP_REMOVED lines=15> */
.L_x_139:
[----:B------:R-:W-:Y:S01]  /*98c0*/  ISETP.GE.U32.AND P0, PT, R102, UR12, PT ;  /* 0x0000000c66007c0c */ /* 0x000fe2000bf06070 */
[----:B------:R-:W-:Y:S03]  /*98d0*/  BSSY B0, `(.L_x_140) ;  /* 0x0000016000007945 */ /* 0x000fe60003800000 */
[----:B------:R-:W-:-:S04]  /*98e0*/  ISETP.GE.AND.EX P0, PT, R32, UR13, PT, P0 ;  /* 0x0000000d20007c0c */ /* 0x000fc8000bf06300 */
[----:B------:R-:W-:-:S13]  /*98f0*/  ISETP.LT.U32.AND P0, PT, R2, 0x200, !P0 ;  /* 0x000002000200780c */ /* 0x000fda0004701070 */
[----:B------:R-:W-:Y:S05]  /*9900*/  @!P0 BRA `(.L_x_141) ;  /* 0x0000000000488947 */ /* 0x000fea0003800000 */
[----:B0-----:R-:W-:Y:S01]  /*9910*/  SHF.R.S32.HI R24, RZ, 0x1f, R19 ;  /* 0x0000001fff187819 */ /* 0x001fe20000011413 */
[----:B------:R-:W-:Y:S01]  /*9920*/  ULDC.64 UR12, c[0x0][0x288] ;  /* 0x0000a200000c7ab9 */ /* 0x000fe20000000a00 */
[----:B------:R-:W-:Y:S01]  /*9930*/  MOV R99, R101 ;  /* 0x0000006500637202 */ /* 0x000fe20000000f00 */
[C-C-:B------:R-:W-:Y:S01]  /*9940*/  FFMA.FTZ R28, R67.reuse, R33, R104.reuse ;  /* 0x00000021431c7223 */ /* 0x140fe20000010068 */
[----:B------:R-:W-:Y:S01]  /*9950*/  FFMA.FTZ R67, R67, R66, R104 ;  /* 0x0000004243437223 */ /* 0x000fe20000010068 */
[----:B------:R-:W-:Y:S02]  /*9960*/  IMAD R24, R24, UR12, RZ ;  /* 0x0000000c18187c24 */ /* 0x000fe4000f8e02ff */
[----:B------:R-:W-:-:S04]  /*9970*/  IMAD.WIDE.U32 R98, R19, UR12, R98 ;  /* 0x0000000c13627c25 */ /* 0x000fc8000f8e0062 */
[----:B------:R-:W-:Y:S01]  /*9980*/  FFMA.FTZ R28, R69, R64, -R28 ;  /* 0x00000040451c7223 */ /* 0x000fe2000001081c */
[----:B------:R-:W-:Y:S01]  /*9990*/  FFMA.FTZ R26, R26, R65, -R67 ;  /* 0x000000411a1a7223 */ /* 0x000fe20000010843 */
[----:B------:R-:W-:Y:S01]  /*99a0*/  IMAD R25, R19, UR13, R24 ;  /* 0x0000000d13197c24 */ /* 0x000fe2000f8e0218 */
[----:B------:R-:W-:Y:S01]  /*99b0*/  ULDC.64 UR12, c[0x0][0x210] ;  /* 0x00008400000c7ab9 */ /* 0x000fe20000000a00 */
[-C--:B------:R-:W-:Y:S01]  /*99c0*/  FMUL.FTZ R27, R28, R95.reuse ;  /* 0x0000005f1c1b7220 */ /* 0x080fe20000410000 */
[----:B------:R-:W-:Y:S01]  /*99d0*/  FMUL.FTZ R26, R26, R95 ;  /* 0x0000005f1a1a7220 */ /* 0x000fe20000410000 */
[----:B------:R-:W-:Y:S02]  /*99e0*/  LEA R24, P0, R98, UR12, 0x1 ;  /* 0x0000000c62187c11 */ /* 0x000fe4000f8008ff */
[----:B------:R-:W-:Y:S02]  /*99f0*/  IADD3 R25, R99, R25, RZ ;  /* 0x0000001963197210 */ /* 0x000fe40007ffe0ff */
[----:B------:R-:W-:-:S02]  /*9a00*/  F2FP.BF16.F32.PACK_AB R27, R26, R27 ;  /* 0x0000001b1a1b723e */ /* 0x000fc400000010ff */
[----:B------:R-:W-:-:S05]  /*9a10*/  LEA.HI.X R25, R98, UR13, R25, 0x1, P0 ;  /* 0x0000000d62197c11 */ /* 0x000fca00080f0c19 */
[----:B------:R1:W-:Y:S02]  /*9a20*/  STG.E desc[UR8][R24.64], R27 ;  /* 0x0000001b18007986 */ /* 0x0003e4000c101908 */
.L_x_141:
[----:B------:R-:W-:Y:S05]  /*9a30*/  BSYNC B0 ;  /* 0x0000000000007941 */ /* 0x000fea0003800000 */
.L_x_140:
[----:B------:R-:W-:Y:S02]  /*9a40*/  IADD3 R14, R11, R14, RZ ;  /* 0x0000000e0b0e7210 */ /* 0x000fe40007ffe0ff */
[----:B------:R-:W-:Y:S02]  /*9a50*/  IADD3 R12, R12, 0x1, RZ ;  /* 0x000000010c0c7810 */ /* 0x000fe40007ffe0ff */
[----:B------:R-:W-:-:S13]  /*9a60*/  ISETP.GE.AND P0, PT, R14, UR4, PT ;  /* 0x000000040e007c0c */ /* 0x000fda000bf06270 */
[----:B------:R-:W-:Y:S05]  /*9a70*/  @!P0 BRA `(.L_x_142) ;  /* 0xffffff6c00108947 */ /* 0x000fea000383ffff */
.L_x_59:
[----:B------:R-:W2:Y:S01]  /*9a80*/  LDC R6, c[0x0][0xc] ;  /* 0x00000300ff067b82 */ /* 0x000ea20000000800 */
[----:B------:R-:W-:Y:S01]  /*9a90*/  ISETP.NE.AND P2, PT, R2, RZ, PT ;  /* 0x000000ff0200720c */ /* 0x000fe20003f45270 */
[----:B------:R-:W-:Y:S06]  /*9aa0*/  BSSY B0, `(.L_x_143) ;  /* 0x0000015000007945 */ /* 0x000fec0003800000 */
[----:B------:R-:W3:Y:S08]  /*9ab0*/  LDC R9, c[0x0][0x10] ;  /* 0x00000400ff097b82 */ /* 0x000ef00000000800 */
[----:B------:R-:W4:Y:S01]  /*9ac0*/  LDC.64 R4, c[0x0][0x258] ;  /* 0x00009600ff047b82 */ /* 0x000f220000000a00 */
[----:B--2---:R-:W-:-:S02]  /*9ad0*/  IADD3 R3, R6, -0x1, RZ ;  /* 0xffffffff06037810 */ /* 0x004fc40007ffe0ff */
[----:B------:R-:W-:Y:S02]  /*9ae0*/  ISETP.NE.AND P1, PT, R6, 0x1, PT ;  /* 0x000000010600780c */ /* 0x000fe40003f25270 */
[----:B------:R-:W-:Y:S02]  /*9af0*/  ISETP.NE.AND P0, PT, R3, UR7, PT ;  /* 0x0000000703007c0c */ /* 0x000fe4000bf05270 */
[C---:B---3--:R-:W-:Y:S02]  /*9b00*/  SHF.L.U32 R3, R9.reuse, 0x1, RZ ;  /* 0x0000000109037819 */ /* 0x048fe400000006ff */
[----:B------:R-:W-:Y:S02]  /*9b10*/  IADD3 R7, R9, -0x1, RZ ;  /* 0xffffffff09077810 */ /* 0x000fe40007ffe0ff */
[----:B------:R-:W-:Y:S02]  /*9b20*/  SEL R3, R3, RZ, P1 ;  /* 0x000000ff03037207 */ /* 0x000fe40000800000 */
[----:B------:R-:W-:-:S03]  /*9b30*/  ISETP.NE.OR P0, PT, R0, R7, P0 ;  /* 0x000000070000720c */ /* 0x000fc60000705670 */
[----:B----4-:R-:W-:Y:S01]  /*9b40*/  IMAD.WIDE.U32 R4, R3, 0x4, R4 ;  /* 0x0000000403047825 */ /* 0x010fe200078e0004 */
[----:B------:R-:W-:Y:S09]  /*9b50*/  @P2 BRA `(.L_x_144) ;  /* 0x0000000000242947 */ /* 0x000ff20003800000 */
[----:B------:R-:W2:Y:S01]  /*9b60*/  S2R R0, SR_LANEID ;  /* 0x0000000000007919 */ /* 0x000ea20000000000 */
[----:B------:R-:W-:Y:S02]  /*9b70*/  VOTEU.ANY UR4, UPT, PT ;  /* 0x0000000000047886 */ /* 0x000fe400038e0100 */
[----:B------:R-:W-:Y:S02]  /*9b80*/  UFLO.U32 UR5, UR4 ;  /* 0x00000004000572bd */ /* 0x000fe400080e0000 */
[----:B------:R-:W3:Y:S04]  /*9b90*/  POPC R3, UR4 ;  /* 0x0000000400037d09 */ /* 0x000ee80008000000 */
[----:B--2---:R-:W-:-:S13]  /*9ba0*/  ISETP.EQ.U32.AND P1, PT, R0, UR5, PT ;  /* 0x0000000500007c0c */ /* 0x004fda000bf22070 */
[----:B------:R-:W-:Y:S06]  /*9bb0*/  @P1 MEMBAR.ALL.GPU ;  /* 0x0000000000001992 */ /* 0x000fec000000a000 */
[----:B------:R-:W-:-:S00]  /*9bc0*/  @P1 ERRBAR ;  /* 0x00000000000019ab */ /* 0x000fc00000000000 */
[----:B------:R-:W-:Y:S06]  /*9bd0*/  @P1 CGAERRBAR ;  /* 0x00000000000015ab */ /* 0x000fec0000000000 */
[----:B---3--:R2:W-:Y:S02]  /*9be0*/  @P1 REDG.E.ADD.S32.STRONG.GPU desc[UR8][R4.64], R3 ;  /* 0x000000030400198e */ /* 0x0085e4000c10e388 */
.L_x_144:
[----:B------:R-:W-:Y:S05]  /*9bf0*/  BSYNC B0 ;  /* 0x0000000000007941 */ /* 0x000fea0003800000 */
.L_x_143:
[----:B------:R-:W-:Y:S05]  /*9c00*/  @P0 EXIT ;  /* 0x000000000000094d */ /* 0x000fea0003800000 */
[----:B------:R-:W-:Y:S05]  /*9c10*/  @P2 BRA `(.L_x_145) ;  /* 0x0000000000202947 */ /* 0x000fea0003800000 */
[----:B------:R-:W-:-:S05]  /*9c20*/  IMAD R0, R6, R9, RZ ;  /* 0x0000000906007224 */ /* 0x000fca00078e02ff */
[----:B------:R-:W-:-:S13]  /*9c30*/  ISETP.NE.AND P0, PT, R0, -0x1, PT ;  /* 0xffffffff0000780c */ /* 0x000fda0003f05270 */
[----:B------:R-:W-:Y:S05]  /*9c40*/  @!P0 BRA `(.L_x_145) ;  /* 0x0000000000148947 */ /* 0x000fea0003800000 */
.L_x_146:
[----:B--2---:R-:W2:Y:S04]  /*9c50*/  LDG.E.STRONG.GPU R3, desc[UR8][R4.64] ;  /* 0x0000000804037981 */ /* 0x004ea8000c1ef900 */
[----:B--2---:R-:W-:Y:S01]  /*9c60*/  CCTL.IVALL ;  /* 0x00000000ff00798f */ /* 0x004fe20002000000 */
[----:B------:R-:W-:Y:S05]  /*9c70*/  YIELD ;  /* 0x0000000000007946 */ /* 0x000fea0003800000 */
[----:B------:R-:W-:-:S13]  /*9c80*/  ISETP.NE.AND P0, PT, R3, R0, PT ;  /* 0x000000000300720c */ /* 0x000fda0003f05270 */
[----:B------:R-:W-:Y:S05]  /*9c90*/  @P0 BRA `(.L_x_146) ;  /* 0xfffffffc00ec0947 */ /* 0x000fea000383ffff */
.L_x_145:
[----:B------:R-:W-:Y:S05]  /*9ca0*/  WARPSYNC.ALL ;  /* 0x0000000000007948 */ /* 0x000fea0003800000 */
[----:B01----:R-:W0:Y:S08]  /*9cb0*/  LDC.64 R24, c[0x0][0x288] ;  /* 0x0000a200ff187b82 */ /* 0x003e300000000a00 */
[----:B------:R-:W-:Y:S01]  /*9cc0*/  BAR.SYNC.DEFER_BLOCKING 0x0 ;  /* 0x0000000000007b1d */ /* 0x000fe20000010000 */
[----:B0-----:R-:W-:-:S04]  /*9cd0*/  LEA.HI R0, P0, R25, R24, RZ, 0x1 ;  /* 0x0000001819007211 */ /* 0x001fc800078108ff */
[----:B--2---:R-:W-:-:S04]  /*9ce0*/  IADD3.X R3, RZ, R25, RZ, P0, !PT ;  /* 0x00000019ff037210 */ /* 0x004fc800007fe4ff */
[--C-:B------:R-:W-:Y:S02]  /*9cf0*/  SHF.R.S64 R27, R0, 0x1, R3.reuse ;  /* 0x00000001001b7819 */ /* 0x100fe40000001003 */
[----:B------:R-:W-:Y:S02]  /*9d00*/  SHF.R.S32.HI R0, RZ, 0x1f, R2 ;  /* 0x0000001fff007819 */ /* 0x000fe40000011402 */
[----:B------:R-:W-:Y:S02]  /*9d10*/  SHF.R.S32.HI R29, RZ, 0x1, R3 ;  /* 0x00000001ff1d7819 */ /* 0x000fe40000011403 */
[----:B------:R-:W-:-:S04]  /*9d20*/  ISETP.GT.U32.AND P0, PT, R27, R2, PT ;  /* 0x000000021b00720c */ /* 0x000fc80003f04070 */
[----:B------:R-:W-:-:S13]  /*9d30*/  ISETP.GT.AND.EX P0, PT, R29, R0, PT, P0 ;  /* 0x000000001d00720c */ /* 0x000fda0003f04300 */
[----:B------:R-:W-:Y:S05]  /*9d40*/  @!P0 EXIT ;  /* 0x000000000000894d */ /* 0x000fea0003800000 */
[----:B------:R-:W-:Y:S01]  /*9d50*/  IMAD.WIDE.U32 R4, R24, 0x3, RZ ;  /* 0x0000000318047825 */ /* 0x000fe200078e00ff */
[----:B------:R-:W-:Y:S01]  /*9d60*/  LEA R3, R25, R25, 0x1 ;  /* 0x0000001919037211 */ /* 0x000fe200078e08ff */
[----:B------:R-:W0:Y:S01]  /*9d70*/  LDC.64 R16, c[0x0][0x218] ;  /* 0x00008600ff107b82 */ /* 0x000e220000000a00 */
[----:B------:R-:W-:Y:S01]  /*9d80*/  SHF.L.U64.HI R33, R27, 0x2, R29 ;  /* 0x000000021b217819 */ /* 0x000fe2000001021d */
[----:B------:R-:W-:Y:S01]  /*9d90*/  ULDC.64 UR4, c[0x0][0x268] ;  /* 0x00009a0000047ab9 */ /* 0x000fe20000000a00 */
[----:B------:R-:W-:-:S04]  /*9da0*/  IADD3 R3, R5, R3, RZ ;  /* 0x0000000305037210 */ /* 0x000fc80007ffe0ff */
[----:B------:R-:W-:Y:S01]  /*9db0*/  LEA.HI R4, P0, R3, R4, RZ, 0x1 ;  /* 0x0000000403047211 */ /* 0x000fe200078108ff */
[----:B------:R-:W1:Y:S03]  /*9dc0*/  LDC.64 R18, c[0x0][0x220] ;  /* 0x00008800ff127b82 */ /* 0x000e660000000a00 */
[----:B------:R-:W-:-:S04]  /*9dd0*/  IADD3.X R3, RZ, R3, RZ, P0, !PT ;  /* 0x00000003ff037210 */ /* 0x000fc800007fe4ff */
[--C-:B------:R-:W-:Y:S02]  /*9de0*/  SHF.R.S64 R31, R4, 0x1, R3.reuse ;  /* 0x00000001041f7819 */ /* 0x100fe40000001003 */
[----:B------:R-:W-:Y:S02]  /*9df0*/  SHF.R.S32.HI R4, RZ, 0x1, R3 ;  /* 0x00000001ff047819 */ /* 0x000fe40000011403 */
[----:B------:R-:W-:Y:S02]  /*9e00*/  SHF.L.U64.HI R3, R24, 0x2, R25 ;  /* 0x0000000218037819 */ /* 0x000fe40000010219 */
[----:B------:R-:W-:-:S07]  /*9e10*/  SHF.L.U64.HI R25, R31, 0x2, R4 ;  /* 0x000000021f197819 */ /* 0x000fce0000010204 */
.L_x_147:
[----:B------:R-:W-:-:S04]  /*9e20*/  LEA R8, P0, R2, UR4, 0x2 ;  /* 0x0000000402087c11 */ /* 0x000fc8000f8010ff */
[----:B------:R-:W-:Y:S02]  /*9e30*/  LEA.HI.X R9, R2, UR5, R0, 0x2, P0 ;  /* 0x0000000502097c11 */ /* 0x000fe400080f1400 */
[-C--:B------:R-:W-:Y:S02]  /*9e40*/  LEA R10, P0, R27, R8.reuse, 0x2 ;  /* 0x000000081b0a7211 */ /* 0x080fe400078010ff */
[-C--:B------:R-:W-:Y:S01]  /*9e50*/  LEA R14, P1, R24, R8.reuse, 0x2 ;  /* 0x00000008180e7211 */ /* 0x080fe200078210ff */
[----:B--2---:R-:W2:Y:S01]  /*9e60*/  LDG.E R20, desc[UR8][R8.64] ;  /* 0x0000000808147981 */ /* 0x004ea2000c1e1900 */
[----:B------:R-:W-:Y:S02]  /*9e70*/  LEA R12, P2, R31, R8, 0x2 ;  /* 0x000000081f0c7211 */ /* 0x000fe400078410ff */
[----:B------:R-:W-:Y:S02]  /*9e80*/  IADD3.X R11, R9, R33, RZ, P0, !PT ;  /* 0x00000021090b7210 */ /* 0x000fe400007fe4ff */
[----:B------:R-:W-:-:S02]  /*9e90*/  IADD3.X R15, R3, R9, RZ, P1, !PT ;  /* 0x00000009030f7210 */ /* 0x000fc40000ffe4ff */
[----:B------:R-:W-:Y:S01]  /*9ea0*/  IADD3.X R13, R9, R25, RZ, P2, !PT ;  /* 0x00000019090d7210 */ /* 0x000fe200017fe4ff */
[----:B------:R-:W2:Y:S04]  /*9eb0*/  LDG.E R21, desc[UR8][R10.64] ;  /* 0x000000080a157981 */ /* 0x000ea8000c1e1900 */
[----:B------:R-:W3:Y:S04]  /*9ec0*/  LDG.E R22, desc[UR8][R14.64] ;  /* 0x000000080e167981 */ /* 0x000ee8000c1e1900 */
[----:B------:R-:W3:Y:S01]  /*9ed0*/  LDG.E R23, desc[UR8][R12.64] ;  /* 0x000000080c177981 */ /* 0x000ee2000c1e1900 */
[----:B------:R-:W-:-:S02]  /*9ee0*/  SHF.L.U32 R7, R2, 0x1, RZ ;  /* 0x0000000102077819 */ /* 0x000fc400000006ff */
[----:B------:R-:W-:-:S03]  /*9ef0*/  IADD3 R2, R2, 0x200, RZ ;  /* 0x0000020002027810 */ /* 0x000fc60007ffe0ff */
[----:B0-----:R-:W-:-:S04]  /*9f00*/  IMAD.WIDE R4, R7, 0x4, R16 ;  /* 0x0000000407047825 */ /* 0x001fc800078e0210 */
[----:B-1----:R-:W-:Y:S01]  /*9f10*/  IMAD.WIDE R6, R7, 0x4, R18 ;  /* 0x0000000407067825 */ /* 0x002fe200078e0212 */
[----:B------:R-:W-:Y:S02]  /*9f20*/  ISETP.GT.U32.AND P0, PT, R27, R2, PT ;  /* 0x000000021b00720c */ /* 0x000fe40003f04070 */
[----:B------:R-:W-:-:S04]  /*9f30*/  SHF.R.S32.HI R0, RZ, 0x1f, R2 ;  /* 0x0000001fff007819 */ /* 0x000fc80000011402 */
[----:B------:R-:W-:Y:S01]  /*9f40*/  ISETP.GT.AND.EX P0, PT, R29, R0, PT, P0 ;  /* 0x000000001d00720c */ /* 0x000fe20003f04300 */
[----:B--2---:R2:W-:Y:S04]  /*9f50*/  STG.E.64 desc[UR8][R4.64], R20 ;  /* 0x0000001404007986 */ /* 0x0045e8000c101b08 */
[----:B---3--:R2:W-:Y:S08]  /*9f60*/  STG.E.64 desc[UR8][R6.64], R22 ;  /* 0x0000001606007986 */ /* 0x0085f0000c101b08 */
[----:B------:R-:W-:Y:S05]  /*9f70*/  @P0 BRA `(.L_x_147) ;  /* 0xfffffffc00a80947 */ /* 0x000fea000383ffff */
[----:B------:R-:W-:Y:S05]  /*9f80*/  EXIT ;  /* 0x000000000000794d */ /* 0x000fea0003800000 */
.L_x_148:
        /* <DEDUP_REMOVED lines=15> */
.L_x_5661:


//--------------------- .text._Z35group_norm_nhwc_bwd_one_pass_kernelI11Bf16IOFp32WLi256ELi128ELi512EEv26Group_norm_nhwc_bwd_params --------------------------
	.section	.text._Z35group_norm_nhwc_bwd_one_pass_kernelI11Bf16IOFp32WLi256ELi128ELi512EEv26Group_norm_nhwc_bwd_params,"ax",@progbits
	.align	128
        .global         _Z35group_norm_nhwc_bwd_one_pass_kernelI11Bf16IOFp32WLi256ELi128ELi512EEv26Group_norm_nhwc_bwd_params
        .type           _Z35group_norm_nhwc_bwd_one_pass_kernelI11Bf16IOFp32WLi256ELi128ELi512EEv26Group_norm_nhwc_bwd_params,@function
        .size           _Z35group_norm_nhwc_bwd_one_pass_kernelI11Bf16IOFp32WLi256ELi128ELi512EEv26Group_norm_nhwc_bwd_params,(.L_x_5662 - _Z35group_norm_nhwc_bwd_one_pass_kernelI11Bf16IOFp32WLi256ELi128ELi512EEv26Group_norm_nhwc_bwd_params)
        .other          _Z35group_norm_nhwc_bwd_one_pass_kernelI11Bf16IOFp32WLi256ELi128ELi512EEv26Group_norm_nhwc_bwd_params,@"STO_CUDA_ENTRY STV_DEFAULT"
_Z35group_norm_nhwc_bwd_one_pass_kernelI11Bf16IOFp32WLi256ELi128ELi512EEv26Group_norm_nhwc_bwd_params:
.text._Z35group_norm_nhwc_bwd_one_pass_kernelI11Bf16IOFp32WLi256ELi128ELi512EEv26Group_norm_nhwc_bwd_params:
[----:B------:R-:W0:Y:S08]  /*0000*/  LDC R1, c[0x0][0x28] ;  /* 0x00000a00ff017b82 */ /* 0x000e300000000800 */
[----:B------:R-:W1:Y:S01]  /*0010*/  S2UR UR6, SR_CTAID.Y ;  /* 0x00000000000679c3 */ /* 0x000e620000002600 */
[----:B------:R-:W-:Y:S01]  /*0020*/  ULDC UR4, c[0x0][0x2a0] ;  /* 0x0000a80000047ab9 */ /* 0x000fe20000000800 */
[----:B------:R-:W-:Y:S01]  /*0030*/  ULDC UR5, c[0x0][0x270] ;  /* 0x00009c0000057ab9 */ /* 0x000fe20000000800 */
[----:B------:R-:W2:Y:S01]  /*0040*/  S2R R0, SR_TID.X ;  /* 0x0000000000007919 */ /* 0x000ea20000002100 */
[----:B------:R-:W-:Y:S01]  /*0050*/  UIMAD UR4, UR4, UR5, URZ ;  /* 0x00000005040472a4 */ /* 0x000fe2000f8e023f */
[----:B0-----:R-:W-:Y:S01]  /*0060*/  IADD3 R1, R1, -0x88, RZ ;  /* 0xffffff7801017810 */ /* 0x001fe20007ffe0ff */
[----:B------:R-:W-:-:S02]  /*0070*/  ULDC.64 UR16, c[0x0][0x208] ;  /* 0x0000820000107ab9 */ /* 0x000fc40000000a00 */
[----:B------:R-:W0:Y:S01]  /*0080*/  S2UR UR18, SR_CTAID.X ;  /* 0x00000000001279c3 */ /* 0x000e220000002500 */
[----:B-1----:R-:W-:-:S04]  /*0090*/  MOV R2, UR6 ;  /* 0x0000000600027c02 */ /* 0x002fc80008000f00 */
[----:B------:R-:W-:-:S13]  /*00a0*/  ISETP.GE.AND P0, PT, R2, UR4, PT ;  /* 0x0000000402007c0c */ /* 0x000fda000bf06270 */
[----:B--2---:R-:W-:Y:S05]  /*00b0*/  @P0 BRA `(.L_x_149) ;  /* 0x0000011c00fc0947 */ /* 0x004fea0003800000 */
[----:B------:R-:W0:Y:S01]  /*00c0*/  LDC R6, c[0x0][0x2ac] ;  /* 0x0000ab00ff067b82 */ /* 0x000e220000000800 */
[----:B------:R-:W-:Y:S01]  /*00d0*/  SHF.R.U32.HI R3, RZ, 0x6, R0 ;  /* 0x00000006ff037819 */ /* 0x000fe20000011600 */
[----:B------:R-:W-:Y:S01]  /*00e0*/  ULDC.64 UR4, c[0x0][0x290] ;  /* 0x0000a40000047ab9 */ /* 0x000fe20000000a00 */
[----:B------:R-:W-:Y:S01]  /*00f0*/  ISETP.GE.U32.AND P2, PT, R0, 0x200, PT ;  /* 0x000002000000780c */ /* 0x000fe20003f46070 */
[----:B------:R-:W-:Y:S01]  /*0100*/  ULDC.64 UR8, c[0x0][0x288] ;  /* 0x0000a20000087ab9 */ /* 0x000fe20000000a00 */
[----:B------:R-:W-:Y:S01]  /*0110*/  LOP3.LUT R4, R4, 0xffefffff, RZ, 0xc0, !PT ;  /* 0xffefffff04047812 */ /* 0x000fe200078ec0ff */
[----:B------:R-:W-:Y:S01]  /*0120*/  UIMAD UR11, UR9, 0x3, URZ ;  /* 0x00000003090b78a4 */ /* 0x000fe2000f8e023f */
[----:B------:R-:W-:Y:S01]  /*0130*/  R2UR UR19, R2 ;  /* 0x00000000021372ca */ /* 0x000fe200000e0000 */
[----:B------:R-:W1:Y:S01]  /*0140*/  S2UR UR6, SR_CgaCtaId ;  /* 0x00000000000679c3 */ /* 0x000e620000008800 */
[----:B------:R-:W-:Y:S01]  /*0150*/  ULDC UR20, c[0x0][0x10] ;  /* 0x0000040000147ab9 */ /* 0x000fe20000000800 */
[----:B0-----:R-:W-:-:S05]  /*0160*/  IMAD R3, R6, UR18, R3 ;  /* 0x0000001206037c24 */ /* 0x001fca000f8e0203 */
[C---:B------:R-:W-:Y:S02]  /*0170*/  IADD3 R5, R3.reuse, 0x78, RZ ;  /* 0x0000007803057810 */ /* 0x040fe40007ffe0ff */
[----:B------:R-:W-:Y:S02]  /*0180*/  IADD3 R6, R3, 0x80, RZ ;  /* 0x0000008003067810 */ /* 0x000fe40007ffe0ff */
[----:B------:R-:W-:Y:S02]  /*0190*/  ISETP.LT.U32.AND P0, PT, R5, UR4, PT ;  /* 0x0000000405007c0c */ /* 0x000fe4000bf01070 */
[----:B------:R-:W-:Y:S02]  /*01a0*/  SHF.R.S32.HI R5, RZ, 0x1f, R5 ;  /* 0x0000001fff057819 */ /* 0x000fe40000011405 */
[----:B------:R-:W-:Y:S02]  /*01b0*/  ISETP.LT.U32.AND P1, PT, R6, UR4, PT ;  /* 0x0000000406007c0c */ /* 0x000fe4000bf21070 */
[----:B------:R-:W-:-:S02]  /*01c0*/  ISETP.LT.AND.EX P0, PT, R5, UR5, !P2, P0 ;  /* 0x0000000505007c0c */ /* 0x000fc4000d701300 */
[----:B------:R-:W-:Y:S02]  /*01d0*/  SHF.R.S32.HI R6, RZ, 0x1f, R6 ;  /* 0x0000001fff067819 */ /* 0x000fe40000011406 */
[----:B------:R-:W-:Y:S02]  /*01e0*/  IADD3 R7, R3, 0x88, RZ ;  /* 0x0000008803077810 */ /* 0x000fe40007ffe0ff */
[----:B------:R-:W-:Y:S02]  /*01f0*/  ISETP.LT.AND.EX P1, PT, R6, UR5, !P2, P1 ;  /* 0x0000000506007c0c */ /* 0x000fe4000d721310 */
[----:B------:R-:W-:Y:S02]  /*0200*/  ISETP.LT.U32.AND P3, PT, R7, UR4, PT ;  /* 0x0000000407007c0c */ /* 0x000fe4000bf61070 */
[----:B------:R-:W-:Y:S02]  /*0210*/  SHF.R.S32.HI R7, RZ, 0x1f, R7 ;  /* 0x0000001fff077819 */ /* 0x000fe40000011407 */
[----:B------:R-:W-:-:S02]  /*0220*/  IADD3 R5, R3, 0x90, RZ ;  /* 0x0000009003057810 */ /* 0x000fc40007ffe0ff */
[----:B------:R-:W-:Y:S02]  /*0230*/  @P0 LOP3.LUT R4, R4, 0x100000, RZ, 0xfc, !PT ;  /* 0x0010000004040812 */ /* 0x000fe400078efcff */
[----:B------:R-:W-:Y:S02]  /*0240*/  ISETP.LT.AND.EX P0, PT, R7, UR5, !P2, P3 ;  /* 0x0000000507007c0c */ /* 0x000fe4000d701330 */
[----:B------:R-:W-:Y:S02]  /*0250*/  LOP3.LUT R4, R4, 0xfff7ffff, RZ, 0xc0, !PT ;  /* 0xfff7ffff04047812 */ /* 0x000fe400078ec0ff */
[----:B------:R-:W-:Y:S02]  /*0260*/  ISETP.LT.U32.AND P3, PT, R5, UR4, PT ;  /* 0x0000000405007c0c */ /* 0x000fe4000bf61070 */
[----:B------:R-:W-:Y:S02]  /*0270*/  SHF.R.S32.HI R5, RZ, 0x1f, R5 ;  /* 0x0000001fff057819 */ /* 0x000fe40000011405 */
[----:B------:R-:W-:-:S02]  /*0280*/  @P1 LOP3.LUT R4, R4, 0x80000, RZ, 0xfc, !PT ;  /* 0x0008000004041812 */ /* 0x000fc400078efcff */
[----:B------:R-:W-:Y:S02]  /*0290*/  IADD3 R6, R3, 0x98, RZ ;  /* 0x0000009803067810 */ /* 0x000fe40007ffe0ff */
        /* <DEDUP_REMOVED lines=11> */
[----:B------:R-:W-:Y:S02]  /*0350*/  ISETP.LT.AND.EX P0, PT, R7, UR5, !P2, P0 ;  /* 0x0000000507007c0c */ /* 0x000fe4000d701300 */
[----:B------:R-:W-:Y:S02]  /*0360*/  LOP3.LUT R4, R4, 0xfffeffff, RZ, 0xc0, !PT ;  /* 0xfffeffff04047812 */ /* 0x000fe400078ec0ff */
[----:B------:R-:W-:Y:S02]  /*0370*/  IADD3 R5, R3, 0xa8, RZ ;  /* 0x000000a803057810 */ /* 0x000fe40007ffe0ff */
[----:B------:R-:W-:Y:S02]  /*0380*/  @P1 LOP3.LUT R4, R4, 0x10000, RZ, 0xfc, !PT ;  /* 0x0001000004041812 */ /* 0x000fe400078efcff */
[----:B------:R-:W-:Y:S02]  /*0390*/  SHF.R.S32.HI R6, RZ, 0x1f, R5 ;  /* 0x0000001fff067819 */ /* 0x000fe40000011405 */
[----:B------:R-:W-:-:S02]  /*03a0*/  LOP3.LUT R4, R4, 0xffff7fff, RZ, 0xc0, !PT ;  /* 0xffff7fff04047812 */ /* 0x000fc400078ec0ff */
[----:B------:R-:W-:Y:S02]  /*03b0*/  IADD3 R7, R3, 0xb0, RZ ;  /* 0x000000b003077810 */ /* 0x000fe40007ffe0ff */
[----:B------:R-:W-:Y:S02]  /*03c0*/  @P0 LOP3.LUT R4, R4, 0x8000, RZ, 0xfc, !PT ;  /* 0x0000800004040812 */ /* 0x000fe400078efcff */
[----:B------:R-:W-:Y:S02]  /*03d0*/  ISETP.LT.U32.AND P0, PT, R5, UR4, PT ;  /* 0x0000000405007c0c */ /* 0x000fe4000bf01070 */
[----:B------:R-:W-:Y:S02]  /*03e0*/  LOP3.LUT R4, R4, 0xffffbfff, RZ, 0xc0, !PT ;  /* 0xffffbfff04047812 */ /* 0x000fe400078ec0ff */
[----:B------:R-:W-:Y:S02]  /*03f0*/  ISETP.LT.AND.EX P0, PT, R6, UR5, !P2, P0 ;  /* 0x0000000506007c0c */ /* 0x000fe4000d701300 */
[----:B------:R-:W-:-:S02]  /*0400*/  SHF.R.S32.HI R5, RZ, 0x1f, R7 ;  /* 0x0000001fff057819 */ /* 0x000fc40000011407 */
[C---:B------:R-:W-:Y:S02]  /*0410*/  IADD3 R6, R3.reuse, 0xb8, RZ ;  /* 0x000000b803067810 */ /* 0x040fe40007ffe0ff */
[----:B------:R-:W-:Y:S02]  /*0420*/  SHF.R.S32.HI R11, RZ, 0x1f, R3 ;  /* 0x0000001fff0b7819 */ /* 0x000fe40000011403 */
[C---:B------:R-:W-:Y:S02]  /*0430*/  IADD3 R32, R3.reuse, 0x8, RZ ;  /* 0x0000000803207810 */ /* 0x040fe40007ffe0ff */
[----:B------:R-:W-:Y:S01]  /*0440*/  IADD3 R30, R3, 0x10, RZ ;  /* 0x00000010031e7810 */ /* 0x000fe20007ffe0ff */
[----:B------:R0:W-:Y:S01]  /*0450*/  STL [R1+0x7c], R11 ;  /* 0x00007c0b01007387 */ /* 0x0001e20000100800 */
[----:B------:R-:W-:Y:S02]  /*0460*/  SHF.R.S32.HI R31, RZ, 0x1f, R32 ;  /* 0x0000001fff1f7819 */ /* 0x000fe40000011420 */
[----:B------:R-:W-:Y:S01]  /*0470*/  @P0 LOP3.LUT R4, R4, 0x4000, RZ, 0xfc, !PT ;  /* 0x0000400004040812 */ /* 0x000fe200078efcff */
[----:B------:R-:W-:Y:S01]  /*0480*/  STL [R1+0x3c], R32 ;  /* 0x00003c2001007387 */ /* 0x000fe20000100800 */
[----:B------:R-:W-:-:S02]  /*0490*/  ISETP.LT.U32.AND P0, PT, R7, UR4, PT ;  /* 0x0000000407007c0c */ /* 0x000fc4000bf01070 */
[----:B------:R-:W-:Y:S01]  /*04a0*/  LOP3.LUT R4, R4, 0xffffdfff, RZ, 0xc0, !PT ;  /* 0xffffdfff04047812 */ /* 0x000fe200078ec0ff */
[----:B------:R-:W-:Y:S01]  /*04b0*/  STL [R1+0x38], R30 ;  /* 0x0000381e01007387 */ /* 0x000fe20000100800 */
[----:B------:R-:W-:Y:S02]  /*04c0*/  ISETP.LT.AND.EX P0, PT, R5, UR5, !P2, P0 ;  /* 0x0000000505007c0c */ /* 0x000fe4000d701300 */
[----:B------:R-:W-:Y:S02]  /*04d0*/  SHF.R.S32.HI R5, RZ, 0x1f, R6 ;  /* 0x0000001fff057819 */ /* 0x000fe40000011406 */
[C---:B------:R-:W-:Y:S02]  /*04e0*/  IADD3 R7, R3.reuse, 0xc0, RZ ;  /* 0x000000c003077810 */ /* 0x040fe40007ffe0ff */
[----:B------:R-:W-:Y:S02]  /*04f0*/  SHF.R.S32.HI R29, RZ, 0x1f, R30 ;  /* 0x0000001fff1d7819 */ /* 0x000fe4000001141e */
[----:B------:R-:W-:-:S02]  /*0500*/  IADD3 R28, R3, 0x18, RZ ;  /* 0x00000018031c7810 */ /* 0x000fc40007ffe0ff */
[----:B------:R-:W-:Y:S02]  /*0510*/  IADD3 R26, R3, 0x20, RZ ;  /* 0x00000020031a7810 */ /* 0x000fe40007ffe0ff */
[----:B------:R-:W-:Y:S01]  /*0520*/  SHF.R.S32.HI R27, RZ, 0x1f, R28 ;  /* 0x0000001fff1b7819 */ /* 0x000fe2000001141c */
[----:B------:R-:W-:Y:S01]  /*0530*/  STL [R1+0x34], R28 ;  /* 0x0000341c01007387 */ /* 0x000fe20000100800 */
[----:B------:R-:W-:Y:S02]  /*0540*/  @P0 LOP3.LUT R4, R4, 0x2000, RZ, 0xfc, !PT ;  /* 0x0000200004040812 */ /* 0x000fe400078efcff */
[----:B------:R-:W-:Y:S01]  /*0550*/  ISETP.LT.U32.AND P0, PT, R6, UR4, PT ;  /* 0x0000000406007c0c */ /* 0x000fe2000bf01070 */
[----:B------:R-:W-:Y:S01]  /*0560*/  STL [R1+0x30], R26 ;  /* 0x0000301a01007387 */ /* 0x000fe20000100800 */
[----:B------:R-:W-:Y:S02]  /*0570*/  LOP3.LUT R4, R4, 0xffffefff, RZ, 0xc0, !PT ;  /* 0xffffefff04047812 */ /* 0x000fe400078ec0ff */
[----:B------:R-:W-:-:S02]  /*0580*/  ISETP.LT.AND.EX P1, PT, R5, UR5, !P2, P0 ;  /* 0x0000000505007c0c */ /* 0x000fc4000d721300 */
[----:B------:R-:W-:Y:S02]  /*0590*/  SHF.R.S32.HI R5, RZ, 0x1f, R7 ;  /* 0x0000001fff057819 */ /* 0x000fe40000011407 */
[----:B------:R-:W-:Y:S02]  /*05a0*/  ISETP.LT.U32.AND P0, PT, R7, UR4, PT ;  /* 0x0000000407007c0c */ /* 0x000fe4000bf01070 */
[----:B------:R-:W-:Y:S02]  /*05b0*/  SHF.R.S32.HI R25, RZ, 0x1f, R26 ;  /* 0x0000001fff197819 */ /* 0x000fe4000001141a */
[----:B------:R-:W-:Y:S02]  /*05c0*/  ISETP.LT.AND.EX P0, PT, R5, UR5, !P2, P0 ;  /* 0x0000000505007c0c */ /* 0x000fe4000d701300 */
[C---:B------:R-:W-:Y:S02]  /*05d0*/  IADD3 R24, R3.reuse, 0x28, RZ ;  /* 0x0000002803187810 */ /* 0x040fe40007ffe0ff */
[----:B------:R-:W-:-:S02]  /*05e0*/  IADD3 R22, R3, 0x30, RZ ;  /* 0x0000003003167810 */ /* 0x000fc40007ffe0ff */
[----:B------:R-:W-:Y:S01]  /*05f0*/  @P1 LOP3.LUT R4, R4, 0x1000, RZ, 0xfc, !PT ;  /* 0x0000100004041812 */ /* 0x000fe200078efcff */
[----:B------:R-:W-:Y:S01]  /*0600*/  STL [R1+0x2c], R24 ;  /* 0x00002c1801007387 */ /* 0x000fe20000100800 */
[----:B------:R-:W-:Y:S02]  /*0610*/  SHF.R.S32.HI R23, RZ, 0x1f, R24 ;  /* 0x0000001fff177819 */ /* 0x000fe40000011418 */
[----:B------:R-:W-:Y:S01]  /*0620*/  LOP3.LUT R4, R4, 0xfffff7ff, RZ, 0xc0, !PT ;  /* 0xfffff7ff04047812 */ /* 0x000fe200078ec0ff */
[----:B------:R-:W-:Y:S01]  /*0630*/  STL [R1+0x28], R22 ;  /* 0x0000281601007387 */ /* 0x000fe20000100800 */
[----:B------:R-:W-:Y:S02]  /*0640*/  SHF.R.S32.HI R21, RZ, 0x1f, R22 ;  /* 0x0000001fff157819 */ /* 0x000fe40000011416 */
[----:B------:R-:W-:Y:S02]  /*0650*/  @P0 LOP3.LUT R4, R4, 0x800, RZ, 0xfc, !PT ;  /* 0x0000080004040812 */ /* 0x000fe400078efcff */
[----:B------:R-:W-:-:S02]  /*0660*/  ISETP.LT.U32.AND P0, PT, R3, UR4, PT ;  /* 0x0000000403007c0c */ /* 0x000fc4000bf01070 */
[----:B------:R-:W-:Y:S02]  /*0670*/  LOP3.LUT R4, R4, 0xffdfffff, RZ, 0xc0, !PT ;  /* 0xffdfffff04047812 */ /* 0x000fe400078ec0ff */
[----:B------:R-:W-:Y:S02]  /*0680*/  ISETP.LT.AND.EX P0, PT, R11, UR5, !P2, P0 ;  /* 0x000000050b007c0c */ /* 0x000fe4000d701300 */
[C---:B------:R-:W-:Y:S02]  /*0690*/  IADD3 R20, R3.reuse, 0x38, RZ ;  /* 0x0000003803147810 */ /* 0x040fe40007ffe0ff */
[----:B------:R-:W-:Y:S02]  /*06a0*/  IADD3 R18, R3, 0x40, RZ ;  /* 0x0000004003127810 */ /* 0x000fe40007ffe0ff */
[----:B------:R-:W-:Y:S01]  /*06b0*/  SHF.R.S32.HI R19, RZ, 0x1f, R20 ;  /* 0x0000001fff137819 */ /* 0x000fe20000011414 */
[----:B------:R-:W-:Y:S01]  /*06c0*/  STL [R1+0x24], R20 ;  /* 0x0000241401007387 */ /* 0x000fe20000100800 */
[----:B------:R-:W-:-:S02]  /*06d0*/  SHF.R.S32.HI R17, RZ, 0x1f, R18 ;  /* 0x0000001fff117819 */ /* 0x000fc40000011412 */
[C---:B------:R-:W-:Y:S01]  /*06e0*/  IADD3 R16, R3.reuse, 0x48, RZ ;  /* 0x0000004803107810 */ /* 0x040fe20007ffe0ff */
[----:B------:R-:W-:Y:S01]  /*06f0*/  STL [R1+0x20], R18 ;  /* 0x0000201201007387 */ /* 0x000fe20000100800 */
[----:B------:R-:W-:Y:S02]  /*0700*/  IADD3 R14, R3, 0x50, RZ ;  /* 0x00000050030e7810 */ /* 0x000fe40007ffe0ff */
[----:B------:R-:W-:Y:S01]  /*0710*/  @P0 LOP3.LUT R4, R4, 0x200000, RZ, 0xfc, !PT ;  /* 0x0020000004040812 */ /* 0x000fe200078efcff */
[----:B------:R-:W-:Y:S01]  /*0720*/  STL [R1+0x1c], R16 ;  /* 0x00001c1001007387 */ /* 0x000fe20000100800 */
[----:B------:R-:W-:Y:S02]  /*0730*/  ISETP.LT.U32.AND P0, PT, R32, UR4, PT ;  /* 0x0000000420007c0c */ /* 0x000fe4000bf01070 */
[----:B------:R-:W-:Y:S01]  /*0740*/  LOP3.LUT R4, R4, 0xfffffbff, RZ, 0xc0, !PT ;  /* 0xfffffbff04047812 */ /* 0x000fe200078ec0ff */
[----:B------:R-:W-:Y:S01]  /*0750*/  STL [R1+0x18], R14 ;  /* 0x0000180e01007387 */ /* 0x000fe20000100800 */
[----:B------:R-:W-:-:S02]  /*0760*/  ISETP.LT.AND.EX P1, PT, R31, UR5, !P2, P0 ;  /* 0x000000051f007c0c */ /* 0x000fc4000d721300 */
[----:B------:R-:W-:Y:S02]  /*0770*/  ISETP.LT.U32.AND P0, PT, R30, UR4, PT ;  /* 0x000000041e007c0c */ /* 0x000fe4000bf01070 */
[----:B------:R-:W-:Y:S02]  /*0780*/  SHF.R.S32.HI R15, RZ, 0x1f, R16 ;  /* 0x0000001fff0f7819 */ /* 0x000fe40000011410 */
[----:B------:R-:W-:Y:S02]  /*0790*/  ISETP.LT.AND.EX P3, PT, R29, UR5, !P2, P0 ;  /* 0x000000051d007c0c */ /* 0x000fe4000d761300 */
[----:B------:R-:W-:Y:S02]  /*07a0*/  ISETP.LT.U32.AND P0, PT, R28, UR4, PT ;  /* 0x000000041c007c0c */ /* 0x000fe4000bf01070 */
[----:B------:R-:W-:Y:S02]  /*07b0*/  SHF.R.S32.HI R13, RZ, 0x1f, R14 ;  /* 0x0000001fff0d7819 */ /* 0x000fe4000001140e */
[----:B------:R-:W-:-:S02]  /*07c0*/  IADD3 R12, R3, 0x58, RZ ;  /* 0x00000058030c7810 */ /* 0x000fc40007ffe0ff */
[----:B------:R-:W-:Y:S02]  /*07d0*/  @P1 LOP3.LUT R4, R4, 0x400, RZ, 0xfc, !PT ;  /* 0x0000040004041812 */ /* 0x000fe400078efcff */
[----:B------:R-:W-:Y:S01]  /*07e0*/  ISETP.LT.AND.EX P1, PT, R27, UR5, !P2, P0 ;  /* 0x000000051b007c0c */ /* 0x000fe2000d721300 */
[----:B------:R-:W-:Y:S01]  /*07f0*/  STL [R1+0x14], R12 ;  /* 0x0000140c01007387 */ /* 0x000fe20000100800 */
[----:B------:R-:W-:Y:S02]  /*0800*/  LOP3.LUT R4, R4, 0xfffffdff, RZ, 0xc0, !PT ;  /* 0xfffffdff04047812 */ /* 0x000fe400078ec0ff */
[----:B------:R-:W-:Y:S02]  /*0810*/  ISETP.LT.U32.AND P0, PT, R26, UR4, PT ;  /* 0x000000041a007c0c */ /* 0x000fe4000bf01070 */
[----:B------:R-:W-:Y:S02]  /*0820*/  @P3 LOP3.LUT R4, R4, 0x200, RZ, 0xfc, !PT ;  /* 0x0000020004043812 */ /* 0x000fe400078efcff */
[----:B------:R-:W-:-:S02]  /*0830*/  ISETP.LT.AND.EX P3, PT, R25, UR5, !P2, P0 ;  /* 0x0000000519007c0c */ /* 0x000fc4000d761300 */
[----:B------:R-:W-:Y:S02]  /*0840*/  LOP3.LUT R4, R4, 0xfffffeff, RZ, 0xc0, !PT ;  /* 0xfffffeff04047812 */ /* 0x000fe400078ec0ff */
[----:B------:R-:W-:Y:S02]  /*0850*/  ISETP.LT.U32.AND P0, PT, R24, UR4, PT ;  /* 0x0000000418007c0c */ /* 0x000fe4000bf01070 */
[----:B------:R-:W-:Y:S02]  /*0860*/  @P1 LOP3.LUT R4, R4, 0x100, RZ, 0xfc, !PT ;  /* 0x0000010004041812 */ /* 0x000fe400078efcff */
[----:B------:R-:W-:Y:S02]  /*0870*/  ISETP.LT.AND.EX P1, PT, R23, UR5, !P2, P0 ;  /* 0x0000000517007c0c */ /* 0x000fe4000d721300 */
[----:B------:R-:W-:Y:S02]  /*0880*/  LOP3.LUT R4, R4, 0xffffff7f, RZ, 0xc0, !PT ;  /* 0xffffff7f04047812 */ /* 0x000fe400078ec0ff */
[----:B------:R-:W-:-:S02]  /*0890*/  ISETP.LT.U32.AND P0, PT, R22, UR4, PT ;  /* 0x0000000416007c0c */ /* 0x000fc4000bf01070 */
[----:B------:R-:W-:Y:S02]  /*08a0*/  @P3 LOP3.LUT R4, R4, 0x80, RZ, 0xfc, !PT ;  /* 0x0000008004043812 */ /* 0x000fe400078efcff */
[----:B------:R-:W-:Y:S02]  /*08b0*/  ISETP.LT.AND.EX P3, PT, R21, UR5, !P2, P0 ;  /* 0x0000000515007c0c */ /* 0x000fe4000d761300 */
        /* <DEDUP_REMOVED lines=15> */
[----:B------:R-:W-:-:S02]  /*09b0*/  IADD3 R10, R3, 0x60, RZ ;  /* 0x00000060030a7810 */ /* 0x000fc40007ffe0ff */
[----:B------:R-:W-:Y:S02]  /*09c0*/  ISETP.LT.AND.EX P0, PT, R13, UR5, !P2, P0 ;  /* 0x000000050d007c0c */ /* 0x000fe4000d701300 */
[C---:B------:R-:W-:Y:S01]  /*09d0*/  IADD3 R9, R3.reuse, 0x68, RZ ;  /* 0x0000006803097810 */ /* 0x040fe20007ffe0ff */
[----:B------:R-:W-:Y:S01]  /*09e0*/  STL [R1+0x10], R10 ;  /* 0x0000100a01007387 */ /* 0x000fe20000100800 */
[----:B------:R-:W-:Y:S02]  /*09f0*/  LOP3.LUT R4, R4, 0xfffffffb, RZ, 0xc0, !PT ;  /* 0xfffffffb04047812 */ /* 0x000fe400078ec0ff */
[----:B------:R-:W-:Y:S01]  /*0a00*/  IADD3 R8, R3, 0x70, RZ ;  /* 0x0000007003087810 */ /* 0x000fe20007ffe0ff */
[----:B------:R-:W-:Y:S01]  /*0a10*/  STL [R1+0xc], R9 ;  /* 0x00000c0901007387 */ /* 0x000fe20000100800 */
[----:B------:R-:W-:Y:S02]  /*0a20*/  @P1 LOP3.LUT R4, R4, 0x4, RZ, 0xfc, !PT ;  /* 0x0000000404041812 */ /* 0x000fe400078efcff */
[----:B0-----:R-:W-:Y:S01]  /*0a30*/  SHF.R.S32.HI R11, RZ, 0x1f, R12 ;  /* 0x0000001fff0b7819 */ /* 0x001fe2000001140c */
[----:B------:R-:W-:Y:S01]  /*0a40*/  STL [R1+0x40], R8 ;  /* 0x0000400801007387 */ /* 0x000fe20000100800 */
[----:B------:R-:W-:-:S02]  /*0a50*/  LOP3.LUT R4, R4, 0xfffffffd, RZ, 0xc0, !PT ;  /* 0xfffffffd04047812 */ /* 0x000fc400078ec0ff */
[----:B------:R-:W-:Y:S01]  /*0a60*/  SHF.R.S32.HI R7, RZ, 0x1f, R10 ;  /* 0x0000001fff077819 */ /* 0x000fe2000001140a */
[----:B------:R-:W-:Y:S01]  /*0a70*/  STL [R1+0x78], R31 ;  /* 0x0000781f01007387 */ /* 0x000fe20000100800 */
[----:B------:R-:W-:Y:S02]  /*0a80*/  SHF.R.S32.HI R6, RZ, 0x1f, R9 ;  /* 0x0000001fff067819 */ /* 0x000fe40000011409 */
[----:B------:R-:W-:Y:S01]  /*0a90*/  ISETP.LT.U32.AND P5, PT, R12, UR4, PT ;  /* 0x000000040c007c0c */ /* 0x000fe2000bfa1070 */
[----:B------:R-:W-:Y:S01]  /*0aa0*/  STL [R1+0x74], R29 ;  /* 0x0000741d01007387 */ /* 0x000fe20000100800 */
[----:B------:R-:W-:Y:S02]  /*0ab0*/  @P0 LOP3.LUT R4, R4, 0x2, RZ, 0xfc, !PT ;  /* 0x0000000204040812 */ /* 0x000fe400078efcff */
[----:B------:R-:W-:Y:S01]  /*0ac0*/  ISETP.LT.U32.AND P4, PT, R10, UR4, PT ;  /* 0x000000040a007c0c */ /* 0x000fe2000bf81070 */
[----:B------:R-:W-:Y:S01]  /*0ad0*/  STL [R1+0x70], R27 ;  /* 0x0000701b01007387 */ /* 0x000fe20000100800 */
[----:B------:R-:W-:-:S02]  /*0ae0*/  ISETP.LT.U32.AND P3, PT, R9, UR4, PT ;  /* 0x0000000409007c0c */ /* 0x000fc4000bf61070 */
[----:B------:R-:W-:Y:S01]  /*0af0*/  SHF.R.S32.HI R5, RZ, 0x1f, R8 ;  /* 0x0000001fff057819 */ /* 0x000fe20000011408 */
[----:B------:R-:W-:Y:S01]  /*0b00*/  STL [R1+0x6c], R25 ;  /* 0x00006c1901007387 */ /* 0x000fe20000100800 */
[----:B------:R-:W-:Y:S02]  /*0b10*/  ISETP.LT.U32.AND P0, PT, R8, UR4, PT ;  /* 0x0000000408007c0c */ /* 0x000fe4000bf01070 */
[----:B------:R-:W-:Y:S01]  /*0b20*/  ISETP.LT.AND.EX P5, PT, R11, UR5, !P2, P5 ;  /* 0x000000050b007c0c */ /* 0x000fe2000d7a1350 */
[----:B------:R-:W-:Y:S01]  /*0b30*/  STL [R1+0x68], R23 ;  /* 0x0000681701007387 */ /* 0x000fe20000100800 */
[----:B------:R-:W-:Y:S02]  /*0b40*/  ISETP.LT.AND.EX P4, PT, R7, UR5, !P2, P4 ;  /* 0x0000000507007c0c */ /* 0x000fe4000d781340 */
[----:B------:R-:W-:Y:S01]  /*0b50*/  ISETP.LT.AND.EX P3, PT, R6, UR5, !P2, P3 ;  /* 0x0000000506007c0c */ /* 0x000fe2000d761330 */
[----:B------:R-:W-:Y:S01]  /*0b60*/  STL [R1+0x64], R21 ;  /* 0x0000641501007387 */ /* 0x000fe20000100800 */
[----:B------:R-:W-:Y:S01]  /*0b70*/  ISETP.LT.AND.EX P2, PT, R5, UR5, !P2, P0 ;  /* 0x0000000505007c0c */ /* 0x000fe2000d741300 */
[----:B------:R-:W-:-:S02]  /*0b80*/  UIMAD.WIDE.U32 UR4, UR8, 0x3, URZ ;  /* 0x00000003080478a5 */ /* 0x000fc4000f8e003f */
[----:B------:R-:W-:Y:S01]  /*0b90*/  STL [R1+0x60], R19 ;  /* 0x0000601301007387 */ /* 0x000fe20000100800 */
[----:B------:R-:W-:Y:S02]  /*0ba0*/  ULEA.HI UR8, UP0, UR9, UR8, URZ, 0x1 ;  /* 0x0000000809087291 */ /* 0x000fe4000f81083f */
[----:B------:R-:W-:Y:S01]  /*0bb0*/  UIADD3 UR11, UR5, UR11, URZ ;  /* 0x0000000b050b7290 */ /* 0x000fe2000fffe03f */
[----:B------:R-:W-:Y:S01]  /*0bc0*/  STL [R1+0x5c], R17 ;  /* 0x00005c1101007387 */ /* 0x000fe20000100800 */
[----:B------:R-:W-:Y:S01]  /*0bd0*/  UIADD3.X UR10, URZ, UR9, URZ, UP0, !UPT ;  /* 0x000000093f0a7290 */ /* 0x000fe200087fe43f */
[----:B------:R-:W-:Y:S02]  /*0be0*/  UMOV UR5, 0x400 ;  /* 0x0000040000057882 */ /* 0x000fe40000000000 */
[----:B------:R-:W-:Y:S01]  /*0bf0*/  STL [R1+0x58], R15 ;  /* 0x0000580f01007387 */ /* 0x000fe20000100800 */
[----:B-1----:R-:W-:Y:S02]  /*0c00*/  ULEA UR5, UR6, UR5, 0x18 ;  /* 0x0000000506057291 */ /* 0x002fe4000f8ec03f */
[----:B------:R-:W-:Y:S01]  /*0c10*/  ULEA.HI UR9, UP0, UR11, UR4, URZ, 0x1 ;  /* 0x000000040b097291 */ /* 0x000fe2000f81083f */
[----:B------:R-:W-:Y:S01]  /*0c20*/  STL [R1+0x54], R13 ;  /* 0x0000540d01007387 */ /* 0x000fe20000100800 */
[----:B------:R-:W-:-:S02]  /*0c30*/  USHF.R.S64 UR8, UR8, 0x1, UR10 ;  /* 0x0000000108087899 */ /* 0x000fc4000800100a */
[----:B------:R-:W-:Y:S01]  /*0c40*/  UIADD3.X UR11, URZ, UR11, URZ, UP0, !UPT ;  /* 0x0000000b3f0b7290 */ /* 0x000fe200087fe43f */
[----:B------:R-:W-:Y:S01]  /*0c50*/  STL [R1+0x50], R11 ;  /* 0x0000500b01007387 */ /* 0x000fe20000100800 */
[----:B------:R-:W-:Y:S02]  /*0c60*/  USHF.R.S32.HI UR10, URZ, 0x1, UR10 ;  /* 0x000000013f0a7899 */ /* 0x000fe4000801140a */
[----:B------:R-:W-:Y:S01]  /*0c70*/  USHF.R.S64 UR9, UR9, 0x1, UR11 ;  /* 0x0000000109097899 */ /* 0x000fe2000800100b */
[----:B------:R-:W-:Y:S01]  /*0c80*/  STL [R1+0x4c], R7 ;  /* 0x00004c0701007387 */ /* 0x000fe20000100800 */
[----:B------:R-:W-:Y:S02]  /*0c90*/  USHF.R.S32.HI UR11, URZ, 0x1, UR11 ;  /* 0x000000013f0b7899 */ /* 0x000fe4000801140b */
[----:B------:R-:W-:Y:S01]  /*0ca0*/  USHF.L.U64.HI UR10, UR8, 0x2, UR10 ;  /* 0x00000002080a7899 */ /* 0x000fe2000801020a */
[----:B------:R-:W-:Y:S01]  /*0cb0*/  STL [R1+0x48], R6 ;  /* 0x0000480601007387 */ /* 0x000fe20000100800 */
[----:B------:R-:W-:Y:S01]  /*0cc0*/  USHF.L.U64.HI UR11, UR9, 0x2, UR11 ;  /* 0x00000002090b7899 */ /* 0x000fe2000801020b */
[----:B------:R-:W-:-:S02]  /*0cd0*/  UMOV UR4, URZ ;  /* 0x0000003f00047c82 */ /* 0x000fc40008000000 */
[----:B------:R0:W-:Y:S02]  /*0ce0*/  STL [R1+0x44], R5 ;  /* 0x0000440501007387 */ /* 0x0001e40000100800 */
[----:B0-----:R-:W-:-:S04]  /*0cf0*/  SHF.R.S32.HI R5, RZ, 0x1f, R0 ;  /* 0x0000001fff057819 */ /* 0x001fc80000011400 */
[----:B------:R-:W-:-:S04]  /*0d00*/  LEA.HI R5, R5, R0, RZ, 0x5 ;  /* 0x0000000005057211 */ /* 0x000fc800078f28ff */
[----:B------:R-:W-:-:S04]  /*0d10*/  SHF.R.S32.HI R5, RZ, 0x5, R5 ;  /* 0x00000005ff057819 */ /* 0x000fc80000011405 */
[----:B------:R-:W-:-:S05]  /*0d20*/  LEA R5, R5, UR5, 0x3 ;  /* 0x0000000505057c11 */ /* 0x000fca000f8e18ff */
[----:B------:R0:W-:Y:S02]  /*0d30*/  STL [R1+0x80], R5 ;  /* 0x0000800501007387 */ /* 0x0001e40000100800 */
.L_x_296:
[----:B------:R-:W2:Y:S01]  /*0d40*/  LDL R14, [R1+0x7c] ;  /* 0x00007c00010e7983 */ /* 0x000ea20000100800 */
[----:B------:R-:W-:-:S03]  /*0d50*/  ULDC UR13, c[0x0][0x2a0] ;  /* 0x0000a800000d7ab9 */ /* 0x000fc60000000800 */
[----:B------:R-:W3:Y:S04]  /*0d60*/  LDL R13, [R1+0x78] ;  /* 0x00007800010d7983 */ /* 0x000ee80000100800 */
[----:B------:R-:W4:Y:S01]  /*0d70*/  LDL R12, [R1+0x3c] ;  /* 0x00003c00010c7983 */ /* 0x000f220000100800 */
[----:B0-----:R-:W-:Y:S01]  /*0d80*/  MOV R6, UR13 ;  /* 0x0000000d00067c02 */ /* 0x001fe20008000f00 */
[----:B------:R-:W-:Y:S01]  /*0d90*/  UMOV UR6, URZ ;  /* 0x0000003f00067c82 */ /* 0x000fe20008000000 */
[----:B------:R-:W-:Y:S01]  /*0da0*/  IABS R9, UR19 ;  /* 0x0000001300097c13 */ /* 0x000fe20008000000 */
[----:B------:R-:W4:Y:S01]  /*0db0*/  LDL R17, [R1+0x74] ;  /* 0x0000740001117983 */ /* 0x000f220000100800 */
[----:B------:R-:W-:Y:S01]  /*0dc0*/  IABS R6, R6 ;  /* 0x0000000600067213 */ /* 0x000fe20000000000 */
[----:B------:R-:W-:Y:S01]  /*0dd0*/  UISETP.GE.AND UP0, UPT, UR19, URZ, UPT ;  /* 0x0000003f1300728c */ /* 0x000fe2000bf06270 */
[----:B------:R-:W-:Y:S01]  /*0de0*/  R2UR UR12, R9 ;  /* 0x00000000090c72ca */ /* 0x000fe200000e0000 */
[----:B------:R-:W4:Y:S01]  /*0df0*/  LDL R16, [R1+0x38] ;  /* 0x0000380001107983 */ /* 0x000f220000100800 */
[----:B------:R-:W-:Y:S01]  /*0e00*/  R2UR UR14, R6 ;  /* 0x00000000060e72ca */ /* 0x000fe200000e0000 */
[----:B------:R-:W1:Y:S01]  /*0e10*/  @P5 LDC.64 R94, c[0x0][0x228] ;  /* 0x00008a00ff5e5b82 */ /* 0x000e620000000a00 */
[----:B------:R-:W-:Y:S01]  /*0e20*/  P2R R8, PR, RZ, 0x8 ;  /* 0x00000008ff087803 */ /* 0x000fe20000000000 */
[----:B------:R-:W4:Y:S01]  /*0e30*/  LDL R15, [R1+0x70] ;  /* 0x00007000010f7983 */ /* 0x000f220000100800 */
[----:B------:R-:W-:-:S02]  /*0e40*/  LOP3.LUT P3, RZ, R4, 0x200000, RZ, 0xc0, !PT ;  /* 0x0020000004ff7812 */ /* 0x000fc4000786c0ff */
[C---:B------:R-:W-:Y:S01]  /*0e50*/  LOP3.LUT P1, RZ, R4.reuse, 0x400, RZ, 0xc0, !PT ;  /* 0x0000040004ff7812 */ /* 0x040fe2000782c0ff */
[----:B------:R-:W4:Y:S01]  /*0e60*/  LDL R19, [R1+0x68] ;  /* 0x0000680001137983 */ /* 0x000f220000100800 */
[----:B0-----:R-:W-:Y:S01]  /*0e70*/  P2R R5, PR, RZ, 0x4 ;  /* 0x00000004ff057803 */ /* 0x001fe20000000000 */
[----:B------:R-:W0:Y:S01]  /*0e80*/  @P4 LDC.64 R50, c[0x0][0x230] ;  /* 0x00008c00ff324b82 */ /* 0x000e220000000a00 */
[----:B------:R-:W-:Y:S01]  /*0e90*/  LOP3.LUT P6, RZ, R4, 0x80000, RZ, 0xc0, !PT ;  /* 0x0008000004ff7812 */ /* 0x000fe200078cc0ff */
[----:B------:R-:W4:Y:S02]  /*0ea0*/  LDL R18, [R1+0x2c] ;  /* 0x00002c0001127983 */ /* 0x000f240000100800 */
[----:B------:R-:W1:Y:S02]  /*0eb0*/  I2F.RP R6, UR14 ;  /* 0x0000000e00067d06 */ /* 0x000e640008209400 */
[----:B------:R-:W4:Y:S02]  /*0ec0*/  LDL R21, [R1+0x64] ;  /* 0x0000640001157983 */ /* 0x000f240000100800 */
[----:B------:R-:W2:Y:S02]  /*0ed0*/  @P3 LDC.64 R10, c[0x0][0x288] ;  /* 0x0000a200ff0a3b82 */ /* 0x000ea40000000a00 */
[----:B------:R-:W4:Y:S04]  /*0ee0*/  LDL R20, [R1+0x28] ;  /* 0x0000280001147983 */ /* 0x000f280000100800 */
[----:B------:R-:W4:Y:S02]  /*0ef0*/  LDL R23, [R1+0x60] ;  /* 0x0000600001177983 */ /* 0x000f240000100800 */
[----:B------:R-:W0:Y:S02]  /*0f00*/  @P3 LDC.64 R82, c[0x0][0x230] ;  /* 0x00008c00ff523b82 */ /* 0x000e240000000a00 */
[----:B------:R-:W4:Y:S01]  /*0f10*/  LDL R22, [R1+0x24] ;  /* 0x0000240001167983 */ /* 0x000f220000100800 */
[----:B-1----:R-:W1:Y:S03]  /*0f20*/  MUFU.RCP R6, R6 ;  /* 0x0000000600067308 */ /* 0x002e660000001000 */
[----:B------:R-:W4:Y:S02]  /*0f30*/  LDL R27, [R1+0x5c] ;  /* 0x00005c00011b7983 */ /* 0x000f240000100800 */
[----:B------:R-:W4:Y:S02]  /*0f40*/  @P1 LDC.64 R80, c[0x0][0x230] ;  /* 0x00008c00ff501b82 */ /* 0x000f240000000a00 */
[----:B------:R-:W4:Y:S04]  /*0f50*/  LDL R26, [R1+0x20] ;  /* 0x00002000011a7983 */ /* 0x000f280000100800 */
[----:B------:R-:W4:Y:S02]  /*0f60*/  LDL R25, [R1+0x58] ;  /* 0x0000580001197983 */ /* 0x000f240000100800 */
[----:B------:R-:W4:Y:S02]  /*0f70*/  @P4 LDC.64 R92, c[0x0][0x228] ;  /* 0x00008a00ff5c4b82 */ /* 0x000f240000000a00 */
[----:B------:R-:W4:Y:S01]  /*0f80*/  LDL R24, [R1+0x1c] ;  /* 0x00001c0001187983 */ /* 0x000f220000100800 */
[----:B-1----:R-:W-:-:S02]  /*0f90*/  IADD3 R7, R6, 0xffffffe, RZ ;  /* 0x0ffffffe06077810 */ /* 0x002fc40007ffe0ff */
[----:B------:R-:W-:Y:S01]  /*0fa0*/  SHF.L.U32 R6, R0, 0x1, RZ ;  /* 0x0000000100067819 */ /* 0x000fe200000006ff */
[----:B------:R-:W4:Y:S03]  /*0fb0*/  LDL R33, [R1+0x50] ;  /* 0x0000500001217983 */ /* 0x000f260000100800 */
[----:B------:R-:W1:Y:S01]  /*0fc0*/  F2I.FTZ.U32.TRUNC.NTZ R7, R7 ;  /* 0x0000000700077305 */ /* 0x000e62000021f000 */
[----:B------:R-:W-:Y:S01]  /*0fd0*/  LOP3.LUT R6, R6, 0x7e, RZ, 0xc0, !PT ;  /* 0x0000007e06067812 */ /* 0x000fe200078ec0ff */
[----:B------:R-:W4:Y:S04]  /*0fe0*/  LDL R32, [R1+0x14] ;  /* 0x0000140001207983 */ /* 0x000f280000100800 */
[----:B------:R-:W4:Y:S04]  /*0ff0*/  LDL R31, [R1+0x4c] ;  /* 0x00004c00011f7983 */ /* 0x000f280000100800 */
[----:B------:R-:W4:Y:S01]  /*1000*/  LDL R30, [R1+0x10] ;  /* 0x00001000011e7983 */ /* 0x000f220000100800 */
[----:B-1----:R-:W-:-:S13]  /*1010*/  R2UR UR7, R7 ;  /* 0x00000000070772ca */ /* 0x002fda00000e0000 */
[----:B------:R-:W-:-:S04]  /*1020*/  UIADD3 UR5, URZ, -UR7, URZ ;  /* 0x800000073f057290 */ /* 0x000fc8000fffe03f */
[----:B------:R-:W-:-:S04]  /*1030*/  UIMAD UR5, UR5, UR14, URZ ;  /* 0x0000000e050572a4 */ /* 0x000fc8000f8e023f */
[----:B------:R-:W-:-:S04]  /*1040*/  UIMAD.WIDE.U32 UR6, UR7, UR5, UR6 ;  /* 0x00000005070672a5 */ /* 0x000fc8000f8e0006 */
[----:B------:R-:W-:-:S04]  /*1050*/  UIMAD.WIDE.U32 UR6, UR7, UR12, URZ ;  /* 0x0000000c070672a5 */ /* 0x000fc8000f8e003f */
[----:B------:R-:W-:-:S04]  /*1060*/  UIADD3 UR5, -UR7, URZ, URZ ;  /* 0x0000003f07057290 */ /* 0x000fc8000fffe13f */
[----:B------:R-:W-:Y:S02]  /*1070*/  UIMAD UR5, UR14, UR5, UR12 ;  /* 0x000000050e0572a4 */ /* 0x000fe4000f8e020c */
[----:B------:R-:W-:Y:S02]  /*1080*/  ULOP3.LUT UR12, UR19, UR13, URZ, 0x3c, !UPT ;  /* 0x0000000d130c7292 */ /* 0x000fe4000f8e3c3f */
[----:B------:R-:W-:-:S11]  /*1090*/  UISETP.GT.U32.AND UP2, UPT, UR14, UR5, UPT ;  /* 0x000000050e00728c */ /* 0x000fd6000bf44070 */
[----:B------:R-:W-:Y:S02]  /*10a0*/  @!UP2 UIADD3 UR5, UR5, -UR14, URZ ;  /* 0x8000000e0505a290 */ /* 0x000fe4000fffe03f */
[----:B------:R-:W-:Y:S02]  /*10b0*/  @!UP2 UIADD3 UR7, UR7, 0x1, URZ ;  /* 0x000000010707a890 */ /* 0x000fe4000fffe03f */
[----:B------:R-:W-:Y:S02]  /*10c0*/  UISETP.GE.U32.AND UP1, UPT, UR5, UR14, UPT ;  /* 0x0000000e0500728c */ /* 0x000fe4000bf26070 */
[----:B------:R-:W-:Y:S02]  /*10d0*/  UIADD3 UR6, UR5, -UR14, URZ ;  /* 0x8000000e05067290 */ /* 0x000fe4000fffe03f */
[----:B------:R-:W-:Y:S02]  /*10e0*/  UISETP.GT.U32.AND UP3, UPT, UR14, UR5, UPT ;  /* 0x000000050e00728c */ /* 0x000fe4000bf64070 */
[----:B------:R-:W-:-:S02]  /*10f0*/  UISETP.GE.AND UP2, UPT, UR12, URZ, UPT ;  /* 0x0000003f0c00728c */ /* 0x000fc4000bf46270 */
[----:B------:R-:W-:Y:S02]  /*1100*/  USEL UR5, UR6, UR5, !UP3 ;  /* 0x0000000506057287 */ /* 0x000fe4000d800000 */
[----:B------:R-:W-:Y:S02]  /*1110*/  ULOP3.LUT UR6, URZ, UR13, URZ, 0x33, !UPT ;  /* 0x0000000d3f067292 */ /* 0x000fe4000f8e333f */
[----:B------:R-:W-:Y:S02]  /*1120*/  @UP1 UIADD3 UR7, UR7, 0x1, URZ ;  /* 0x0000000107071890 */ /* 0x000fe4000fffe03f */
[----:B------:R-:W-:Y:S02]  /*1130*/  UISETP.NE.AND UP1, UPT, UR13, URZ, UPT ;  /* 0x0000003f0d00728c */ /* 0x000fe4000bf25270 */
[----:B------:R-:W-:Y:S02]  /*1140*/  @!UP0 UIADD3 UR5, -UR5, URZ, URZ ;  /* 0x0000003f05058290 */ /* 0x000fe4000fffe13f */
[----:B------:R-:W-:-:S02]  /*1150*/  @!UP2 UIADD3 UR7, -UR7, URZ, URZ ;  /* 0x0000003f0707a290 */ /* 0x000fc4000fffe13f */
[----:B------:R-:W-:Y:S02]  /*1160*/  USEL UR12, UR6, UR5, !UP1 ;  /* 0x00000005060c7287 */ /* 0x000fe4000c800000 */
[----:B------:R-:W-:Y:S01]  /*1170*/  USEL UR6, UR6, UR7, !UP1 ;  /* 0x0000000706067287 */ /* 0x000fe2000c800000 */
[----:B------:R-:W-:-:S03]  /*1180*/  ULDC.64 UR14, c[0x0][0x298] ;  /* 0x0000a600000e7ab9 */ /* 0x000fc60000000a00 */
[----:B------:R-:W-:Y:S01]  /*1190*/  MOV R29, UR12 ;  /* 0x0000000c001d7c02 */ /* 0x000fe20008000f00 */
[----:B------:R-:W-:Y:S01]  /*11a0*/  USHF.R.S32.HI UR5, URZ, 0x1f, UR6 ;  /* 0x0000001f3f057899 */ /* 0x000fe20008011406 */
[----:B------:R-:W-:Y:S02]  /*11b0*/  MOV R43, UR14 ;  /* 0x0000000e002b7c02 */ /* 0x000fe40008000f00 */
[----:B------:R-:W-:Y:S01]  /*11c0*/  LEA R28, R29, R6, 0x7 ;  /* 0x000000061d1c7211 */ /* 0x000fe200078e38ff */
[----:B------:R-:W-:-:S03]  /*11d0*/  UIMAD UR5, UR5, UR14, URZ ;  /* 0x0000000e050572a4 */ /* 0x000fc6000f8e023f */
[--C-:B------:R-:W-:Y:S01]  /*11e0*/  SHF.R.S32.HI R29, RZ, 0x1f, R28.reuse ;  /* 0x0000001fff1d7819 */ /* 0x100fe2000001141c */
[----:B------:R-:W-:Y:S02]  /*11f0*/  UIMAD UR5, UR6, UR15, UR5 ;  /* 0x0000000f060572a4 */ /* 0x000fe4000f8e0205 */
[----:B------:R-:W-:Y:S01]  /*1200*/  IMAD.WIDE.U32 R42, R43, UR6, R28 ;  /* 0x000000062b2a7c25 */ /* 0x000fe2000f8e001c */
[----:B------:R-:W-:Y:S01]  /*1210*/  LOP3.LUT P2, RZ, R4, 0x200, RZ, 0xc0, !PT ;  /* 0x0000020004ff7812 */ /* 0x000fe2000784c0ff */
[----:B------:R-:W-:-:S03]  /*1220*/  ULDC.64 UR6, c[0x0][0x290] ;  /* 0x0000a40000067ab9 */ /* 0x000fc60000000a00 */
[----:B------:R-:W-:Y:S02]  /*1230*/  IADD3 R41, R43, UR5, RZ ;  /* 0x000000052b297c10 */ /* 0x000fe4000fffe0ff */
[----:B------:R-:W-:-:S07]  /*1240*/  @P3 MOV R40, R42 ;  /* 0x0000002a00283202 */ /* 0x000fce0000000f00 */
[----:B------:R-:W1:Y:S01]  /*1250*/  @P2 LDC.64 R114, c[0x0][0x230] ;  /* 0x00008c00ff722b82 */ /* 0x000e620000000a00 */
[-C--:B--2---:R-:W-:Y:S02]  /*1260*/  @P3 IMAD R6, R14, R10.reuse, RZ ;  /* 0x0000000a0e063224 */ /* 0x084fe400078e02ff */
[----:B------:R-:W2:Y:S02]  /*1270*/  LDL R14, [R1+0x34] ;  /* 0x00003400010e7983 */ /* 0x000ea40000100800 */
[C---:B------:R-:W-:Y:S02]  /*1280*/  @P3 IMAD R9, R3.reuse, R11, R6 ;  /* 0x0000000b03093224 */ /* 0x040fe400078e0206 */
[----:B------:R-:W-:Y:S02]  /*1290*/  @P3 IMAD.WIDE.U32 R6, R3, R10, R40 ;  /* 0x0000000a03063225 */ /* 0x000fe400078e0028 */
[----:B------:R-:W1:Y:S03]  /*12a0*/  @P3 LDC.64 R10, c[0x0][0x228] ;  /* 0x00008a00ff0a3b82 */ /* 0x000e660000000a00 */
[----:B------:R-:W-:-:S02]  /*12b0*/  @P3 IADD3 R7, R7, R9, RZ ;  /* 0x0000000907073210 */ /* 0x000fc40007ffe0ff */
[C---:B------:R-:W-:Y:S02]  /*12c0*/  @P3 SHF.L.U32 R117, R6.reuse, 0x1, RZ ;  /* 0x0000000106753819 */ /* 0x040fe400000006ff */
[----:B------:R-:W-:Y:S02]  /*12d0*/  @P3 SHF.L.U64.HI R6, R6, 0x1, R7 ;  /* 0x0000000106063819 */ /* 0x000fe40000010207 */
[----:B0-----:R-:W-:-:S04]  /*12e0*/  @P3 IADD3 R82, P0, R117, R82, RZ ;  /* 0x0000005275523210 */ /* 0x001fc80007f1e0ff */
[----:B------:R-:W-:Y:S02]  /*12f0*/  @P3 IADD3.X R83, R6, R83, RZ, P0, !PT ;  /* 0x0000005306533210 */ /* 0x000fe400007fe4ff */
[----:B-1----:R-:W-:-:S04]  /*1300*/  @P3 IADD3 R116, P0, R117, R10, RZ ;  /* 0x0000000a75743210 */ /* 0x002fc80007f1e0ff */
[----:B------:R-:W-:Y:S02]  /*1310*/  @P3 IADD3.X R117, R6, R11, RZ, P0, !PT ;  /* 0x0000000b06753210 */ /* 0x000fe400007fe4ff */
[----:B------:R-:W3:Y:S01]  /*1320*/  @P1 LDC.64 R10, c[0x0][0x288] ;  /* 0x0000a200ff0a1b82 */ /* 0x000ee20000000a00 */
[----:B------:R-:W-:Y:S01]  /*1330*/  @P1 MOV R7, R41 ;  /* 0x0000002900071202 */ /* 0x000fe20000000f00 */
[----:B---3--:R-:W-:-:S04]  /*1340*/  @P1 IMAD R6, R13, R10, RZ ;  /* 0x0000000a0d061224 */ /* 0x008fc800078e02ff */
[----:B----4-:R-:W-:Y:S01]  /*1350*/  @P1 IMAD R9, R12, R11, R6 ;  /* 0x0000000b0c091224 */ /* 0x010fe200078e0206 */
[----:B------:R-:W-:-:S05]  /*1360*/  @P1 MOV R6, R42 ;  /* 0x0000002a00061202 */ /* 0x000fca0000000f00 */
[----:B------:R-:W-:Y:S02]  /*1370*/  @P1 IMAD.WIDE.U32 R6, R12, R10, R6 ;  /* 0x0000000a0c061225 */ /* 0x000fe400078e0006 */
[----:B------:R-:W0:Y:S03]  /*1380*/  @P1 LDC.64 R12, c[0x0][0x228] ;  /* 0x00008a00ff0c1b82 */ /* 0x000e260000000a00 */
[----:B------:R-:W-:Y:S02]  /*1390*/  @P1 IADD3 R7, R7, R9, RZ ;  /* 0x0000000907071210 */ /* 0x000fe40007ffe0ff */
[C---:B------:R-:W-:Y:S02]  /*13a0*/  @P1 SHF.L.U32 R11, R6.reuse, 0x1, RZ ;  /* 0x00000001060b1819 */ /* 0x040fe400000006ff */
[----:B------:R-:W-:Y:S02]  /*13b0*/  @P1 SHF.L.U64.HI R6, R6, 0x1, R7 ;  /* 0x0000000106061819 */ /* 0x000fe40000010207 */
[----:B------:R-:W-:-:S04]  /*13c0*/  @P1 IADD3 R80, P0, R11, R80, RZ ;  /* 0x000000500b501210 */ /* 0x000fc80007f1e0ff */
[----:B------:R-:W-:Y:S02]  /*13d0*/  @P1 IADD3.X R81, R6, R81, RZ, P0, !PT ;  /* 0x0000005106511210 */ /* 0x000fe400007fe4ff */
[----:B0-----:R-:W-:-:S04]  /*13e0*/  @P1 IADD3 R10, P0, R11, R12, RZ ;  /* 0x0000000c0b0a1210 */ /* 0x001fc80007f1e0ff */
[----:B------:R-:W-:Y:S02]  /*13f0*/  @P1 IADD3.X R11, R6, R13, RZ, P0, !PT ;  /* 0x0000000d060b1210 */ /* 0x000fe400007fe4ff */
[----:B------:R-:W0:Y:S01]  /*1400*/  @P2 LDC.64 R12, c[0x0][0x288] ;  /* 0x0000a200ff0c2b82 */ /* 0x000e220000000a00 */
[----:B------:R-:W-:Y:S01]  /*1410*/  @P2 MOV R7, R41 ;  /* 0x0000002900072202 */ /* 0x000fe20000000f00 */
[----:B0-----:R-:W-:Y:S02]  /*1420*/  @P2 IMAD R6, R17, R12, RZ ;  /* 0x0000000c11062224 */ /* 0x001fe400078e02ff */
[----:B------:R-:W3:Y:S02]  /*1430*/  LDL R17, [R1+0x6c] ;  /* 0x00006c0001117983 */ /* 0x000ee40000100800 */
[----:B------:R-:W-:Y:S01]  /*1440*/  @P2 IMAD R9, R16, R13, R6 ;  /* 0x0000000d10092224 */ /* 0x000fe200078e0206 */
[----:B------:R-:W-:-:S05]  /*1450*/  @P2 MOV R6, R42 ;  /* 0x0000002a00062202 */ /* 0x000fca0000000f00 */
[----:B------:R-:W-:Y:S02]  /*1460*/  @P2 IMAD.WIDE.U32 R6, R16, R12, R6 ;  /* 0x0000000c10062225 */ /* 0x000fe400078e0006 */
[----:B------:R-:W4:Y:S01]  /*1470*/  LDL R16, [R1+0x30] ;  /* 0x0000300001107983 */ /* 0x000f220000100800 */
[----:B------:R-:W0:Y:S01]  /*1480*/  @P2 LDC.64 R12, c[0x0][0x228] ;  /* 0x00008a00ff0c2b82 */ /* 0x000e220000000a00 */
[----:B------:R-:W-:Y:S02]  /*1490*/  LOP3.LUT P1, RZ, R4, 0x100, RZ, 0xc0, !PT ;  /* 0x0000010004ff7812 */ /* 0x000fe4000782c0ff */
[----:B------:R-:W-:Y:S02]  /*14a0*/  @P2 IADD3 R7, R7, R9, RZ ;  /* 0x0000000907072210 */ /* 0x000fe40007ffe0ff */
[C---:B------:R-:W-:Y:S02]  /*14b0*/  @P2 SHF.L.U32 R113, R6.reuse, 0x1, RZ ;  /* 0x0000000106712819 */ /* 0x040fe400000006ff */
[----:B------:R-:W-:-:S02]  /*14c0*/  @P2 SHF.L.U64.HI R6, R6, 0x1, R7 ;  /* 0x0000000106062819 */ /* 0x000fc40000010207 */
[----:B------:R-:W-:-:S04]  /*14d0*/  @P2 IADD3 R114, P0, R113, R114, RZ ;  /* 0x0000007271722210 */ /* 0x000fc80007f1e0ff */
[----:B------:R-:W-:Y:S01]  /*14e0*/  @P2 IADD3.X R115, R6, R115, RZ, P0, !PT ;  /* 0x0000007306732210 */ /* 0x000fe200007fe4ff */
[----:B------:R-:W1:Y:S01]  /*14f0*/  @P1 LDC.64 R78, c[0x0][0x230] ;  /* 0x00008c00ff4e1b82 */ /* 0x000e620000000a00 */
[----:B0-----:R-:W-:-:S04]  /*1500*/  @P2 IADD3 R112, P0, R113, R12, RZ ;  /* 0x0000000c71702210 */ /* 0x001fc80007f1e0ff */
[----:B------:R-:W-:-:S03]  /*1510*/  @P2 IADD3.X R113, R6, R13, RZ, P0, !PT ;  /* 0x0000000d06712210 */ /* 0x000fc600007fe4ff */
[----:B------:R-:W0:Y:S01]  /*1520*/  @P1 LDC.64 R12, c[0x0][0x288] ;  /* 0x0000a200ff0c1b82 */ /* 0x000e220000000a00 */
[----:B------:R-:W-:Y:S01]  /*1530*/  @P1 MOV R7, R41 ;  /* 0x0000002900071202 */ /* 0x000fe20000000f00 */
[----:B0-----:R-:W-:Y:S01]  /*1540*/  @P1 IMAD R6, R15, R12, RZ ;  /* 0x0000000c0f061224 */ /* 0x001fe200078e02ff */
[----:B------:R-:W-:-:S13]  /*1550*/  LOP3.LUT P2, RZ, R4, 0x80, RZ, 0xc0, !PT ;  /* 0x0000008004ff7812 */ /* 0x000fda000784c0ff */
[----:B------:R-:W0:Y:S01]  /*1560*/  @P2 LDC.64 R110, c[0x0][0x230] ;  /* 0x00008c00ff6e2b82 */ /* 0x000e220000000a00 */
[----:B--2---:R-:W-:Y:S01]  /*1570*/  @P1 IMAD R9, R14, R13, R6 ;  /* 0x0000000d0e091224 */ /* 0x004fe200078e0206 */
[----:B------:R-:W-:-:S05]  /*1580*/  @P1 MOV R6, R42 ;  /* 0x0000002a00061202 */ /* 0x000fca0000000f00 */
[----:B------:R-:W-:Y:S02]  /*1590*/  @P1 IMAD.WIDE.U32 R6, R14, R12, R6 ;  /* 0x0000000c0e061225 */ /* 0x000fe400078e0006 */
[----:B------:R-:W2:Y:S03]  /*15a0*/  @P1 LDC.64 R14, c[0x0][0x228] ;  /* 0x00008a00ff0e1b82 */ /* 0x000ea60000000a00 */
[----:B------:R-:W-:Y:S02]  /*15b0*/  @P1 IADD3 R7, R7, R9, RZ ;  /* 0x0000000907071210 */ /* 0x000fe40007ffe0ff */
[C---:B------:R-:W-:Y:S02]  /*15c0*/  @P1 SHF.L.U32 R13, R6.reuse, 0x1, RZ ;  /* 0x00000001060d1819 */ /* 0x040fe400000006ff */
[----:B------:R-:W-:Y:S02]  /*15d0*/  @P1 SHF.L.U64.HI R6, R6, 0x1, R7 ;  /* 0x0000000106061819 */ /* 0x000fe40000010207 */
[----:B-1----:R-:W-:-:S04]  /*15e0*/  @P1 IADD3 R78, P0, R13, R78, RZ ;  /* 0x0000004e0d4e1210 */ /* 0x002fc80007f1e0ff */
[----:B------:R-:W-:Y:S02]  /*15f0*/  @P1 IADD3.X R79, R6, R79, RZ, P0, !PT ;  /* 0x0000004f064f1210 */ /* 0x000fe400007fe4ff */
[----:B--2---:R-:W-:-:S04]  /*1600*/  @P1 IADD3 R12, P0, R13, R14, RZ ;  /* 0x0000000e0d0c1210 */ /* 0x004fc80007f1e0ff */
[----:B------:R-:W-:Y:S02]  /*1610*/  @P1 IADD3.X R13, R6, R15, RZ, P0, !PT ;  /* 0x0000000f060d1210 */ /* 0x000fe400007fe4ff */
[----:B------:R-:W3:Y:S01]  /*1620*/  @P2 LDC.64 R14, c[0x0][0x288] ;  /* 0x0000a200ff0e2b82 */ /* 0x000ee20000000a00 */
[----:B------:R-:W-:Y:S02]  /*1630*/  @P2 MOV R7, R41 ;  /* 0x0000002900072202 */ /* 0x000fe40000000f00 */
[----:B------:R-:W-:Y:S01]  /*1640*/  LOP3.LUT P1, RZ, R4, 0x40, RZ, 0xc0, !PT ;  /* 0x0000004004ff7812 */ /* 0x000fe2000782c0ff */
[----:B---3--:R-:W-:-:S04]  /*1650*/  @P2 IMAD R6, R17, R14, RZ ;  /* 0x0000000e11062224 */ /* 0x008fc800078e02ff */
[----:B----4-:R-:W-:Y:S01]  /*1660*/  @P2 IMAD R9, R16, R15, R6 ;  /* 0x0000000f10092224 */ /* 0x010fe200078e0206 */
[----:B------:R-:W-:-:S05]  /*1670*/  @P2 MOV R6, R42 ;  /* 0x0000002a00062202 */ /* 0x000fca0000000f00 */
[----:B------:R-:W-:Y:S02]  /*1680*/  @P2 IMAD.WIDE.U32 R6, R16, R14, R6 ;  /* 0x0000000e10062225 */ /* 0x000fe400078e0006 */
[----:B------:R-:W1:Y:S03]  /*1690*/  @P2 LDC.64 R14, c[0x0][0x228] ;  /* 0x00008a00ff0e2b82 */ /* 0x000e660000000a00 */
[----:B------:R-:W-:Y:S02]  /*16a0*/  @P2 IADD3 R7, R7, R9, RZ ;  /* 0x0000000907072210 */ /* 0x000fe40007ffe0ff */
[C---:B------:R-:W-:Y:S02]  /*16b0*/  @P2 SHF.L.U32 R109, R6.reuse, 0x1, RZ ;  /* 0x00000001066d2819 */ /* 0x040fe400000006ff */
[----:B------:R-:W-:Y:S01]  /*16c0*/  @P2 SHF.L.U64.HI R6, R6, 0x1, R7 ;  /* 0x0000000106062819 */ /* 0x000fe20000010207 */
[----:B------:R-:W2:Y:S01]  /*16d0*/  @P1 LDC.64 R16, c[0x0][0x230] ;  /* 0x00008c00ff101b82 */ /* 0x000ea20000000a00 */
[----:B0-----:R-:W-:-:S04]  /*16e0*/  @P2 IADD3 R110, P0, R109, R110, RZ ;  /* 0x0000006e6d6e2210 */ /* 0x001fc80007f1e0ff */
[----:B------:R-:W-:Y:S02]  /*16f0*/  @P2 IADD3.X R111, R6, R111, RZ, P0, !PT ;  /* 0x0000006f066f2210 */ /* 0x000fe400007fe4ff */
[----:B-1----:R-:W-:-:S04]  /*1700*/  @P2 IADD3 R108, P0, R109, R14, RZ ;  /* 0x0000000e6d6c2210 */ /* 0x002fc80007f1e0ff */
[----:B------:R-:W-:Y:S02]  /*1710*/  @P2 IADD3.X R109, R6, R15, RZ, P0, !PT ;  /* 0x0000000f066d2210 */ /* 0x000fe400007fe4ff */
[----:B------:R-:W0:Y:S01]  /*1720*/  @P1 LDC.64 R14, c[0x0][0x288] ;  /* 0x0000a200ff0e1b82 */ /* 0x000e220000000a00 */
[----:B------:R-:W-:Y:S02]  /*1730*/  @P1 MOV R7, R41 ;  /* 0x0000002900071202 */ /* 0x000fe40000000f00 */
[----:B------:R-:W-:Y:S01]  /*1740*/  LOP3.LUT P2, RZ, R4, 0x20, RZ, 0xc0, !PT ;  /* 0x0000002004ff7812 */ /* 0x000fe2000784c0ff */
[----:B0-----:R-:W-:-:S04]  /*1750*/  @P1 IMAD R6, R19, R14, RZ ;  /* 0x0000000e13061224 */ /* 0x001fc800078e02ff */
[----:B------:R-:W-:Y:S01]  /*1760*/  @P1 IMAD R9, R18, R15, R6 ;  /* 0x0000000f12091224 */ /* 0x000fe200078e0206 */
[----:B------:R-:W-:-:S05]  /*1770*/  @P1 MOV R6, R42 ;  /* 0x0000002a00061202 */ /* 0x000fca0000000f00 */
[----:B------:R-:W-:Y:S02]  /*1780*/  @P1 IMAD.WIDE.U32 R6, R18, R14, R6 ;  /* 0x0000000e12061225 */ /* 0x000fe400078e0006 */
[----:B------:R-:W0:Y:S03]  /*1790*/  @P2 LDC.64 R18, c[0x0][0x288] ;  /* 0x0000a200ff122b82 */ /* 0x000e260000000a00 */
[----:B------:R-:W-:Y:S02]  /*17a0*/  @P1 IADD3 R7, R7, R9, RZ ;  /* 0x0000000907071210 */ /* 0x000fe40007ffe0ff */
[C---:B------:R-:W-:Y:S02]  /*17b0*/  @P1 SHF.L.U32 R107, R6.reuse, 0x1, RZ ;  /* 0x00000001066b1819 */ /* 0x040fe400000006ff */
[----:B------:R-:W-:Y:S02]  /*17c0*/  @P1 SHF.L.U64.HI R6, R6, 0x1, R7 ;  /* 0x0000000106061819 */ /* 0x000fe40000010207 */
[----:B--2---:R-:W-:-:S04]  /*17d0*/  @P1 IADD3 R14, P0, R107, R16, RZ ;  /* 0x000000106b0e1210 */ /* 0x004fc80007f1e0ff */
[----:B------:R-:W-:Y:S02]  /*17e0*/  @P1 IADD3.X R15, R6, R17, RZ, P0, !PT ;  /* 0x00000011060f1210 */ /* 0x000fe400007fe4ff */
[----:B------:R-:W1:Y:S01]  /*17f0*/  @P1 LDC.64 R16, c[0x0][0x228] ;  /* 0x00008a00ff101b82 */ /* 0x000e620000000a00 */
[----:B------:R-:W-:Y:S02]  /*1800*/  @P2 MOV R7, R41 ;  /* 0x0000002900072202 */ /* 0x000fe40000000f00 */
[----:B-1----:R-:W-:-:S04]  /*1810*/  @P1 IADD3 R106, P0, R107, R16, RZ ;  /* 0x000000106b6a1210 */ /* 0x002fc80007f1e0ff */
[----:B------:R-:W-:Y:S01]  /*1820*/  @P1 IADD3.X R107, R6, R17, RZ, P0, !PT ;  /* 0x00000011066b1210 */ /* 0x000fe200007fe4ff */
[----:B0-----:R-:W-:Y:S01]  /*1830*/  @P2 IMAD R6, R21, R18, RZ ;  /* 0x0000001215062224 */ /* 0x001fe200078e02ff */
[----:B------:R-:W-:Y:S01]  /*1840*/  LOP3.LUT P1, RZ, R4, 0x10, RZ, 0xc0, !PT ;  /* 0x0000001004ff7812 */ /* 0x000fe2000782c0ff */
[----:B------:R-:W0:Y:S02]  /*1850*/  @P2 LDC.64 R16, c[0x0][0x230] ;  /* 0x00008c00ff102b82 */ /* 0x000e240000000a00 */
[----:B------:R-:W-:Y:S01]  /*1860*/  @P2 IMAD R9, R20, R19, R6 ;  /* 0x0000001314092224 */ /* 0x000fe200078e0206 */
[----:B------:R-:W-:-:S05]  /*1870*/  @P2 MOV R6, R42 ;  /* 0x0000002a00062202 */ /* 0x000fca0000000f00 */
[----:B------:R-:W-:Y:S02]  /*1880*/  @P2 IMAD.WIDE.U32 R6, R20, R18, R6 ;  /* 0x0000001214062225 */ /* 0x000fe400078e0006 */
[----:B------:R-:W1:Y:S08]  /*1890*/  @P2 LDC.64 R18, c[0x0][0x228] ;  /* 0x00008a00ff122b82 */ /* 0x000e700000000a00 */
[----:B------:R-:W2:Y:S01]  /*18a0*/  @P1 LDC.64 R20, c[0x0][0x288] ;  /* 0x0000a200ff141b82 */ /* 0x000ea20000000a00 */
[----:B------:R-:W-:-:S02]  /*18b0*/  @P2 IADD3 R7, R7, R9, RZ ;  /* 0x0000000907072210 */ /* 0x000fc40007ffe0ff */
[C---:B------:R-:W-:Y:S02]  /*18c0*/  @P2 SHF.L.U32 R105, R6.reuse, 0x1, RZ ;  /* 0x0000000106692819 */ /* 0x040fe400000006ff */
[----:B------:R-:W-:Y:S02]  /*18d0*/  @P2 SHF.L.U64.HI R6, R6, 0x1, R7 ;  /* 0x0000000106062819 */ /* 0x000fe40000010207 */
[----:B0-----:R-:W-:-:S04]  /*18e0*/  @P2 IADD3 R16, P0, R105, R16, RZ ;  /* 0x0000001069102210 */ /* 0x001fc80007f1e0ff */
[----:B------:R-:W-:Y:S02]  /*18f0*/  @P2 IADD3.X R17, R6, R17, RZ, P0, !PT ;  /* 0x0000001106112210 */ /* 0x000fe400007fe4ff */
[----:B-1----:R-:W-:-:S04]  /*1900*/  @P2 IADD3 R104, P0, R105, R18, RZ ;  /* 0x0000001269682210 */ /* 0x002fc80007f1e0ff */
[----:B------:R-:W-:Y:S02]  /*1910*/  @P2 IADD3.X R105, R6, R19, RZ, P0, !PT ;  /* 0x0000001306692210 */ /* 0x000fe400007fe4ff */
[----:B------:R-:W-:Y:S01]  /*1920*/  LOP3.LUT P3, RZ, R4, 0x8, RZ, 0xc0, !PT ;  /* 0x0000000804ff7812 */ /* 0x000fe2000786c0ff */
[----:B------:R-:W0:Y:S01]  /*1930*/  @P1 LDC.64 R18, c[0x0][0x230] ;  /* 0x00008c00ff121b82 */ /* 0x000e220000000a00 */
[----:B--2---:R-:W-:Y:S01]  /*1940*/  @P1 IMAD R6, R23, R20, RZ ;  /* 0x0000001417061224 */ /* 0x004fe200078e02ff */
[----:B------:R-:W-:-:S03]  /*1950*/  @P1 MOV R7, R41 ;  /* 0x0000002900071202 */ /* 0x000fc60000000f00 */
        /* <DEDUP_REMOVED lines=12> */
[----:B------:R-:W-:Y:S01]  /*1a20*/  @P3 MOV R7, R41 ;  /* 0x0000002900073202 */ /* 0x000fe20000000f00 */
[----:B------:R-:W0:Y:S01]  /*1a30*/  @P3 LDC.64 R20, c[0x0][0x230] ;  /* 0x00008c00ff143b82 */ /* 0x000e220000000a00 */
[----:B--2---:R-:W-:Y:S02]  /*1a40*/  @P3 IMAD R6, R27, R22, RZ ;  /* 0x000000161b063224 */ /* 0x004fe400078e02ff */
[----:B------:R-:W2:Y:S02]  /*1a50*/  LDL R27, [R1+0x54] ;  /* 0x00005400011b7983 */ /* 0x000ea40000100800 */
[----:B------:R-:W-:Y:S01]  /*1a60*/  @P3 IMAD R9, R26, R23, R6 ;  /* 0x000000171a093224 */ /* 0x000fe200078e0206 */
[----:B------:R-:W-:-:S05]  /*1a70*/  @P3 MOV R6, R42 ;  /* 0x0000002a00063202 */ /* 0x000fca0000000f00 */
[----:B------:R-:W-:Y:S02]  /*1a80*/  @P3 IMAD.WIDE.U32 R6, R26, R22, R6 ;  /* 0x000000161a063225 */ /* 0x000fe400078e0006 */
[----:B------:R-:W3:Y:S01]  /*1a90*/  LDL R26, [R1+0x18] ;  /* 0x00001800011a7983 */ /* 0x000ee20000100800 */
[----:B------:R-:W1:Y:S01]  /*1aa0*/  @P3 LDC.64 R22, c[0x0][0x228] ;  /* 0x00008a00ff163b82 */ /* 0x000e620000000a00 */
[----:B------:R-:W-:Y:S02]  /*1ab0*/  LOP3.LUT P2, RZ, R4, 0x4, RZ, 0xc0, !PT ;  /* 0x0000000404ff7812 */ /* 0x000fe4000784c0ff */
[----:B------:R-:W-:Y:S02]  /*1ac0*/  @P3 IADD3 R7, R7, R9, RZ ;  /* 0x0000000907073210 */ /* 0x000fe40007ffe0ff */
[C---:B------:R-:W-:Y:S02]  /*1ad0*/  @P3 SHF.L.U32 R101, R6.reuse, 0x1, RZ ;  /* 0x0000000106653819 */ /* 0x040fe400000006ff */
[----:B------:R-:W-:-:S02]  /*1ae0*/  @P3 SHF.L.U64.HI R6, R6, 0x1, R7 ;  /* 0x0000000106063819 */ /* 0x000fc40000010207 */
[----:B0-----:R-:W-:-:S04]  /*1af0*/  @P3 IADD3 R20, P0, R101, R20, RZ ;  /* 0x0000001465143210 */ /* 0x001fc80007f1e0ff */
[----:B------:R-:W-:Y:S01]  /*1b00*/  @P3 IADD3.X R21, R6, R21, RZ, P0, !PT ;  /* 0x0000001506153210 */ /* 0x000fe200007fe4ff */
[----:B------:R-:W0:Y:S01]  /*1b10*/  @P2 LDC.64 R98, c[0x0][0x228] ;  /* 0x00008a00ff622b82 */ /* 0x000e220000000a00 */
[----:B-1----:R-:W-:-:S04]  /*1b20*/  @P3 IADD3 R100, P0, R101, R22, RZ ;  /* 0x0000001665643210 */ /* 0x002fc80007f1e0ff */
[----:B------:R-:W-:-:S03]  /*1b30*/  @P3 IADD3.X R101, R6, R23, RZ, P0, !PT ;  /* 0x0000001706653210 */ /* 0x000fc600007fe4ff */
[----:B------:R-:W1:Y:S01]  /*1b40*/  @P2 LDC.64 R6, c[0x0][0x288] ;  /* 0x0000a200ff062b82 */ /* 0x000e620000000a00 */
[----:B------:R-:W-:-:S07]  /*1b50*/  ISETP.NE.AND P3, PT, R8, RZ, PT ;  /* 0x000000ff0800720c */ /* 0x000fce0003f65270 */
[----:B------:R-:W4:Y:S01]  /*1b60*/  @P2 LDC.64 R22, c[0x0][0x230] ;  /* 0x00008c00ff162b82 */ /* 0x000f220000000a00 */
[----:B------:R-:W-:Y:S02]  /*1b70*/  @P2 MOV R9, R41 ;  /* 0x0000002900092202 */ /* 0x000fe40000000f00 */
[----:B------:R-:W-:-:S05]  /*1b80*/  LOP3.LUT P1, RZ, R4, 0x2, RZ, 0xc0, !PT ;  /* 0x0000000204ff7812 */ /* 0x000fca000782c0ff */
[----:B------:R-:W3:Y:S01]  /*1b90*/  @P3 LDC.64 R52, c[0x0][0x230] ;  /* 0x00008c00ff343b82 */ /* 0x000ee20000000a00 */
[----:B-1----:R-:W-:-:S07]  /*1ba0*/  @P2 IMAD R8, R25, R6, RZ ;  /* 0x0000000619082224 */ /* 0x002fce00078e02ff */
[----:B------:R-:W1:Y:S01]  /*1bb0*/  @P1 LDC.64 R96, c[0x0][0x228] ;  /* 0x00008a00ff601b82 */ /* 0x000e620000000a00 */
[----:B------:R-:W-:Y:S01]  /*1bc0*/  @P2 IMAD R25, R24, R7, R8 ;  /* 0x0000000718192224 */ /* 0x000fe200078e0208 */
[----:B------:R-:W-:-:S06]  /*1bd0*/  @P2 MOV R8, R42 ;  /* 0x0000002a00082202 */ /* 0x000fcc0000000f00 */
[----:B------:R-:W1:Y:S01]  /*1be0*/  @P3 LDC.64 R90, c[0x0][0x228] ;  /* 0x00008a00ff5a3b82 */ /* 0x000e620000000a00 */
[----:B------:R-:W-:-:S05]  /*1bf0*/  @P2 IMAD.WIDE.U32 R6, R24, R6, R8 ;  /* 0x0000000618062225 */ /* 0x000fca00078e0008 */
[----:B------:R-:W-:Y:S02]  /*1c00*/  @P2 IADD3 R9, R7, R25, RZ ;  /* 0x0000001907092210 */ /* 0x000fe40007ffe0ff */
[C---:B------:R-:W-:Y:S01]  /*1c10*/  @P2 SHF.L.U32 R7, R6.reuse, 0x1, RZ ;  /* 0x0000000106072819 */ /* 0x040fe200000006ff */
[----:B------:R-:W1:Y:S01]  /*1c20*/  @P1 LDC.64 R24, c[0x0][0x230] ;  /* 0x00008c00ff181b82 */ /* 0x000e620000000a00 */
[----:B------:R-:W-:Y:S02]  /*1c30*/  @P2 SHF.L.U64.HI R6, R6, 0x1, R9 ;  /* 0x0000000106062819 */ /* 0x000fe40000010209 */
[----:B----4-:R-:W-:-:S04]  /*1c40*/  @P2 IADD3 R22, P0, R7, R22, RZ ;  /* 0x0000001607162210 */ /* 0x010fc80007f1e0ff */
[----:B------:R-:W-:Y:S02]  /*1c50*/  @P2 IADD3.X R23, R6, R23, RZ, P0, !PT ;  /* 0x0000001706172210 */ /* 0x000fe400007fe4ff */
[----:B0-----:R-:W-:-:S04]  /*1c60*/  @P2 IADD3 R98, P0, R7, R98, RZ ;  /* 0x0000006207622210 */ /* 0x001fc80007f1e0ff */
[----:B------:R-:W-:Y:S02]  /*1c70*/  @P2 IADD3.X R99, R6, R99, RZ, P0, !PT ;  /* 0x0000006306632210 */ /* 0x000fe400007fe4ff */
[----:B------:R-:W2:Y:S01]  /*1c80*/  @P1 LDC.64 R6, c[0x0][0x288] ;  /* 0x0000a200ff061b82 */ /* 0x000ea20000000a00 */
[----:B------:R-:W-:Y:S02]  /*1c90*/  ISETP.NE.AND P2, PT, R5, RZ, PT ;  /* 0x000000ff0500720c */ /* 0x000fe40003f45270 */
[----:B------:R-:W-:-:S11]  /*1ca0*/  @P1 MOV R9, R41 ;  /* 0x0000002900091202 */ /* 0x000fd60000000f00 */
[----:B------:R-:W0:Y:S08]  /*1cb0*/  @P2 LDC.64 R54, c[0x0][0x230] ;  /* 0x00008c00ff362b82 */ /* 0x000e300000000a00 */
[----:B------:R-:W4:Y:S01]  /*1cc0*/  @P2 LDC.64 R88, c[0x0][0x228] ;  /* 0x00008a00ff582b82 */ /* 0x000f220000000a00 */
[----:B--2---:R-:W-:-:S04]  /*1cd0*/  @P1 IMAD R8, R27, R6, RZ ;  /* 0x000000061b081224 */ /* 0x004fc800078e02ff */
[----:B---3--:R-:W-:Y:S01]  /*1ce0*/  @P1 IMAD R5, R26, R7, R8 ;  /* 0x000000071a051224 */ /* 0x008fe200078e0208 */
        /* <DEDUP_REMOVED lines=8> */
[----:B------:R-:W-:-:S04]  /*1d70*/  @P1 IADD3 R96, P0, R5, R96, RZ ;  /* 0x0000006005601210 */ /* 0x000fc80007f1e0ff */
[----:B------:R-:W-:Y:S02]  /*1d80*/  @P1 IADD3.X R97, R6, R97, RZ, P0, !PT ;  /* 0x0000006106611210 */ /* 0x000fe400007fe4ff */
[----:B------:R-:W1:Y:S01]  /*1d90*/  @P5 LDC.64 R6, c[0x0][0x288] ;  /* 0x0000a200ff065b82 */ /* 0x000e620000000a00 */
[----:B------:R-:W-:Y:S01]  /*1da0*/  @P5 MOV R9, R41 ;  /* 0x0000002900095202 */ /* 0x000fe20000000f00 */
[----:B-1----:R-:W-:Y:S02]  /*1db0*/  @P5 IMAD R8, R33, R6, RZ ;  /* 0x0000000621085224 */ /* 0x002fe400078e02ff */
[----:B------:R-:W3:Y:S02]  /*1dc0*/  LDL R33, [R1+0x48] ;  /* 0x0000480001217983 */ /* 0x000ee40000100800 */
[----:B------:R-:W-:Y:S01]  /*1dd0*/  @P5 IMAD R7, R32, R7, R8 ;  /* 0x0000000720075224 */ /* 0x000fe200078e0208 */
[----:B------:R-:W-:-:S05]  /*1de0*/  @P5 MOV R8, R42 ;  /* 0x0000002a00085202 */ /* 0x000fca0000000f00 */
[----:B------:R-:W-:Y:S02]  /*1df0*/  @P5 IMAD.WIDE.U32 R8, R32, R6, R8 ;  /* 0x0000000620085225 */ /* 0x000fe400078e0008 */
[----:B------:R-:W4:Y:S03]  /*1e00*/  LDL R32, [R1+0xc] ;  /* 0x00000c0001207983 */ /* 0x000f260000100800 */
[----:B------:R-:W-:Y:S02]  /*1e10*/  @P5 IADD3 R7, R9, R7, RZ ;  /* 0x0000000709075210 */ /* 0x000fe40007ffe0ff */
[C---:B------:R-:W-:Y:S02]  /*1e20*/  @P5 SHF.L.U32 R5, R8.reuse, 0x1, RZ ;  /* 0x0000000108055819 */ /* 0x040fe400000006ff */
[----:B------:R-:W-:Y:S02]  /*1e30*/  @P5 SHF.L.U64.HI R8, R8, 0x1, R7 ;  /* 0x0000000108085819 */ /* 0x000fe40000010207 */
[----:B------:R-:W1:Y:S01]  /*1e40*/  @P4 LDC.64 R6, c[0x0][0x288] ;  /* 0x0000a200ff064b82 */ /* 0x000e620000000a00 */
[----:B--2---:R-:W-:-:S04]  /*1e50*/  @P5 IADD3 R26, P0, R5, R26, RZ ;  /* 0x0000001a051a5210 */ /* 0x004fc80007f1e0ff */
[----:B------:R-:W-:Y:S02]  /*1e60*/  @P5 IADD3.X R27, R8, R27, RZ, P0, !PT ;  /* 0x0000001b081b5210 */ /* 0x000fe400007fe4ff */
[----:B------:R-:W-:-:S04]  /*1e70*/  @P5 IADD3 R94, P0, R5, R94, RZ ;  /* 0x0000005e055e5210 */ /* 0x000fc80007f1e0ff */
[----:B------:R-:W-:Y:S02]  /*1e80*/  @P5 IADD3.X R95, R8, R95, RZ, P0, !PT ;  /* 0x0000005f085f5210 */ /* 0x000fe400007fe4ff */
[----:B------:R-:W-:Y:S01]  /*1e90*/  @P4 MOV R9, R41 ;  /* 0x0000002900094202 */ /* 0x000fe20000000f00 */
[----:B-1----:R-:W-:Y:S02]  /*1ea0*/  @P4 IMAD R8, R31, R6, RZ ;  /* 0x000000061f084224 */ /* 0x002fe400078e02ff */
[----:B------:R-:W2:Y:S02]  /*1eb0*/  LDL R31, [R1+0x44] ;  /* 0x00004400011f7983 */ /* 0x000ea40000100800 */
[----:B------:R-:W-:Y:S01]  /*1ec0*/  @P4 IMAD R7, R30, R7, R8 ;  /* 0x000000071e074224 */ /* 0x000fe200078e0208 */
[----:B------:R-:W-:-:S05]  /*1ed0*/  @P4 MOV R8, R42 ;  /* 0x0000002a00084202 */ /* 0x000fca0000000f00 */
[----:B------:R-:W-:Y:S02]  /*1ee0*/  @P4 IMAD.WIDE.U32 R8, R30, R6, R8 ;  /* 0x000000061e084225 */ /* 0x000fe400078e0008 */
[----:B------:R-:W2:Y:S03]  /*1ef0*/  LDL R30, [R1+0x40] ;  /* 0x00004000011e7983 */ /* 0x000ea60000100800 */
[----:B------:R-:W-:Y:S02]  /*1f00*/  @P4 IADD3 R7, R9, R7, RZ ;  /* 0x0000000709074210 */ /* 0x000fe40007ffe0ff */
[C---:B------:R-:W-:Y:S02]  /*1f10*/  @P4 SHF.L.U32 R5, R8.reuse, 0x1, RZ ;  /* 0x0000000108054819 */ /* 0x040fe400000006ff */
[----:B------:R-:W-:Y:S02]  /*1f20*/  @P4 SHF.L.U64.HI R8, R8, 0x1, R7 ;  /* 0x0000000108084819 */ /* 0x000fe40000010207 */
[----:B------:R-:W3:Y:S01]  /*1f30*/  @P3 LDC.64 R6, c[0x0][0x288] ;  /* 0x0000a200ff063b82 */ /* 0x000ee20000000a00 */
[----:B------:R-:W-:-:S04]  /*1f40*/  @P4 IADD3 R50, P0, R5, R50, RZ ;  /* 0x0000003205324210 */ /* 0x000fc80007f1e0ff */
[----:B------:R-:W-:Y:S02]  /*1f50*/  @P4 IADD3.X R51, R8, R51, RZ, P0, !PT ;  /* 0x0000003308334210 */ /* 0x000fe400007fe4ff */
[----:B------:R-:W-:-:S04]  /*1f60*/  @P4 IADD3 R92, P0, R5, R92, RZ ;  /* 0x0000005c055c4210 */ /* 0x000fc80007f1e0ff */
[----:B------:R-:W-:Y:S02]  /*1f70*/  @P4 IADD3.X R93, R8, R93, RZ, P0, !PT ;  /* 0x0000005d085d4210 */ /* 0x000fe400007fe4ff */
[----:B------:R-:W-:Y:S02]  /*1f80*/  @P3 MOV R9, R41 ;  /* 0x0000002900093202 */ /* 0x000fe40000000f00 */
[C---:B------:R-:W-:Y:S02]  /*1f90*/  LOP3.LUT P1, RZ, R4.reuse, 0x100000, RZ, 0xc0, !PT ;  /* 0x0010000004ff7812 */ /* 0x040fe4000782c0ff */
[----:B------:R-:W-:-:S04]  /*1fa0*/  LOP3.LUT R4, R4, 0xdfffffff, RZ, 0xc0, !PT ;  /* 0xdfffffff04047812 */ /* 0x000fc800078ec0ff */
[----:B------:R-:W-:-:S04]  /*1fb0*/  @P5 LOP3.LUT R4, R4, 0x20000000, RZ, 0xfc, !PT ;  /* 0x2000000004045812 */ /* 0x000fc800078efcff */
[C---:B------:R-:W-:Y:S02]  /*1fc0*/  LOP3.LUT P5, RZ, R4.reuse, 0x20000, RZ, 0xc0, !PT ;  /* 0x0002000004ff7812 */ /* 0x040fe400078ac0ff */
[----:B------:R-:W-:Y:S01]  /*1fd0*/  LOP3.LUT R4, R4, 0xbfffffff, RZ, 0xc0, !PT ;  /* 0xbfffffff04047812 */ /* 0x000fe200078ec0ff */
[----:B------:R-:W1:Y:S03]  /*1fe0*/  @P1 LDC.64 R56, c[0x0][0x230] ;  /* 0x00008c00ff381b82 */ /* 0x000e660000000a00 */
[----:B------:R-:W-:-:S04]  /*1ff0*/  @P4 LOP3.LUT R4, R4, 0x40000000, RZ, 0xfc, !PT ;  /* 0x4000000004044812 */ /* 0x000fc800078efcff */
[----:B------:R-:W-:Y:S01]  /*2000*/  LOP3.LUT P4, RZ, R4, 0x40000, RZ, 0xc0, !PT ;  /* 0x0004000004ff7812 */ /* 0x000fe2000788c0ff */
[----:B------:R-:W1:Y:S08]  /*2010*/  @P1 LDC.64 R86, c[0x0][0x228] ;  /* 0x00008a00ff561b82 */ /* 0x000e700000000a00 */
[----:B------:R-:W1:Y:S08]  /*2020*/  @P5 LDC.64 R60, c[0x0][0x230] ;  /* 0x00008c00ff3c5b82 */ /* 0x000e700000000a00 */
[----:B------:R-:W1:Y:S08]  /*2030*/  @P4 LDC.64 R58, c[0x0][0x230] ;  /* 0x00008c00ff3a4b82 */ /* 0x000e700000000a00 */
[----:B------:R-:W1:Y:S01]  /*2040*/  @P4 LDC.64 R84, c[0x0][0x228] ;  /* 0x00008a00ff544b82 */ /* 0x000e620000000a00 */
[----:B---3--:R-:W-:-:S07]  /*2050*/  @P3 IMAD R8, R33, R6, RZ ;  /* 0x0000000621083224 */ /* 0x008fce00078e02ff */
[----:B------:R-:W3:Y:S01]  /*2060*/  @P5 LDC.64 R74, c[0x0][0x228] ;  /* 0x00008a00ff4a5b82 */ /* 0x000ee20000000a00 */
[----:B----4-:R-:W-:Y:S01]  /*2070*/  @P3 IMAD R7, R32, R7, R8 ;  /* 0x0000000720073224 */ /* 0x010fe200078e0208 */
[----:B------:R-:W-:-:S05]  /*2080*/  @P3 MOV R8, R42 ;  /* 0x0000002a00083202 */ /* 0x000fca0000000f00 */
[----:B------:R-:W-:-:S05]  /*2090*/  @P3 IMAD.WIDE.U32 R8, R32, R6, R8 ;  /* 0x0000000620083225 */ /* 0x000fca00078e0008 */
[----:B------:R-:W-:Y:S02]  /*20a0*/  @P3 IADD3 R7, R9, R7, RZ ;  /* 0x0000000709073210 */ /* 0x000fe40007ffe0ff */
[C---:B------:R-:W-:Y:S02]  /*20b0*/  @P3 SHF.L.U32 R5, R8.reuse, 0x1, RZ ;  /* 0x0000000108053819 */ /* 0x040fe400000006ff */
[----:B------:R-:W-:Y:S02]  /*20c0*/  @P3 SHF.L.U64.HI R8, R8, 0x1, R7 ;  /* 0x0000000108083819 */ /* 0x000fe40000010207 */
[----:B------:R-:W2:Y:S01]  /*20d0*/  @P2 LDC.64 R6, c[0x0][0x288] ;  /* 0x0000a200ff062b82 */ /* 0x000ea20000000a00 */
[----:B------:R-:W-:-:S04]  /*20e0*/  @P3 IADD3 R52, P0, R5, R52, RZ ;  /* 0x0000003405343210 */ /* 0x000fc80007f1e0ff */
[----:B------:R-:W-:Y:S02]  /*20f0*/  @P3 IADD3.X R53, R8, R53, RZ, P0, !PT ;  /* 0x0000003508353210 */ /* 0x000fe400007fe4ff */
[----:B------:R-:W-:-:S04]  /*2100*/  @P3 IADD3 R90, P0, R5, R90, RZ ;  /* 0x0000005a055a3210 */ /* 0x000fc80007f1e0ff */
[----:B------:R-:W-:Y:S02]  /*2110*/  @P3 IADD3.X R91, R8, R91, RZ, P0, !PT ;  /* 0x0000005b085b3210 */ /* 0x000fe400007fe4ff */
[----:B------:R-:W-:Y:S01]  /*2120*/  @P2 MOV R9, R41 ;  /* 0x0000002900092202 */ /* 0x000fe20000000f00 */
[----:B--2---:R-:W-:-:S04]  /*2130*/  @P2 IMAD R8, R31, R6, RZ ;  /* 0x000000061f082224 */ /* 0x004fc800078e02ff */
[----:B------:R-:W-:Y:S01]  /*2140*/  @P2 IMAD R7, R30, R7, R8 ;  /* 0x000000071e072224 */ /* 0x000fe200078e0208 */
[----:B------:R-:W-:-:S05]  /*2150*/  @P2 MOV R8, R42 ;  /* 0x0000002a00082202 */ /* 0x000fca0000000f00 */
[----:B------:R-:W-:-:S05]  /*2160*/  @P2 IMAD.WIDE.U32 R8, R30, R6, R8 ;  /* 0x000000061e082225 */ /* 0x000fca00078e0008 */
[----:B------:R-:W-:Y:S02]  /*2170*/  @P2 IADD3 R7, R9, R7, RZ ;  /* 0x0000000709072210 */ /* 0x000fe40007ffe0ff */
[C---:B------:R-:W-:Y:S02]  /*2180*/  @P2 SHF.L.U32 R5, R8.reuse, 0x1, RZ ;  /* 0x0000000108052819 */ /* 0x040fe400000006ff */
[----:B------:R-:W-:Y:S02]  /*2190*/  @P2 SHF.L.U64.HI R8, R8, 0x1, R7 ;  /* 0x0000000108082819 */ /* 0x000fe40000010207 */
[----:B------:R-:W2:Y:S01]  /*21a0*/  @P1 LDC.64 R6, c[0x0][0x288] ;  /* 0x0000a200ff061b82 */ /* 0x000ea20000000a00 */
[----:B0-----:R-:W-:-:S04]  /*21b0*/  @P2 IADD3 R54, P0, R5, R54, RZ ;  /* 0x0000003605362210 */ /* 0x001fc80007f1e0ff */
[----:B------:R-:W-:Y:S02]  /*21c0*/  @P2 IADD3.X R55, R8, R55, RZ, P0, !PT ;  /* 0x0000003708372210 */ /* 0x000fe400007fe4ff */
[----:B------:R-:W-:Y:S02]  /*21d0*/  @P2 IADD3 R88, P0, R5, R88, RZ ;  /* 0x0000005805582210 */ /* 0x000fe40007f1e0ff */
[----:B------:R-:W-:-:S04]  /*21e0*/  IADD3 R5, R3, 0x78, RZ ;  /* 0x0000007803057810 */ /* 0x000fc80007ffe0ff */
[----:B------:R-:W-:Y:S02]  /*21f0*/  SHF.R.S32.HI R9, RZ, 0x1f, R5 ;  /* 0x0000001fff097819 */ /* 0x000fe40000011405 */
[----:B------:R-:W-:-:S03]  /*2200*/  @P2 IADD3.X R89, R8, R89, RZ, P0, !PT ;  /* 0x0000005908592210 */ /* 0x000fc600007fe4ff */
[----:B--2---:R-:W-:Y:S01]  /*2210*/  @P1 IMAD R8, R9, R6, RZ ;  /* 0x0000000609081224 */ /* 0x004fe200078e02ff */
[----:B------:R-:W-:-:S03]  /*2220*/  @P1 MOV R9, R41 ;  /* 0x0000002900091202 */ /* 0x000fc60000000f00 */
[----:B------:R-:W-:Y:S01]  /*2230*/  @P1 IMAD R7, R5, R7, R8 ;  /* 0x0000000705071224 */ /* 0x000fe200078e0208 */
[----:B------:R-:W-:-:S05]  /*2240*/  @P1 MOV R8, R42 ;  /* 0x0000002a00081202 */ /* 0x000fca0000000f00 */
[----:B------:R-:W-:-:S05]  /*2250*/  @P1 IMAD.WIDE.U32 R8, R5, R6, R8 ;  /* 0x0000000605081225 */ /* 0x000fca00078e0008 */
[----:B------:R-:W-:Y:S02]  /*2260*/  @P1 IADD3 R7, R9, R7, RZ ;  /* 0x0000000709071210 */ /* 0x000fe40007ffe0ff */
[C---:B------:R-:W-:Y:S02]  /*2270*/  @P1 SHF.L.U32 R5, R8.reuse, 0x1, RZ ;  /* 0x0000000108051819 */ /* 0x040fe400000006ff */
[----:B------:R-:W-:Y:S02]  /*2280*/  @P1 SHF.L.U64.HI R8, R8, 0x1, R7 ;  /* 0x0000000108081819 */ /* 0x000fe40000010207 */
[----:B------:R-:W0:Y:S01]  /*2290*/  @P4 LDC.64 R6, c[0x0][0x288] ;  /* 0x0000a200ff064b82 */ /* 0x000e220000000a00 */
[----:B-1----:R-:W-:-:S04]  /*22a0*/  @P1 IADD3 R56, P0, R5, R56, RZ ;  /* 0x0000003805381210 */ /* 0x002fc80007f1e0ff */
[----:B------:R-:W-:Y:S02]  /*22b0*/  @P1 IADD3.X R57, R8, R57, RZ, P0, !PT ;  /* 0x0000003908391210 */ /* 0x000fe400007fe4ff */
[----:B------:R-:W-:Y:S02]  /*22c0*/  @P1 IADD3 R86, P0, R5, R86, RZ ;  /* 0x0000005605561210 */ /* 0x000fe40007f1e0ff */
[----:B------:R-:W-:-:S04]  /*22d0*/  IADD3 R5, R3, 0x88, RZ ;  /* 0x0000008803057810 */ /* 0x000fc80007ffe0ff */
[----:B------:R-:W-:Y:S02]  /*22e0*/  SHF.R.S32.HI R9, RZ, 0x1f, R5 ;  /* 0x0000001fff097819 */ /* 0x000fe40000011405 */
[----:B------:R-:W-:-:S03]  /*22f0*/  @P1 IADD3.X R87, R8, R87, RZ, P0, !PT ;  /* 0x0000005708571210 */ /* 0x000fc600007fe4ff */
[----:B0-----:R-:W-:Y:S01]  /*2300*/  @P4 IMAD R8, R9, R6, RZ ;  /* 0x0000000609084224 */ /* 0x001fe200078e02ff */
        /* <DEDUP_REMOVED lines=8> */
[----:B------:R-:W-:-:S04]  /*2390*/  @P4 IADD3 R58, P0, R5, R58, RZ ;  /* 0x0000003a053a4210 */ /* 0x000fc80007f1e0ff */
[----:B------:R-:W-:Y:S02]  /*23a0*/  @P4 IADD3.X R59, R8, R59, RZ, P0, !PT ;  /* 0x0000003b083b4210 */ /* 0x000fe400007fe4ff */
[----:B------:R-:W-:Y:S02]  /*23b0*/  @P4 IADD3 R84, P0, R5, R84, RZ ;  /* 0x0000005405544210 */ /* 0x000fe40007f1e0ff */
[----:B------:R-:W-:-:S04]  /*23c0*/  IADD3 R5, R3, 0x90, RZ ;  /* 0x0000009003057810 */ /* 0x000fc80007ffe0ff */
[----:B------:R-:W-:Y:S02]  /*23d0*/  SHF.R.S32.HI R9, RZ, 0x1f, R5 ;  /* 0x0000001fff097819 */ /* 0x000fe40000011405 */
[----:B------:R-:W-:Y:S02]  /*23e0*/  @P4 IADD3.X R85, R8, R85, RZ, P0, !PT ;  /* 0x0000005508554210 */ /* 0x000fe400007fe4ff */
[----:B------:R-:W-:Y:S01]  /*23f0*/  LOP3.LUT R4, R4, 0x7fffffff, RZ, 0xc0, !PT ;  /* 0x7fffffff04047812 */ /* 0x000fe200078ec0ff */
[----:B0-----:R-:W-:-:S03]  /*2400*/  @P5 IMAD R8, R9, R6, RZ ;  /* 0x0000000609085224 */ /* 0x001fc600078e02ff */
[----:B------:R-:W-:Y:S02]  /*2410*/  @P3 LOP3.LUT R4, R4, 0x80000000, RZ, 0xfc, !PT ;  /* 0x8000000004043812 */ /* 0x000fe400078efcff */
[----:B------:R-:W-:Y:S01]  /*2420*/  @P5 MOV R9, R41 ;  /* 0x0000002900095202 */ /* 0x000fe20000000f00 */
[----:B------:R-:W-:Y:S01]  /*2430*/  @P5 IMAD R7, R5, R7, R8 ;  /* 0x0000000705075224 */ /* 0x000fe200078e0208 */
[----:B------:R-:W-:Y:S02]  /*2440*/  @P5 MOV R8, R42 ;  /* 0x0000002a00085202 */ /* 0x000fe40000000f00 */
[----:B------:R-:W-:-:S03]  /*2450*/  LOP3.LUT P1, RZ, R4, 0x10000, RZ, 0xc0, !PT ;  /* 0x0001000004ff7812 */ /* 0x000fc6000782c0ff */
[----:B------:R-:W-:-:S05]  /*2460*/  @P5 IMAD.WIDE.U32 R8, R5, R6, R8 ;  /* 0x0000000605085225 */ /* 0x000fca00078e0008 */
[----:B------:R-:W-:Y:S02]  /*2470*/  @P5 IADD3 R7, R9, R7, RZ ;  /* 0x0000000709075210 */ /* 0x000fe40007ffe0ff */
[C---:B------:R-:W-:Y:S02]  /*2480*/  @P5 SHF.L.U32 R5, R8.reuse, 0x1, RZ ;  /* 0x0000000108055819 */ /* 0x040fe400000006ff */
[----:B------:R-:W-:Y:S01]  /*2490*/  @P5 SHF.L.U64.HI R8, R8, 0x1, R7 ;  /* 0x0000000108085819 */ /* 0x000fe20000010207 */
[----:B------:R-:W0:Y:S08]  /*24a0*/  @P1 LDC.64 R64, c[0x0][0x230] ;  /* 0x00008c00ff401b82 */ /* 0x000e300000000a00 */
[----:B------:R-:W1:Y:S01]  /*24b0*/  @P1 LDC.64 R6, c[0x0][0x288] ;  /* 0x0000a200ff061b82 */ /* 0x000e620000000a00 */
[----:B------:R-:W-:-:S04]  /*24c0*/  @P5 IADD3 R60, P0, R5, R60, RZ ;  /* 0x0000003c053c5210 */ /* 0x000fc80007f1e0ff */
[----:B------:R-:W-:Y:S02]  /*24d0*/  @P5 IADD3.X R61, R8, R61, RZ, P0, !PT ;  /* 0x0000003d083d5210 */ /* 0x000fe400007fe4ff */
[----:B---3--:R-:W-:Y:S01]  /*24e0*/  @P5 IADD3 R74, P0, R5, R74, RZ ;  /* 0x0000004a054a5210 */ /* 0x008fe20007f1e0ff */
[----:B------:R-:W2:Y:S01]  /*24f0*/  @P1 LDC.64 R72, c[0x0][0x228] ;  /* 0x00008a00ff481b82 */ /* 0x000ea20000000a00 */
[----:B------:R-:W-:-:S04]  /*2500*/  IADD3 R5, R3, 0x98, RZ ;  /* 0x0000009803057810 */ /* 0x000fc80007ffe0ff */
[----:B------:R-:W-:Y:S02]  /*2510*/  SHF.R.S32.HI R9, RZ, 0x1f, R5 ;  /* 0x0000001fff097819 */ /* 0x000fe40000011405 */
[----:B------:R-:W-:-:S03]  /*2520*/  @P5 IADD3.X R75, R8, R75, RZ, P0, !PT ;  /* 0x0000004b084b5210 */ /* 0x000fc600007fe4ff */
[----:B-1----:R-:W-:Y:S01]  /*2530*/  @P1 IMAD R8, R9, R6, RZ ;  /* 0x0000000609081224 */ /* 0x002fe200078e02ff */
[----:B------:R-:W-:-:S03]  /*2540*/  @P1 MOV R9, R41 ;  /* 0x0000002900091202 */ /* 0x000fc60000000f00 */
[----:B------:R-:W-:Y:S01]  /*2550*/  @P1 IMAD R7, R5, R7, R8 ;  /* 0x0000000705071224 */ /* 0x000fe200078e0208 */
[----:B------:R-:W-:Y:S02]  /*2560*/  @P1 MOV R8, R42 ;  /* 0x0000002a00081202 */ /* 0x000fe40000000f00 */
[----:B------:R-:W-:-:S03]  /*2570*/  LOP3.LUT P3, RZ, R4, 0x8000, RZ, 0xc0, !PT ;  /* 0x0000800004ff7812 */ /* 0x000fc6000786c0ff */
[----:B------:R-:W-:-:S05]  /*2580*/  @P1 IMAD.WIDE.U32 R8, R5, R6, R8 ;  /* 0x0000000605081225 */ /* 0x000fca00078e0008 */
[----:B------:R-:W-:Y:S02]  /*2590*/  @P1 IADD3 R7, R9, R7, RZ ;  /* 0x0000000709071210 */ /* 0x000fe40007ffe0ff */
[C---:B------:R-:W-:Y:S02]  /*25a0*/  @P1 SHF.L.U32 R5, R8.reuse, 0x1, RZ ;  /* 0x0000000108051819 */ /* 0x040fe400000006ff */
[----:B------:R-:W-:Y:S01]  /*25b0*/  @P1 SHF.L.U64.HI R8, R8, 0x1, R7 ;  /* 0x0000000108081819 */ /* 0x000fe20000010207 */
[----:B------:R-:W1:Y:S08]  /*25c0*/  @P3 LDC.64 R66, c[0x0][0x230] ;  /* 0x00008c00ff423b82 */ /* 0x000e700000000a00 */
[----:B------:R-:W3:Y:S01]  /*25d0*/  @P3 LDC.64 R6, c[0x0][0x288] ;  /* 0x0000a200ff063b82 */ /* 0x000ee20000000a00 */
[----:B0-----:R-:W-:-:S04]  /*25e0*/  @P1 IADD3 R64, P0, R5, R64, RZ ;  /* 0x0000004005401210 */ /* 0x001fc80007f1e0ff */
[----:B------:R-:W-:Y:S02]  /*25f0*/  @P1 IADD3.X R65, R8, R65, RZ, P0, !PT ;  /* 0x0000004108411210 */ /* 0x000fe400007fe4ff */
[----:B--2---:R-:W-:Y:S01]  /*2600*/  @P1 IADD3 R72, P0, R5, R72, RZ ;  /* 0x0000004805481210 */ /* 0x004fe20007f1e0ff */
[----:B------:R-:W0:Y:S01]  /*2610*/  @P3 LDC.64 R70, c[0x0][0x228] ;  /* 0x00008a00ff463b82 */ /* 0x000e220000000a00 */
[----:B------:R-:W-:-:S04]  /*2620*/  IADD3 R5, R3, 0xa0, RZ ;  /* 0x000000a003057810 */ /* 0x000fc80007ffe0ff */
[----:B------:R-:W-:Y:S02]  /*2630*/  SHF.R.S32.HI R9, RZ, 0x1f, R5 ;  /* 0x0000001fff097819 */ /* 0x000fe40000011405 */
[----:B------:R-:W-:Y:S02]  /*2640*/  @P1 IADD3.X R73, R8, R73, RZ, P0, !PT ;  /* 0x0000004908491210 */ /* 0x000fe400007fe4ff */
[----:B------:R-:W-:Y:S01]  /*2650*/  LOP3.LUT R76, R76, 0xfffffffe, RZ, 0xc0, !PT ;  /* 0xfffffffe4c4c7812 */ /* 0x000fe200078ec0ff */
[----:B---3--:R-:W-:Y:S01]  /*2660*/  @P3 IMAD R8, R9, R6, RZ ;  /* 0x0000000609083224 */ /* 0x008fe200078e02ff */
[----:B------:R-:W-:-:S03]  /*2670*/  @P3 MOV R9, R41 ;  /* 0x0000002900093202 */ /* 0x000fc60000000f00 */
[C---:B------:R-:W-:Y:S01]  /*2680*/  @P3 IMAD R7, R5.reuse, R7, R8 ;  /* 0x0000000705073224 */ /* 0x040fe200078e0208 */
[----:B------:R-:W-:Y:S02]  /*2690*/  @P3 MOV R8, R42 ;  /* 0x0000002a00083202 */ /* 0x000fe40000000f00 */
[----:B------:R-:W-:Y:S02]  /*26a0*/  @P2 LOP3.LUT R76, R76, 0x1, RZ, 0xfc, !PT ;  /* 0x000000014c4c2812 */ /* 0x000fe400078efcff */
[----:B------:R-:W-:Y:S01]  /*26b0*/  LOP3.LUT P2, RZ, R4, 0x4000, RZ, 0xc0, !PT ;  /* 0x0000400004ff7812 */ /* 0x000fe2000784c0ff */
[----:B------:R-:W-:-:S05]  /*26c0*/  @P3 IMAD.WIDE.U32 R8, R5, R6, R8 ;  /* 0x0000000605083225 */ /* 0x000fca00078e0008 */
[----:B------:R-:W-:Y:S02]  /*26d0*/  @P3 IADD3 R7, R9, R7, RZ ;  /* 0x0000000709073210 */ /* 0x000fe40007ffe0ff */
[C---:B------:R-:W-:Y:S02]  /*26e0*/  @P3 SHF.L.U32 R5, R8.reuse, 0x1, RZ ;  /* 0x0000000108053819 */ /* 0x040fe400000006ff */
[----:B------:R-:W-:-:S03]  /*26f0*/  @P3 SHF.L.U64.HI R8, R8, 0x1, R7 ;  /* 0x0000000108083819 */ /* 0x000fc60000010207 */
[----:B------:R-:W2:Y:S01]  /*2700*/  @P2 LDC.64 R6, c[0x0][0x288] ;  /* 0x0000a200ff062b82 */ /* 0x000ea20000000a00 */
[----:B-1----:R-:W-:-:S04]  /*2710*/  @P3 IADD3 R66, P0, R5, R66, RZ ;  /* 0x0000004205423210 */ /* 0x002fc80007f1e0ff */
[C---:B------:R-:W-:Y:S02]  /*2720*/  @P3 IADD3.X R67, R8.reuse, R67, RZ, P0, !PT ;  /* 0x0000004308433210 */ /* 0x040fe400007fe4ff */
[----:B0-----:R-:W-:Y:S01]  /*2730*/  @P3 IADD3 R70, P0, R5, R70, RZ ;  /* 0x0000004605463210 */ /* 0x001fe20007f1e0ff */
[----:B------:R-:W0:Y:S01]  /*2740*/  @P2 LDC.64 R68, c[0x0][0x230] ;  /* 0x00008c00ff442b82 */ /* 0x000e220000000a00 */
[----:B------:R-:W-:Y:S02]  /*2750*/  IADD3 R5, R3, 0xa8, RZ ;  /* 0x000000a803057810 */ /* 0x000fe40007ffe0ff */
[----:B------:R-:W-:Y:S02]  /*2760*/  @P3 IADD3.X R71, R8, R71, RZ, P0, !PT ;  /* 0x0000004708473210 */ /* 0x000fe400007fe4ff */
[----:B------:R-:W-:Y:S02]  /*2770*/  SHF.R.S32.HI R8, RZ, 0x1f, R5 ;  /* 0x0000001fff087819 */ /* 0x000fe40000011405 */
[----:B------:R-:W-:Y:S01]  /*2780*/  @P2 MOV R9, R41 ;  /* 0x0000002900092202 */ /* 0x000fe20000000f00 */
[----:B------:R-:W1:Y:S02]  /*2790*/  @P2 LDC.64 R62, c[0x0][0x228] ;  /* 0x00008a00ff3e2b82 */ /* 0x000e640000000a00 */
[----:B--2---:R-:W-:-:S04]  /*27a0*/  @P2 IMAD R8, R8, R6, RZ ;  /* 0x0000000608082224 */ /* 0x004fc800078e02ff */
[----:B------:R-:W-:Y:S01]  /*27b0*/  @P2 IMAD R7, R5, R7, R8 ;  /* 0x0000000705072224 */ /* 0x000fe200078e0208 */
[----:B------:R-:W-:Y:S02]  /*27c0*/  @P2 MOV R8, R42 ;  /* 0x0000002a00082202 */ /* 0x000fe40000000f00 */
[----:B------:R-:W-:-:S03]  /*27d0*/  LOP3.LUT P1, RZ, R4, 0x2000, RZ, 0xc0, !PT ;  /* 0x0000200004ff7812 */ /* 0x000fc6000782c0ff */
[----:B------:R-:W-:-:S05]  /*27e0*/  @P2 IMAD.WIDE.U32 R8, R5, R6, R8 ;  /* 0x0000000605082225 */ /* 0x000fca00078e0008 */
[----:B------:R-:W-:Y:S02]  /*27f0*/  @P2 IADD3 R7, R9, R7, RZ ;  /* 0x0000000709072210 */ /* 0x000fe40007ffe0ff */
[C---:B------:R-:W-:Y:S02]  /*2800*/  @P2 SHF.L.U32 R5, R8.reuse, 0x1, RZ ;  /* 0x0000000108052819 */ /* 0x040fe400000006ff */
[----:B------:R-:W-:Y:S01]  /*2810*/  @P2 SHF.L.U64.HI R8, R8, 0x1, R7 ;  /* 0x0000000108082819 */ /* 0x000fe20000010207 */
[----:B------:R-:W2:Y:S08]  /*2820*/  @P1 LDC.64 R48, c[0x0][0x230] ;  /* 0x00008c00ff301b82 */ /* 0x000eb00000000a00 */
[----:B------:R-:W3:Y:S01]  /*2830*/  @P1 LDC.64 R6, c[0x0][0x288] ;  /* 0x0000a200ff061b82 */ /* 0x000ee20000000a00 */
[----:B0-----:R-:W-:-:S04]  /*2840*/  @P2 IADD3 R68, P0, R5, R68, RZ ;  /* 0x0000004405442210 */ /* 0x001fc80007f1e0ff */
[C---:B------:R-:W-:Y:S02]  /*2850*/  @P2 IADD3.X R69, R8.reuse, R69, RZ, P0, !PT ;  /* 0x0000004508452210 */ /* 0x040fe400007fe4ff */
[----:B-1----:R-:W-:Y:S01]  /*2860*/  @P2 IADD3 R62, P0, R5, R62, RZ ;  /* 0x0000003e053e2210 */ /* 0x002fe20007f1e0ff */
[----:B------:R-:W0:Y:S01]  /*2870*/  @P1 LDC.64 R46, c[0x0][0x228] ;  /* 0x00008a00ff2e1b82 */ /* 0x000e220000000a00 */
[----:B------:R-:W-:Y:S02]  /*2880*/  IADD3 R5, R3, 0xb0, RZ ;  /* 0x000000b003057810 */ /* 0x000fe40007ffe0ff */
[----:B------:R-:W-:Y:S02]  /*2890*/  @P2 IADD3.X R63, R8, R63, RZ, P0, !PT ;  /* 0x0000003f083f2210 */ /* 0x000fe400007fe4ff */
[----:B------:R-:W-:Y:S02]  /*28a0*/  SHF.R.S32.HI R8, RZ, 0x1f, R5 ;  /* 0x0000001fff087819 */ /* 0x000fe40000011405 */
[----:B------:R-:W-:-:S03]  /*28b0*/  @P1 MOV R9, R41 ;  /* 0x0000002900091202 */ /* 0x000fc60000000f00 */
[----:B---3--:R-:W-:-:S04]  /*28c0*/  @P1 IMAD R8, R8, R6, RZ ;  /* 0x0000000608081224 */ /* 0x008fc800078e02ff */
[----:B------:R-:W-:Y:S01]  /*28d0*/  @P1 IMAD R7, R5, R7, R8 ;  /* 0x0000000705071224 */ /* 0x000fe200078e0208 */
[----:B------:R-:W-:-:S05]  /*28e0*/  @P1 MOV R8, R42 ;  /* 0x0000002a00081202 */ /* 0x000fca0000000f00 */
[----:B------:R-:W-:-:S05]  /*28f0*/  @P1 IMAD.WIDE.U32 R8, R5, R6, R8 ;  /* 0x0000000605081225 */ /* 0x000fca00078e0008 */
[----:B------:R-:W-:Y:S02]  /*2900*/  @P1 IADD3 R7, R9, R7, RZ ;  /* 0x0000000709071210 */ /* 0x000fe40007ffe0ff */
[C---:B------:R-:W-:Y:S02]  /*2910*/  @P1 SHF.L.U32 R5, R8.reuse, 0x1, RZ ;  /* 0x0000000108051819 */ /* 0x040fe400000006ff */
[----:B------:R-:W-:Y:S02]  /*2920*/  @P1 SHF.L.U64.HI R8, R8, 0x1, R7 ;  /* 0x0000000108081819 */ /* 0x000fe40000010207 */
[----:B--2---:R-:W-:-:S04]  /*2930*/  @P1 IADD3 R48, P0, R5, R48, RZ ;  /* 0x0000003005301210 */ /* 0x004fc80007f1e0ff */
[C---:B------:R-:W-:Y:S02]  /*2940*/  @P1 IADD3.X R49, R8.reuse, R49, RZ, P0, !PT ;  /* 0x0000003108311210 */ /* 0x040fe400007fe4ff */
[----:B0-----:R-:W-:Y:S02]  /*2950*/  @P1 IADD3 R46, P0, R5, R46, RZ ;  /* 0x0000002e052e1210 */ /* 0x001fe40007f1e0ff */
[----:B------:R-:W-:Y:S02]  /*2960*/  IADD3 R5, R3, 0xc8, RZ ;  /* 0x000000c803057810 */ /* 0x000fe40007ffe0ff */
[----:B------:R-:W-:Y:S02]  /*2970*/  @P1 IADD3.X R47, R8, R47, RZ, P0, !PT ;  /* 0x0000002f082f1210 */ /* 0x000fe400007fe4ff */
[----:B------:R-:W-:Y:S02]  /*2980*/  SHF.R.S32.HI R30, RZ, 0x1f, R5 ;  /* 0x0000001fff1e7819 */ /* 0x000fe40000011405 */
[----:B------:R-:W-:-:S04]  /*2990*/  ISETP.GE.U32.AND P0, PT, R5, UR6, PT ;  /* 0x0000000605007c0c */ /* 0x000fc8000bf06070 */
        /* <DEDUP_REMOVED lines=15> */
[----:B------:R-:W-:Y:S02]  /*2a90*/  CS2R R32, SRZ ;  /* 0x0000000000207805 */ /* 0x000fe4000001ff00 */
[----:B0-----:R-:W-:-:S04]  /*2aa0*/  @P0 IADD3 R8, P1, R5, R8, RZ ;  /* 0x0000000805080210 */ /* 0x001fc80007f3e0ff */
[----:B------:R-:W-:-:S05]  /*2ab0*/  @P0 IADD3.X R9, R30, R9, RZ, P1, !PT ;  /* 0x000000091e090210 */ /* 0x000fca0000ffe4ff */
[----:B------:R0:W2:Y:S01]  /*2ac0*/  @P0 LDG.E R32, desc[UR16][R8.64] ;  /* 0x0000001008200981 */ /* 0x0000a2000c1e1900 */
[----:B------:R-:W-:Y:S02]  /*2ad0*/  CS2R R118, SRZ ;  /* 0x0000000000767805 */ /* 0x000fe4000001ff00 */
[----:B------:R-:W-:-:S04]  /*2ae0*/  IADD3 R5, R3, 0xd0, RZ ;  /* 0x000000d003057810 */ /* 0x000fc80007ffe0ff */
[----:B------:R-:W-:Y:S01]  /*2af0*/  SHF.R.S32.HI R30, RZ, 0x1f, R5 ;  /* 0x0000001fff1e7819 */ /* 0x000fe20000011405 */
[----:B------:R1:W5:Y:S01]  /*2b00*/  @P0 LDG.E R119, desc[UR16][R6.64] ;  /* 0x0000001006770981 */ /* 0x000362000c1e1900 */
[----:B------:R-:W-:-:S04]  /*2b10*/  ISETP.GE.U32.AND P0, PT, R5, UR6, PT ;  /* 0x0000000605007c0c */ /* 0x000fc8000bf06070 */
[----:B------:R-:W-:-:S04]  /*2b20*/  ISETP.GE.AND.EX P0, PT, R30, UR7, PT, P0 ;  /* 0x000000071e007c0c */ /* 0x000fc8000bf06300 */
[----:B------:R-:W-:-:S13]  /*2b30*/  ISETP.LT.U32.AND P0, PT, R0, 0x200, !P0 ;  /* 0x000002000000780c */ /* 0x000fda0004701070 */
[----:B0-----:R-:W0:Y:S01]  /*2b40*/  @P0 LDC.64 R8, c[0x0][0x288] ;  /* 0x0000a200ff080b82 */ /* 0x001e220000000a00 */
[----:B------:R-:W-:-:S07]  /*2b50*/  @P0 MOV R31, R41 ;  /* 0x00000029001f0202 */ /* 0x000fce0000000f00 */
[----:B-1----:R-:W1:Y:S01]  /*2b60*/  @P0 LDC.64 R6, c[0x0][0x230] ;  /* 0x00008c00ff060b82 */ /* 0x002e620000000a00 */
        /* <DEDUP_REMOVED lines=9> */
[----:B------:R-:W-:-:S05]  /*2c00*/  @P0 IADD3.X R7, R30, R7, RZ, P1, !PT ;  /* 0x000000071e070210 */ /* 0x000fca0000ffe4ff */
[----:B------:R-:W3:Y:S01]  /*2c10*/  @P0 LDG.E R33, desc[UR16][R6.64] ;  /* 0x0000001006210981 */ /* 0x000ee2000c1e1900 */
[----:B0-----:R-:W-:-:S04]  /*2c20*/  @P0 IADD3 R8, P1, R5, R8, RZ ;  /* 0x0000000805080210 */ /* 0x001fc80007f3e0ff */
[----:B------:R-:W-:Y:S02]  /*2c30*/  @P0 IADD3.X R9, R30, R9, RZ, P1, !PT ;  /* 0x000000091e090210 */ /* 0x000fe40000ffe4ff */
[----:B------:R-:W-:-:S04]  /*2c40*/  IADD3 R5, R3, 0xd8, RZ ;  /* 0x000000d803057810 */ /* 0x000fc80007ffe0ff */
[----:B------:R-:W-:Y:S02]  /*2c50*/  SHF.R.S32.HI R30, RZ, 0x1f, R5 ;  /* 0x0000001fff1e7819 */ /* 0x000fe40000011405 */
[----:B------:R-:W-:Y:S01]  /*2c60*/  CS2R R124, SRZ ;  /* 0x00000000007c7805 */ /* 0x000fe2000001ff00 */
[----:B--2---:R0:W-:Y:S02]  /*2c70*/  STL [R1+0x8], R32 ;  /* 0x0000082001007387 */ /* 0x0041e40000100800 */
[----:B0-----:R-:W-:-:S10]  /*2c80*/  HFMA2.MMA R32, -RZ, RZ, 0, 0 ;  /* 0x00000000ff207435 */ /* 0x001fd400000001ff */
[----:B------:R0:W2:Y:S01]  /*2c90*/  @P0 LDG.E R32, desc[UR16][R8.64] ;  /* 0x0000001008200981 */ /* 0x0000a2000c1e1900 */
[----:B------:R-:W-:-:S04]  /*2ca0*/  ISETP.GE.U32.AND P0, PT, R5, UR6, PT ;  /* 0x0000000605007c0c */ /* 0x000fc8000bf06070 */
[----:B------:R-:W-:-:S04]  /*2cb0*/  ISETP.GE.AND.EX P0, PT, R30, UR7, PT, P0 ;  /* 0x000000071e007c0c */ /* 0x000fc8000bf06300 */
[----:B------:R-:W-:-:S13]  /*2cc0*/  ISETP.LT.U32.AND P0, PT, R0, 0x200, !P0 ;  /* 0x000002000000780c */ /* 0x000fda0004701070 */
[----:B0-----:R-:W0:Y:S01]  /*2cd0*/  @P0 LDC.64 R8, c[0x0][0x288] ;  /* 0x0000a200ff080b82 */ /* 0x001e220000000a00 */
        /* <DEDUP_REMOVED lines=12> */
[----:B------:R-:W5:Y:S01]  /*2da0*/  @P0 LDG.E R118, desc[UR16][R6.64] ;  /* 0x0000001006760981 */ /* 0x000f62000c1e1900 */
[----:B0-----:R-:W-:Y:S02]  /*2db0*/  @P0 IADD3 R8, P1, R5, R8, RZ ;  /* 0x0000000805080210 */ /* 0x001fe40007f3e0ff */
[----:B------:R-:W-:Y:S02]  /*2dc0*/  IADD3 R5, R3, 0xe0, RZ ;  /* 0x000000e003057810 */ /* 0x000fe40007ffe0ff */
[----:B------:R-:W-:Y:S02]  /*2dd0*/  @P0 IADD3.X R9, R30, R9, RZ, P1, !PT ;  /* 0x000000091e090210 */ /* 0x000fe40000ffe4ff */
[----:B------:R-:W-:-:S03]  /*2de0*/  SHF.R.S32.HI R30, RZ, 0x1f, R5 ;  /* 0x0000001fff1e7819 */ /* 0x000fc60000011405 */
[----:B------:R0:W5:Y:S01]  /*2df0*/  @P0 LDG.E R125, desc[UR16][R8.64] ;  /* 0x00000010087d0981 */ /* 0x000162000c1e1900 */
        /* <DEDUP_REMOVED lines=16> */
[----:B------:R-:W-:-:S03]  /*2f00*/  CS2R R122, SRZ ;  /* 0x00000000007a7805 */ /* 0x000fc6000001ff00 */
        /* <DEDUP_REMOVED lines=21> */
[----:B------:R-:W-:Y:S01]  /*3060*/  @P0 IADD3.X R7, R30, R7, RZ, P1, !PT ;  /* 0x000000071e070210 */ /* 0x000fe20000ffe4ff */
[----:B---3--:R-:W-:Y:S01]  /*3070*/  STL [R1+0x4], R33 ;  /* 0x0000042101007387 */ /* 0x008fe20000100800 */
[----:B0-----:R-:W-:Y:S01]  /*3080*/  @P0 IADD3 R8, P1, R5, R8, RZ ;  /* 0x0000000805080210 */ /* 0x001fe20007f3e0ff */
[----:B------:R-:W-:-:S03]  /*3090*/  HFMA2.MMA R5, -RZ, RZ, 0, 0 ;  /* 0x00000000ff057435 */ /* 0x000fc600000001ff */
[----:B------:R-:W-:Y:S01]  /*30a0*/  @P0 IADD3.X R9, R30, R9, RZ, P1, !PT ;  /* 0x000000091e090210 */ /* 0x000fe20000ffe4ff */
[----:B--2---:R0:W-:Y:S06]  /*30b0*/  STL [R1], R32 ;  /* 0x0000002001007387 */ /* 0x0041ec0000100800 */
[----:B------:R1:W5:Y:S04]  /*30c0*/  @P0 LDG.E R5, desc[UR16][R6.64] ;  /* 0x0000001006050981 */ /* 0x000368000c1e1900 */
[----:B------:R2:W5:Y:S01]  /*30d0*/  @P0 LDG.E R122, desc[UR16][R8.64] ;  /* 0x00000010087a0981 */ /* 0x000562000c1e1900 */
[----:B0-----:R-:W-:-:S04]  /*30e0*/  IADD3 R32, R3, 0xf0, RZ ;  /* 0x000000f003207810 */ /* 0x001fc80007ffe0ff */
[----:B------:R-:W-:Y:S02]  /*30f0*/  SHF.R.S32.HI R30, RZ, 0x1f, R32 ;  /* 0x0000001fff1e7819 */ /* 0x000fe40000011420 */
[----:B------:R-:W-:-:S04]  /*3100*/  ISETP.GE.U32.AND P0, PT, R32, UR6, PT ;  /* 0x0000000620007c0c */ /* 0x000fc8000bf06070 */
[----:B------:R-:W-:-:S04]  /*3110*/  ISETP.GE.AND.EX P0, PT, R30, UR7, PT, P0 ;  /* 0x000000071e007c0c */ /* 0x000fc8000bf06300 */
[----:B------:R-:W-:-:S13]  /*3120*/  ISETP.LT.U32.AND P0, PT, R0, 0x200, !P0 ;  /* 0x000002000000780c */ /* 0x000fda0004701070 */
[----:B-1----:R-:W0:Y:S01]  /*3130*/  @P0 LDC.64 R6, c[0x0][0x288] ;  /* 0x0000a200ff060b82 */ /* 0x002e220000000a00 */
[----:B------:R-:W-:-:S07]  /*3140*/  @P0 MOV R31, R41 ;  /* 0x00000029001f0202 */ /* 0x000fce0000000f00 */
[----:B--2---:R-:W1:Y:S01]  /*3150*/  @P0 LDC.64 R8, c[0x0][0x230] ;  /* 0x00008c00ff080b82 */ /* 0x004e620000000a00 */
        /* <DEDUP_REMOVED lines=10> */
[----:B0-----:R-:W-:Y:S01]  /*3200*/  @P0 IADD3 R30, P1, R6, R30, RZ ;  /* 0x0000001e061e0210 */ /* 0x001fe20007f3e0ff */
[----:B------:R-:W-:-:S10]  /*3210*/  HFMA2.MMA R6, -RZ, RZ, 0, 0 ;  /* 0x00000000ff067435 */ /* 0x000fd400000001ff */
[----:B------:R0:W5:Y:S02]  /*3220*/  @P0 LDG.E R6, desc[UR16][R8.64] ;  /* 0x0000001008060981 */ /* 0x000164000c1e1900 */
[----:B0-----:R-:W0:Y:S01]  /*3230*/  LDC R8, c[0x0][0x2ac] ;  /* 0x0000ab00ff087b82 */ /* 0x001e220000000800 */
[----:B------:R-:W-:Y:S02]  /*3240*/  @P0 IADD3.X R31, R7, R31, RZ, P1, !PT ;  /* 0x0000001f071f0210 */ /* 0x000fe40000ffe4ff */
[----:B------:R-:W-:Y:S02]  /*3250*/  SHF.R.U32.HI R7, RZ, 0x6, R0 ;  /* 0x00000006ff077819 */ /* 0x000fe40000011600 */
[----:B------:R-:W-:-:S06]  /*3260*/  CS2R R120, SRZ ;  /* 0x0000000000787805 */ /* 0x000fcc000001ff00 */
[----:B------:R1:W5:Y:S01]  /*3270*/  @P0 LDG.E R121, desc[UR16][R30.64] ;  /* 0x000000101e790981 */ /* 0x000362000c1e1900 */
[----:B0-----:R-:W-:-:S05]  /*3280*/  IMAD R7, R8, UR18, R7 ;  /* 0x0000001208077c24 */ /* 0x001fca000f8e0207 */
[----:B------:R-:W-:-:S04]  /*3290*/  IADD3 R7, R7, 0xf8, RZ ;  /* 0x000000f807077810 */ /* 0x000fc80007ffe0ff */
[----:B------:R-:W-:Y:S02]  /*32a0*/  SHF.R.S32.HI R8, RZ, 0x1f, R7 ;  /* 0x0000001fff087819 */ /* 0x000fe40000011407 */
[----:B------:R-:W-:-:S04]  /*32b0*/  ISETP.GE.U32.AND P0, PT, R7, UR6, PT ;  /* 0x0000000607007c0c */ /* 0x000fc8000bf06070 */
[----:B------:R-:W-:Y:S01]  /*32c0*/  ISETP.GE.AND.EX P0, PT, R8, UR7, PT, P0 ;  /* 0x0000000708007c0c */ /* 0x000fe2000bf06300 */
[----:B------:R-:W-:-:S03]  /*32d0*/  ULDC.64 UR6, c[0x0][0x248] ;  /* 0x0000920000067ab9 */ /* 0x000fc60000000a00 */
[----:B------:R-:W-:-:S13]  /*32e0*/  ISETP.LT.U32.AND P0, PT, R0, 0x200, !P0 ;  /* 0x000002000000780c */ /* 0x000fda0004701070 */
[----:B-1----:R-:W0:Y:S01]  /*32f0*/  @P0 LDC.64 R30, c[0x0][0x288] ;  /* 0x0000a200ff1e0b82 */ /* 0x002e220000000a00 */
[----:B------:R-:W-:-:S04]  /*3300*/  IADD3 R7, R3, 0xf8, RZ ;  /* 0x000000f803077810 */ /* 0x000fc80007ffe0ff */
[----:B------:R-:W-:Y:S02]  /*3310*/  SHF.R.S32.HI R32, RZ, 0x1f, R7 ;  /* 0x0000001fff207819 */ /* 0x000fe40000011407 */
[----:B------:R-:W-:Y:S01]  /*3320*/  @P0 MOV R33, R41 ;  /* 0x0000002900210202 */ /* 0x000fe20000000f00 */
[----:B------:R-:W1:Y:S02]  /*3330*/  @P0 LDC.64 R8, c[0x0][0x230] ;  /* 0x00008c00ff080b82 */ /* 0x000e640000000a00 */
        /* <DEDUP_REMOVED lines=8> */
[----:B-1----:R-:W-:Y:S02]  /*33c0*/  @P0 IADD3 R8, P1, R7, R8, RZ ;  /* 0x0000000807080210 */ /* 0x002fe40007f3e0ff */
[----:B------:R-:W-:Y:S02]  /*33d0*/  LOP3.LUT P2, RZ, R4, 0x1000, RZ, 0xc0, !PT ;  /* 0x0000100004ff7812 */ /* 0x000fe4000784c0ff */
[----:B------:R-:W-:-:S11]  /*33e0*/  @P0 IADD3.X R9, R32, R9, RZ, P1, !PT ;  /* 0x0000000920090210 */ /* 0x000fd60000ffe4ff */
[----:B------:R-:W1:Y:S01]  /*33f0*/  @P2 LDC.64 R44, c[0x0][0x230] ;  /* 0x00008c00ff2c2b82 */ /* 0x000e620000000a00 */
[----:B0-----:R-:W-:Y:S01]  /*3400*/  @P0 IADD3 R30, P1, R7, R30, RZ ;  /* 0x0000001e071e0210 */ /* 0x001fe20007f3e0ff */
[----:B------:R-:W-:-:S06]  /*3410*/  HFMA2.MMA R7, -RZ, RZ, 0, 0 ;  /* 0x00000000ff077435 */ /* 0x000fcc00000001ff */
[----:B------:R-:W0:Y:S04]  /*3420*/  @P2 LDC.64 R38, c[0x0][0x228] ;  /* 0x00008a00ff262b82 */ /* 0x000e280000000a00 */
[----:B------:R2:W5:Y:S04]  /*3430*/  @P0 LDG.E R7, desc[UR16][R8.64] ;  /* 0x0000001008070981 */ /* 0x000568000c1e1900 */
[----:B--2---:R-:W2:Y:S01]  /*3440*/  @P2 LDC.64 R8, c[0x0][0x288] ;  /* 0x0000a200ff082b82 */ /* 0x004ea20000000a00 */
[----:B------:R-:W-:Y:S02]  /*3450*/  @P0 IADD3.X R31, R32, R31, RZ, P1, !PT ;  /* 0x0000001f201f0210 */ /* 0x000fe40000ffe4ff */
[----:B------:R-:W-:-:S03]  /*3460*/  IADD3 R32, R3, 0xb8, RZ ;  /* 0x000000b803207810 */ /* 0x000fc60007ffe0ff */
[----:B------:R3:W5:Y:S02]  /*3470*/  @P0 LDG.E R120, desc[UR16][R30.64] ;  /* 0x000000101e780981 */ /* 0x000764000c1e1900 */
[----:B---3--:R-:W-:Y:S02]  /*3480*/  SHF.R.S32.HI R30, RZ, 0x1f, R32 ;  /* 0x0000001fff1e7819 */ /* 0x008fe40000011420 */
[----:B------:R-:W-:-:S03]  /*3490*/  @P2 MOV R31, R41 ;  /* 0x00000029001f2202 */ /* 0x000fc60000000f00 */
        /* <DEDUP_REMOVED lines=8> */
[----:B------:R-:W2:Y:S01]  /*3520*/  @P1 LDC.64 R36, c[0x0][0x230] ;  /* 0x00008c00ff241b82 */ /* 0x000ea20000000a00 */
[----:B-1----:R-:W-:-:S04]  /*3530*/  @P2 IADD3 R44, P0, R8, R44, RZ ;  /* 0x0000002c082c2210 */ /* 0x002fc80007f1e0ff */
[----:B------:R-:W-:Y:S02]  /*3540*/  @P2 IADD3.X R45, R30, R45, RZ, P0, !PT ;  /* 0x0000002d1e2d2210 */ /* 0x000fe400007fe4ff */
[----:B0-----:R-:W-:Y:S02]  /*3550*/  @P2 IADD3 R38, P0, R8, R38, RZ ;  /* 0x0000002608262210 */ /* 0x001fe40007f1e0ff */
[----:B------:R-:W0:Y:S01]  /*3560*/  @P1 LDC.64 R8, c[0x0][0x288] ;  /* 0x0000a200ff081b82 */ /* 0x000e220000000a00 */
[----:B------:R-:W-:Y:S02]  /*3570*/  IADD3 R32, R3, 0xc0, RZ ;  /* 0x000000c003207810 */ /* 0x000fe40007ffe0ff */
[----:B------:R-:W-:Y:S02]  /*3580*/  @P2 IADD3.X R39, R30, R39, RZ, P0, !PT ;  /* 0x000000271e272210 */ /* 0x000fe400007fe4ff */
[----:B------:R-:W-:Y:S02]  /*3590*/  SHF.R.S32.HI R30, RZ, 0x1f, R32 ;  /* 0x0000001fff1e7819 */ /* 0x000fe40000011420 */
[----:B------:R-:W-:-:S03]  /*35a0*/  @P1 MOV R31, R41 ;  /* 0x00000029001f1202 */ /* 0x000fc60000000f00 */
        /* <DEDUP_REMOVED lines=8> */
[----:B--2---:R-:W-:-:S04]  /*3630*/  @P1 IADD3 R36, P0, R8, R36, RZ ;  /* 0x0000002408241210 */ /* 0x004fc80007f1e0ff */
[----:B------:R-:W-:Y:S02]  /*3640*/  @P1 IADD3.X R37, R9, R37, RZ, P0, !PT ;  /* 0x0000002509251210 */ /* 0x000fe400007fe4ff */
[----:B0-----:R-:W-:-:S04]  /*3650*/  @P1 IADD3 R30, P0, R8, R30, RZ ;  /* 0x0000001e081e1210 */ /* 0x001fc80007f1e0ff */
[----:B------:R-:W-:Y:S02]  /*3660*/  @P1 IADD3.X R31, R9, R31, RZ, P0, !PT ;  /* 0x0000001f091f1210 */ /* 0x000fe400007fe4ff */
[----:B------:R-:W0:Y:S01]  /*3670*/  @P6 LDC.64 R8, c[0x0][0x288] ;  /* 0x0000a200ff086b82 */ /* 0x000e220000000a00 */
[----:B------:R-:W-:-:S04]  /*3680*/  IADD3 R35, R3, 0x80, RZ ;  /* 0x0000008003237810 */ /* 0x000fc80007ffe0ff */
[----:B------:R-:W-:Y:S02]  /*3690*/  SHF.R.S32.HI R32, RZ, 0x1f, R35 ;  /* 0x0000001fff207819 */ /* 0x000fe40000011423 */
[----:B------:R-:W-:-:S03]  /*36a0*/  @P6 MOV R33, R41 ;  /* 0x0000002900216202 */ /* 0x000fc60000000f00 */
        /* <DEDUP_REMOVED lines=8> */
[----:B------:R-:W1:Y:S01]  /*3730*/  @P6 LDC.64 R34, c[0x0][0x228] ;  /* 0x00008a00ff226b82 */ /* 0x000e620000000a00 */
[----:B------:R-:W-:Y:S01]  /*3740*/  UIMAD.WIDE UR6, UR19, 0x8, UR6 ;  /* 0x00000008130678a5 */ /* 0x000fe2000f8e0206 */
[----:B0-----:R-:W-:-:S04]  /*3750*/  @P6 IADD3 R32, P0, R9, R32, RZ ;  /* 0x0000002009206210 */ /* 0x001fc80007f1e0ff */
[C---:B------:R-:W-:Y:S02]  /*3760*/  @P6 IADD3.X R33, R8.reuse, R33, RZ, P0, !PT ;  /* 0x0000002108216210 */ /* 0x040fe400007fe4ff */
[----:B-1----:R-:W-:Y:S02]  /*3770*/  @P6 IADD3 R34, P0, R9, R34, RZ ;  /* 0x0000002209226210 */ /* 0x002fe40007f1e0ff */
[----:B------:R-:W-:Y:S02]  /*3780*/  MOV R9, UR7 ;  /* 0x0000000700097c02 */ /* 0x000fe40008000f00 */
[----:B------:R-:W-:Y:S02]  /*3790*/  @P6 IADD3.X R35, R8, R35, RZ, P0, !PT ;  /* 0x0000002308236210 */ /* 0x000fe400007fe4ff */
[----:B------:R-:W-:-:S06]  /*37a0*/  MOV R8, UR6 ;  /* 0x0000000600087c02 */ /* 0x000fcc0008000f00 */
[----:B------:R-:W2:Y:S01]  /*37b0*/  LDG.E.64 R8, desc[UR16][R8.64] ;  /* 0x0000001008087981 */ /* 0x000ea2000c1e1b00 */
[----:B------:R-:W-:Y:S02]  /*37c0*/  LOP3.LUT P2, RZ, R4, 0x80, RZ, 0xc0, !PT ;  /* 0x0000008004ff7812 */ /* 0x000fe4000784c0ff */
[----:B------:R-:W-:Y:S02]  /*37d0*/  LOP3.LUT R76, R76, 0xfffffffd, RZ, 0xc0, !PT ;  /* 0xfffffffd4c4c7812 */ /* 0x000fe400078ec0ff */
[C---:B------:R-:W-:Y:S02]  /*37e0*/  LOP3.LUT P3, RZ, R4.reuse, 0x40, RZ, 0xc0, !PT ;  /* 0x0000004004ff7812 */ /* 0x040fe4000786c0ff */
[C---:B------:R-:W-:Y:S02]  /*37f0*/  LOP3.LUT P4, RZ, R4.reuse, 0x20, RZ, 0xc0, !PT ;  /* 0x0000002004ff7812 */ /* 0x040fe4000788c0ff */
[----:B------:R-:W-:-:S05]  /*3800*/  LOP3.LUT P5, RZ, R4, 0x10, RZ, 0xc0, !PT ;  /* 0x0000001004ff7812 */ /* 0x000fca00078ac0ff */
[----:B------:R-:W-:Y:S02]  /*3810*/  @P2 LOP3.LUT R76, R76, 0x2, RZ, 0xfc, !PT ;  /* 0x000000024c4c2812 */ /* 0x000fe400078efcff */
[C---:B------:R-:W-:Y:S02]  /*3820*/  LOP3.LUT P2, RZ, R4.reuse, 0x100, RZ, 0xc0, !PT ;  /* 0x0000010004ff7812 */ /* 0x040fe4000784c0ff */
[----:B------:R-:W-:-:S04]  /*3830*/  LOP3.LUT R4, R4, 0xffbfffff, RZ, 0xc0, !PT ;  /* 0xffbfffff04047812 */ /* 0x000fc800078ec0ff */
[----:B------:R-:W-:-:S04]  /*3840*/  @P1 LOP3.LUT R4, R4, 0x400000, RZ, 0xfc, !PT ;  /* 0x0040000004041812 */ /* 0x000fc800078efcff */
[C---:B------:R-:W-:Y:S02]  /*3850*/  LOP3.LUT P1, RZ, R4.reuse, 0x200, RZ, 0xc0, !PT ;  /* 0x0000020004ff7812 */ /* 0x040fe4000782c0ff */
[----:B------:R-:W-:-:S04]  /*3860*/  LOP3.LUT R4, R4, 0xff7fffff, RZ, 0xc0, !PT ;  /* 0xff7fffff04047812 */ /* 0x000fc800078ec0ff */
[----:B------:R-:W-:-:S04]  /*3870*/  @P6 LOP3.LUT R4, R4, 0x800000, RZ, 0xfc, !PT ;  /* 0x0080000004046812 */ /* 0x000fc800078efcff */
[----:B------:R-:W-:Y:S01]  /*3880*/  LOP3.LUT P6, RZ, R4, 0x400, RZ, 0xc0, !PT ;  /* 0x0000040004ff7812 */ /* 0x000fe200078cc0ff */
[----:B------:R-:W-:Y:S01]  /*3890*/  UMOV UR22, 0x3f800000 ;  /* 0x3f80000000167882 */ /* 0x000fe20000000000 */
[----:B------:R-:W-:Y:S01]  /*38a0*/  HFMA2.MMA R77, -RZ, RZ, 0, 0 ;  /* 0x00000000ff4d7435 */ /* 0x000fe200000001ff */
[----:B--2---:R-:W-:-:S13]  /*38b0*/  R2UR UR21, R8 ;  /* 0x00000000081572ca */ /* 0x004fda00000e0000 */
[----:B------:R-:W-:-:S05]  /*38c0*/  MOV R8, UR21 ;  /* 0x0000001500087c02 */ /* 0x000fca0008000f00 */
[----:B------:R-:W-:-:S05]  /*38d0*/  FFMA.FTZ R8, -R8, UR21, R9 ;  /* 0x0000001508087c23 */ /* 0x000fca0008010109 */
[----:B------:R-:W-:-:S13]  /*38e0*/  FSETP.GTU.FTZ.AND P0, PT, R8, RZ, PT ;  /* 0x000000ff0800720b */ /* 0x000fda0003f1c000 */
[----:B------:R-:W-:Y:S01]  /*38f0*/  VOTEU.ANY UP0, P0 ;  /* 0x00000000003f7886 */ /* 0x000fe20000000100 */
[----:B------:R-:W-:-:S04]  /*3900*/  PLOP3.LUT P0, PT, PT, PT, UP0, 0x80, 0x0 ;  /* 0x000000000000781c */ /* 0x000fc80003f0f008 */
[----:B------:R-:W-:-:S09]  /*3910*/  @UP0 ULDC UR5, c[0x0][0x250] ;  /* 0x0000940000050ab9 */ /* 0x000fd20000000800 */
[----:B------:R-:W-:Y:S01]  /*3920*/  @P0 FADD.FTZ R8, R8, UR5 ;  /* 0x0000000508080e21 */ /* 0x000fe20008010000 */
[----:B------:R-:W-:Y:S01]  /*3930*/  PLOP3.LUT P0, PT, PT, PT, UP0, 0x80, 0x0 ;  /* 0x000000000000781c */ /* 0x000fe20003f0f008 */
[----:B------:R-:W-:-:S12]  /*3940*/  ULDC.U8 UR5, c[0x0][0x2a4] ;  /* 0x0000a90000057ab9 */ /* 0x000fd80000000000 */
[----:B------:R-:W0:Y:S01]  /*3950*/  @P0 MUFU.RSQ R8, R8 ;  /* 0x0000000800080308 */ /* 0x000e220000001400 */
[----:B------:R-:W-:-:S13]  /*3960*/  PLOP3.LUT P0, PT, PT, PT, UP0, 0x80, 0x0 ;  /* 0x000000000000781c */ /* 0x000fda0003f0f008 */
[----:B0-----:R-:W-:Y:S02]  /*3970*/  @P0 R2UR UR22, R8 ;  /* 0x00000000081602ca */ /* 0x001fe400000e0000 */
[----:B------:R-:W-:-:S06]  /*3980*/  CS2R R8, SRZ ;  /* 0x0000000000087805 */ /* 0x000fcc000001ff00 */
[----:B------:R0:W5:Y:S02]  /*3990*/  @P6 LDG.E R9, desc[UR16][R80.64] ;  /* 0x0000001050096981 */ /* 0x000164000c1e1900 */
[----:B0-----:R-:W-:Y:S02]  /*39a0*/  CS2R R80, SRZ ;  /* 0x0000000000507805 */ /* 0x001fe4000001ff00 */
[----:B------:R-:W-:-:S04]  /*39b0*/  LOP3.LUT P0, RZ, R4, 0x200000, RZ, 0xc0, !PT ;  /* 0x0020000004ff7812 */ /* 0x000fc8000780c0ff */
[----:B------:R0:W5:Y:S04]  /*39c0*/  @P6 LDG.E R81, desc[UR16][R10.64] ;  /* 0x000000100a516981 */ /* 0x000168000c1e1900 */
[----:B------:R-:W5:Y:S05]  /*39d0*/  @P1 LDG.E R80, desc[UR16][R112.64] ;  /* 0x0000001070501981 */ /* 0x000f6a000c1e1900 */
[----:B------:R1:W5:Y:S01]  /*39e0*/  @P0 LDG.E R8, desc[UR16][R82.64] ;  /* 0x0000001052080981 */ /* 0x000362000c1e1900 */
[----:B0-----:R-:W-:-:S06]  /*39f0*/  CS2R R10, SRZ ;  /* 0x00000000000a7805 */ /* 0x001fcc000001ff00 */
[----:B------:R0:W5:Y:S01]  /*3a00*/  @P2 LDG.E R11, desc[UR16][R78.64] ;  /* 0x000000104e0b2981 */ /* 0x000162000c1e1900 */
[----:B-1----:R-:W-:Y:S01]  /*3a10*/  HFMA2.MMA R82, -RZ, RZ, 0, 0 ;  /* 0x00000000ff527435 */ /* 0x002fe200000001ff */
[----:B------:R-:W-:Y:S02]  /*3a20*/  LOP3.LUT P6, RZ, R4, 0x4, RZ, 0xc0, !PT ;  /* 0x0000000404ff7812 */ /* 0x000fe400078cc0ff */
[----:B------:R-:W5:Y:S01]  /*3a30*/  @P1 LDG.E R10, desc[UR16][R114.64] ;  /* 0x00000010720a1981 */ /* 0x000f62000c1e1900 */
[----:B0-----:R-:W-:-:S06]  /*3a40*/  MOV R78, RZ ;  /* 0x000000ff004e7202 */ /* 0x001fcc0000000f00 */
[----:B------:R-:W5:Y:S04]  /*3a50*/  @P0 LDG.E R82, desc[UR16][R116.64] ;  /* 0x0000001074520981 */ /* 0x000f68000c1e1900 */
[----:B------:R0:W5:Y:S02]  /*3a60*/  @P2 LDG.E R78, desc[UR16][R12.64] ;  /* 0x000000100c4e2981 */ /* 0x000164000c1e1900 */
[----:B0-----:R-:W-:-:S06]  /*3a70*/  CS2R R12, SRZ ;  /* 0x00000000000c7805 */ /* 0x001fcc000001ff00 */
[----:B------:R0:W5:Y:S01]  /*3a80*/  @P3 LDG.E R13, desc[UR16][R14.64] ;  /* 0x000000100e0d3981 */ /* 0x000162000c1e1900 */
[----:B------:R-:W-:Y:S02]  /*3a90*/  LOP3.LUT P0, RZ, R4, 0x8, RZ, 0xc0, !PT ;  /* 0x0000000804ff7812 */ /* 0x000fe4000780c0ff */
[----:B0-----:R-:W-:-:S06]  /*3aa0*/  CS2R R14, SRZ ;  /* 0x00000000000e7805 */ /* 0x001fcc000001ff00 */
[----:B------:R0:W5:Y:S01]  /*3ab0*/  @P4 LDG.E R14, desc[UR16][R16.64] ;  /* 0x00000010100e4981 */ /* 0x000162000c1e1900 */
[----:B------:R-:W-:Y:S02]  /*3ac0*/  LOP3.LUT P2, RZ, R76, 0x2, RZ, 0xc0, !PT ;  /* 0x000000024cff7812 */ /* 0x000fe4000784c0ff */
[----:B------:R-:W-:Y:S01]  /*3ad0*/  LOP3.LUT P1, RZ, R4, 0x2, RZ, 0xc0, !PT ;  /* 0x0000000204ff7812 */ /* 0x000fe2000782c0ff */
[----:B------:R-:W5:Y:S01]  /*3ae0*/  @P4 LDG.E R15, desc[UR16][R104.64] ;  /* 0x00000010680f4981 */ /* 0x000f62000c1e1900 */
[----:B0-----:R-:W-:-:S09]  /*3af0*/  CS2R R16, SRZ ;  /* 0x0000000000107805 */ /* 0x001fd2000001ff00 */
[----:B------:R-:W5:Y:S04]  /*3b00*/  @P2 LDG.E R12, desc[UR16][R110.64] ;  /* 0x000000106e0c2981 */ /* 0x000f68000c1e1900 */
[----:B------:R0:W5:Y:S04]  /*3b10*/  @P5 LDG.E R16, desc[UR16][R18.64] ;  /* 0x0000001012105981 */ /* 0x000168000c1e1900 */
[----:B------:R-:W5:Y:S01]  /*3b20*/  @P2 LDG.E R77, desc[UR16][R108.64] ;  /* 0x000000106c4d2981 */ /* 0x000f62000c1e1900 */
[----:B------:R-:W-:-:S03]  /*3b30*/  LOP3.LUT P4, RZ, R4, 0x40000000, RZ, 0xc0, !PT ;  /* 0x4000000004ff7812 */ /* 0x000fc6000788c0ff */
[----:B------:R-:W5:Y:S01]  /*3b40*/  @P5 LDG.E R17, desc[UR16][R102.64] ;  /* 0x0000001066115981 */ /* 0x000f62000c1e1900 */
[----:B0-----:R-:W-:-:S06]  /*3b50*/  CS2R R18, SRZ ;  /* 0x0000000000127805 */ /* 0x001fcc000001ff00 */
[----:B------:R0:W5:Y:S01]  /*3b60*/  @P0 LDG.E R18, desc[UR16][R20.64] ;  /* 0x0000001014120981 */ /* 0x000162000c1e1900 */
[----:B------:R-:W-:Y:S02]  /*3b70*/  LOP3.LUT P2, RZ, R76, 0x1, RZ, 0xc0, !PT ;  /* 0x000000014cff7812 */ /* 0x000fe4000784c0ff */
[----:B------:R-:W-:Y:S01]  /*3b80*/  LOP3.LUT P5, RZ, R4, 0x20000000, RZ, 0xc0, !PT ;  /* 0x2000000004ff7812 */ /* 0x000fe200078ac0ff */
[----:B------:R-:W5:Y:S01]  /*3b90*/  @P0 LDG.E R19, desc[UR16][R100.64] ;  /* 0x0000001064130981 */ /* 0x000f62000c1e1900 */
[----:B0-----:R-:W-:Y:S02]  /*3ba0*/  CS2R R20, SRZ ;  /* 0x0000000000147805 */ /* 0x001fe4000001ff00 */
[----:B------:R-:W-:-:S04]  /*3bb0*/  MOV R76, RZ ;  /* 0x000000ff004c7202 */ /* 0x000fc80000000f00 */
[----:B------:R0:W5:Y:S04]  /*3bc0*/  @P6 LDG.E R20, desc[UR16][R22.64] ;  /* 0x0000001016146981 */ /* 0x000168000c1e1900 */
[----:B------:R-:W5:Y:S01]  /*3bd0*/  @P6 LDG.E R21, desc[UR16][R98.64] ;  /* 0x0000001062156981 */ /* 0x000f62000c1e1900 */
[----:B------:R-:W-:-:S03]  /*3be0*/  LOP3.LUT P6, RZ, R4, 0x4000, RZ, 0xc0, !PT ;  /* 0x0000400004ff7812 */ /* 0x000fc600078cc0ff */
[----:B------:R-:W5:Y:S01]  /*3bf0*/  @P3 LDG.E R76, desc[UR16][R106.64] ;  /* 0x000000106a4c3981 */ /* 0x000f62000c1e1900 */
[C---:B------:R-:W-:Y:S02]  /*3c00*/  LOP3.LUT P3, RZ, R4.reuse, 0x80000000, RZ, 0xc0, !PT ;  /* 0x8000000004ff7812 */ /* 0x040fe4000786c0ff */
[----:B------:R-:W-:-:S07]  /*3c10*/  LOP3.LUT R4, R4, 0xfeffffff, RZ, 0xc0, !PT ;  /* 0xfeffffff04047812 */ /* 0x000fce00078ec0ff */
[----:B------:R-:W-:-:S04]  /*3c20*/  @P6 LOP3.LUT R4, R4, 0x1000000, RZ, 0xfc, !PT ;  /* 0x0100000004046812 */ /* 0x000fc800078efcff */
[C---:B------:R-:W-:Y:S02]  /*3c30*/  LOP3.LUT P6, RZ, R4.reuse, 0x8000, RZ, 0xc0, !PT ;  /* 0x0000800004ff7812 */ /* 0x040fe400078cc0ff */
[----:B------:R-:W-:-:S11]  /*3c40*/  LOP3.LUT R4, R4, 0xfdffffff, RZ, 0xc0, !PT ;  /* 0xfdffffff04047812 */ /* 0x000fd600078ec0ff */
[----:B------:R-:W-:-:S04]  /*3c50*/  @P6 LOP3.LUT R4, R4, 0x2000000, RZ, 0xfc, !PT ;  /* 0x0200000004046812 */ /* 0x000fc800078efcff */
[C---:B------:R-:W-:Y:S02]  /*3c60*/  LOP3.LUT P6, RZ, R4.reuse, 0x10000, RZ, 0xc0, !PT ;  /* 0x0001000004ff7812 */ /* 0x040fe400078cc0ff */
[----:B------:R-:W-:Y:S02]  /*3c70*/  LOP3.LUT R4, R4, 0xfbffffff, RZ, 0xc0, !PT ;  /* 0xfbffffff04047812 */ /* 0x000fe400078ec0ff */
[----:B0-----:R-:W-:-:S06]  /*3c80*/  CS2R R22, SRZ ;  /* 0x0000000000167805 */ /* 0x001fcc000001ff00 */
[----:B------:R0:W5:Y:S03]  /*3c90*/  @P1 LDG.E R22, desc[UR16][R24.64] ;  /* 0x0000001018161981 */ /* 0x000166000c1e1900 */
[----:B------:R-:W-:Y:S01]  /*3ca0*/  @P6 LOP3.LUT R4, R4, 0x4000000, RZ, 0xfc, !PT ;  /* 0x0400000004046812 */ /* 0x000fe200078efcff */
[----:B------:R-:W5:Y:S03]  /*3cb0*/  @P1 LDG.E R23, desc[UR16][R96.64] ;  /* 0x0000001060171981 */ /* 0x000f66000c1e1900 */
[C---:B------:R-:W-:Y:S02]  /*3cc0*/  LOP3.LUT P6, RZ, R4.reuse, 0x20000, RZ, 0xc0, !PT ;  /* 0x0002000004ff7812 */ /* 0x040fe400078cc0ff */
[----:B------:R-:W-:Y:S02]  /*3cd0*/  LOP3.LUT R4, R4, 0xf7ffffff, RZ, 0xc0, !PT ;  /* 0xf7ffffff04047812 */ /* 0x000fe400078ec0ff */
[----:B0-----:R-:W-:-:S06]  /*3ce0*/  CS2R R24, SRZ ;  /* 0x0000000000187805 */ /* 0x001fcc000001ff00 */
[----:B------:R0:W5:Y:S03]  /*3cf0*/  @P5 LDG.E R24, desc[UR16][R26.64] ;  /* 0x000000101a185981 */ /* 0x000166000c1e1900 */
[----:B------:R-:W-:Y:S01]  /*3d00*/  @P6 LOP3.LUT R4, R4, 0x8000000, RZ, 0xfc, !PT ;  /* 0x0800000004046812 */ /* 0x000fe200078efcff */
[----:B------:R-:W5:Y:S03]  /*3d10*/  @P5 LDG.E R25, desc[UR16][R94.64] ;  /* 0x000000105e195981 */ /* 0x000f66000c1e1900 */
[C---:B------:R-:W-:Y:S02]  /*3d20*/  LOP3.LUT P6, RZ, R4.reuse, 0x40000, RZ, 0xc0, !PT ;  /* 0x0004000004ff7812 */ /* 0x040fe400078cc0ff */
[----:B0-----:R-:W-:Y:S02]  /*3d30*/  CS2R R26, SRZ ;  /* 0x00000000001a7805 */ /* 0x001fe4000001ff00 */
[----:B------:R-:W-:-:S04]  /*3d40*/  LOP3.LUT R4, R4, 0xefffffff, RZ, 0xc0, !PT ;  /* 0xefffffff04047812 */ /* 0x000fc800078ec0ff */
[----:B------:R0:W5:Y:S04]  /*3d50*/  @P4 LDG.E R26, desc[UR16][R50.64] ;  /* 0x00000010321a4981 */ /* 0x000168000c1e1900 */
[----:B------:R-:W5:Y:S01]  /*3d60*/  @P4 LDG.E R27, desc[UR16][R92.64] ;  /* 0x000000105c1b4981 */ /* 0x000f62000c1e1900 */
[----:B------:R-:W-:Y:S02]  /*3d70*/  @P6 LOP3.LUT R4, R4, 0x10000000, RZ, 0xfc, !PT ;  /* 0x1000000004046812 */ /* 0x000fe400078efcff */
[----:B0-----:R-:W-:Y:S02]  /*3d80*/  CS2R R50, SRZ ;  /* 0x0000000000327805 */ /* 0x001fe4000001ff00 */
[----:B------:R-:W-:-:S04]  /*3d90*/  LOP3.LUT P6, RZ, R4, 0x100000, RZ, 0xc0, !PT ;  /* 0x0010000004ff7812 */ /* 0x000fc800078cc0ff */
[----:B------:R0:W5:Y:S01]  /*3da0*/  @P3 LDG.E R50, desc[UR16][R52.64] ;  /* 0x0000001034323981 */ /* 0x000162000c1e1900 */
[----:B------:R-:W-:-:S03]  /*3db0*/  LOP3.LUT P1, RZ, R4, 0x2000, RZ, 0xc0, !PT ;  /* 0x0000200004ff7812 */ /* 0x000fc6000782c0ff */
[----:B------:R-:W5:Y:S01]  /*3dc0*/  @P3 LDG.E R51, desc[UR16][R90.64] ;  /* 0x000000105a333981 */ /* 0x000f62000c1e1900 */
[----:B0-----:R-:W-:-:S06]  /*3dd0*/  CS2R R52, SRZ ;  /* 0x0000000000347805 */ /* 0x001fcc000001ff00 */
[----:B------:R0:W5:Y:S04]  /*3de0*/  @P2 LDG.E R52, desc[UR16][R54.64] ;  /* 0x0000001036342981 */ /* 0x000168000c1e1900 */
[----:B------:R-:W5:Y:S01]  /*3df0*/  @P2 LDG.E R53, desc[UR16][R88.64] ;  /* 0x0000001058352981 */ /* 0x000f62000c1e1900 */
[----:B0-----:R-:W-:-:S06]  /*3e00*/  CS2R R54, SRZ ;  /* 0x0000000000367805 */ /* 0x001fcc000001ff00 */
[----:B------:R0:W5:Y:S04]  /*3e10*/  @P6 LDG.E R54, desc[UR16][R56.64] ;  /* 0x0000001038366981 */ /* 0x000168000c1e1900 */
[----:B------:R-:W5:Y:S01]  /*3e20*/  @P6 LDG.E R55, desc[UR16][R86.64] ;  /* 0x0000001056376981 */ /* 0x000f62000c1e1900 */
[----:B------:R-:W-:Y:S02]  /*3e30*/  LOP3.LUT P6, RZ, R4, 0x10000000, RZ, 0xc0, !PT ;  /* 0x1000000004ff7812 */ /* 0x000fe400078cc0ff */
[----:B0-----:R-:W-:-:S11]  /*3e40*/  CS2R R56, SRZ ;  /* 0x0000000000387805 */ /* 0x001fd6000001ff00 */
        /* <DEDUP_REMOVED lines=18> */
[----:B0-----:R-:W-:Y:S02]  /*3f70*/  CS2R R68, SRZ ;  /* 0x0000000000447805 */ /* 0x001fe4000001ff00 */
[----:B------:R-:W-:-:S04]  /*3f80*/  LOP3.LUT P6, RZ, R4, 0x800000, RZ, 0xc0, !PT ;  /* 0x0080000004ff7812 */ /* 0x000fc800078cc0ff */
[----:B------:R-:W5:Y:S04]  /*3f90*/  @P1 LDG.E R68, desc[UR16][R48.64] ;  /* 0x0000001030441981 */ /* 0x000f68000c1e1900 */
[----:B------:R0:W5:Y:S01]  /*3fa0*/  @P1 LDG.E R69, desc[UR16][R46.64] ;  /* 0x000000102e451981 */ /* 0x000162000c1e1900 */
[----:B------:R-:W-:Y:S02]  /*3fb0*/  LOP3.LUT P1, RZ, R4, 0x400000, RZ, 0xc0, !PT ;  /* 0x0040000004ff7812 */ /* 0x000fe4000782c0ff */
[----:B------:R-:W-:Y:S02]  /*3fc0*/  CS2R R72, SRZ ;  /* 0x0000000000487805 */ /* 0x000fe4000001ff00 */
[----:B------:R-:W-:-:S06]  /*3fd0*/  CS2R R74, SRZ ;  /* 0x00000000004a7805 */ /* 0x000fcc000001ff00 */
[----:B------:R-:W5:Y:S04]  /*3fe0*/  @P6 LDG.E R74, desc[UR16][R32.64] ;  /* 0x00000010204a6981 */ /* 0x000f68000c1e1900 */
[----:B------:R-:W5:Y:S04]  /*3ff0*/  @P6 LDG.E R75, desc[UR16][R34.64] ;  /* 0x00000010224b6981 */ /* 0x000f68000c1e1900 */
[----:B------:R-:W5:Y:S04]  /*4000*/  @P1 LDG.E R72, desc[UR16][R36.64] ;  /* 0x0000001024481981 */ /* 0x000f68000c1e1900 */
[----:B------:R-:W5:Y:S01]  /*4010*/  @P1 LDG.E R73, desc[UR16][R30.64] ;  /* 0x000000101e491981 */ /* 0x000f62000c1e1900 */
[----:B------:R-:W-:-:S02]  /*4020*/  LOP3.LUT P0, RZ, R4, 0x1000, RZ, 0xc0, !PT ;  /* 0x0000100004ff7812 */ /* 0x000fc4000780c0ff */
[----:B------:R-:W-:-:S11]  /*4030*/  CS2R R70, SRZ ;  /* 0x0000000000467805 */ /* 0x000fd6000001ff00 */
[----:B------:R1:W5:Y:S04]  /*4040*/  @P0 LDG.E R70, desc[UR16][R44.64] ;  /* 0x000000102c460981 */ /* 0x000368000c1e1900 */
[----:B------:R2:W5:Y:S01]  /*4050*/  @P0 LDG.E R71, desc[UR16][R38.64] ;  /* 0x0000001026470981 */ /* 0x000562000c1e1900 */
[----:B------:R-:W-:Y:S01]  /*4060*/  ISETP.GT.U32.AND P0, PT, R0, 0x1ff, PT ;  /* 0x000001ff0000780c */ /* 0x000fe20003f04070 */
[----:B------:R-:W-:Y:S01]  /*4070*/  BSSY B0, `(.L_x_150) ;  /* 0x000000f000007945 */ /* 0x000fe20003800000 */
[----:B0-----:R-:W-:Y:S02]  /*4080*/  CS2R R46, SRZ ;  /* 0x00000000002e7805 */ /* 0x001fe4000001ff00 */
[----:B-1----:R-:W-:-:S09]  /*4090*/  CS2R R44, SRZ ;  /* 0x00000000002c7805 */ /* 0x002fd2000001ff00 */
[----:B--2---:R-:W-:Y:S05]  /*40a0*/  @P0 BRA `(.L_x_151) ;  /* 0x00000000002c0947 */ /* 0x004fea0003800000 */
        /* <DEDUP_REMOVED lines=11> */
.L_x_151:
[----:B------:R-:W-:Y:S05]  /*4160*/  BSYNC B0 ;  /* 0x0000000000007941 */ /* 0x000fea0003800000 */
.L_x_150:
[----:B------:R-:W-:Y:S02]  /*4170*/  ISETP.NE.AND P1, PT, RZ, UR5, PT ;  /* 0x00000005ff007c0c */ /* 0x000fe4000bf25270 */
[C---:B-----5:R-:W-:Y:S02]  /*4180*/  PRMT R28, R8.reuse, 0x7632, R28 ;  /* 0x00007632081c7816 */ /* 0x060fe4000000001c */
[----:B------:R-:W-:Y:S02]  /*4190*/  SHF.L.U32 R29, R8, 0x10, RZ ;  /* 0x00000010081d7819 */ /* 0x000fe400000006ff */
[----:B0-----:R-:W-:Y:S02]  /*41a0*/  SHF.L.U32 R30, R9, 0x10, RZ ;  /* 0x00000010091e7819 */ /* 0x001fe400000006ff */
        /* <DEDUP_REMOVED lines=8> */
[----:B------:R-:W-:Y:S01]  /*4230*/  SHF.L.U32 R35, R82, 0x10, RZ ;  /* 0x0000001052237819 */ /* 0x000fe200000006ff */
[----:B------:R-:W-:Y:S01]  /*4240*/  FMUL.FTZ R33, R30, UR22 ;  /* 0x000000161e217c20 */ /* 0x000fe20008410000 */
[----:B------:R-:W-:Y:S01]  /*4250*/  SHF.L.U32 R34, R81, 0x10, RZ ;  /* 0x0000001051227819 */ /* 0x000fe200000006ff */
[----:B------:R-:W-:Y:S01]  /*4260*/  FMUL.FTZ R28, R28, UR22 ;  /* 0x000000161c1c7c20 */ /* 0x000fe20008410000 */
[----:B------:R-:W-:-:S02]  /*4270*/  SHF.L.U32 R31, R31, 0x10, RZ ;  /* 0x000000101f1f7819 */ /* 0x000fc400000006ff */
[----:B------:R-:W-:Y:S02]  /*4280*/  SHF.L.U32 R36, R36, 0x10, RZ ;  /* 0x0000001024247819 */ /* 0x000fe400000006ff */
        /* <DEDUP_REMOVED lines=20> */
.L_x_152:
[----:B------:R-:W-:Y:S01]  /*43d0*/  FMUL.FTZ R30, R35, R46 ;  /* 0x0000002e231e7220 */ /* 0x000fe20000410000 */
[----:B------:R-:W-:Y:S01]  /*43e0*/  FADD.FTZ R39, R36, -UR21 ;  /* 0x8000001524277e21 */ /* 0x000fe20008010000 */
[----:B------:R-:W-:Y:S01]  /*43f0*/  FFMA.FTZ R36, R29, R35, RZ ;  /* 0x000000231d247223 */ /* 0x000fe200000100ff */
        /* <DEDUP_REMOVED lines=23> */
.L_x_153:
[----:B------:R-:W-:Y:S01]  /*4570*/  FADD.FTZ R39, RZ, R35 ;  /* 0x00000023ff277221 */ /* 0x000fe20000010000 */
[----:B------:R-:W-:Y:S01]  /*4580*/  FFMA.FTZ R48, R28, R37, R29 ;  /* 0x000000251c307223 */ /* 0x000fe2000001001d */
[----:B------:R-:W-:Y:S01]  /*4590*/  FFMA.FTZ R29, R33, R34, R36 ;  /* 0x00000022211d7223 */ /* 0x000fe20000010024 */
[----:B------:R-:W-:Y:S01]  /*45a0*/  FMUL.FTZ R35, R34, R46 ;  /* 0x0000002e22237220 */ /* 0x000fe20000410000 */
[----:B------:R-:W-:Y:S01]  /*45b0*/  FADD.FTZ R34, R39, R34 ;  /* 0x0000002227227221 */ /* 0x000fe20000010000 */
[----:B------:R-:W-:Y:S01]  /*45c0*/  FFMA.FTZ R39, R28, R31, RZ ;  /* 0x0000001f1c277223 */ /* 0x000fe200000100ff */
[----:B------:R-:W-:Y:S01]  /*45d0*/  FADD.FTZ R31, RZ, R31 ;  /* 0x0000001fff1f7221 */ /* 0x000fe20000010000 */
[----:B------:R-:W-:Y:S01]  /*45e0*/  PRMT R36, R10, 0x7632, R36 ;  /* 0x000076320a247816 */ /* 0x000fe20000000024 */
[----:B------:R-:W-:Y:S01]  /*45f0*/  FADD.FTZ R38, R37, R38 ;  /* 0x0000002625267221 */ /* 0x000fe20000010000 */
[----:B------:R-:W-:Y:S01]  /*4600*/  FFMA.FTZ R37, R33, R35, R48 ;  /* 0x0000002321257223 */ /* 0x000fe20000010030 */
[----:B------:R-:W-:Y:S01]  /*4610*/  FFMA.FTZ R28, R30, R32, R39 ;  /* 0x000000201e1c7223 */ /* 0x000fe20000010027 */
[----:B------:R-:W-:Y:S01]  /*4620*/  FADD.FTZ R31, R31, R32 ;  /* 0x000000201f1f7221 */ /* 0x000fe20000010000 */
[----:B------:R-:W-:Y:S01]  /*4630*/  FMUL.FTZ R33, R32, R47 ;  /* 0x0000002f20217220 */ /* 0x000fe20000410000 */
[----:B------:R-:W-:Y:S01]  /*4640*/  SHF.L.U32 R32, R10, 0x10, RZ ;  /* 0x000000100a207819 */ /* 0x000fe200000006ff */
[----:B------:R-:W-:Y:S01]  /*4650*/  FADD.FTZ R38, R38, R35 ;  /* 0x0000002326267221 */ /* 0x000fe20000010000 */
[----:B------:R-:W-:Y:S01]  /*4660*/  SHF.L.U32 R36, R36, 0x10, RZ ;  /* 0x0000001024247819 */ /* 0x000fe200000006ff */
[----:B------:R-:W-:Y:S01]  /*4670*/  FFMA.FTZ R35, R30, R33, R37 ;  /* 0x000000211e237223 */ /* 0x000fe20000010025 */
[----:B------:R-:W-:Y:S01]  /*4680*/  PRMT R30, R80, 0x7632, R30 ;  /* 0x00007632501e7816 */ /* 0x000fe2000000001e */
[----:B------:R-:W-:Y:S01]  /*4690*/  FADD.FTZ R39, R32, -UR21 ;  /* 0x8000001520277e21 */ /* 0x000fe20008010000 */
[----:B------:R-:W-:Y:S01]  /*46a0*/  SHF.L.U32 R37, R80, 0x10, RZ ;  /* 0x0000001050257819 */ /* 0x000fe200000006ff */
[----:B------:R-:W-:Y:S01]  /*46b0*/  FADD.FTZ R48, R36, -UR21 ;  /* 0x8000001524307e21 */ /* 0x000fe20008010000 */
[----:B------:R-:W-:Y:S01]  /*46c0*/  SHF.L.U32 R32, R30, 0x10, RZ ;  /* 0x000000101e207819 */ /* 0x000fe200000006ff */
[----:B------:R-:W-:-:S02]  /*46d0*/  FMUL.FTZ R36, R39, UR22 ;  /* 0x0000001627247c20 */ /* 0x000fc40008410000 */
        /* <DEDUP_REMOVED lines=20> */
.L_x_154:
[----:B------:R-:W-:Y:S01]  /*4820*/  FMUL.FTZ R48, R37, R46 ;  /* 0x0000002e25307220 */ /* 0x000fe20000410000 */
[C---:B------:R-:W-:Y:S01]  /*4830*/  FFMA.FTZ R29, R36.reuse, R37, R29 ;  /* 0x00000025241d7223 */ /* 0x040fe2000001001d */
[----:B------:R-:W-:Y:S01]  /*4840*/  FADD.FTZ R39, R33, R38 ;  /* 0x0000002621277221 */ /* 0x000fe20000010000 */
[----:B------:R-:W-:Y:S01]  /*4850*/  FADD.FTZ R31, R31, R32 ;  /* 0x000000201f1f7221 */ /* 0x000fe20000010000 */
[----:B------:R-:W-:Y:S01]  /*4860*/  FFMA.FTZ R35, R36, R48, R35 ;  /* 0x0000003024237223 */ /* 0x000fe20000010023 */
[C---:B------:R-:W-:Y:S01]  /*4870*/  PRMT R36, R11.reuse, 0x7632, R36 ;  /* 0x000076320b247816 */ /* 0x040fe20000000024 */
[----:B------:R-:W-:Y:S01]  /*4880*/  FFMA.FTZ R28, R30, R32, R28 ;  /* 0x000000201e1c7223 */ /* 0x000fe2000001001c */
[----:B------:R-:W-:Y:S01]  /*4890*/  FMUL.FTZ R33, R32, R47 ;  /* 0x0000002f20217220 */ /* 0x000fe20000410000 */
[----:B------:R-:W-:Y:S01]  /*48a0*/  SHF.L.U32 R32, R11, 0x10, RZ ;  /* 0x000000100b207819 */ /* 0x000fe200000006ff */
[----:B------:R-:W-:Y:S01]  /*48b0*/  FADD.FTZ R48, R39, R48 ;  /* 0x0000003027307221 */ /* 0x000fe20000010000 */
        /* <DEDUP_REMOVED lines=29> */
.L_x_155:
[----:B------:R-:W-:Y:S01]  /*4a90*/  FMUL.FTZ R38, R37, R46 ;  /* 0x0000002e25267220 */ /* 0x000fe20000410000 */
[C---:B------:R-:W-:Y:S01]  /*4aa0*/  FFMA.FTZ R29, R36.reuse, R37, R29 ;  /* 0x00000025241d7223 */ /* 0x040fe2000001001d */
[----:B------:R-:W-:Y:S01]  /*4ab0*/  FADD.FTZ R39, R33, R48 ;  /* 0x0000003021277221 */ /* 0x000fe20000010000 */
[----:B------:R-:W-:Y:S01]  /*4ac0*/  FADD.FTZ R31, R31, R32 ;  /* 0x000000201f1f7221 */ /* 0x000fe20000010000 */
[----:B------:R-:W-:Y:S01]  /*4ad0*/  FFMA.FTZ R35, R36, R38, R35 ;  /* 0x0000002624237223 */ /* 0x000fe20000010023 */
[----:B------:R-:W-:Y:S01]  /*4ae0*/  PRMT R36, R12, 0x7632, R36 ;  /* 0x000076320c247816 */ /* 0x000fe20000000024 */
        /* <DEDUP_REMOVED lines=33> */
.L_x_156:
        /* <DEDUP_REMOVED lines=39> */
.L_x_157:
        /* <DEDUP_REMOVED lines=39> */
.L_x_158:
        /* <DEDUP_REMOVED lines=12> */
[C---:B------:R-:W-:Y:S01]  /*52a0*/  PRMT R30, R17.reuse, 0x7632, R30 ;  /* 0x00007632111e7816 */ /* 0x040fe2000000001e */
        /* <DEDUP_REMOVED lines=26> */
.L_x_159:
        /* <DEDUP_REMOVED lines=39> */
.L_x_160:
        /* <DEDUP_REMOVED lines=39> */
.L_x_161:
        /* <DEDUP_REMOVED lines=39> */
.L_x_162:
        /* <DEDUP_REMOVED lines=39> */
.L_x_163:
        /* <DEDUP_REMOVED lines=39> */
.L_x_164:
        /* <DEDUP_REMOVED lines=39> */
.L_x_165:
        /* <DEDUP_REMOVED lines=39> */
.L_x_166:
        /* <DEDUP_REMOVED lines=39> */
.L_x_167:
        /* <DEDUP_REMOVED lines=39> */
.L_x_168:
        /* <DEDUP_REMOVED lines=39> */
.L_x_169:
        /* <DEDUP_REMOVED lines=39> */
.L_x_170:
        /* <DEDUP_REMOVED lines=39> */
.L_x_171:
[----:B------:R-:W-:Y:S01]  /*7190*/  FMUL.FTZ R38, R37, R46 ;  /* 0x0000002e25267220 */ /* 0x000fe20000410000 */
[----:B------:R-:W-:Y:S01]  /*71a0*/  FADD.FTZ R34, R34, R37 ;  /* 0x0000002522227221 */ /* 0x000fe20000010000 */
[C---:B------:R-:W-:Y:S01]  /*71b0*/  FFMA.FTZ R29, R36.reuse, R37, R29 ;  /* 0x00000025241d7223 */ /* 0x040fe2000001001d */
[----:B------:R-:W-:Y:S01]  /*71c0*/  FADD.FTZ R39, R33, R48 ;  /* 0x0000003021277221 */ /* 0x000fe20000010000 */
[----:B------:R-:W-:Y:S01]  /*71d0*/  FFMA.FTZ R37, R36, R38, R35 ;  /* 0x0000002624257223 */ /* 0x000fe20000010023 */
[----:B------:R-:W-:Y:S01]  /*71e0*/  PRMT R36, R64, 0x7632, R36 ;  /* 0x0000763240247816 */ /* 0x000fe20000000024 */
[----:B------:R-:W-:Y:S01]  /*71f0*/  FADD.FTZ R31, R31, R32 ;  /* 0x000000201f1f7221 */ /* 0x000fe20000010000 */
[----:B------:R-:W-:Y:S01]  /*7200*/  FFMA.FTZ R33, R30, R32, R28 ;  /* 0x000000201e217223 */ /* 0x000fe2000001001c */
[----:B------:R-:W-:Y:S01]  /*7210*/  FMUL.FTZ R35, R32, R47 ;  /* 0x0000002f20237220 */ /* 0x000fe20000410000 */
[----:B------:R-:W-:Y:S01]  /*7220*/  SHF.L.U32 R32, R64, 0x10, RZ ;  /* 0x0000001040207819 */ /* 0x000fe200000006ff */
[----:B------:R-:W-:Y:S01]  /*7230*/  FADD.FTZ R38, R39, R38 ;  /* 0x0000002627267221 */ /* 0x000fe20000010000 */
[----:B------:R-:W-:Y:S01]  /*7240*/  SHF.L.U32 R36, R36, 0x10, RZ ;  /* 0x0000001024247819 */ /* 0x000fe200000006ff */
[----:B------:R-:W-:Y:S01]  /*7250*/  FFMA.FTZ R28, R30, R35, R37 ;  /* 0x000000231e1c7223 */ /* 0x000fe20000010025 */
[----:B------:R-:W-:Y:S01]  /*7260*/  PRMT R48, R65, 0x7632, R48 ;  /* 0x0000763241307816 */ /* 0x000fe20000000030 */
[----:B------:R-:W-:-:S02]  /*7270*/  FADD.FTZ R32, R32, -UR21 ;  /* 0x8000001520207e21 */ /* 0x000fc40008010000 */
        /* <DEDUP_REMOVED lines=24> */
.L_x_172:
[----:B------:R-:W-:Y:S01]  /*7400*/  FMUL.FTZ R39, R36, R46 ;  /* 0x0000002e24277220 */ /* 0x000fe20000410000 */
[----:B------:R-:W-:Y:S01]  /*7410*/  FADD.FTZ R32, R34, R36 ;  /* 0x0000002422207221 */ /* 0x000fe20000010000 */
[----:B------:R-:W-:Y:S01]  /*7420*/  FFMA.FTZ R36, R37, R36, R29 ;  /* 0x0000002425247223 */ /* 0x000fe2000001001d */
[----:B------:R-:W-:Y:S01]  /*7430*/  FADD.FTZ R62, R35, R38 ;  /* 0x00000026233e7221 */ /* 0x000fe20000010000 */
[----:B------:R-:W-:Y:S01]  /*7440*/  FFMA.FTZ R37, R37, R39, R28 ;  /* 0x0000002725257223 */ /* 0x000fe2000001001c */
[----:B------:R-:W-:Y:S01]  /*7450*/  FADD.FTZ R28, R31, R48 ;  /* 0x000000301f1c7221 */ /* 0x000fe20000010000 */
[----:B------:R-:W-:Y:S01]  /*7460*/  FMUL.FTZ R38, R48, R47 ;  /* 0x0000002f30267220 */ /* 0x000fe20000410000 */
[----:B------:R-:W-:Y:S01]  /*7470*/  PRMT R31, R66, 0x7632, R31 ;  /* 0x00007632421f7816 */ /* 0x000fe2000000001f */
[----:B------:R-:W-:Y:S01]  /*7480*/  FFMA.FTZ R29, R30, R48, R33 ;  /* 0x000000301e1d7223 */ /* 0x000fe20000010021 */
[----:B------:R-:W-:Y:S01]  /*7490*/  FADD.FTZ R33, R62, R39 ;  /* 0x000000273e217221 */ /* 0x000fe20000010000 */
[----:B------:R-:W-:Y:S01]  /*74a0*/  FFMA.FTZ R34, R30, R38, R37 ;  /* 0x000000261e227223 */ /* 0x000fe20000010025 */
[----:B------:R-:W-:-:S02]  /*74b0*/  SHF.L.U32 R30, R66, 0x10, RZ ;  /* 0x00000010421e7819 */ /* 0x000fc400000006ff */
[----:B------:R-:W-:Y:S01]  /*74c0*/  SHF.L.U32 R31, R31, 0x10, RZ ;  /* 0x000000101f1f7819 */ /* 0x000fe200000006ff */
[----:B------:R-:W-:Y:S01]  /*74d0*/  FADD.FTZ R33, R38, R33 ;  /* 0x0000002126217221 */ /* 0x000fe20000010000 */
[C---:B------:R-:W-:Y:S01]  /*74e0*/  PRMT R38, R67.reuse, 0x7632, R38 ;  /* 0x0000763243267816 */ /* 0x040fe20000000026 */
[----:B------:R-:W-:Y:S01]  /*74f0*/  FADD.FTZ R39, R30, -UR21 ;  /* 0x800000151e277e21 */ /* 0x000fe20008010000 */
[----:B------:R-:W-:Y:S01]  /*7500*/  SHF.L.U32 R37, R67, 0x10, RZ ;  /* 0x0000001043257819 */ /* 0x000fe200000006ff */
[----:B------:R-:W-:Y:S01]  /*7510*/  FADD.FTZ R31, R31, -UR21 ;  /* 0x800000151f1f7e21 */ /* 0x000fe20008010000 */
        /* <DEDUP_REMOVED lines=23> */
.L_x_173:
[----:B------:R-:W-:Y:S01]  /*7690*/  FMUL.FTZ R49, R37, R46 ;  /* 0x0000002e25317220 */ /* 0x000fe20000410000 */
[----:B------:R-:W-:Y:S01]  /*76a0*/  FADD.FTZ R32, R32, R37 ;  /* 0x0000002520207221 */ /* 0x000fe20000010000 */
[C---:B------:R-:W-:Y:S01]  /*76b0*/  FFMA.FTZ R36, R39.reuse, R37, R36 ;  /* 0x0000002527247223 */ /* 0x040fe20000010024 */
[----:B------:R-:W-:Y:S01]  /*76c0*/  SHF.L.U32 R37, R68, 0x10, RZ ;  /* 0x0000001044257819 */ /* 0x000fe200000006ff */
[----:B------:R-:W-:Y:S01]  /*76d0*/  FFMA.FTZ R34, R39, R49, R34 ;  /* 0x0000003127227223 */ /* 0x000fe20000010022 */
[----:B------:R-:W-:Y:S01]  /*76e0*/  SHF.L.U32 R35, R35, 0x10, RZ ;  /* 0x0000001023237819 */ /* 0x000fe200000006ff */
[----:B------:R-:W-:Y:S01]  /*76f0*/  FADD.FTZ R33, R33, R49 ;  /* 0x0000003121217221 */ /* 0x000fe20000010000 */
[----:B------:R-:W-:Y:S01]  /*7700*/  PRMT R38, R69, 0x7632, R38 ;  /* 0x0000763245267816 */ /* 0x000fe20000000026 */
[----:B------:R-:W-:Y:S01]  /*7710*/  FADD.FTZ R39, R37, -UR21 ;  /* 0x8000001525277e21 */ /* 0x000fe20008010000 */
[----:B------:R-:W-:Y:S01]  /*7720*/  SHF.L.U32 R37, R69, 0x10, RZ ;  /* 0x0000001045257819 */ /* 0x000fe200000006ff */
[----:B------:R-:W-:Y:S01]  /*7730*/  FADD.FTZ R35, R35, -UR21 ;  /* 0x8000001523237e21 */ /* 0x000fe20008010000 */
[----:B------:R-:W-:Y:S01]  /*7740*/  SHF.L.U32 R38, R38, 0x10, RZ ;  /* 0x0000001026267819 */ /* 0x000fe200000006ff */
[----:B------:R-:W-:Y:S01]  /*7750*/  FMUL.FTZ R39, R39, UR22 ;  /* 0x0000001627277c20 */ /* 0x000fe20008410000 */
[----:B------:R-:W-:Y:S01]  /*7760*/  FMUL.FTZ R62, R30, R47 ;  /* 0x0000002f1e3e7220 */ /* 0x000fe20000410000 */
[----:B------:R-:W-:Y:S01]  /*7770*/  FMUL.FTZ R48, R35, UR22 ;  /* 0x0000001623307c20 */ /* 0x000fe20008410000 */
[----:B------:R-:W-:Y:S06]  /*7780*/  @!P1 BRA `(.L_x_174) ;  /* 0x0000000000489947 */ /* 0x000fec0003800000 */
[----:B------:R-:W-:Y:S01]  /*7790*/  FFMA.FTZ R49, R39, R46, R44 ;  /* 0x0000002e27317223 */ /* 0x000fe2000001002c */
[----:B------:R-:W-:-:S03]  /*77a0*/  FFMA.FTZ R35, R48, R47, R45 ;  /* 0x0000002f30237223 */ /* 0x000fc6000001002d */
[----:B------:R-:W-:Y:S01]  /*77b0*/  FMUL.FTZ R79, R49, -1.4426950216293334961 ;  /* 0xbfb8aa3b314f7820 */ /* 0x000fe20000410000 */
[----:B------:R-:W-:-:S04]  /*77c0*/  FMUL.FTZ R85, R35, -1.4426950216293334961 ;  /* 0xbfb8aa3b23557820 */ /* 0x000fc80000410000 */
        /* <DEDUP_REMOVED lines=14> */
.L_x_174:
        /* <DEDUP_REMOVED lines=13> */
[----:B------:R-:W-:Y:S01]  /*7980*/  PRMT R88, R72, 0x7632, R88 ;  /* 0x0000763248587816 */ /* 0x000fe20000000058 */
[----:B------:R-:W-:Y:S01]  /*7990*/  FMUL.FTZ R62, R38, R47 ;  /* 0x0000002f263e7220 */ /* 0x000fe20000410000 */
        /* <DEDUP_REMOVED lines=10> */
[----:B------:R-:W-:Y:S01]  /*7a40*/  FFMA.FTZ R63, R35, R63, 1 ;  /* 0x3f800000233f7423 */ /* 0x000fe2000001003f */
[----:B------:R-:W-:-:S03]  /*7a50*/  FFMA.FTZ R35, R84, R47, R45 ;  /* 0x0000002f54237223 */ /* 0x000fc6000001002d */
[----:B------:R-:W-:Y:S01]  /*7a60*/  FMUL.FTZ R49, R49, R63 ;  /* 0x0000003f31317220 */ /* 0x000fe20000410000 */
        /* <DEDUP_REMOVED lines=8> */
.L_x_175:
[----:B------:R-:W-:Y:S01]  /*7af0*/  SHF.L.U32 R87, R72, 0x10, RZ ;  /* 0x0000001048577819 */ /* 0x000fe200000006ff */
[----:B------:R-:W-:Y:S01]  /*7b00*/  FFMA.FTZ R33, R48, R62, R33 ;  /* 0x0000003e30217223 */ /* 0x000fe20000010021 */
[----:B------:R-:W-:Y:S01]  /*7b10*/  SHF.L.U32 R88, R88, 0x10, RZ ;  /* 0x0000001058587819 */ /* 0x000fe200000006ff */
[----:B------:R-:W-:Y:S01]  /*7b20*/  FMUL.FTZ R35, R49, R46 ;  /* 0x0000002e31237220 */ /* 0x000fe20000410000 */
[----:B------:R-:W-:Y:S01]  /*7b30*/  FADD.FTZ R34, R62, R34 ;  /* 0x000000223e227221 */ /* 0x000fe20000010000 */
[----:B------:R-:W-:Y:S01]  /*7b40*/  PRMT R86, R73, 0x7632, R86 ;  /* 0x0000763249567816 */ /* 0x000fe20000000056 */
[----:B------:R-:W-:Y:S01]  /*7b50*/  FADD.FTZ R87, R87, -UR21 ;  /* 0x8000001557577e21 */ /* 0x000fe20008010000 */
[----:B------:R-:W-:Y:S01]  /*7b60*/  FADD.FTZ R88, R88, -UR21 ;  /* 0x8000001558587e21 */ /* 0x000fe20008010000 */
[----:B------:R-:W-:Y:S01]  /*7b70*/  FFMA.FTZ R33, R83, R35, R33 ;  /* 0x0000002353217223 */ /* 0x000fe20000010021 */
[----:B------:R-:W-:Y:S01]  /*7b80*/  FADD.FTZ R35, R34, R35 ;  /* 0x0000002322237221 */ /* 0x000fe20000010000 */
[----:B------:R-:W-:Y:S01]  /*7b90*/  SHF.L.U32 R85, R73, 0x10, RZ ;  /* 0x0000001049557819 */ /* 0x000fe200000006ff */
[----:B------:R-:W-:Y:S01]  /*7ba0*/  FMUL.FTZ R87, R87, UR22 ;  /* 0x0000001657577c20 */ /* 0x000fe20008410000 */
[----:B------:R-:W-:Y:S01]  /*7bb0*/  SHF.L.U32 R86, R86, 0x10, RZ ;  /* 0x0000001056567819 */ /* 0x000fe200000006ff */
[----:B------:R-:W-:Y:S01]  /*7bc0*/  FMUL.FTZ R62, R79, R47 ;  /* 0x0000002f4f3e7220 */ /* 0x000fe20000410000 */
        /* <DEDUP_REMOVED lines=20> */
.L_x_176:
[----:B------:R-:W2:Y:S04]  /*7d10*/  LDL R63, [R1+0x8] ;  /* 0x00000800013f7983 */ /* 0x000ea80000100800 */
[----:B------:R-:W3:Y:S01]  /*7d20*/  LDL R93, [R1+0x4] ;  /* 0x00000400015d7983 */ /* 0x000ee20000100800 */
[C---:B------:R-:W-:Y:S01]  /*7d30*/  PRMT R92, R119.reuse, 0x7632, R92 ;  /* 0x00007632775c7816 */ /* 0x040fe2000000005c */
[----:B------:R-:W-:Y:S01]  /*7d40*/  FFMA.FTZ R33, R84, R62, R33 ;  /* 0x0000003e54217223 */ /* 0x000fe20000010021 */
[----:B------:R-:W-:Y:S01]  /*7d50*/  SHF.L.U32 R91, R119, 0x10, RZ ;  /* 0x00000010775b7819 */ /* 0x000fe200000006ff */
[----:B------:R-:W-:Y:S01]  /*7d60*/  FMUL.FTZ R34, R85, R46 ;  /* 0x0000002e55227220 */ /* 0x000fe20000410000 */
[----:B------:R-:W-:Y:S01]  /*7d70*/  SHF.L.U32 R92, R92, 0x10, RZ ;  /* 0x000000105c5c7819 */ /* 0x000fe200000006ff */
[----:B------:R-:W-:Y:S01]  /*7d80*/  FADD.FTZ R35, R62, R35 ;  /* 0x000000233e237221 */ /* 0x000fe20000010000 */
[----:B------:R-:W-:Y:S01]  /*7d90*/  FMUL.FTZ R62, R86, R47 ;  /* 0x0000002f563e7220 */ /* 0x000fe20000410000 */
[----:B------:R-:W-:Y:S01]  /*7da0*/  FADD.FTZ R91, R91, -UR21 ;  /* 0x800000155b5b7e21 */ /* 0x000fe20008010000 */
[----:B------:R-:W-:Y:S01]  /*7db0*/  FFMA.FTZ R33, R87, R34, R33 ;  /* 0x0000002257217223 */ /* 0x000fe20000010021 */
[----:B------:R-:W-:Y:S01]  /*7dc0*/  FADD.FTZ R92, R92, -UR21 ;  /* 0x800000155c5c7e21 */ /* 0x000fe20008010000 */
[----:B------:R-:W-:Y:S01]  /*7dd0*/  FADD.FTZ R34, R35, R34 ;  /* 0x0000002223227221 */ /* 0x000fe20000010000 */
[----:B------:R-:W-:-:S02]  /*7de0*/  FMUL.FTZ R91, R91, UR22 ;  /* 0x000000165b5b7c20 */ /* 0x000fc40008410000 */
[----:B------:R-:W-:Y:S01]  /*7df0*/  FMUL.FTZ R92, R92, UR22 ;  /* 0x000000165c5c7c20 */ /* 0x000fe20008410000 */
[C---:B--2---:R-:W-:Y:S02]  /*7e00*/  PRMT R90, R63.reuse, 0x7632, R90 ;  /* 0x000076323f5a7816 */ /* 0x044fe4000000005a */
[----:B------:R-:W-:Y:S02]  /*7e10*/  SHF.L.U32 R89, R63, 0x10, RZ ;  /* 0x000000103f597819 */ /* 0x000fe400000006ff */
[----:B---3--:R-:W-:Y:S02]  /*7e20*/  PRMT R96, R93, 0x7632, R96 ;  /* 0x000076325d607816 */ /* 0x008fe40000000060 */
[----:B------:R-:W-:Y:S01]  /*7e30*/  SHF.L.U32 R90, R90, 0x10, RZ ;  /* 0x000000105a5a7819 */ /* 0x000fe200000006ff */
        /* <DEDUP_REMOVED lines=19> */
.L_x_177:
[----:B------:R-:W2:Y:S01]  /*7f70*/  LDL R63, [R1] ;  /* 0x00000000013f7983 */ /* 0x000ea20000100800 */
[----:B------:R-:W-:Y:S01]  /*7f80*/  SHF.L.U32 R95, R93, 0x10, RZ ;  /* 0x000000105d5f7819 */ /* 0x000fe200000006ff */
[----:B------:R-:W-:Y:S01]  /*7f90*/  FFMA.FTZ R33, R88, R62, R33 ;  /* 0x0000003e58217223 */ /* 0x000fe20000010021 */
[----:B------:R-:W-:Y:S01]  /*7fa0*/  SHF.L.U32 R96, R96, 0x10, RZ ;  /* 0x0000001060607819 */ /* 0x000fe200000006ff */
[----:B------:R-:W-:Y:S01]  /*7fb0*/  FMUL.FTZ R35, R89, R46 ;  /* 0x0000002e59237220 */ /* 0x000fe20000410000 */
[----:B------:R-:W-:Y:S01]  /*7fc0*/  FADD.FTZ R34, R62, R34 ;  /* 0x000000223e227221 */ /* 0x000fe20000010000 */
[----:B------:R-:W-:Y:S01]  /*7fd0*/  FADD.FTZ R95, R95, -UR21 ;  /* 0x800000155f5f7e21 */ /* 0x000fe20008010000 */
[----:B------:R-:W-:Y:S01]  /*7fe0*/  FMUL.FTZ R62, R90, R47 ;  /* 0x0000002f5a3e7220 */ /* 0x000fe20000410000 */
[----:B------:R-:W-:Y:S01]  /*7ff0*/  FADD.FTZ R96, R96, -UR21 ;  /* 0x8000001560607e21 */ /* 0x000fe20008010000 */
[----:B------:R-:W-:Y:S01]  /*8000*/  FFMA.FTZ R33, R91, R35, R33 ;  /* 0x000000235b217223 */ /* 0x000fe20000010021 */
[----:B------:R-:W-:Y:S01]  /*8010*/  FADD.FTZ R35, R34, R35 ;  /* 0x0000002322237221 */ /* 0x000fe20000010000 */
[----:B------:R-:W-:Y:S01]  /*8020*/  FMUL.FTZ R95, R95, UR22 ;  /* 0x000000165f5f7c20 */ /* 0x000fe20008410000 */
[----:B------:R-:W-:Y:S01]  /*8030*/  FMUL.FTZ R96, R96, UR22 ;  /* 0x0000001660607c20 */ /* 0x000fe20008410000 */
[----:B--2---:R-:W-:-:S02]  /*8040*/  PRMT R94, R63, 0x7632, R94 ;  /* 0x000076323f5e7816 */ /* 0x004fc4000000005e */
[----:B------:R-:W-:Y:S02]  /*8050*/  SHF.L.U32 R93, R63, 0x10, RZ ;  /* 0x000000103f5d7819 */ /* 0x000fe400000006ff */
        /* <DEDUP_REMOVED lines=20> */
.L_x_178:
[----:B------:R-:W-:Y:S01]  /*81a0*/  PRMT R100, R118, 0x7632, R100 ;  /* 0x0000763276647816 */ /* 0x000fe20000000064 */
[----:B------:R-:W-:Y:S01]  /*81b0*/  FFMA.FTZ R33, R92, R62, R33 ;  /* 0x0000003e5c217223 */ /* 0x000fe20000010021 */
[----:B------:R-:W-:Y:S01]  /*81c0*/  SHF.L.U32 R99, R118, 0x10, RZ ;  /* 0x0000001076637819 */ /* 0x000fe200000006ff */
[----:B------:R-:W-:Y:S01]  /*81d0*/  FMUL.FTZ R34, R93, R46 ;  /* 0x0000002e5d227220 */ /* 0x000fe20000410000 */
[----:B------:R-:W-:Y:S01]  /*81e0*/  SHF.L.U32 R100, R100, 0x10, RZ ;  /* 0x0000001064647819 */ /* 0x000fe200000006ff */
[----:B------:R-:W-:Y:S01]  /*81f0*/  FADD.FTZ R35, R62, R35 ;  /* 0x000000233e237221 */ /* 0x000fe20000010000 */
[----:B------:R-:W-:Y:S01]  /*8200*/  PRMT R98, R125, 0x7632, R98 ;  /* 0x000076327d627816 */ /* 0x000fe20000000062 */
[----:B------:R-:W-:Y:S01]  /*8210*/  FADD.FTZ R99, R99, -UR21 ;  /* 0x8000001563637e21 */ /* 0x000fe20008010000 */
[----:B------:R-:W-:Y:S01]  /*8220*/  FFMA.FTZ R33, R95, R34, R33 ;  /* 0x000000225f217223 */ /* 0x000fe20000010021 */
[----:B------:R-:W-:Y:S01]  /*8230*/  FADD.FTZ R100, R100, -UR21 ;  /* 0x8000001564647e21 */ /* 0x000fe20008010000 */
[----:B------:R-:W-:Y:S01]  /*8240*/  FADD.FTZ R34, R35, R34 ;  /* 0x0000002223227221 */ /* 0x000fe20000010000 */
        /* <DEDUP_REMOVED lines=25> */
.L_x_179:
        /* <DEDUP_REMOVED lines=34> */
.L_x_180:
[----:B------:R-:W-:Y:S01]  /*8600*/  PRMT R108, R5, 0x7632, R108 ;  /* 0x00007632056c7816 */ /* 0x000fe2000000006c */
[----:B------:R-:W-:Y:S01]  /*8610*/  FFMA.FTZ R33, R100, R34, R33 ;  /* 0x0000002264217223 */ /* 0x000fe20000010021 */
[----:B------:R-:W-:Y:S01]  /*8620*/  FMUL.FTZ R35, R101, R46 ;  /* 0x0000002e65237220 */ /* 0x000fe20000410000 */
[----:B------:R-:W-:Y:S01]  /*8630*/  SHF.L.U32 R107, R5, 0x10, RZ ;  /* 0x00000010056b7819 */ /* 0x000fe200000006ff */
[----:B------:R-:W-:Y:S01]  /*8640*/  FADD.FTZ R62, R34, R62 ;  /* 0x0000003e223e7221 */ /* 0x000fe20000010000 */
[----:B------:R-:W-:Y:S01]  /*8650*/  SHF.L.U32 R108, R108, 0x10, RZ ;  /* 0x000000106c6c7819 */ /* 0x000fe200000006ff */
[----:B------:R-:W-:Y:S01]  /*8660*/  FMUL.FTZ R34, R102, R47 ;  /* 0x0000002f66227220 */ /* 0x000fe20000410000 */
[----:B------:R-:W-:Y:S01]  /*8670*/  FFMA.FTZ R33, R103, R35, R33 ;  /* 0x0000002367217223 */ /* 0x000fe20000010021 */
        /* <DEDUP_REMOVED lines=29> */
.L_x_181:
[C---:B------:R-:W-:Y:S01]  /*8850*/  PRMT R111, R6.reuse, 0x7632, R111 ;  /* 0x00007632066f7816 */ /* 0x040fe2000000006f */
[----:B------:R-:W-:Y:S01]  /*8860*/  FMUL.FTZ R35, R105, R46 ;  /* 0x0000002e69237220 */ /* 0x000fe20000410000 */
[----:B------:R-:W-:Y:S02]  /*8870*/  SHF.L.U32 R110, R6, 0x10, RZ ;  /* 0x00000010066e7819 */ /* 0x000fe400000006ff */
[----:B------:R-:W-:Y:S01]  /*8880*/  SHF.L.U32 R111, R111, 0x10, RZ ;  /* 0x000000106f6f7819 */ /* 0x000fe200000006ff */
[----:B------:R-:W-:Y:S01]  /*8890*/  FFMA.FTZ R33, R107, R35, R33 ;  /* 0x000000236b217223 */ /* 0x000fe20000010021 */
[----:B------:R-:W-:Y:S01]  /*88a0*/  FADD.FTZ R34, R34, R35 ;  /* 0x0000002322227221 */ /* 0x000fe20000010000 */
[----:B------:R-:W-:Y:S01]  /*88b0*/  FMUL.FTZ R35, R106, R47 ;  /* 0x0000002f6a237220 */ /* 0x000fe20000410000 */
[----:B------:R-:W-:Y:S01]  /*88c0*/  FADD.FTZ R110, R110, -UR21 ;  /* 0x800000156e6e7e21 */ /* 0x000fe20008010000 */
[----:B------:R-:W-:Y:S01]  /*88d0*/  PRMT R109, R121, 0x7632, R109 ;  /* 0x00007632796d7816 */ /* 0x000fe2000000006d */
[----:B------:R-:W-:Y:S01]  /*88e0*/  FADD.FTZ R111, R111, -UR21 ;  /* 0x800000156f6f7e21 */ /* 0x000fe20008010000 */
[----:B------:R-:W-:Y:S01]  /*88f0*/  FFMA.FTZ R33, R108, R35, R33 ;  /* 0x000000236c217223 */ /* 0x000fe20000010021 */
[----:B------:R-:W-:Y:S01]  /*8900*/  FADD.FTZ R34, R35, R34 ;  /* 0x0000002223227221 */ /* 0x000fe20000010000 */
[----:B------:R-:W-:Y:S01]  /*8910*/  SHF.L.U32 R109, R109, 0x10, RZ ;  /* 0x000000106d6d7819 */ /* 0x000fe200000006ff */
[----:B------:R-:W-:Y:S01]  /*8920*/  FMUL.FTZ R110, R110, UR22 ;  /* 0x000000166e6e7c20 */ /* 0x000fe20008410000 */
[----:B------:R-:W-:Y:S01]  /*8930*/  FMUL.FTZ R111, R111, UR22 ;  /* 0x000000166f6f7c20 */ /* 0x000fe20008410000 */
        /* <DEDUP_REMOVED lines=20> */
.L_x_182:
[----:B------:R-:W-:Y:S01]  /*8a80*/  FMUL.FTZ R35, R112, R46 ;  /* 0x0000002e70237220 */ /* 0x000fe20000410000 */
[----:B------:R-:W-:Y:S01]  /*8a90*/  FMUL.FTZ R63, R109, R47 ;  /* 0x0000002f6d3f7220 */ /* 0x000fe20000410000 */
[----:B------:R-:W-:Y:S02]  /*8aa0*/  SHF.L.U32 R113, R7, 0x10, RZ ;  /* 0x0000001007717819 */ /* 0x000fe400000006ff */
[----:B------:R-:W-:Y:S01]  /*8ab0*/  FFMA.FTZ R33, R110, R35, R33 ;  /* 0x000000236e217223 */ /* 0x000fe20000010021 */
[--C-:B------:R-:W-:Y:S01]  /*8ac0*/  FADD.FTZ R34, R34, R35.reuse ;  /* 0x0000002322227221 */ /* 0x100fe20000010000 */
[----:B------:R-:W-:Y:S01]  /*8ad0*/  PRMT R35, R120, 0x7632, R35 ;  /* 0x0000763278237816 */ /* 0x000fe20000000023 */
[----:B------:R-:W-:Y:S01]  /*8ae0*/  FADD.FTZ R113, R113, -UR21 ;  /* 0x8000001571717e21 */ /* 0x000fe20008010000 */
[--C-:B------:R-:W-:Y:S01]  /*8af0*/  FFMA.FTZ R62, R111, R63, R33.reuse ;  /* 0x0000003f6f3e7223 */ /* 0x100fe20000010021 */
[----:B------:R-:W-:Y:S01]  /*8b00*/  PRMT R33, R7, 0x7632, R33 ;  /* 0x0000763207217816 */ /* 0x000fe20000000021 */
[----:B------:R-:W-:Y:S01]  /*8b10*/  FADD.FTZ R63, R63, R34 ;  /* 0x000000223f3f7221 */ /* 0x000fe20000010000 */
[----:B------:R-:W-:Y:S01]  /*8b20*/  SHF.L.U32 R35, R35, 0x10, RZ ;  /* 0x0000001023237819 */ /* 0x000fe200000006ff */
[----:B------:R-:W-:Y:S01]  /*8b30*/  FMUL.FTZ R113, R113, UR22 ;  /* 0x0000001671717c20 */ /* 0x000fe20008410000 */
[----:B------:R-:W-:-:S02]  /*8b40*/  SHF.L.U32 R33, R33, 0x10, RZ ;  /* 0x0000001021217819 */ /* 0x000fc400000006ff */
[----:B------:R-:W-:-:S03]  /*8b50*/  SHF.L.U32 R34, R120, 0x10, RZ ;  /* 0x0000001078227819 */ /* 0x000fc600000006ff */
[----:B------:R-:W-:-:S04]  /*8b60*/  FADD.FTZ R33, R33, -UR21 ;  /* 0x8000001521217e21 */ /* 0x000fc80008010000 */
        /* <DEDUP_REMOVED lines=20> */
.L_x_183:
[----:B------:R-:W2:Y:S01]  /*8cb0*/  LDL R116, [R1+0x80] ;  /* 0x0000800001747983 */ /* 0x000ea20000100800 */
[----:B------:R-:W-:Y:S01]  /*8cc0*/  FMUL.FTZ R114, R34, R46 ;  /* 0x0000002e22727220 */ /* 0x000fe20000410000 */
[----:B------:R-:W-:Y:S01]  /*8cd0*/  FFMA.FTZ R29, R31, R30, R29 ;  /* 0x0000001e1f1d7223 */ /* 0x000fe2000001001d */
[----:B------:R-:W-:Y:S01]  /*8ce0*/  FADD.FTZ R28, R28, R30 ;  /* 0x0000001e1c1c7221 */ /* 0x000fe20000010000 */
[----:B------:R-:W0:Y:S01]  /*8cf0*/  S2R R117, SR_LANEID ;  /* 0x0000000000757919 */ /* 0x000e220000000000 */
        /* <DEDUP_REMOVED lines=11> */
[----:B------:R-:W1:Y:S01]  /*8db0*/  SHFL.DOWN PT, R114, R62, 0x1, 0x1f ;  /* 0x08201f003e727f89 */ /* 0x000e6200000e0000 */
[----:B------:R-:W-:Y:S01]  /*8dc0*/  FADD.FTZ R32, R32, R49 ;  /* 0x0000003120207221 */ /* 0x000fe20000010000 */
[----:B------:R-:W-:Y:S01]  /*8dd0*/  FADD.FTZ R28, R28, R79 ;  /* 0x0000004f1c1c7221 */ /* 0x000fe20000010000 */
[----:B------:R-:W3:Y:S01]  /*8de0*/  S2UR UR7, SR_CgaCtaId ;  /* 0x00000000000779c3 */ /* 0x000ee20000008800 */
[----:B------:R-:W4:Y:S01]  /*8df0*/  SHFL.DOWN PT, R115, R63, 0x1, 0x1f ;  /* 0x08201f003f737f89 */ /* 0x000f2200000e0000 */
[----:B------:R-:W-:Y:S01]  /*8e00*/  FFMA.FTZ R36, R87, R85, R36 ;  /* 0x0000005557247223 */ /* 0x000fe20000010024 */
[----:B------:R-:W-:Y:S01]  /*8e10*/  FFMA.FTZ R29, R88, R86, R29 ;  /* 0x00000056581d7223 */ /* 0x000fe2000001001d */
[----:B------:R-:W-:Y:S01]  /*8e20*/  FADD.FTZ R32, R32, R85 ;  /* 0x0000005520207221 */ /* 0x000fe20000010000 */
[----:B------:R-:W-:Y:S01]  /*8e30*/  FADD.FTZ R28, R28, R86 ;  /* 0x000000561c1c7221 */ /* 0x000fe20000010000 */
        /* <DEDUP_REMOVED lines=11> */
[----:B0-----:R-:W-:Y:S01]  /*8ef0*/  ISETP.GT.AND P0, PT, R117, 0x1e, PT ;  /* 0x0000001e7500780c */ /* 0x001fe20003f04270 */
[----:B------:R-:W-:Y:S01]  /*8f00*/  FADD.FTZ R28, R28, R98 ;  /* 0x000000621c1c7221 */ /* 0x000fe20000010000 */
[----:B------:R-:W-:Y:S01]  /*8f10*/  FFMA.FTZ R36, R103, R101, R36 ;  /* 0x0000006567247223 */ /* 0x000fe20000010024 */
[----:B------:R-:W-:Y:S01]  /*8f20*/  FFMA.FTZ R29, R104, R102, R29 ;  /* 0x00000066681d7223 */ /* 0x000fe2000001001d */
[----:B------:R-:W-:Y:S01]  /*8f30*/  FADD.FTZ R32, R32, R101 ;  /* 0x0000006520207221 */ /* 0x000fe20000010000 */
[----:B------:R-:W-:Y:S01]  /*8f40*/  FADD.FTZ R31, R28, R102 ;  /* 0x000000661c1f7221 */ /* 0x000fe20000010000 */
[----:B------:R-:W-:Y:S01]  /*8f50*/  UMOV UR6, 0x400 ;  /* 0x0000040000067882 */ /* 0x000fe20000000000 */
[----:B------:R-:W-:Y:S01]  /*8f60*/  FFMA.FTZ R107, R107, R105, R36 ;  /* 0x000000696b6b7223 */ /* 0x000fe20000010024 */
[----:B------:R-:W-:Y:S01]  /*8f70*/  UIADD3 UR5, UR6, 0xa0, URZ ;  /* 0x000000a006057890 */ /* 0x000fe2000fffe03f */
[----:B------:R-:W-:Y:S01]  /*8f80*/  FFMA.FTZ R108, R108, R106, R29 ;  /* 0x0000006a6c6c7223 */ /* 0x000fe2000001001d */
[----:B------:R-:W-:Y:S01]  /*8f90*/  FADD.FTZ R105, R32, R105 ;  /* 0x0000006920697221 */ /* 0x000fe20000010000 */
[----:B------:R-:W-:Y:S01]  /*8fa0*/  FADD.FTZ R106, R31, R106 ;  /* 0x0000006a1f6a7221 */ /* 0x000fe20000010000 */
[----:B---3--:R-:W-:Y:S01]  /*8fb0*/  ULEA UR5, UR7, UR5, 0x18 ;  /* 0x0000000507057291 */ /* 0x008fe2000f8ec03f */
[----:B-1----:R-:W-:Y:S01]  /*8fc0*/  @!P0 FADD.FTZ R62, R62, R114 ;  /* 0x000000723e3e8221 */ /* 0x002fe20000010000 */
[----:B----4-:R-:W-:Y:S01]  /*8fd0*/  @!P0 FADD.FTZ R63, R63, R115 ;  /* 0x000000733f3f8221 */ /* 0x010fe20000010000 */
[----:B------:R-:W-:Y:S01]  /*8fe0*/  ISETP.GT.AND P0, PT, R117, 0x1d, PT ;  /* 0x0000001d7500780c */ /* 0x000fe20003f04270 */
[----:B------:R-:W-:Y:S01]  /*8ff0*/  FFMA.FTZ R32, R110, R112, R107 ;  /* 0x000000706e207223 */ /* 0x000fe2000001006b */
[----:B------:R-:W-:Y:S01]  /*9000*/  FFMA.FTZ R108, R111, R109, R108 ;  /* 0x0000006d6f6c7223 */ /* 0x000fe2000001006c */
[----:B------:R-:W0:Y:S01]  /*9010*/  SHFL.DOWN PT, R114, R62, 0x2, 0x1f ;  /* 0x08401f003e727f89 */ /* 0x000e2200000e0000 */
[----:B------:R-:W-:Y:S01]  /*9020*/  FADD.FTZ R105, R105, R112 ;  /* 0x0000007069697221 */ /* 0x000fe20000010000 */
[----:B------:R-:W-:Y:S01]  /*9030*/  FADD.FTZ R106, R106, R109 ;  /* 0x0000006d6a6a7221 */ /* 0x000fe20000010000 */
[----:B------:R-:W1:Y:S01]  /*9040*/  LDC.64 R48, c[0x0][0x268] ;  /* 0x00009a00ff307b82 */ /* 0x000e620000000a00 */
[----:B------:R-:W3:Y:S01]  /*9050*/  SHFL.DOWN PT, R115, R63, 0x2, 0x1f ;  /* 0x08401f003f737f89 */ /* 0x000ee200000e0000 */
[----:B------:R-:W-:Y:S01]  /*9060*/  FFMA.FTZ R32, R113, R34, R32 ;  /* 0x0000002271207223 */ /* 0x000fe20000010020 */
[----:B------:R-:W-:Y:S01]  /*9070*/  FFMA.FTZ R33, R33, R35, R108 ;  /* 0x0000002321217223 */ /* 0x000fe2000001006c */
[----:B------:R-:W-:Y:S01]  /*9080*/  FADD.FTZ R34, R105, R34 ;  /* 0x0000002269227221 */ /* 0x000fe20000010000 */
[----:B------:R-:W-:Y:S01]  /*9090*/  FADD.FTZ R35, R106, R35 ;  /* 0x000000236a237221 */ /* 0x000fe20000010000 */
[----:B------:R-:W-:Y:S01]  /*90a0*/  LEA R79, R0, UR5, 0x4 ;  /* 0x00000005004f7c11 */ /* 0x000fe2000f8e20ff */
[----:B------:R-:W-:Y:S01]  /*90b0*/  BSSY B0, `(.L_x_184) ;  /* 0x0000043000007945 */ /* 0x000fe20003800000 */
[----:B------:R-:W-:-:S02]  /*90c0*/  MOV R29, UR12 ;  /* 0x0000000c001d7c02 */ /* 0x000fc40008000f00 */
[----:B------:R-:W-:Y:S01]  /*90d0*/  PRMT R103, R8, 0x7632, R103 ;  /* 0x0000763208677816 */ /* 0x000fe20000000067 */
[----:B------:R-:W-:Y:S01]  /*90e0*/  STS.128 [R79], R32 ;  /* 0x000000204f007388 */ /* 0x000fe20000000c00 */
[----:B------:R-:W-:Y:S01]  /*90f0*/  LEA R29, R29, R0, 0x6 ;  /* 0x000000001d1d7211 */ /* 0x000fe200078e30ff */
[----:B0-----:R-:W-:-:S04]  /*9100*/  @!P0 FADD.FTZ R62, R62, R114 ;  /* 0x000000723e3e8221 */ /* 0x001fc80000010000 */
[----:B-1----:R-:W-:-:S04]  /*9110*/  IMAD.WIDE R48, R29, 0x4, R48 ;  /* 0x000000041d307825 */ /* 0x002fc800078e0230 */
[----:B---3--:R-:W-:Y:S01]  /*9120*/  @!P0 FADD.FTZ R63, R63, R115 ;  /* 0x000000733f3f8221 */ /* 0x008fe20000010000 */
        /* <DEDUP_REMOVED lines=15> */
[----:B------:R-:W-:-:S13]  /*9220*/  ISETP.NE.AND P0, PT, R117, RZ, PT ;  /* 0x000000ff7500720c */ /* 0x000fda0003f05270 */
[----:B--2---:R0:W-:Y:S01]  /*9230*/  @!P0 STS.64 [R116+0x10], R62 ;  /* 0x0000103e74008388 */ /* 0x0041e20000000a00 */
[----:B------:R-:W-:Y:S01]  /*9240*/  BAR.SYNC.DEFER_BLOCKING 0x0 ;  /* 0x0000000000007b1d */ /* 0x000fe20000010000 */
[----:B------:R-:W-:-:S13]  /*9250*/  ISETP.NE.AND P0, PT, R0, RZ, PT ;  /* 0x000000ff0000720c */ /* 0x000fda0003f05270 */
[----:B0-----:R-:W-:Y:S05]  /*9260*/  @P0 BRA `(.L_x_185) ;  /* 0x00000000009c0947 */ /* 0x001fea0003800000 */
[----:B------:R-:W-:-:S09]  /*9270*/  ULEA UR5, UR7, UR6, 0x18 ;  /* 0x0000000607057291 */ /* 0x000fd2000f8ec03f */
[----:B------:R-:W0:Y:S04]  /*9280*/  LDS.64 R28, [UR5+0x18] ;  /* 0x00001805ff1c7984 */ /* 0x000e280008000a00 */
[----:B------:R-:W1:Y:S01]  /*9290*/  LDS.128 R36, [UR5+0x20] ;  /* 0x00002005ff247984 */ /* 0x000e620008000c00 */
        /* <DEDUP_REMOVED lines=8> */
[----:B0-----:R-:W-:Y:S01]  /*9320*/  FADD.FTZ R63, R63, R28 ;  /* 0x0000001c3f3f7221 */ /* 0x001fe20000010000 */
[----:B------:R-:W-:-:S03]  /*9330*/  FADD.FTZ R62, R62, R29 ;  /* 0x0000001d3e3e7221 */ /* 0x000fc60000010000 */
[----:B------:R-:W-:Y:S01]  /*9340*/  FADD.FTZ R63, R63, R30 ;  /* 0x0000001e3f3f7221 */ /* 0x000fe20000010000 */
[----:B------:R-:W-:Y:S02]  /*9350*/  FADD.FTZ R62, R62, R31 ;  /* 0x0000001f3e3e7221 */ /* 0x000fe40000010000 */
[----:B------:R-:W0:Y:S01]  /*9360*/  LDS.128 R28, [UR5+0x50] ;  /* 0x00005005ff1c7984 */ /* 0x000e220008000c00 */
[----:B-1----:R-:W-:Y:S01]  /*9370*/  FADD.FTZ R63, R63, R36 ;  /* 0x000000243f3f7221 */ /* 0x002fe20000010000 */
[----:B------:R-:W-:-:S03]  /*9380*/  FADD.FTZ R62, R62, R37 ;  /* 0x000000253e3e7221 */ /* 0x000fc60000010000 */
        /* <DEDUP_REMOVED lines=21> */
.L_x_185:
[----:B------:R-:W-:Y:S05]  /*94e0*/  BSYNC B0 ;  /* 0x0000000000007941 */ /* 0x000fea0003800000 */
.L_x_184:
[----:B------:R-:W-:Y:S01]  /*94f0*/  BAR.SYNC.DEFER_BLOCKING 0x0 ;  /* 0x0000000000007b1d */ /* 0x000fe20000010000 */
[----:B------:R-:W-:Y:S02]  /*9500*/  ISETP.GT.U32.AND P6, PT, R0, 0x3f, PT ;  /* 0x0000003f0000780c */ /* 0x000fe40003fc4070 */
[----:B------:R-:W-:-:S03]  /*9510*/  LOP3.LUT R4, R4, 0xfffffffe, RZ, 0xc0, !PT ;  /* 0xfffffffe04047812 */ /* 0x000fc600078ec0ff */
[----:B------:R-:W-:Y:S08]  /*9520*/  BSSY B0, `(.L_x_186) ;  /* 0x0000026000007945 */ /* 0x000ff00003800000 */
[----:B------:R-:W-:Y:S01]  /*9530*/  @P6 LOP3.LUT R4, R4, 0x1, RZ, 0xfc, !PT ;  /* 0x0000000104046812 */ /* 0x000fe200078efcff */
[----:B------:R-:W-:Y:S06]  /*9540*/  @P6 BRA `(.L_x_187) ;  /* 0x00000000008c6947 */ /* 0x000fec0003800000 */
[----:B------:R-:W0:Y:S04]  /*9550*/  LDS.128 R28, [R79+0x400] ;  /* 0x000400004f1c7984 */ /* 0x000e280000000c00 */
[----:B------:R-:W1:Y:S01]  /*9560*/  LDS.128 R36, [R79+0x800] ;  /* 0x000800004f247984 */ /* 0x000e620000000c00 */
[----:B0-----:R-:W-:Y:S01]  /*9570*/  FADD.FTZ R28, R32, R28 ;  /* 0x0000001c201c7221 */ /* 0x001fe20000010000 */
[----:B------:R-:W-:Y:S01]  /*9580*/  FADD.FTZ R33, R33, R29 ;  /* 0x0000001d21217221 */ /* 0x000fe20000010000 */
[----:B------:R-:W-:Y:S01]  /*9590*/  FADD.FTZ R34, R34, R30 ;  /* 0x0000001e22227221 */ /* 0x000fe20000010000 */
[----:B------:R-:W-:Y:S01]  /*95a0*/  FADD.FTZ R35, R35, R31 ;  /* 0x0000001f23237221 */ /* 0x000fe20000010000 */
[----:B-1----:R-:W-:Y:S01]  /*95b0*/  FADD.FTZ R36, R28, R36 ;  /* 0x000000241c247221 */ /* 0x002fe20000010000 */
[----:B------:R-:W-:Y:S01]  /*95c0*/  FADD.FTZ R37, R33, R37 ;  /* 0x0000002521257221 */ /* 0x000fe20000010000 */
[----:B------:R-:W0:Y:S01]  /*95d0*/  LDS.128 R28, [R79+0xc00] ;  /* 0x000c00004f1c7984 */ /* 0x000e220000000c00 */
[----:B------:R-:W-:Y:S01]  /*95e0*/  FADD.FTZ R38, R34, R38 ;  /* 0x0000002622267221 */ /* 0x000fe20000010000 */
[----:B------:R-:W-:-:S02]  /*95f0*/  FADD.FTZ R39, R35, R39 ;  /* 0x0000002723277221 */ /* 0x000fc40000010000 */
[----:B------:R-:W1:Y:S01]  /*9600*/  LDS.128 R32, [R79+0x1000] ;  /* 0x001000004f207984 */ /* 0x000e620000000c00 */
[----:B0-----:R-:W-:Y:S01]  /*9610*/  FADD.FTZ R28, R36, R28 ;  /* 0x0000001c241c7221 */ /* 0x001fe20000010000 */
[----:B------:R-:W-:Y:S01]  /*9620*/  FADD.FTZ R36, R39, R31 ;  /* 0x0000001f27247221 */ /* 0x000fe20000010000 */
[----:B------:R-:W-:Y:S01]  /*9630*/  FADD.FTZ R37, R37, R29 ;  /* 0x0000001d25257221 */ /* 0x000fe20000010000 */
[----:B------:R-:W-:Y:S01]  /*9640*/  FADD.FTZ R38, R38, R30 ;  /* 0x0000001e26267221 */ /* 0x000fe20000010000 */
[----:B-1----:R-:W-:Y:S02]  /*9650*/  FADD.FTZ R39, R28, R32 ;  /* 0x000000201c277221 */ /* 0x002fe40000010000 */
[----:B------:R-:W0:Y:S01]  /*9660*/  LDS.128 R28, [R79+0x1400] ;  /* 0x001400004f1c7984 */ /* 0x000e220000000c00 */
[----:B------:R-:W-:Y:S01]  /*9670*/  FADD.FTZ R32, R37, R33 ;  /* 0x0000002125207221 */ /* 0x000fe20000010000 */
[----:B------:R-:W-:Y:S01]  /*9680*/  FADD.FTZ R33, R38, R34 ;  /* 0x0000002226217221 */ /* 0x000fe20000010000 */
[----:B------:R-:W-:Y:S01]  /*9690*/  FADD.FTZ R38, R36, R35 ;  /* 0x0000002324267221 */ /* 0x000fe20000010000 */
[----:B0-----:R-:W-:Y:S01]  /*96a0*/  FADD.FTZ R37, R39, R28 ;  /* 0x0000001c27257221 */ /* 0x001fe20000010000 */
[----:B------:R-:W-:Y:S01]  /*96b0*/  FADD.FTZ R36, R32, R29 ;  /* 0x0000001d20247221 */ /* 0x000fe20000010000 */
[----:B------:R-:W-:Y:S01]  /*96c0*/  FADD.FTZ R39, R33, R30 ;  /* 0x0000001e21277221 */ /* 0x000fe20000010000 */
[----:B------:R-:W-:Y:S01]  /*96d0*/  FADD.FTZ R38, R38, R31 ;  /* 0x0000001f26267221 */ /* 0x000fe20000010000 */
[----:B------:R-:W-:Y:S04]  /*96e0*/  LDS.128 R32, [R79+0x1c00] ;  /* 0x001c00004f207984 */ /* 0x000fe80000000c00 */
[----:B------:R-:W0:Y:S02]  /*96f0*/  LDS.128 R28, [R79+0x1800] ;  /* 0x001800004f1c7984 */ /* 0x000e240000000c00 */
[----:B0-----:R-:W-:Y:S01]  /*9700*/  FADD.FTZ R37, R37, R28 ;  /* 0x0000001c25257221 */ /* 0x001fe20000010000 */
[----:B------:R-:W-:Y:S01]  /*9710*/  FADD.FTZ R36, R36, R29 ;  /* 0x0000001d24247221 */ /* 0x000fe20000010000 */
[----:B------:R-:W-:Y:S01]  /*9720*/  FADD.FTZ R39, R39, R30 ;  /* 0x0000001e27277221 */ /* 0x000fe20000010000 */
[----:B------:R-:W-:Y:S01]  /*9730*/  FADD.FTZ R38, R38, R31 ;  /* 0x0000001f26267221 */ /* 0x000fe20000010000 */
[----:B------:R-:W-:Y:S01]  /*9740*/  FADD.FTZ R32, R37, R32 ;  /* 0x0000002025207221 */ /* 0x000fe20000010000 */
[----:B------:R-:W-:Y:S01]  /*9750*/  FADD.FTZ R33, R36, R33 ;  /* 0x0000002124217221 */ /* 0x000fe20000010000 */
[----:B------:R-:W-:Y:S01]  /*9760*/  FADD.FTZ R34, R39, R34 ;  /* 0x0000002227227221 */ /* 0x000fe20000010000 */
[----:B------:R-:W-:-:S07]  /*9770*/  FADD.FTZ R35, R38, R35 ;  /* 0x0000002326237221 */ /* 0x000fce0000010000 */
.L_x_187:
[----:B------:R-:W-:Y:S05]  /*9780*/  BSYNC B0 ;  /* 0x0000000000007941 */ /* 0x000fea0003800000 */
.L_x_186:
[----:B------:R-:W-:Y:S01]  /*9790*/  ULDC UR12, c[0x0][0xc] ;  /* 0x00000300000c7ab9 */ /* 0x000fe20000000800 */
[----:B------:R-:W-:Y:S04]  /*97a0*/  BSSY B0, `(.L_x_188) ;  /* 0x000000f000007945 */ /* 0x000fe80003800000 */
[----:B------:R-:W-:Y:S05]  /*97b0*/  @P6 BRA `(.L_x_189) ;  /* 0x0000000000346947 */ /* 0x000fea0003800000 */
[----:B------:R-:W0:Y:S01]  /*97c0*/  LDC.64 R30, c[0x0][0x288] ;  /* 0x0000a200ff1e7b82 */ /* 0x000e220000000a00 */
[----:B------:R-:W-:Y:S01]  /*97d0*/  MOV R37, UR9 ;  /* 0x0000000900257c02 */ /* 0x000fe20008000f00 */
[----:B------:R1:W-:Y:S01]  /*97e0*/  REDG.E.ADD.F32.FTZ.RN.STRONG.GPU desc[UR16][R48.64], R32 ;  /* 0x00000020300079a6 */ /* 0x0003e2000c10f390 */
[----:B0-----:R-:W-:-:S04]  /*97f0*/  LEA R28, P6, R30, R48, 0x2 ;  /* 0x000000301e1c7211 */ /* 0x001fc800078c10ff */
[----:B------:R-:W-:Y:S02]  /*9800*/  LEA.HI.X R29, R30, R49, R31, 0x2, P6 ;  /* 0x000000311e1d7211 */ /* 0x000fe400030f141f */
[----:B------:R-:W-:-:S04]  /*9810*/  MOV R31, UR8 ;  /* 0x00000008001f7c02 */ /* 0x000fc80008000f00 */
[----:B------:R-:W-:-:S04]  /*9820*/  LEA R30, P6, R31, R48, 0x2 ;  /* 0x000000301f1e7211 */ /* 0x000fc800078c10ff */
[----:B------:R-:W-:Y:S02]  /*9830*/  IADD3.X R31, R49, UR10, RZ, P6, !PT ;  /* 0x0000000a311f7c10 */ /* 0x000fe4000b7fe4ff */
[----:B------:R-:W-:-:S03]  /*9840*/  LEA R36, P6, R37, R48, 0x2 ;  /* 0x0000003025247211 */ /* 0x000fc600078c10ff */
[----:B------:R1:W-:Y:S01]  /*9850*/  REDG.E.ADD.F32.FTZ.RN.STRONG.GPU desc[UR16][R30.64], R33 ;  /* 0x000000211e0079a6 */ /* 0x0003e2000c10f390 */
[----:B------:R-:W-:-:S03]  /*9860*/  IADD3.X R37, R49, UR11, RZ, P6, !PT ;  /* 0x0000000b31257c10 */ /* 0x000fc6000b7fe4ff */
[----:B------:R1:W-:Y:S04]  /*9870*/  REDG.E.ADD.F32.FTZ.RN.STRONG.GPU desc[UR16][R28.64], R34 ;  /* 0x000000221c0079a6 */ /* 0x0003e8000c10f390 */
[----:B------:R1:W-:Y:S02]  /*9880*/  REDG.E.ADD.F32.FTZ.RN.STRONG.GPU desc[UR16][R36.64], R35 ;  /* 0x00000023240079a6 */ /* 0x0003e4000c10f390 */
.L_x_189:
[----:B------:R-:W-:Y:S05]  /*9890*/  BSYNC B0 ;  /* 0x0000000000007941 */ /* 0x000fea0003800000 */
.L_x_188:
[----:B------:R-:W-:Y:S01]  /*98a0*/  UISETP.GE.U32.AND UP0, UPT, UR12, 0x2, UPT ;  /* 0x000000020c00788c */ /* 0x000fe2000bf06070 */
[----:B-1----:R-:W-:Y:S02]  /*98b0*/  PRMT R32, R82, 0x7632, R32 ;  /* 0x0000763252207816 */ /* 0x002fe40000000020 */
[----:B------:R-:W-:Y:S02]  /*98c0*/  PRMT R34, R9, 0x7632, R34 ;  /* 0x0000763209227816 */ /* 0x000fe40000000022 */
[----:B------:R-:W-:Y:S02]  /*98d0*/  PRMT R33, R81, 0x7632, R33 ;  /* 0x0000763251217816 */ /* 0x000fe40000000021 */
[----:B------:R-:W-:Y:S02]  /*98e0*/  PLOP3.LUT P6, PT, PT, PT, UP0, 0x40, 0x0 ;  /* 0x000000000000781c */ /* 0x000fe40003fce808 */
        /* <DEDUP_REMOVED lines=27> */
[----:B------:R-:W-:Y:S01]  /*9aa0*/  PRMT R79, R55, 0x7632, R79 ;  /* 0x00007632374f7816 */ /* 0x000fe2000000004f */
[----:B------:R-:W-:Y:S06]  /*9ab0*/  @P6 BRA `(.L_x_190) ;  /* 0x0000001400ec6947 */ /* 0x000fec0003800000 */
[----:B------:R-:W0:Y:S01]  /*9ac0*/  LDC.64 R30, c[0x0][0x258] ;  /* 0x00009600ff1e7b82 */ /* 0x000e220000000a00 */
[----:B------:R-:W-:Y:S01]  /*9ad0*/  ULOP3.LUT UR5, UR4, 0x1, URZ, 0xc0, !UPT ;  /* 0x0000000104057892 */ /* 0x000fe2000f8ec03f */
[----:B------:R-:W-:-:S03]  /*9ae0*/  ULDC.64 UR6, c[0x0][0x260] ;  /* 0x0000980000067ab9 */ /* 0x000fc60000000a00 */
[----:B------:R-:W-:-:S06]  /*9af0*/  UIMAD UR5, UR5, UR20, URZ ;  /* 0x00000014050572a4 */ /* 0x000fcc000f8e023f */
[----:B------:R-:W-:Y:S01]  /*9b00*/  IADD3 R28, R2, UR5, RZ ;  /* 0x00000005021c7c10 */ /* 0x000fe2000fffe0ff */
[----:B------:R-:W-:-:S04]  /*9b10*/  UIMAD UR5, UR5, UR12, URZ ;  /* 0x0000000c050572a4 */ /* 0x000fc8000f8e023f */
[----:B------:R-:W-:-:S04]  /*9b20*/  USHF.L.U32 UR5, UR5, 0x1, URZ ;  /* 0x0000000105057899 */ /* 0x000fc8000800063f */
[----:B------:R-:W-:Y:S01]  /*9b30*/  UIMAD.WIDE UR6, UR5, 0x4, UR6 ;  /* 0x00000004050678a5 */ /* 0x000fe2000f8e0206 */
[----:B0-----:R-:W-:Y:S01]  /*9b40*/  IMAD.WIDE.U32 R28, R28, 0x4, R30 ;  /* 0x000000041c1c7825 */ /* 0x001fe200078e001e */
[----:B------:R-:W-:Y:S10]  /*9b50*/  @P0 BRA `(.L_x_191) ;  /* 0x00000000007c0947 */ /* 0x000ff40003800000 */
[----:B------:R-:W0:Y:S01]  /*9b60*/  S2UR UR5, SR_CTAID.Y ;  /* 0x00000000000579c3 */ /* 0x000e220000002600 */
[----:B------:R-:W1:Y:S01]  /*9b70*/  S2R R104, SR_LANEID ;  /* 0x0000000000687919 */ /* 0x000e620000000000 */
[----:B------:R-:W-:Y:S01]  /*9b80*/  VOTEU.ANY UR13, UPT, PT ;  /* 0x00000000000d7886 */ /* 0x000fe200038e0100 */
[----:B------:R-:W-:Y:S01]  /*9b90*/  ULOP3.LUT UP0, URZ, UR4, 0x2, URZ, 0xc0, !UPT ;  /* 0x00000002043f7892 */ /* 0x000fe2000f80c03f */
[----:B0-----:R-:W-:Y:S01]  /*9ba0*/  MOV R2, UR5 ;  /* 0x0000000500027c02 */ /* 0x001fe20008000f00 */
[----:B------:R-:W-:Y:S02]  /*9bb0*/  UMOV UR5, 0x1 ;  /* 0x0000000100057882 */ /* 0x000fe40000000000 */
[----:B------:R-:W-:Y:S01]  /*9bc0*/  USEL UR5, UR5, 0xffffffff, !UP0 ;  /* 0xffffffff05057887 */ /* 0x000fe2000c000000 */
[----:B------:R-:W-:-:S13]  /*9bd0*/  R2UR UR14, R2 ;  /* 0x00000000020e72ca */ /* 0x000fda00000e0000 */
[----:B------:R-:W-:-:S04]  /*9be0*/  UIMAD UR14, UR18, UR20, UR14 ;  /* 0x00000014120e72a4 */ /* 0x000fc8000f8e020e */
[----:B------:R-:W-:-:S06]  /*9bf0*/  UIMAD.WIDE.U32 UR14, UR14, 0x8, UR6 ;  /* 0x000000080e0e78a5 */ /* 0x000fcc000f8e0006 */
[----:B------:R-:W-:Y:S01]  /*9c00*/  MOV R30, UR14 ;  /* 0x0000000e001e7c02 */ /* 0x000fe20008000f00 */
[----:B------:R-:W-:Y:S01]  /*9c10*/  UPOPC UR14, UR13 ;  /* 0x0000000d000e72bf */ /* 0x000fe20008000000 */
[----:B------:R-:W-:Y:S01]  /*9c20*/  MOV R31, UR15 ;  /* 0x0000000f001f7c02 */ /* 0x000fe20008000f00 */
[----:B------:R-:W-:Y:S02]  /*9c30*/  UFLO.U32 UR13, UR13 ;  /* 0x0000000d000d72bd */ /* 0x000fe400080e0000 */
[----:B------:R-:W-:Y:S02]  /*9c40*/  UIMAD UR5, UR5, UR14, URZ ;  /* 0x0000000e050572a4 */ /* 0x000fe4000f8e023f */
[----:B------:R0:W-:Y:S02]  /*9c50*/  STG.E.64 desc[UR16][R30.64], R62 ;  /* 0x0000003e1e007986 */ /* 0x0001e4000c101b10 */
[----:B-1----:R-:W-:Y:S02]  /*9c60*/  ISETP.EQ.U32.AND P6, PT, R104, UR13, PT ;  /* 0x0000000d68007c0c */ /* 0x002fe4000bfc2070 */
[----:B0-----:R-:W-:-:S11]  /*9c70*/  MOV R30, UR5 ;  /* 0x00000005001e7c02 */ /* 0x001fd60008000f00 */
[----:B------:R-:W-:Y:S06]  /*9c80*/  @P6 MEMBAR.ALL.GPU ;  /* 0x0000000000006992 */ /* 0x000fec000000a000 */
[----:B------:R-:W-:-:S00]  /*9c90*/  @P6 ERRBAR ;  /* 0x00000000000069ab */ /* 0x000fc00000000000 */
[----:B------:R-:W-:Y:S06]  /*9ca0*/  @P6 CGAERRBAR ;  /* 0x00000000000065ab */ /* 0x000fec0000000000 */
[----:B------:R0:W-:Y:S01]  /*9cb0*/  @P6 REDG.E.ADD.S32.STRONG.GPU desc[UR16][R28.64], R30 ;  /* 0x0000001e1c00698e */ /* 0x0001e2000c10e390 */
[----:B------:R-:W-:-:S04]  /*9cc0*/  PLOP3.LUT P6, PT, PT, PT, UP0, 0x40, 0x0 ;  /* 0x000000000000781c */ /* 0x000fc80003fce808 */
[----:B0-----:R-:W-:-:S04]  /*9cd0*/  SEL R30, RZ, UR12, !P6 ;  /* 0x0000000cff1e7c07 */ /* 0x001fc8000f000000 */
[----:B------:R-:W-:-:S13]  /*9ce0*/  ISETP.NE.AND P6, PT, R30, -0x1, PT ;  /* 0xffffffff1e00780c */ /* 0x000fda0003fc5270 */
[----:B------:R-:W-:Y:S05]  /*9cf0*/  @!P6 BRA `(.L_x_191) ;  /* 0x000000000014e947 */ /* 0x000fea0003800000 */
.L_x_192:
[----:B------:R-:W2:Y:S04]  /*9d00*/  LDG.E.STRONG.GPU R31, desc[UR16][R28.64] ;  /* 0x000000101c1f7981 */ /* 0x000ea8000c1ef900 */
[----:B--2---:R-:W-:Y:S01]  /*9d10*/  CCTL.IVALL ;  /* 0x00000000ff00798f */ /* 0x004fe20002000000 */
[----:B------:R-:W-:Y:S05]  /*9d20*/  YIELD ;  /* 0x0000000000007946 */ /* 0x000fea0003800000 */
[----:B------:R-:W-:-:S13]  /*9d30*/  ISETP.NE.AND P6, PT, R31, R30, PT ;  /* 0x0000001e1f00720c */ /* 0x000fda0003fc5270 */
[----:B------:R-:W-:Y:S05]  /*9d40*/  @P6 BRA `(.L_x_192) ;  /* 0xfffffffc00ec6947 */ /* 0x000fea000383ffff */
.L_x_191:
[----:B------:R-:W-:Y:S01]  /*9d50*/  ISETP.NE.AND P6, PT, RZ, UR12, PT ;  /* 0x0000000cff007c0c */ /* 0x000fe2000bfc5270 */
[----:B------:R-:W-:Y:S05]  /*9d60*/  WARPSYNC.ALL ;  /* 0x0000000000007948 */ /* 0x000fea0003800000 */
[----:B------:R-:W-:Y:S07]  /*9d70*/  BAR.SYNC.DEFER_BLOCKING 0x0 ;  /* 0x0000000000007b1d */ /* 0x000fee0000010000 */
[----:B------:R-:W-:Y:S05]  /*9d80*/  @!P6 BRA `(.L_x_190) ;  /* 0x000000140038e947 */ /* 0x000fea0003800000 */
[----:B------:R-:W-:-:S04]  /*9d90*/  UIADD3 UR5, UR12, -0x1, URZ ;  /* 0xffffffff0c057890 */ /* 0x000fc8000fffe03f */
[----:B------:R-:W-:-:S03]  /*9da0*/  UISETP.GE.U32.AND UP0, UPT, UR5, 0x3, UPT ;  /* 0x000000030500788c */ /* 0x000fc6000bf06070 */
[----:B------:R-:W-:-:S03]  /*9db0*/  UMOV UR5, URZ ;  /* 0x0000003f00057c82 */ /* 0x000fc60008000000 */
[----:B------:R-:W-:-:S13]  /*9dc0*/  PLOP3.LUT P6, PT, PT, PT, UP0, 0x40, 0x0 ;  /* 0x000000000000781c */ /* 0x000fda0003fce808 */
[----:B------:R-:W-:Y:S05]  /*9dd0*/  @P6 BRA `(.L_x_193) ;  /* 0x00000010008c6947 */ /* 0x000fea0003800000 */
[----:B------:R-:W-:-:S04]  /*9de0*/  ULOP3.LUT UR5, UR12, 0x3, URZ, 0xc0, !UPT ;  /* 0x000000030c057892 */ /* 0x000fc8000f8ec03f */
[----:B------:R-:W-:-:S03]  /*9df0*/  UIADD3 UR13, -UR5, UR12, URZ ;  /* 0x0000000c050d7290 */ /* 0x000fc6000fffe13f */
[----:B------:R-:W-:-:S03]  /*9e00*/  UMOV UR5, URZ ;  /* 0x0000003f00057c82 */ /* 0x000fc60008000000 */
[----:B------:R-:W-:-:S13]  /*9e10*/  ISETP.LT.AND P6, PT, RZ, UR13, PT ;  /* 0x0000000dff007c0c */ /* 0x000fda000bfc1270 */
[----:B------:R-:W-:Y:S05]  /*9e20*/  @!P6 BRA `(.L_x_194) ;  /* 0x0000000c00d4e947 */ /* 0x000fea0003800000 */
[----:B------:R-:W-:Y:S01]  /*9e30*/  LOP3.LUT R4, R4, 0xffbfffff, RZ, 0xc0, !PT ;  /* 0xffbfffff04047812 */ /* 0x000fe200078ec0ff */
[----:B------:R-:W-:-:S03]  /*9e40*/  UISETP.GT.AND UP0, UPT, UR13, 0xc, UPT ;  /* 0x0000000c0d00788c */ /* 0x000fc6000bf04270 */
[----:B------:R-:W-:Y:S02]  /*9e50*/  @P0 LOP3.LUT R4, R4, 0x400000, RZ, 0xfc, !PT ;  /* 0x0040000004040812 */ /* 0x000fe400078efcff */
[----:B------:R-:W-:Y:S02]  /*9e60*/  PLOP3.LUT P0, PT, PT, PT, PT, 0x80, 0x0 ;  /* 0x000000000000781c */ /* 0x000fe40003f0f070 */
[----:B------:R-:W-:Y:S02]  /*9e70*/  PLOP3.LUT P6, PT, PT, PT, UP0, 0x40, 0x0 ;  /* 0x000000000000781c */ /* 0x000fe40003fce808 */
[----:B------:R-:W-:-:S09]  /*9e80*/  LOP3.LUT R4, R4, 0xfffffffe, RZ, 0xc0, !PT ;  /* 0xfffffffe04047812 */ /* 0x000fd200078ec0ff */
[----:B------:R-:W-:-:S04]  /*9e90*/  @P0 LOP3.LUT R4, R4, 0x1, RZ, 0xfc, !PT ;  /* 0x0000000104040812 */ /* 0x000fc800078efcff */
[----:B------:R-:W-:Y:S01]  /*9ea0*/  LOP3.LUT P0, RZ, R4, 0x400000, RZ, 0xc0, !PT ;  /* 0x0040000004ff7812 */ /* 0x000fe2000780c0ff */
[----:B------:R-:W-:-:S12]  /*9eb0*/  @P6 BRA `(.L_x_195) ;  /* 0x0000000800606947 */ /* 0x000fd80003800000 */
[----:B------:R-:W-:Y:S02]  /*9ec0*/  PLOP3.LUT P6, PT, PT, PT, PT, 0x8, 0x0 ;  /* 0x000000000000781c */ /* 0x000fe40003fce170 */
[----:B------:R-:W-:-:S11]  /*9ed0*/  LOP3.LUT R4, R4, 0xfffffffe, RZ, 0xc0, !PT ;  /* 0xfffffffe04047812 */ /* 0x000fd600078ec0ff */
[----:B------:R-:W-:-:S07]  /*9ee0*/  @P6 LOP3.LUT R4, R4, 0x1, RZ, 0xfc, !PT ;  /* 0x0000000104046812 */ /* 0x000fce00078efcff */
.L_x_196:
[----:B------:R-:W0:Y:S01]  /*9ef0*/  S2R R28, SR_CTAID.X ;  /* 0x00000000001c7919 */ /* 0x000e220000002500 */
[----:B------:R-:W-:Y:S01]  /*9f00*/  HFMA2.MMA R31, -RZ, RZ, 0, 4.76837158203125e-07 ;  /* 0x00000008ff1f7435 */ /* 0x000fe200000001ff */
[----:B------:R-:W-:Y:S02]  /*9f10*/  MOV R30, UR20 ;  /* 0x00000014001e7c02 */ /* 0x000fe40008000f00 */
[----:B0-----:R-:W-:-:S13]  /*9f20*/  ISETP.EQ.OR P6, PT, R28, UR5, P0 ;  /* 0x000000051c007c0c */ /* 0x001fda00087c2670 */
[----:B------:R-:W-:-:S04]  /*9f30*/  @!P6 IMAD R30, R30, UR5, R2 ;  /* 0x000000051e1eec24 */ /* 0x000fc8000f8e0202 */
[----:B------:R-:W-:-:S06]  /*9f40*/  @!P6 IMAD.WIDE.U32 R30, R30, R31, UR6 ;  /* 0x000000061e1eee25 */ /* 0x000fcc000f8e001f */
[----:B------:R-:W2:Y:S01]  /*9f50*/  @!P6 LDG.E.64 R30, desc[UR16][R30.64] ;  /* 0x000000101e1ee981 */ /* 0x000ea2000c1e1b00 */
[----:B------:R-:W-:Y:S01]  /*9f60*/  UIADD3 UR14, UR5, 0x1, URZ ;  /* 0x00000001050e7890 */ /* 0x000fe2000fffe03f */
[----:B--2---:R-:W-:Y:S01]  /*9f70*/  @!P6 FADD.FTZ R62, R62, R30 ;  /* 0x0000001e3e3ee221 */ /* 0x004fe20000010000 */
[----:B------:R-:W-:-:S04]  /*9f80*/  @!P6 FADD.FTZ R63, R63, R31 ;  /* 0x0000001f3f3fe221 */ /* 0x000fc80000010000 */
[----:B------:R-:W-:Y:S02]  /*9f90*/  ISETP.EQ.OR P6, PT, R28, UR14, P0 ;  /* 0x0000000e1c007c0c */ /* 0x000fe400087c2670 */
[----:B------:R-:W-:Y:S02]  /*9fa0*/  MOV R30, UR20 ;  /* 0x00000014001e7c02 */ /* 0x000fe40008000f00 */
[----:B------:R-:W-:-:S09]  /*9fb0*/  MOV R31, 0x8 ;  /* 0x00000008001f7802 */ /* 0x000fd20000000f00 */
[----:B------:R-:W-:-:S04]  /*9fc0*/  @!P6 IMAD R30, R30, UR14, R2 ;  /* 0x0000000e1e1eec24 */ /* 0x000fc8000f8e0202 */
[----:B------:R-:W-:-:S06]  /*9fd0*/  @!P6 IMAD.WIDE.U32 R30, R30, R31, UR6 ;  /* 0x000000061e1eee25 */ /* 0x000fcc000f8e001f */
[----:B------:R-:W2:Y:S01]  /*9fe0*/  @!P6 LDG.E.64 R30, desc[UR16][R30.64] ;  /* 0x000000101e1ee981 */ /* 0x000ea2000c1e1b00 */
[----:B------:R-:W-:Y:S01]  /*9ff0*/  UIADD3 UR14, UR5, 0x2, URZ ;  /* 0x00000002050e7890 */ /* 0x000fe2000fffe03f */
[----:B--2---:R-:W-:Y:S01]  /*a000*/  @!P6 FADD.FTZ R62, R62, R30 ;  /* 0x0000001e3e3ee221 */ /* 0x004fe20000010000 */
[----:B------:R-:W-:-:S04]  /*a010*/  @!P6 FADD.FTZ R63, R63, R31 ;  /* 0x0000001f3f3fe221 */ /* 0x000fc80000010000 */
[----:B------:R-:W-:Y:S01]  /*a020*/  ISETP.EQ.OR P6, PT, R28, UR14, P0 ;  /* 0x0000000e1c007c0c */ /* 0x000fe200087c2670 */
[----:B------:R-:W-:Y:S01]  /*a030*/  HFMA2.MMA R31, -RZ, RZ, 0, 4.76837158203125e-07 ;  /* 0x00000008ff1f7435 */ /* 0x000fe200000001ff */
[----:B------:R-:W-:-:S11]  /*a040*/  MOV R30, UR20 ;  /* 0x00000014001e7c02 */ /* 0x000fd60008000f00 */
        /* <DEDUP_REMOVED lines=112> */
[----:B------:R-:W-:Y:S01]  /*a750*/  MOV R29, UR20 ;  /* 0x00000014001d7c02 */ /* 0x000fe20008000f00 */
[----:B--2---:R-:W-:Y:S01]  /*a760*/  @!P6 FADD.FTZ R62, R62, R30 ;  /* 0x0000001e3e3ee221 */ /* 0x004fe20000010000 */
[----:B------:R-:W-:-:S03]  /*a770*/  @!P6 FADD.FTZ R63, R63, R31 ;  /* 0x0000001f3f3fe221 */ /* 0x000fc60000010000 */
[----:B------:R-:W-:Y:S02]  /*a780*/  ISETP.EQ.OR P6, PT, R28, UR14, P0 ;  /* 0x0000000e1c007c0c */ /* 0x000fe400087c2670 */
[----:B------:R-:W-:-:S11]  /*a790*/  MOV R28, 0x8 ;  /* 0x00000008001c7802 */ /* 0x000fd60000000f00 */
[----:B------:R-:W-:-:S04]  /*a7a0*/  @!P6 IMAD R29, R29, UR14, R2 ;  /* 0x0000000e1d1dec24 */ /* 0x000fc8000f8e0202 */
[----:B------:R-:W-:-:S06]  /*a7b0*/  @!P6 IMAD.WIDE.U32 R28, R29, R28, UR6 ;  /* 0x000000061d1cee25 */ /* 0x000fcc000f8e001c */
[----:B------:R-:W2:Y:S01]  /*a7c0*/  @!P6 LDG.E.64 R28, desc[UR16][R28.64] ;  /* 0x000000101c1ce981 */ /* 0x000ea2000c1e1b00 */
[----:B------:R-:W-:Y:S02]  /*a7d0*/  UIADD3 UR13, UR13, -0x10, URZ ;  /* 0xfffffff00d0d7890 */ /* 0x000fe4000fffe03f */
[----:B------:R-:W-:Y:S02]  /*a7e0*/  UIADD3 UR5, UR5, 0x10, URZ ;  /* 0x0000001005057890 */ /* 0x000fe4000fffe03f */
[----:B------:R-:W-:Y:S01]  /*a7f0*/  UISETP.GT.AND UP0, UPT, UR13, 0xc, UPT ;  /* 0x0000000c0d00788c */ /* 0x000fe2000bf04270 */
[----:B--2---:R-:W-:Y:S01]  /*a800*/  @!P6 FADD.FTZ R62, R62, R28 ;  /* 0x0000001c3e3ee221 */ /* 0x004fe20000010000 */
[----:B------:R-:W-:-:S04]  /*a810*/  @!P6 FADD.FTZ R63, R63, R29 ;  /* 0x0000001d3f3fe221 */ /* 0x000fc80000010000 */
[----:B------:R-:W-:-:S13]  /*a820*/  PLOP3.LUT P6, PT, PT, PT, UP0, 0x80, 0x0 ;  /* 0x000000000000781c */ /* 0x000fda0003fcf008 */
[----:B------:R-:W-:Y:S05]  /*a830*/  @P6 BRA `(.L_x_196) ;  /* 0xfffffff400ac6947 */ /* 0x000fea000383ffff */
.L_x_195:
[----:B------:R-:W-:-:S06]  /*a840*/  UISETP.GT.AND UP0, UPT, UR13, 0x4, UPT ;  /* 0x000000040d00788c */ /* 0x000fcc000bf04270 */
[----:B------:R-:W-:-:S13]  /*a850*/  PLOP3.LUT P6, PT, PT, PT, UP0, 0x40, 0x0 ;  /* 0x000000000000781c */ /* 0x000fda0003fce808 */
[----:B------:R-:W-:Y:S05]  /*a860*/  @P6 BRA `(.L_x_197) ;  /* 0x0000000400386947 */ /* 0x000fea0003800000 */
        /* <DEDUP_REMOVED lines=70> */
[----:B------:R-:W-:Y:S01]  /*acd0*/  LOP3.LUT R4, R4, 0xfffffffe, RZ, 0xc0, !PT ;  /* 0xfffffffe04047812 */ /* 0x000fe200078ec0ff */
[----:B------:R-:W-:Y:S02]  /*ace0*/  UIADD3 UR13, UR13, -0x4, URZ ;  /* 0xfffffffc0d0d7890 */ /* 0x000fe4000fffe03f */
[----:B------:R-:W-:Y:S02]  /*acf0*/  UIADD3 UR5, UR5, 0x4, URZ ;  /* 0x0000000405057890 */ /* 0x000fe4000fffe03f */
[----:B------:R-:W-:Y:S01]  /*ad00*/  UIADD3 UR13, UR13, -0x4, URZ ;  /* 0xfffffffc0d0d7890 */ /* 0x000fe2000fffe03f */
[----:B--2---:R-:W-:Y:S01]  /*ad10*/  @!P6 FADD.FTZ R62, R62, R28 ;  /* 0x0000001c3e3ee221 */ /* 0x004fe20000010000 */
[----:B------:R-:W-:Y:S01]  /*ad20*/  @!P6 FADD.FTZ R63, R63, R29 ;  /* 0x0000001d3f3fe221 */ /* 0x000fe20000010000 */
[----:B------:R-:W-:-:S13]  /*ad30*/  PLOP3.LUT P6, PT, PT, PT, PT, 0x8, 0x0 ;  /* 0x000000000000781c */ /* 0x000fda0003fce170 */
[----:B------:R-:W-:-:S07]  /*ad40*/  @P6 LOP3.LUT R4, R4, 0x1, RZ, 0xfc, !PT ;  /* 0x0000000104046812 */ /* 0x000fce00078efcff */
.L_x_197:
[----:B------:R-:W-:-:S04]  /*ad50*/  LOP3.LUT P6, RZ, R4, 0x1, RZ, 0xc0, !PT ;  /* 0x0000000104ff7812 */ /* 0x000fc800078cc0ff */
[----:B------:R-:W-:-:S13]  /*ad60*/  ISETP.NE.OR P6, PT, RZ, UR13, P6 ;  /* 0x0000000dff007c0c */ /* 0x000fda000b7c5670 */
[----:B------:R-:W-:Y:S05]  /*ad70*/  @!P6 BRA `(.L_x_193) ;  /* 0x0000000000a4e947 */ /* 0x000fea0003800000 */
.L_x_194:
        /* <DEDUP_REMOVED lines=34> */
[----:B------:R-:W-:Y:S02]  /*afa0*/  UIADD3 UR13, UR13, -0x4, URZ ;  /* 0xfffffffc0d0d7890 */ /* 0x000fe4000fffe03f */
[----:B------:R-:W-:Y:S02]  /*afb0*/  UIADD3 UR5, UR5, 0x4, URZ ;  /* 0x0000000405057890 */ /* 0x000fe4000fffe03f */
[----:B------:R-:W-:Y:S01]  /*afc0*/  UISETP.NE.AND UP0, UPT, UR13, URZ, UPT ;  /* 0x0000003f0d00728c */ /* 0x000fe2000bf05270 */
[----:B--2---:R-:W-:Y:S01]  /*afd0*/  @!P6 FADD.FTZ R62, R62, R28 ;  /* 0x0000001c3e3ee221 */ /* 0x004fe20000010000 */
[----:B------:R-:W-:-:S04]  /*afe0*/  @!P6 FADD.FTZ R63, R63, R29 ;  /* 0x0000001d3f3fe221 */ /* 0x000fc80000010000 */
[----:B------:R-:W-:-:S13]  /*aff0*/  PLOP3.LUT P6, PT, PT, PT, UP0, 0x80, 0x0 ;  /* 0x000000000000781c */ /* 0x000fda0003fcf008 */
[----:B------:R-:W-:Y:S05]  /*b000*/  @P6 BRA `(.L_x_194) ;  /* 0xfffffffc005c6947 */ /* 0x000fea000383ffff */
.L_x_193:
[----:B------:R-:W-:-:S06]  /*b010*/  ULOP3.LUT UP0, UR12, UR12, 0x3, URZ, 0xc0, !UPT ;  /* 0x000000030c0c7892 */ /* 0x000fcc000f80c03f */
[----:B------:R-:W-:-:S13]  /*b020*/  PLOP3.LUT P6, PT, PT, PT, UP0, 0x40, 0x0 ;  /* 0x000000000000781c */ /* 0x000fda0003fce808 */
[----:B------:R-:W-:Y:S05]  /*b030*/  @P6 BRA `(.L_x_190) ;  /* 0x00000000008c6947 */ /* 0x000fea0003800000 */
[----:B------:R-:W0:Y:S01]  /*b040*/  S2R R30, SR_CTAID.X ;  /* 0x00000000001e7919 */ /* 0x000e220000002500 */
[----:B------:R-:W-:Y:S01]  /*b050*/  BSSY B0, `(.L_x_198) ;  /* 0x000000a000007945 */ /* 0x000fe20003800000 */
[----:B0-----:R-:W-:-:S13]  /*b060*/  ISETP.EQ.OR P6, PT, R30, UR5, P0 ;  /* 0x000000051e007c0c */ /* 0x001fda00087c2670 */
[----:B------:R-:W-:Y:S05]  /*b070*/  @P6 BRA `(.L_x_199) ;  /* 0x00000000001c6947 */ /* 0x000fea0003800000 */
[----:B------:R-:W-:Y:S01]  /*b080*/  HFMA2.MMA R29, -RZ, RZ, 0, 4.76837158203125e-07 ;  /* 0x00000008ff1d7435 */ /* 0x000fe200000001ff */
[----:B------:R-:W-:-:S05]  /*b090*/  MOV R28, UR20 ;  /* 0x00000014001c7c02 */ /* 0x000fca0008000f00 */
[----:B------:R-:W-:-:S04]  /*b0a0*/  IMAD R28, R28, UR5, R2 ;  /* 0x000000051c1c7c24 */ /* 0x000fc8000f8e0202 */
[----:B------:R-:W-:-:S06]  /*b0b0*/  IMAD.WIDE.U32 R28, R28, R29, UR6 ;  /* 0x000000061c1c7e25 */ /* 0x000fcc000f8e001d */
[----:B------:R-:W2:Y:S02]  /*b0c0*/  LDG.E.64 R28, desc[UR16][R28.64] ;  /* 0x000000101c1c7981 */ /* 0x000ea4000c1e1b00 */
[----:B--2---:R-:W-:Y:S01]  /*b0d0*/  FADD.FTZ R62, R62, R28 ;  /* 0x0000001c3e3e7221 */ /* 0x004fe20000010000 */
[----:B------:R-:W-:-:S07]  /*b0e0*/  FADD.FTZ R63, R63, R29 ;  /* 0x0000001d3f3f7221 */ /* 0x000fce0000010000 */
.L_x_199:
[----:B------:R-:W-:Y:S05]  /*b0f0*/  BSYNC B0 ;  /* 0x0000000000007941 */ /* 0x000fea0003800000 */
.L_x_198:
[----:B------:R-:W-:-:S06]  /*b100*/  UISETP.NE.AND UP0, UPT, UR12, 0x1, UPT ;  /* 0x000000010c00788c */ /* 0x000fcc000bf05270 */
[----:B------:R-:W-:-:S13]  /*b110*/  PLOP3.LUT P6, PT, PT, PT, UP0, 0x40, 0x0 ;  /* 0x000000000000781c */ /* 0x000fda0003fce808 */
[----:B------:R-:W-:Y:S05]  /*b120*/  @P6 BRA `(.L_x_190) ;  /* 0x0000000000506947 */ /* 0x000fea0003800000 */
[----:B------:R-:W-:Y:S01]  /*b130*/  UIADD3 UR13, UR5, 0x1, URZ ;  /* 0x00000001050d7890 */ /* 0x000fe2000fffe03f */
[----:B------:R-:W-:-:S05]  /*b140*/  MOV R29, 0x8 ;  /* 0x00000008001d7802 */ /* 0x000fca0000000f00 */
[----:B------:R-:W-:Y:S02]  /*b150*/  ISETP.EQ.OR P6, PT, R30, UR13, P0 ;  /* 0x0000000d1e007c0c */ /* 0x000fe400087c2670 */
[----:B------:R-:W-:-:S11]  /*b160*/  MOV R28, UR13 ;  /* 0x0000000d001c7c02 */ /* 0x000fd60008000f00 */
[----:B------:R-:W-:-:S04]  /*b170*/  @!P6 IMAD R28, R28, UR20, R2 ;  /* 0x000000141c1cec24 */ /* 0x000fc8000f8e0202 */
[----:B------:R-:W-:-:S06]  /*b180*/  @!P6 IMAD.WIDE.U32 R28, R28, R29, UR6 ;  /* 0x000000061c1cee25 */ /* 0x000fcc000f8e001d */
[----:B------:R-:W2:Y:S01]  /*b190*/  @!P6 LDG.E.64 R28, desc[UR16][R28.64] ;  /* 0x000000101c1ce981 */ /* 0x000ea2000c1e1b00 */
[----:B------:R-:W-:Y:S01]  /*b1a0*/  UIADD3 UR5, UR5, 0x2, URZ ;  /* 0x0000000205057890 */ /* 0x000fe2000fffe03f */
[----:B--2---:R-:W-:Y:S01]  /*b1b0*/  @!P6 FADD.FTZ R62, R62, R28 ;  /* 0x0000001c3e3ee221 */ /* 0x004fe20000010000 */
[----:B------:R-:W-:Y:S01]  /*b1c0*/  @!P6 FADD.FTZ R63, R63, R29 ;  /* 0x0000001d3f3fe221 */ /* 0x000fe20000010000 */
[----:B------:R-:W-:Y:S01]  /*b1d0*/  MOV R28, UR12 ;  /* 0x0000000c001c7c02 */ /* 0x000fe20008000f00 */
[----:B------:R-:W-:Y:S02]  /*b1e0*/  HFMA2.MMA R29, -RZ, RZ, 0, 4.76837158203125e-07 ;  /* 0x00000008ff1d7435 */ /* 0x000fe400000001ff */
[----:B------:R-:W-:-:S04]  /*b1f0*/  ISETP.EQ.OR P6, PT, R30, UR5, P0 ;  /* 0x000000051e007c0c */ /* 0x000fc800087c2670 */
[----:B------:R-:W-:Y:S02]  /*b200*/  ISETP.EQ.OR P6, PT, R28, 0x2, P6 ;  /* 0x000000021c00780c */ /* 0x000fe400037c2670 */
[----:B------:R-:W-:-:S11]  /*b210*/  MOV R28, UR5 ;  /* 0x00000005001c7c02 */ /* 0x000fd60008000f00 */
[----:B------:R-:W-:-:S04]  /*b220*/  @!P6 IMAD R28, R28, UR20, R2 ;  /* 0x000000141c1cec24 */ /* 0x000fc8000f8e0202 */
[----:B------:R-:W-:-:S06]  /*b230*/  @!P6 IMAD.WIDE.U32 R28, R28, R29, UR6 ;  /* 0x000000061c1cee25 */ /* 0x000fcc000f8e001d */
[----:B------:R-:W2:Y:S02]  /*b240*/  @!P6 LDG.E.64 R28, desc[UR16][R28.64] ;  /* 0x000000101c1ce981 */ /* 0x000ea4000c1e1b00 */
[----:B--2---:R-:W-:Y:S01]  /*b250*/  @!P6 FADD.FTZ R62, R62, R28 ;  /* 0x0000001c3e3ee221 */ /* 0x004fe20000010000 */
[----:B------:R-:W-:-:S07]  /*b260*/  @!P6 FADD.FTZ R63, R63, R29 ;  /* 0x0000001d3f3fe221 */ /* 0x000fce0000010000 */
.L_x_190:
[----:B------:R-:W0:Y:S01]  /*b270*/  S2UR UR6, SR_CgaCtaId ;  /* 0x00000000000679c3 */ /* 0x000e220000008800 */
[----:B------:R-:W-:Y:S01]  /*b280*/  UMOV UR5, 0x400 ;  /* 0x0000040000057882 */ /* 0x000fe20000000000 */
[----:B------:R-:W-:Y:S02]  /*b290*/  SHF.L.U32 R82, R82, 0x10, RZ ;  /* 0x0000001052527819 */ /* 0x000fe400000006ff */
[----:B------:R-:W-:Y:S01]  /*b2a0*/  SHF.L.U32 R32, R32, 0x10, RZ ;  /* 0x0000001020207819 */ /* 0x000fe200000006ff */
[----:B0-----:R-:W-:-:S03]  /*b2b0*/  ULEA UR5, UR6, UR5, 0x18 ;  /* 0x0000000506057291 */ /* 0x001fc6000f8ec03f */
[----:B------:R-:W-:-:S06]  /*b2c0*/  ULDC UR6, c[0x0][0x2bc] ;  /* 0x0000af0000067ab9 */ /* 0x000fcc0000000800 */
[----:B------:R-:W-:Y:S01]  /*b2d0*/  @!P0 STS.64 [UR5+0x98], R62 ;  /* 0x0000983eff008988 */ /* 0x000fe20008000a05 */
[----:B------:R-:W-:Y:S06]  /*b2e0*/  BAR.SYNC.DEFER_BLOCKING 0x0 ;  /* 0x0000000000007b1d */ /* 0x000fec0000010000 */
[----:B------:R-:W0:Y:S02]  /*b2f0*/  LDS.64 R28, [UR5+0x98] ;  /* 0x00009805ff1c7984 */ /* 0x000e240008000a00 */
[----:B0-----:R-:W-:Y:S01]  /*b300*/  FMUL.FTZ R28, R28, UR6 ;  /* 0x000000061c1c7c20 */ /* 0x001fe20008410000 */
[----:B------:R-:W-:-:S04]  /*b310*/  FMUL.FTZ R29, R29, UR6 ;  /* 0x000000061d1d7c20 */ /* 0x000fc80008410000 */
[----:B------:R-:W-:Y:S02]  /*b320*/  R2UR UR5, R28 ;  /* 0x000000001c0572ca */ /* 0x000fe400000e0000 */
[----:B------:R-:W-:Y:S02]  /*b330*/  SHF.L.U32 R28, R8, 0x10, RZ ;  /* 0x00000010081c7819 */ /* 0x000fe400000006ff */
[----:B------:R-:W-:Y:S02]  /*b340*/  SHF.L.U32 R8, R103, 0x10, RZ ;  /* 0x0000001067087819 */ /* 0x000fe400000006ff */
[----:B------:R-:W-:Y:S01]  /*b350*/  R2UR UR6, R29 ;  /* 0x000000001d0672ca */ /* 0x000fe200000e0000 */
[----:B------:R-:W-:Y:S02]  /*b360*/  FADD.FTZ R28, R28, -UR21 ;  /* 0x800000151c1c7e21 */ /* 0x000fe40008010000 */
[----:B------:R-:W-:Y:S02]  /*b370*/  FADD.FTZ R8, R8, -UR21 ;  /* 0x8000001508087e21 */ /* 0x000fe40008010000 */
[----:B------:R-:W-:-:S02]  /*b380*/  FMUL.FTZ R28, R28, UR22 ;  /* 0x000000161c1c7c20 */ /* 0x000fc40008410000 */
[----:B------:R-:W-:Y:S01]  /*b390*/  FMUL.FTZ R8, R8, UR22 ;  /* 0x0000001608087c20 */ /* 0x000fe20008410000 */
[----:B------:R-:W-:Y:S07]  /*b3a0*/  @!P1 BRA `(.L_x_200) ;  /* 0x0000000000489947 */ /* 0x000fee0003800000 */
        /* <DEDUP_REMOVED lines=18> */
.L_x_200:
[----:B------:R-:W-:Y:S01]  /*b4d0*/  LOP3.LUT P0, RZ, R4, 0x200000, RZ, 0xc0, !PT ;  /* 0x0020000004ff7812 */ /* 0x000fe2000780c0ff */
[----:B------:R-:W-:-:S12]  /*b4e0*/  BSSY B0, `(.L_x_201) ;  /* 0x0000017000007945 */ /* 0x000fd80003800000 */
[----:B------:R-:W-:Y:S05]  /*b4f0*/  @!P0 BRA `(.L_x_202) ;  /* 0x0000000000548947 */ /* 0x000fea0003800000 */
[----:B------:R-:W2:Y:S01]  /*b500*/  LDL R30, [R1+0x7c] ;  /* 0x00007c00011e7983 */ /* 0x000ea20000100800 */
[----:B------:R-:W-:Y:S01]  /*b510*/  MOV R29, UR5 ;  /* 0x00000005001d7c02 */ /* 0x000fe20008000f00 */
[----:B------:R-:W-:-:S04]  /*b520*/  ULDC.64 UR12, c[0x0][0x288] ;  /* 0x0000a200000c7ab9 */ /* 0x000fc80000000a00 */
[----:B------:R-:W-:Y:S01]  /*b530*/  FFMA.FTZ R29, R28, R29, UR6 ;  /* 0x000000061c1d7e23 */ /* 0x000fe2000801001d */
[----:B------:R-:W-:-:S03]  /*b540*/  MOV R28, UR5 ;  /* 0x00000005001c7c02 */ /* 0x000fc60008000f00 */
[----:B------:R-:W-:Y:S02]  /*b550*/  FFMA.FTZ R29, R82, R46, -R29 ;  /* 0x0000002e521d7223 */ /* 0x000fe4000001081d */
[----:B------:R-:W-:Y:S02]  /*b560*/  FFMA.FTZ R28, R8, R28, UR6 ;  /* 0x00000006081c7e23 */ /* 0x000fe4000801001c */
[----:B------:R-:W-:Y:S01]  /*b570*/  FMUL.FTZ R8, R29, UR22 ;  /* 0x000000161d087c20 */ /* 0x000fe20008410000 */
[----:B------:R-:W-:Y:S01]  /*b580*/  MOV R29, R41 ;  /* 0x00000029001d7202 */ /* 0x000fe20000000f00 */
[----:B------:R-:W-:-:S04]  /*b590*/  FFMA.FTZ R28, R32, R47, -R28 ;  /* 0x0000002f201c7223 */ /* 0x000fc8000001081c */
[----:B------:R-:W-:-:S05]  /*b5a0*/  FMUL.FTZ R28, R28, UR22 ;  /* 0x000000161c1c7c20 */ /* 0x000fca0008410000 */
[----:B------:R-:W-:Y:S02]  /*b5b0*/  F2FP.BF16.F32.PACK_AB R8, R28, R8 ;  /* 0x000000081c08723e */ /* 0x000fe400000010ff */
[----:B------:R-:W-:-:S05]  /*b5c0*/  MOV R28, R42 ;  /* 0x0000002a001c7202 */ /* 0x000fca0000000f00 */
[----:B------:R-:W-:-:S04]  /*b5d0*/  IMAD.WIDE.U32 R28, R3, UR12, R28 ;  /* 0x0000000c031c7c25 */ /* 0x000fc8000f8e001c */
[----:B--2---:R-:W-:-:S04]  /*b5e0*/  IMAD R30, R30, UR12, RZ ;  /* 0x0000000c1e1e7c24 */ /* 0x004fc8000f8e02ff */
[----:B------:R-:W-:Y:S01]  /*b5f0*/  IMAD R30, R3, UR13, R30 ;  /* 0x0000000d031e7c24 */ /* 0x000fe2000f8e021e */
[----:B------:R-:W-:-:S04]  /*b600*/  ULDC.64 UR12, c[0x0][0x210] ;  /* 0x00008400000c7ab9 */ /* 0x000fc80000000a00 */
[----:B------:R-:W-:Y:S02]  /*b610*/  IADD3 R29, R29, R30, RZ ;  /* 0x0000001e1d1d7210 */ /* 0x000fe40007ffe0ff */
[----:B------:R-:W-:-:S04]  /*b620*/  LEA R30, P0, R28, UR12, 0x1 ;  /* 0x0000000c1c1e7c11 */ /* 0x000fc8000f8008ff */
[----:B------:R-:W-:-:S05]  /*b630*/  LEA.HI.X R31, R28, UR13, R29, 0x1, P0 ;  /* 0x0000000d1c1f7c11 */ /* 0x000fca00080f0c1d */
[----:B------:R0:W-:Y:S04]  /*b640*/  STG.E desc[UR16][R30.64], R8 ;  /* 0x000000081e007986 */ /* 0x0001e8000c101910 */
.L_x_202:
[----:B------:R-:W-:Y:S05]  /*b650*/  BSYNC B0 ;  /* 0x0000000000007941 */ /* 0x000fea0003800000 */
.L_x_201:
[----:B------:R-:W-:Y:S02]  /*b660*/  SHF.L.U32 R9, R9, 0x10, RZ ;  /* 0x0000001009097819 */ /* 0x000fe400000006ff */
[----:B0-----:R-:W-:Y:S02]  /*b670*/  SHF.L.U32 R8, R34, 0x10, RZ ;  /* 0x0000001022087819 */ /* 0x001fe400000006ff */
[----:B------:R-:W-:Y:S01]  /*b680*/  SHF.L.U32 R81, R81, 0x10, RZ ;  /* 0x0000001051517819 */ /* 0x000fe200000006ff */
[----:B------:R-:W-:Y:S01]  /*b690*/  FADD.FTZ R9, R9, -UR21 ;  /* 0x8000001509097e21 */ /* 0x000fe20008010000 */
[----:B------:R-:W-:Y:S01]  /*b6a0*/  SHF.L.U32 R33, R33, 0x10, RZ ;  /* 0x0000001021217819 */ /* 0x000fe200000006ff */
[----:B------:R-:W-:Y:S02]  /*b6b0*/  FADD.FTZ R8, R8, -UR21 ;  /* 0x8000001508087e21 */ /* 0x000fe40008010000 */
[----:B------:R-:W-:Y:S02]  /*b6c0*/  FMUL.FTZ R9, R9, UR22 ;  /* 0x0000001609097c20 */ /* 0x000fe40008410000 */
        /* <DEDUP_REMOVED lines=20> */
.L_x_203:
[----:B------:R-:W-:Y:S01]  /*b810*/  LOP3.LUT P0, RZ, R4, 0x400, RZ, 0xc0, !PT ;  /* 0x0000040004ff7812 */ /* 0x000fe2000780c0ff */
[----:B------:R-:W-:-:S12]  /*b820*/  BSSY B0, `(.L_x_204) ;  /* 0x0000018000007945 */ /* 0x000fd80003800000 */
[----:B------:R-:W-:Y:S05]  /*b830*/  @!P0 BRA `(.L_x_205) ;  /* 0x0000000000588947 */ /* 0x000fea0003800000 */
[----:B------:R-:W2:Y:S04]  /*b840*/  LDL R31, [R1+0x78] ;  /* 0x00007800011f7983 */ /* 0x000ea80000100800 */
[----:B------:R-:W3:Y:S01]  /*b850*/  LDL R29, [R1+0x3c] ;  /* 0x00003c00011d7983 */ /* 0x000ee20000100800 */
[----:B------:R-:W-:Y:S01]  /*b860*/  MOV R28, UR5 ;  /* 0x00000005001c7c02 */ /* 0x000fe20008000f00 */
[----:B------:R-:W-:-:S04]  /*b870*/  ULDC.64 UR12, c[0x0][0x288] ;  /* 0x0000a200000c7ab9 */ /* 0x000fc80000000a00 */
[----:B------:R-:W-:Y:S01]  /*b880*/  FFMA.FTZ R28, R9, R28, UR6 ;  /* 0x00000006091c7e23 */ /* 0x000fe2000801001c */
[----:B------:R-:W-:-:S03]  /*b890*/  MOV R9, UR5 ;  /* 0x0000000500097c02 */ /* 0x000fc60008000f00 */
[----:B------:R-:W-:Y:S02]  /*b8a0*/  FFMA.FTZ R28, R81, R46, -R28 ;  /* 0x0000002e511c7223 */ /* 0x000fe4000001081c */
[----:B------:R-:W-:Y:S01]  /*b8b0*/  FFMA.FTZ R9, R8, R9, UR6 ;  /* 0x0000000608097e23 */ /* 0x000fe20008010009 */
[----:B------:R-:W-:Y:S01]  /*b8c0*/  MOV R8, R42 ;  /* 0x0000002a00087202 */ /* 0x000fe20000000f00 */
[----:B------:R-:W-:Y:S02]  /*b8d0*/  FMUL.FTZ R28, R28, UR22 ;  /* 0x000000161c1c7c20 */ /* 0x000fe40008410000 */
[----:B------:R-:W-:-:S04]  /*b8e0*/  FFMA.FTZ R9, R33, R47, -R9 ;  /* 0x0000002f21097223 */ /* 0x000fc80000010809 */
[----:B------:R-:W-:-:S05]  /*b8f0*/  FMUL.FTZ R9, R9, UR22 ;  /* 0x0000001609097c20 */ /* 0x000fca0008410000 */
[----:B------:R-:W-:Y:S02]  /*b900*/  F2FP.BF16.F32.PACK_AB R30, R9, R28 ;  /* 0x0000001c091e723e */ /* 0x000fe400000010ff */
[----:B------:R-:W-:Y:S01]  /*b910*/  MOV R9, R41 ;  /* 0x0000002900097202 */ /* 0x000fe20000000f00 */
[----:B--2---:R-:W-:Y:S02]  /*b920*/  IMAD R28, R31, UR12, RZ ;  /* 0x0000000c1f1c7c24 */ /* 0x004fe4000f8e02ff */
[----:B---3--:R-:W-:-:S04]  /*b930*/  IMAD.WIDE.U32 R8, R29, UR12, R8 ;  /* 0x0000000c1d087c25 */ /* 0x008fc8000f8e0008 */
[----:B------:R-:W-:Y:S01]  /*b940*/  IMAD R28, R29, UR13, R28 ;  /* 0x0000000d1d1c7c24 */ /* 0x000fe2000f8e021c */
[----:B------:R-:W-:-:S04]  /*b950*/  ULDC.64 UR12, c[0x0][0x210] ;  /* 0x00008400000c7ab9 */ /* 0x000fc80000000a00 */
[----:B------:R-:W-:Y:S02]  /*b960*/  IADD3 R9, R9, R28, RZ ;  /* 0x0000001c09097210 */ /* 0x000fe40007ffe0ff */
[----:B------:R-:W-:-:S04]  /*b970*/  LEA R28, P0, R8, UR12, 0x1 ;  /* 0x0000000c081c7c11 */ /* 0x000fc8000f8008ff */
[----:B------:R-:W-:-:S05]  /*b980*/  LEA.HI.X R29, R8, UR13, R9, 0x1, P0 ;  /* 0x0000000d081d7c11 */ /* 0x000fca00080f0c09 */
[----:B------:R0:W-:Y:S04]  /*b990*/  STG.E desc[UR16][R28.64], R30 ;  /* 0x0000001e1c007986 */ /* 0x0001e8000c101910 */
.L_x_205:
[----:B------:R-:W-:Y:S05]  /*b9a0*/  BSYNC B0 ;  /* 0x0000000000007941 */ /* 0x000fea0003800000 */
.L_x_204:
[----:B0-----:R-:W0:Y:S01]  /*b9b0*/  LDC R30, c[0x0][0x2ac] ;  /* 0x0000ab00ff1e7b82 */ /* 0x001e220000000800 */
[----:B------:R-:W-:Y:S02]  /*b9c0*/  SHF.L.U32 R9, R10, 0x10, RZ ;  /* 0x000000100a097819 */ /* 0x000fe400000006ff */
[----:B------:R-:W-:Y:S02]  /*b9d0*/  SHF.L.U32 R8, R36, 0x10, RZ ;  /* 0x0000001024087819 */ /* 0x000fe400000006ff */
[----:B------:R-:W-:Y:S01]  /*b9e0*/  SHF.L.U32 R80, R80, 0x10, RZ ;  /* 0x0000001050507819 */ /* 0x000fe200000006ff */
[----:B------:R-:W-:Y:S01]  /*b9f0*/  FADD.FTZ R9, R9, -UR21 ;  /* 0x8000001509097e21 */ /* 0x000fe20008010000 */
[----:B------:R-:W-:Y:S01]  /*ba00*/  SHF.L.U32 R35, R35, 0x10, RZ ;  /* 0x0000001023237819 */ /* 0x000fe200000006ff */
[----:B------:R-:W-:Y:S02]  /*ba10*/  FADD.FTZ R8, R8, -UR21 ;  /* 0x8000001508087e21 */ /* 0x000fe40008010000 */
[----:B------:R-:W-:-:S02]  /*ba20*/  FMUL.FTZ R9, R9, UR22 ;  /* 0x0000001609097c20 */ /* 0x000fc40008410000 */
[----:B------:R-:W-:Y:S01]  /*ba30*/  FMUL.FTZ R8, R8, UR22 ;  /* 0x0000001608087c20 */ /* 0x000fe20008410000 */
[----:B------:R-:W-:Y:S06]  /*ba40*/  @!P1 BRA `(.L_x_206) ;  /* 0x0000000000489947 */ /* 0x000fec0003800000 */
[----:B------:R-:W-:-:S04]  /*ba50*/  FFMA.FTZ R10, R9, R46, R44 ;  /* 0x0000002e090a7223 */ /* 0x000fc8000001002c */
[----:B------:R-:W-:-:S06]  /*ba60*/  FMUL.FTZ R28, R10, -1.4426950216293334961 ;  /* 0xbfb8aa3b0a1c7820 */ /* 0x000fcc0000410000 */
[----:B------:R-:W1:Y:S02]  /*ba70*/  MUFU.EX2 R28, R28 ;  /* 0x0000001c001c7308 */ /* 0x000e640000000800 */
[----:B-1----:R-:W-:-:S06]  /*ba80*/  FADD.FTZ R28, R28, 1 ;  /* 0x3f8000001c1c7421 */ /* 0x002fcc0000010000 */
[----:B------:R-:W1:Y:S02]  /*ba90*/  MUFU.RCP R28, R28 ;  /* 0x0000001c001c7308 */ /* 0x000e640000001000 */
[----:B-1----:R-:W-:Y:S01]  /*baa0*/  FMUL.FTZ R80, R80, R28 ;  /* 0x0000001c50507220 */ /* 0x002fe20000410000 */
[----:B------:R-:W-:-:S04]  /*bab0*/  FADD.FTZ R28, -R28, 1 ;  /* 0x3f8000001c1c7421 */ /* 0x000fc80000010100 */
[----:B------:R-:W-:Y:S01]  /*bac0*/  FFMA.FTZ R28, R10, R28, 1 ;  /* 0x3f8000000a1c7423 */ /* 0x000fe2000001001c */
[----:B------:R-:W-:-:S03]  /*bad0*/  FFMA.FTZ R10, R8, R47, R45 ;  /* 0x0000002f080a7223 */ /* 0x000fc6000001002d */
[----:B------:R-:W-:Y:S01]  /*bae0*/  FMUL.FTZ R80, R80, R28 ;  /* 0x0000001c50507220 */ /* 0x000fe20000410000 */
[----:B------:R-:W-:-:S06]  /*baf0*/  FMUL.FTZ R28, R10, -1.4426950216293334961 ;  /* 0xbfb8aa3b0a1c7820 */ /* 0x000fcc0000410000 */
[----:B------:R-:W1:Y:S02]  /*bb00*/  MUFU.EX2 R28, R28 ;  /* 0x0000001c001c7308 */ /* 0x000e640000000800 */
[----:B-1----:R-:W-:-:S06]  /*bb10*/  FADD.FTZ R28, R28, 1 ;  /* 0x3f8000001c1c7421 */ /* 0x002fcc0000010000 */
[----:B------:R-:W1:Y:S02]  /*bb20*/  MUFU.RCP R28, R28 ;  /* 0x0000001c001c7308 */ /* 0x000e640000001000 */
[----:B-1----:R-:W-:Y:S01]  /*bb30*/  FMUL.FTZ R35, R35, R28 ;  /* 0x0000001c23237220 */ /* 0x002fe20000410000 */
[----:B------:R-:W-:-:S04]  /*bb40*/  FADD.FTZ R28, -R28, 1 ;  /* 0x3f8000001c1c7421 */ /* 0x000fc80000010100 */
[----:B------:R-:W-:-:S04]  /*bb50*/  FFMA.FTZ R28, R10, R28, 1 ;  /* 0x3f8000000a1c7423 */ /* 0x000fc8000001001c */
[----:B------:R-:W-:-:S07]  /*bb60*/  FMUL.FTZ R35, R35, R28 ;  /* 0x0000001c23237220 */ /* 0x000fce0000410000 */
.L_x_206:
        /* <DEDUP_REMOVED lines=25> */
.L_x_208:
[----:B------:R-:W-:Y:S05]  /*bd00*/  BSYNC B0 ;  /* 0x0000000000007941 */ /* 0x000fea0003800000 */
.L_x_207:
        /* <DEDUP_REMOVED lines=10> */
[----:B------:R-:W-:Y:S06]  /*bdb0*/  @!P1 BRA `(.L_x_209) ;  /* 0x0000000000489947 */ /* 0x000fec0003800000 */
[----:B------:R-:W-:-:S04]  /*bdc0*/  FFMA.FTZ R8, R11, R46, R44 ;  /* 0x0000002e0b087223 */ /* 0x000fc8000001002c */
[----:B------:R-:W-:-:S06]  /*bdd0*/  FMUL.FTZ R9, R8, -1.4426950216293334961 ;  /* 0xbfb8aa3b08097820 */ /* 0x000fcc0000410000 */
[----:B------:R-:W2:Y:S02]  /*bde0*/  MUFU.EX2 R9, R9 ;  /* 0x0000000900097308 */ /* 0x000ea40000000800 */
[----:B--2---:R-:W-:-:S06]  /*bdf0*/  FADD.FTZ R9, R9, 1 ;  /* 0x3f80000009097421 */ /* 0x004fcc0000010000 */
[----:B------:R-:W2:Y:S02]  /*be00*/  MUFU.RCP R9, R9 ;  /* 0x0000000900097308 */ /* 0x000ea40000001000 */
[----:B--2---:R-:W-:Y:S01]  /*be10*/  FMUL.FTZ R78, R78, R9 ;  /* 0x000000094e4e7220 */ /* 0x004fe20000410000 */
[----:B------:R-:W-:-:S04]  /*be20*/  FADD.FTZ R9, -R9, 1 ;  /* 0x3f80000009097421 */ /* 0x000fc80000010100 */
[----:B------:R-:W-:Y:S01]  /*be30*/  FFMA.FTZ R9, R8, R9, 1 ;  /* 0x3f80000008097423 */ /* 0x000fe20000010009 */
[----:B------:R-:W-:-:S03]  /*be40*/  FFMA.FTZ R8, R39, R47, R45 ;  /* 0x0000002f27087223 */ /* 0x000fc6000001002d */
[----:B------:R-:W-:Y:S01]  /*be50*/  FMUL.FTZ R78, R78, R9 ;  /* 0x000000094e4e7220 */ /* 0x000fe20000410000 */
[----:B------:R-:W-:-:S06]  /*be60*/  FMUL.FTZ R9, R8, -1.4426950216293334961 ;  /* 0xbfb8aa3b08097820 */ /* 0x000fcc0000410000 */
[----:B------:R-:W2:Y:S02]  /*be70*/  MUFU.EX2 R9, R9 ;  /* 0x0000000900097308 */ /* 0x000ea40000000800 */
[----:B--2---:R-:W-:-:S06]  /*be80*/  FADD.FTZ R9, R9, 1 ;  /* 0x3f80000009097421 */ /* 0x004fcc0000010000 */
[----:B------:R-:W2:Y:S02]  /*be90*/  MUFU.RCP R9, R9 ;  /* 0x0000000900097308 */ /* 0x000ea40000001000 */
[----:B--2---:R-:W-:Y:S01]  /*bea0*/  FMUL.FTZ R38, R38, R9 ;  /* 0x0000000926267220 */ /* 0x004fe20000410000 */
[----:B------:R-:W-:-:S04]  /*beb0*/  FADD.FTZ R9, -R9, 1 ;  /* 0x3f80000009097421 */ /* 0x000fc80000010100 */
[----:B------:R-:W-:-:S04]  /*bec0*/  FFMA.FTZ R9, R8, R9, 1 ;  /* 0x3f80000008097423 */ /* 0x000fc80000010009 */
[----:B------:R-:W-:-:S07]  /*bed0*/  FMUL.FTZ R38, R38, R9 ;  /* 0x0000000926267220 */ /* 0x000fce0000410000 */
.L_x_209:
[----:B------:R-:W-:Y:S01]  /*bee0*/  LOP3.LUT P0, RZ, R4, 0x100, RZ, 0xc0, !PT ;  /* 0x0000010004ff7812 */ /* 0x000fe2000780c0ff */
[----:B------:R-:W-:-:S12]  /*bef0*/  BSSY B0, `(.L_x_210) ;  /* 0x0000018000007945 */ /* 0x000fd80003800000 */
[----:B------:R-:W-:Y:S05]  /*bf00*/  @!P0 BRA `(.L_x_211) ;  /* 0x0000000000588947 */ /* 0x000fea0003800000 */
[----:B-1----:R-:W2:Y:S04]  /*bf10*/  LDL R10, [R1+0x70] ;  /* 0x00007000010a7983 */ /* 0x002ea80000100800 */
[----:B------:R-:W3:Y:S01]  /*bf20*/  LDL R29, [R1+0x34] ;  /* 0x00003400011d7983 */ /* 0x000ee20000100800 */
[----:B------:R-:W-:Y:S01]  /*bf30*/  MOV R8, UR5 ;  /* 0x0000000500087c02 */ /* 0x000fe20008000f00 */
[----:B------:R-:W-:Y:S01]  /*bf40*/  ULDC.64 UR12, c[0x0][0x288] ;  /* 0x0000a200000c7ab9 */ /* 0x000fe20000000a00 */
[----:B------:R-:W-:-:S03]  /*bf50*/  MOV R9, UR5 ;  /* 0x0000000500097c02 */ /* 0x000fc60008000f00 */
[----:B------:R-:W-:Y:S02]  /*bf60*/  FFMA.FTZ R8, R11, R8, UR6 ;  /* 0x000000060b087e23 */ /* 0x000fe40008010008 */
[----:B------:R-:W-:Y:S02]  /*bf70*/  FFMA.FTZ R9, R39, R9, UR6 ;  /* 0x0000000627097e23 */ /* 0x000fe40008010009 */
[----:B------:R-:W-:Y:S02]  /*bf80*/  FFMA.FTZ R8, R78, R46, -R8 ;  /* 0x0000002e4e087223 */ /* 0x000fe40000010808 */
[----:B------:R-:W-:Y:S02]  /*bf90*/  FFMA.FTZ R9, R38, R47, -R9 ;  /* 0x0000002f26097223 */ /* 0x000fe40000010809 */
[----:B------:R-:W-:Y:S02]  /*bfa0*/  FMUL.FTZ R8, R8, UR22 ;  /* 0x0000001608087c20 */ /* 0x000fe40008410000 */
[----:B------:R-:W-:-:S05]  /*bfb0*/  FMUL.FTZ R9, R9, UR22 ;  /* 0x0000001609097c20 */ /* 0x000fca0008410000 */
[----:B------:R-:W-:Y:S02]  /*bfc0*/  F2FP.BF16.F32.PACK_AB R28, R9, R8 ;  /* 0x00000008091c723e */ /* 0x000fe400000010ff */
[----:B------:R-:W-:Y:S02]  /*bfd0*/  MOV R8, R42 ;  /* 0x0000002a00087202 */ /* 0x000fe40000000f00 */
        /* <DEDUP_REMOVED lines=9> */
.L_x_211:
[----:B------:R-:W-:Y:S05]  /*c070*/  BSYNC B0 ;  /* 0x0000000000007941 */ /* 0x000fea0003800000 */
.L_x_210:
[----:B------:R-:W-:Y:S01]  /*c080*/  FADD.FTZ R12, R12, -UR21 ;  /* 0x800000150c0c7e21 */ /* 0x000fe20008010000 */
[----:B------:R-:W-:Y:S01]  /*c090*/  FADD.FTZ R37, R37, -UR21 ;  /* 0x8000001525257e21 */ /* 0x000fe20008010000 */
[----:B------:R-:W-:Y:S02]  /*c0a0*/  SHF.L.U32 R77, R77, 0x10, RZ ;  /* 0x000000104d4d7819 */ /* 0x000fe400000006ff */
[----:B-12---:R-:W-:Y:S01]  /*c0b0*/  SHF.L.U32 R28, R49, 0x10, RZ ;  /* 0x00000010311c7819 */ /* 0x006fe200000006ff */
[----:B------:R-:W-:Y:S01]  /*c0c0*/  FMUL.FTZ R12, R12, UR22 ;  /* 0x000000160c0c7c20 */ /* 0x000fe20008410000 */
[----:B------:R-:W-:Y:S01]  /*c0d0*/  SHF.L.U32 R13, R13, 0x10, RZ ;  /* 0x000000100d0d7819 */ /* 0x000fe200000006ff */
[----:B------:R-:W-:Y:S01]  /*c0e0*/  FMUL.FTZ R37, R37, UR22 ;  /* 0x0000001625257c20 */ /* 0x000fe20008410000 */
[----:B------:R-:W-:Y:S01]  /*c0f0*/  SHF.L.U32 R48, R48, 0x10, RZ ;  /* 0x0000001030307819 */ /* 0x000fe200000006ff */
        /* <DEDUP_REMOVED lines=19> */
.L_x_212:
[----:B------:R-:W-:Y:S01]  /*c230*/  LOP3.LUT P0, RZ, R4, 0x80, RZ, 0xc0, !PT ;  /* 0x0000008004ff7812 */ /* 0x000fe2000780c0ff */
[----:B------:R-:W-:-:S12]  /*c240*/  BSSY B0, `(.L_x_213) ;  /* 0x0000018000007945 */ /* 0x000fd80003800000 */
[----:B------:R-:W-:Y:S05]  /*c250*/  @!P0 BRA `(.L_x_214) ;  /* 0x0000000000588947 */ /* 0x000fea0003800000 */
[----:B------:R-:W2:Y:S04]  /*c260*/  LDL R10, [R1+0x6c] ;  /* 0x00006c00010a7983 */ /* 0x000ea80000100800 */
[----:B------:R-:W3:Y:S01]  /*c270*/  LDL R11, [R1+0x30] ;  /* 0x00003000010b7983 */ /* 0x000ee20000100800 */
[----:B------:R-:W-:Y:S01]  /*c280*/  MOV R9, UR5 ;  /* 0x0000000500097c02 */ /* 0x000fe20008000f00 */
[----:B------:R-:W-:Y:S01]  /*c290*/  ULDC.64 UR12, c[0x0][0x288] ;  /* 0x0000a200000c7ab9 */ /* 0x000fe20000000a00 */
[----:B------:R-:W-:-:S03]  /*c2a0*/  MOV R8, UR5 ;  /* 0x0000000500087c02 */ /* 0x000fc60008000f00 */
[----:B------:R-:W-:Y:S01]  /*c2b0*/  FFMA.FTZ R12, R12, R9, UR6 ;  /* 0x000000060c0c7e23 */ /* 0x000fe20008010009 */
[----:B------:R-:W-:Y:S01]  /*c2c0*/  MOV R9, R41 ;  /* 0x0000002900097202 */ /* 0x000fe20000000f00 */
[----:B------:R-:W-:Y:S01]  /*c2d0*/  FFMA.FTZ R37, R37, R8, UR6 ;  /* 0x0000000625257e23 */ /* 0x000fe20008010008 */
[----:B------:R-:W-:Y:S01]  /*c2e0*/  MOV R8, R42 ;  /* 0x0000002a00087202 */ /* 0x000fe20000000f00 */
[----:B------:R-:W-:Y:S02]  /*c2f0*/  FFMA.FTZ R12, R77, R46, -R12 ;  /* 0x0000002e4d0c7223 */ /* 0x000fe4000001080c */
[----:B------:R-:W-:-:S04]  /*c300*/  FFMA.FTZ R28, R28, R47, -R37 ;  /* 0x0000002f1c1c7223 */ /* 0x000fc80000010825 */
[----:B------:R-:W-:Y:S01]  /*c310*/  FMUL.FTZ R28, R28, UR22 ;  /* 0x000000161c1c7c20 */ /* 0x000fe20008410000 */
[----:B--2---:R-:W-:Y:S02]  /*c320*/  IMAD R10, R10, UR12, RZ ;  /* 0x0000000c0a0a7c24 */ /* 0x004fe4000f8e02ff */
[----:B---3--:R-:W-:-:S04]  /*c330*/  IMAD.WIDE.U32 R8, R11, UR12, R8 ;  /* 0x0000000c0b087c25 */ /* 0x008fc8000f8e0008 */
[----:B------:R-:W-:Y:S01]  /*c340*/  IMAD R11, R11, UR13, R10 ;  /* 0x0000000d0b0b7c24 */ /* 0x000fe2000f8e020a */
[----:B------:R-:W-:Y:S02]  /*c350*/  ULDC.64 UR12, c[0x0][0x210] ;  /* 0x00008400000c7ab9 */ /* 0x000fe40000000a00 */
[----:B------:R-:W-:Y:S02]  /*c360*/  LEA R10, P0, R8, UR12, 0x1 ;  /* 0x0000000c080a7c11 */ /* 0x000fe4000f8008ff */
[----:B------:R-:W-:-:S04]  /*c370*/  IADD3 R9, R9, R11, RZ ;  /* 0x0000000b09097210 */ /* 0x000fc80007ffe0ff */
[----:B------:R-:W-:Y:S01]  /*c380*/  LEA.HI.X R11, R8, UR13, R9, 0x1, P0 ;  /* 0x0000000d080b7c11 */ /* 0x000fe200080f0c09 */
[----:B------:R-:W-:-:S05]  /*c390*/  FMUL.FTZ R9, R12, UR22 ;  /* 0x000000160c097c20 */ /* 0x000fca0008410000 */
[----:B------:R-:W-:-:S05]  /*c3a0*/  F2FP.BF16.F32.PACK_AB R9, R28, R9 ;  /* 0x000000091c09723e */ /* 0x000fca00000010ff */
[----:B------:R1:W-:Y:S02]  /*c3b0*/  STG.E desc[UR16][R10.64], R9 ;  /* 0x000000090a007986 */ /* 0x0003e4000c101910 */
.L_x_214:
[----:B------:R-:W-:Y:S05]  /*c3c0*/  BSYNC B0 ;  /* 0x0000000000007941 */ /* 0x000fea0003800000 */
.L_x_213:
        /* <DEDUP_REMOVED lines=9> */
[----:B-1----:R-:W-:Y:S01]  /*c460*/  FFMA.FTZ R9, R12, R46, R44 ;  /* 0x0000002e0c097223 */ /* 0x002fe2000001002c */
[----:B------:R-:W-:-:S03]  /*c470*/  FFMA.FTZ R8, R13, R47, R45 ;  /* 0x0000002f0d087223 */ /* 0x000fc6000001002d */
[----:B------:R-:W-:Y:S01]  /*c480*/  FMUL.FTZ R28, R9, -1.4426950216293334961 ;  /* 0xbfb8aa3b091c7820 */ /* 0x000fe20000410000 */
[----:B------:R-:W-:-:S04]  /*c490*/  FMUL.FTZ R31, R8, -1.4426950216293334961 ;  /* 0xbfb8aa3b081f7820 */ /* 0x000fc80000410000 */
[----:B------:R-:W1:Y:S08]  /*c4a0*/  MUFU.EX2 R10, R31 ;  /* 0x0000001f000a7308 */ /* 0x000e700000000800 */
[----:B------:R-:W2:Y:S01]  /*c4b0*/  MUFU.EX2 R28, R28 ;  /* 0x0000001c001c7308 */ /* 0x000ea20000000800 */
[----:B-1----:R-:W-:-:S07]  /*c4c0*/  FADD.FTZ R29, R10, 1 ;  /* 0x3f8000000a1d7421 */ /* 0x002fce0000010000 */
[----:B------:R-:W1:Y:S01]  /*c4d0*/  MUFU.RCP R29, R29 ;  /* 0x0000001d001d7308 */ /* 0x000e620000001000 */
[----:B--2---:R-:W-:-:S07]  /*c4e0*/  FADD.FTZ R11, R28, 1 ;  /* 0x3f8000001c0b7421 */ /* 0x004fce0000010000 */
[----:B------:R-:W2:Y:S01]  /*c4f0*/  MUFU.RCP R11, R11 ;  /* 0x0000000b000b7308 */ /* 0x000ea20000001000 */
[----:B-1----:R-:W-:Y:S01]  /*c500*/  FADD.FTZ R33, -R29, 1 ;  /* 0x3f8000001d217421 */ /* 0x002fe20000010100 */
[----:B------:R-:W-:-:S03]  /*c510*/  FMUL.FTZ R84, R84, R29 ;  /* 0x0000001d54547220 */ /* 0x000fc60000410000 */
[----:B------:R-:W-:Y:S01]  /*c520*/  FFMA.FTZ R33, R8, R33, 1 ;  /* 0x3f80000008217423 */ /* 0x000fe20000010021 */
[----:B--2---:R-:W-:Y:S01]  /*c530*/  FADD.FTZ R10, -R11, 1 ;  /* 0x3f8000000b0a7421 */ /* 0x004fe20000010100 */
[----:B------:R-:W-:Y:S02]  /*c540*/  FMUL.FTZ R76, R76, R11 ;  /* 0x0000000b4c4c7220 */ /* 0x000fe40000410000 */
[----:B------:R-:W-:Y:S01]  /*c550*/  FMUL.FTZ R84, R84, R33 ;  /* 0x0000002154547220 */ /* 0x000fe20000410000 */
[----:B------:R-:W-:-:S04]  /*c560*/  FFMA.FTZ R9, R9, R10, 1 ;  /* 0x3f80000009097423 */ /* 0x000fc8000001000a */
[----:B------:R-:W-:-:S07]  /*c570*/  FMUL.FTZ R76, R76, R9 ;  /* 0x000000094c4c7220 */ /* 0x000fce0000410000 */
.L_x_215:
[----:B------:R-:W-:Y:S01]  /*c580*/  LOP3.LUT P0, RZ, R4, 0x40, RZ, 0xc0, !PT ;  /* 0x0000004004ff7812 */ /* 0x000fe2000780c0ff */
[----:B------:R-:W-:-:S12]  /*c590*/  BSSY B0, `(.L_x_216) ;  /* 0x0000018000007945 */ /* 0x000fd80003800000 */
[----:B------:R-:W-:Y:S05]  /*c5a0*/  @!P0 BRA `(.L_x_217) ;  /* 0x0000000000588947 */ /* 0x000fea0003800000 */
[----:B------:R-:W2:Y:S01]  /*c5b0*/  LDL R8, [R1+0x68] ;  /* 0x0000680001087983 */ /* 0x000ea20000100800 */
[----:B------:R-:W-:-:S03]  /*c5c0*/  ULDC.64 UR12, c[0x0][0x288] ;  /* 0x0000a200000c7ab9 */ /* 0x000fc60000000a00 */
[----:B-1----:R-:W3:Y:S01]  /*c5d0*/  LDL R11, [R1+0x2c] ;  /* 0x00002c00010b7983 */ /* 0x002ee20000100800 */
[----:B------:R-:W-:Y:S01]  /*c5e0*/  MOV R9, R41 ;  /* 0x0000002900097202 */ /* 0x000fe20000000f00 */
[----:B--2---:R-:W-:Y:S01]  /*c5f0*/  IMAD R10, R8, UR12, RZ ;  /* 0x0000000c080a7c24 */ /* 0x004fe2000f8e02ff */
[----:B------:R-:W-:-:S05]  /*c600*/  MOV R8, R42 ;  /* 0x0000002a00087202 */ /* 0x000fca0000000f00 */
[----:B---3--:R-:W-:-:S04]  /*c610*/  IMAD.WIDE.U32 R8, R11, UR12, R8 ;  /* 0x0000000c0b087c25 */ /* 0x008fc8000f8e0008 */
[----:B------:R-:W-:Y:S01]  /*c620*/  IMAD R11, R11, UR13, R10 ;  /* 0x0000000d0b0b7c24 */ /* 0x000fe2000f8e020a */
[----:B------:R-:W-:Y:S02]  /*c630*/  ULDC.64 UR12, c[0x0][0x210] ;  /* 0x00008400000c7ab9 */ /* 0x000fe40000000a00 */
[C---:B------:R-:W-:Y:S02]  /*c640*/  LEA R10, P0, R8.reuse, UR12, 0x1 ;  /* 0x0000000c080a7c11 */ /* 0x040fe4000f8008ff */
[----:B------:R-:W-:Y:S02]  /*c650*/  IADD3 R11, R9, R11, RZ ;  /* 0x0000000b090b7210 */ /* 0x000fe40007ffe0ff */
[----:B------:R-:W-:Y:S02]  /*c660*/  MOV R9, UR5 ;  /* 0x0000000500097c02 */ /* 0x000fe40008000f00 */
[----:B------:R-:W-:Y:S02]  /*c670*/  LEA.HI.X R11, R8, UR13, R11, 0x1, P0 ;  /* 0x0000000d080b7c11 */ /* 0x000fe400080f0c0b */
[----:B------:R-:W-:Y:S01]  /*c680*/  MOV R8, UR5 ;  /* 0x0000000500087c02 */ /* 0x000fe20008000f00 */
[----:B------:R-:W-:-:S04]  /*c690*/  FFMA.FTZ R9, R12, R9, UR6 ;  /* 0x000000060c097e23 */ /* 0x000fc80008010009 */
[----:B------:R-:W-:Y:S01]  /*c6a0*/  FFMA.FTZ R13, R13, R8, UR6 ;  /* 0x000000060d0d7e23 */ /* 0x000fe20008010008 */
[----:B------:R-:W-:-:S03]  /*c6b0*/  FFMA.FTZ R9, R76, R46, -R9 ;  /* 0x0000002e4c097223 */ /* 0x000fc60000010809 */
[----:B------:R-:W-:Y:S01]  /*c6c0*/  FFMA.FTZ R8, R84, R47, -R13 ;  /* 0x0000002f54087223 */ /* 0x000fe2000001080d */
[----:B------:R-:W-:-:S03]  /*c6d0*/  FMUL.FTZ R9, R9, UR22 ;  /* 0x0000001609097c20 */ /* 0x000fc60008410000 */
[----:B------:R-:W-:-:S05]  /*c6e0*/  FMUL.FTZ R8, R8, UR22 ;  /* 0x0000001608087c20 */ /* 0x000fca0008410000 */
[----:B------:R-:W-:-:S05]  /*c6f0*/  F2FP.BF16.F32.PACK_AB R9, R8, R9 ;  /* 0x000000090809723e */ /* 0x000fca00000010ff */
[----:B------:R2:W-:Y:S02]  /*c700*/  STG.E desc[UR16][R10.64], R9 ;  /* 0x000000090a007986 */ /* 0x0005e4000c101910 */
.L_x_217:
[----:B------:R-:W-:Y:S05]  /*c710*/  BSYNC B0 ;  /* 0x0000000000007941 */ /* 0x000fea0003800000 */
.L_x_216:
        /* <DEDUP_REMOVED lines=9> */
[----:B-12---:R-:W-:Y:S01]  /*c7b0*/  FFMA.FTZ R9, R12, R47, R45 ;  /* 0x0000002f0c097223 */ /* 0x006fe2000001002d */
[----:B------:R-:W-:-:S03]  /*c7c0*/  FFMA.FTZ R8, R13, R46, R44 ;  /* 0x0000002e0d087223 */ /* 0x000fc6000001002c */
[----:B------:R-:W-:Y:S01]  /*c7d0*/  FMUL.FTZ R28, R9, -1.4426950216293334961 ;  /* 0xbfb8aa3b091c7820 */ /* 0x000fe20000410000 */
[----:B------:R-:W-:-:S05]  /*c7e0*/  FMUL.FTZ R10, R8, -1.4426950216293334961 ;  /* 0xbfb8aa3b080a7820 */ /* 0x000fca0000410000 */
        /* <DEDUP_REMOVED lines=14> */
.L_x_218:
[----:B------:R-:W-:Y:S01]  /*c8d0*/  LOP3.LUT P0, RZ, R4, 0x20, RZ, 0xc0, !PT ;  /* 0x0000002004ff7812 */ /* 0x000fe2000780c0ff */
[----:B------:R-:W-:-:S12]  /*c8e0*/  BSSY B0, `(.L_x_219) ;  /* 0x0000018000007945 */ /* 0x000fd80003800000 */
[----:B------:R-:W-:Y:S05]  /*c8f0*/  @!P0 BRA `(.L_x_220) ;  /* 0x0000000000588947 */ /* 0x000fea0003800000 */
[----:B------:R-:W3:Y:S01]  /*c900*/  LDL R8, [R1+0x64] ;  /* 0x0000640001087983 */ /* 0x000ee20000100800 */
[----:B------:R-:W-:-:S03]  /*c910*/  ULDC.64 UR12, c[0x0][0x288] ;  /* 0x0000a200000c7ab9 */ /* 0x000fc60000000a00 */
[----:B-12---:R-:W2:Y:S01]  /*c920*/  LDL R11, [R1+0x28] ;  /* 0x00002800010b7983 */ /* 0x006ea20000100800 */
[----:B------:R-:W-:Y:S01]  /*c930*/  MOV R9, R41 ;  /* 0x0000002900097202 */ /* 0x000fe20000000f00 */
[----:B---3--:R-:W-:Y:S01]  /*c940*/  IMAD R10, R8, UR12, RZ ;  /* 0x0000000c080a7c24 */ /* 0x008fe2000f8e02ff */
[----:B------:R-:W-:-:S05]  /*c950*/  MOV R8, R42 ;  /* 0x0000002a00087202 */ /* 0x000fca0000000f00 */
[----:B--2---:R-:W-:-:S04]  /*c960*/  IMAD.WIDE.U32 R8, R11, UR12, R8 ;  /* 0x0000000c0b087c25 */ /* 0x004fc8000f8e0008 */
        /* <DEDUP_REMOVED lines=10> */
[----:B------:R-:W-:-:S04]  /*ca10*/  FFMA.FTZ R8, R15, R46, -R8 ;  /* 0x0000002e0f087223 */ /* 0x000fc80000010808 */
[----:B------:R-:W-:Y:S01]  /*ca20*/  FMUL.FTZ R9, R8, UR22 ;  /* 0x0000001608097c20 */ /* 0x000fe20008410000 */
[----:B------:R-:W-:-:S05]  /*ca30*/  FMUL.FTZ R8, R88, UR22 ;  /* 0x0000001658087c20 */ /* 0x000fca0008410000 */
[----:B------:R-:W-:-:S05]  /*ca40*/  F2FP.BF16.F32.PACK_AB R9, R8, R9 ;  /* 0x000000090809723e */ /* 0x000fca00000010ff */
[----:B------:R3:W-:Y:S02]  /*ca50*/  STG.E desc[UR16][R10.64], R9 ;  /* 0x000000090a007986 */ /* 0x0007e4000c101910 */
.L_x_220:
[----:B------:R-:W-:Y:S05]  /*ca60*/  BSYNC B0 ;  /* 0x0000000000007941 */ /* 0x000fea0003800000 */
.L_x_219:
        /* <DEDUP_REMOVED lines=9> */
[----:B-123--:R-:W-:Y:S01]  /*cb00*/  FFMA.FTZ R9, R13, R46, R44 ;  /* 0x0000002e0d097223 */ /* 0x00efe2000001002c */
        /* <DEDUP_REMOVED lines=9> */
[----:B-1----:R-:W-:Y:S01]  /*cba0*/  FMUL.FTZ R17, R17, R14 ;  /* 0x0000000e11117220 */ /* 0x002fe20000410000 */
[----:B------:R-:W-:-:S04]  /*cbb0*/  FADD.FTZ R14, -R14, 1 ;  /* 0x3f8000000e0e7421 */ /* 0x000fc80000010100 */
[----:B------:R-:W-:Y:S01]  /*cbc0*/  FFMA.FTZ R14, R9, R14, 1 ;  /* 0x3f800000090e7423 */ /* 0x000fe2000001000e */
[----:B--2---:R-:W-:Y:S01]  /*cbd0*/  FADD.FTZ R31, -R29, 1 ;  /* 0x3f8000001d1f7421 */ /* 0x004fe20000010100 */
[----:B------:R-:W-:Y:S02]  /*cbe0*/  FMUL.FTZ R92, R92, R29 ;  /* 0x0000001d5c5c7220 */ /* 0x000fe40000410000 */
[----:B------:R-:W-:Y:S01]  /*cbf0*/  FMUL.FTZ R17, R17, R14 ;  /* 0x0000000e11117220 */ /* 0x000fe20000410000 */
[----:B------:R-:W-:-:S04]  /*cc00*/  FFMA.FTZ R31, R8, R31, 1 ;  /* 0x3f800000081f7423 */ /* 0x000fc8000001001f */
[----:B------:R-:W-:-:S07]  /*cc10*/  FMUL.FTZ R92, R92, R31 ;  /* 0x0000001f5c5c7220 */ /* 0x000fce0000410000 */
.L_x_221:
[----:B------:R-:W-:Y:S01]  /*cc20*/  LOP3.LUT P0, RZ, R4, 0x10, RZ, 0xc0, !PT ;  /* 0x0000001004ff7812 */ /* 0x000fe2000780c0ff */
[----:B------:R-:W-:-:S12]  /*cc30*/  BSSY B0, `(.L_x_222) ;  /* 0x0000018000007945 */ /* 0x000fd80003800000 */
[----:B------:R-:W-:Y:S05]  /*cc40*/  @!P0 BRA `(.L_x_223) ;  /* 0x0000000000588947 */ /* 0x000fea0003800000 */
[----:B------:R-:W4:Y:S01]  /*cc50*/  LDL R8, [R1+0x60] ;  /* 0x0000600001087983 */ /* 0x000f220000100800 */
[----:B------:R-:W-:-:S03]  /*cc60*/  ULDC.64 UR12, c[0x0][0x288] ;  /* 0x0000a200000c7ab9 */ /* 0x000fc60000000a00 */
[----:B-123--:R-:W2:Y:S01]  /*cc70*/  LDL R11, [R1+0x24] ;  /* 0x00002400010b7983 */ /* 0x00eea20000100800 */
[----:B------:R-:W-:Y:S01]  /*cc80*/  MOV R9, R41 ;  /* 0x0000002900097202 */ /* 0x000fe20000000f00 */
[----:B----4-:R-:W-:Y:S01]  /*cc90*/  IMAD R10, R8, UR12, RZ ;  /* 0x0000000c080a7c24 */ /* 0x010fe2000f8e02ff */
        /* <DEDUP_REMOVED lines=17> */
.L_x_223:
[----:B------:R-:W-:Y:S05]  /*cdb0*/  BSYNC B0 ;  /* 0x0000000000007941 */ /* 0x000fea0003800000 */
.L_x_222:
        /* <DEDUP_REMOVED lines=10> */
[----:B-1234-:R-:W-:-:S03]  /*ce60*/  FFMA.FTZ R9, R12, R47, R45 ;  /* 0x0000002f0c097223 */ /* 0x01efc6000001002d */
        /* <DEDUP_REMOVED lines=16> */
.L_x_224:
[----:B------:R-:W-:Y:S01]  /*cf70*/  LOP3.LUT P0, RZ, R4, 0x8, RZ, 0xc0, !PT ;  /* 0x0000000804ff7812 */ /* 0x000fe2000780c0ff */
[----:B------:R-:W-:-:S12]  /*cf80*/  BSSY B0, `(.L_x_225) ;  /* 0x0000018000007945 */ /* 0x000fd80003800000 */
[----:B------:R-:W-:Y:S05]  /*cf90*/  @!P0 BRA `(.L_x_226) ;  /* 0x0000000000588947 */ /* 0x000fea0003800000 */
[----:B------:R-:W5:Y:S01]  /*cfa0*/  LDL R8, [R1+0x5c] ;  /* 0x00005c0001087983 */ /* 0x000f620000100800 */
[----:B------:R-:W-:-:S03]  /*cfb0*/  ULDC.64 UR12, c[0x0][0x288] ;  /* 0x0000a200000c7ab9 */ /* 0x000fc60000000a00 */
[----:B-1234-:R-:W2:Y:S01]  /*cfc0*/  LDL R11, [R1+0x20] ;  /* 0x00002000010b7983 */ /* 0x01eea20000100800 */
[----:B------:R-:W-:Y:S01]  /*cfd0*/  MOV R9, R41 ;  /* 0x0000002900097202 */ /* 0x000fe20000000f00 */
[----:B-----5:R-:W-:Y:S01]  /*cfe0*/  IMAD R10, R8, UR12, RZ ;  /* 0x0000000c080a7c24 */ /* 0x020fe2000f8e02ff */
        /* <DEDUP_REMOVED lines=17> */
.L_x_226:
[----:B------:R-:W-:Y:S05]  /*d100*/  BSYNC B0 ;  /* 0x0000000000007941 */ /* 0x000fea0003800000 */
.L_x_225:
        /* <DEDUP_REMOVED lines=27> */
.L_x_227:
        /* <DEDUP_REMOVED lines=25> */
.L_x_229:
[----:B------:R-:W-:Y:S05]  /*d450*/  BSYNC B0 ;  /* 0x0000000000007941 */ /* 0x000fea0003800000 */
.L_x_228:
        /* <DEDUP_REMOVED lines=27> */
.L_x_230:
        /* <DEDUP_REMOVED lines=25> */
.L_x_232:
[----:B------:R-:W-:Y:S05]  /*d7a0*/  BSYNC B0 ;  /* 0x0000000000007941 */ /* 0x000fea0003800000 */
.L_x_231:
        /* <DEDUP_REMOVED lines=27> */
.L_x_233:
[----:B------:R-:W-:Y:S04]  /*d960*/  BSSY B0, `(.L_x_234) ;  /* 0x0000018000007945 */ /* 0x000fe80003800000 */
        /* <DEDUP_REMOVED lines=23> */
.L_x_235:
[----:B------:R-:W-:Y:S05]  /*dae0*/  BSYNC B0 ;  /* 0x0000000000007941 */ /* 0x000fea0003800000 */
.L_x_234:
        /* <DEDUP_REMOVED lines=27> */
.L_x_236:
        /* <DEDUP_REMOVED lines=24> */
.L_x_238:
[----:B------:R-:W-:Y:S05]  /*de20*/  BSYNC B0 ;  /* 0x0000000000007941 */ /* 0x000fea0003800000 */
.L_x_237:
        /* <DEDUP_REMOVED lines=27> */
.L_x_239:
        /* <DEDUP_REMOVED lines=24> */
.L_x_241:
[----:B------:R-:W-:Y:S05]  /*e160*/  BSYNC B0 ;  /* 0x0000000000007941 */ /* 0x000fea0003800000 */
.L_x_240:
[----:B------:R-:W-:Y:S01]  /*e170*/  FADD.FTZ R52, R52, -UR21 ;  /* 0x8000001534347e21 */ /* 0x000fe20008010000 */
[----:B------:R-:W-:Y:S01]  /*e180*/  FADD.FTZ R89, R89, -UR21 ;  /* 0x8000001559597e21 */ /* 0x000fe20008010000 */
[----:B------:R-:W-:Y:S02]  /*e190*/  SHF.L.U32 R53, R53, 0x10, RZ ;  /* 0x0000001035357819 */ /* 0x000fe400000006ff */
[----:B------:R-:W-:Y:S01]  /*e1a0*/  SHF.L.U32 R86, R86, 0x10, RZ ;  /* 0x0000001056567819 */ /* 0x000fe200000006ff */
[----:B------:R-:W-:Y:S01]  /*e1b0*/  FMUL.FTZ R19, R52, UR22 ;  /* 0x0000001634137c20 */ /* 0x000fe20008410000 */
[----:B------:R-:W-:Y:S01]  /*e1c0*/  SHF.L.U32 R54, R54, 0x10, RZ ;  /* 0x0000001036367819 */ /* 0x000fe200000006ff */
[----:B------:R-:W-:Y:S01]  /*e1d0*/  FMUL.FTZ R18, R89, UR22 ;  /* 0x0000001659127c20 */ /* 0x000fe20008410000 */
        /* <DEDUP_REMOVED lines=19> */
.L_x_242:
        /* <DEDUP_REMOVED lines=24> */
.L_x_244:
[----:B------:R-:W-:Y:S05]  /*e490*/  BSYNC B0 ;  /* 0x0000000000007941 */ /* 0x000fea0003800000 */
.L_x_243:
[----:B------:R-:W-:Y:S01]  /*e4a0*/  SHF.L.U32 R85, R85, 0x10, RZ ;  /* 0x0000001055557819 */ /* 0x000fe200000006ff */
[----:B------:R-:W-:Y:S01]  /*e4b0*/  FADD.FTZ R54, R54, -UR21 ;  /* 0x8000001536367e21 */ /* 0x000fe20008010000 */
[----:B------:R-:W-:Y:S02]  /*e4c0*/  PRMT R18, R74, 0x7632, R18 ;  /* 0x000076324a127816 */ /* 0x000fe40000000012 */
[----:B------:R-:W-:Y:S01]  /*e4d0*/  SHF.L.U32 R55, R55, 0x10, RZ ;  /* 0x0000001037377819 */ /* 0x000fe200000006ff */
[----:B------:R-:W-:Y:S01]  /*e4e0*/  FADD.FTZ R85, R85, -UR21 ;  /* 0x8000001555557e21 */ /* 0x000fe20008010000 */
[----:B------:R-:W-:Y:S01]  /*e4f0*/  SHF.L.U32 R12, R79, 0x10, RZ ;  /* 0x000000104f0c7819 */ /* 0x000fe200000006ff */
[----:B------:R-:W-:Y:S01]  /*e500*/  FMUL.FTZ R19, R54, UR22 ;  /* 0x0000001636137c20 */ /* 0x000fe20008410000 */
[----:B------:R-:W-:Y:S01]  /*e510*/  SHF.L.U32 R74, R74, 0x10, RZ ;  /* 0x000000104a4a7819 */ /* 0x000fe200000006ff */
[----:B------:R-:W-:Y:S01]  /*e520*/  FMUL.FTZ R20, R85, UR22 ;  /* 0x0000001655147c20 */ /* 0x000fe20008410000 */
[----:B------:R-:W-:Y:S01]  /*e530*/  SHF.L.U32 R18, R18, 0x10, RZ ;  /* 0x0000001012127819 */ /* 0x000fe200000006ff */
[----:B------:R-:W-:Y:S06]  /*e540*/  @!P1 BRA `(.L_x_245) ;  /* 0x0000000000489947 */ /* 0x000fec0003800000 */
[----:B-1234-:R-:W-:Y:S01]  /*e550*/  FFMA.FTZ R9, R20, R47, R45 ;  /* 0x0000002f14097223 */ /* 0x01efe2000001002d */
        /* <DEDUP_REMOVED lines=17> */
.L_x_245:
[----:B------:R-:W-:Y:S01]  /*e670*/  LOP3.LUT P0, RZ, R4, 0x100000, RZ, 0xc0, !PT ;  /* 0x0010000004ff7812 */ /* 0x000fe2000780c0ff */
[----:B------:R-:W-:-:S12]  /*e680*/  BSSY B0, `(.L_x_246) ;  /* 0x0000018000007945 */ /* 0x000fd80003800000 */
[----:B------:R-:W-:Y:S05]  /*e690*/  @!P0 BRA `(.L_x_247) ;  /* 0x0000000000588947 */ /* 0x000fea0003800000 */
[----:B-1234-:R-:W-:Y:S01]  /*e6a0*/  IADD3 R11, R3, 0x78, RZ ;  /* 0x00000078030b7810 */ /* 0x01efe20007ffe0ff */
        /* <DEDUP_REMOVED lines=21> */
.L_x_247:
[----:B------:R-:W-:Y:S05]  /*e800*/  BSYNC B0 ;  /* 0x0000000000007941 */ /* 0x000fea0003800000 */
.L_x_246:
[C---:B------:R-:W-:Y:S01]  /*e810*/  PRMT R12, R75.reuse, 0x7632, R12 ;  /* 0x000076324b0c7816 */ /* 0x040fe2000000000c */
[----:B------:R-:W-:Y:S01]  /*e820*/  FADD.FTZ R74, R74, -UR21 ;  /* 0x800000154a4a7e21 */ /* 0x000fe20008010000 */
[----:B------:R-:W-:Y:S01]  /*e830*/  FADD.FTZ R18, R18, -UR21 ;  /* 0x8000001512127e21 */ /* 0x000fe20008010000 */
[----:B------:R-:W-:Y:S02]  /*e840*/  SHF.L.U32 R75, R75, 0x10, RZ ;  /* 0x000000104b4b7819 */ /* 0x000fe400000006ff */
[----:B------:R-:W-:Y:S01]  /*e850*/  PRMT R20, R56, 0x7632, R20 ;  /* 0x0000763238147816 */ /* 0x000fe20000000014 */
[----:B------:R-:W-:Y:S01]  /*e860*/  FMUL.FTZ R19, R74, UR22 ;  /* 0x000000164a137c20 */ /* 0x000fe20008410000 */
[----:B------:R-:W-:Y:S01]  /*e870*/  SHF.L.U32 R12, R12, 0x10, RZ ;  /* 0x000000100c0c7819 */ /* 0x000fe200000006ff */
[----:B------:R-:W-:Y:S01]  /*e880*/  FMUL.FTZ R18, R18, UR22 ;  /* 0x0000001612127c20 */ /* 0x000fe20008410000 */
        /* <DEDUP_REMOVED lines=19> */
.L_x_248:
        /* <DEDUP_REMOVED lines=25> */
.L_x_250:
[----:B------:R-:W-:Y:S05]  /*eb50*/  BSYNC B0 ;  /* 0x0000000000007941 */ /* 0x000fea0003800000 */
.L_x_249:
[----:B------:R-:W-:Y:S02]  /*eb60*/  SHF.L.U32 R56, R56, 0x10, RZ ;  /* 0x0000001038387819 */ /* 0x000fe400000006ff */
[----:B------:R-:W-:Y:S02]  /*eb70*/  SHF.L.U32 R8, R20, 0x10, RZ ;  /* 0x0000001014087819 */ /* 0x000fe400000006ff */
[C---:B------:R-:W-:Y:S01]  /*eb80*/  PRMT R12, R57.reuse, 0x7632, R12 ;  /* 0x00007632390c7816 */ /* 0x040fe2000000000c */
[----:B------:R-:W-:Y:S01]  /*eb90*/  FADD.FTZ R56, R56, -UR21 ;  /* 0x8000001538387e21 */ /* 0x000fe20008010000 */
[----:B------:R-:W-:Y:S01]  /*eba0*/  PRMT R18, R58, 0x7632, R18 ;  /* 0x000076323a127816 */ /* 0x000fe20000000012 */
[----:B------:R-:W-:Y:S01]  /*ebb0*/  FADD.FTZ R8, R8, -UR21 ;  /* 0x8000001508087e21 */ /* 0x000fe20008010000 */
[----:B------:R-:W-:Y:S01]  /*ebc0*/  SHF.L.U32 R57, R57, 0x10, RZ ;  /* 0x0000001039397819 */ /* 0x000fe200000006ff */
[----:B------:R-:W-:Y:S01]  /*ebd0*/  FMUL.FTZ R19, R56, UR22 ;  /* 0x0000001638137c20 */ /* 0x000fe20008410000 */
[----:B------:R-:W-:Y:S01]  /*ebe0*/  SHF.L.U32 R58, R58, 0x10, RZ ;  /* 0x000000103a3a7819 */ /* 0x000fe200000006ff */
[----:B------:R-:W-:Y:S01]  /*ebf0*/  FMUL.FTZ R20, R8, UR22 ;  /* 0x0000001608147c20 */ /* 0x000fe20008410000 */
[----:B------:R-:W-:-:S02]  /*ec00*/  SHF.L.U32 R12, R12, 0x10, RZ ;  /* 0x000000100c0c7819 */ /* 0x000fc400000006ff */
        /* <DEDUP_REMOVED lines=20> */
.L_x_251:
        /* <DEDUP_REMOVED lines=25> */
.L_x_253:
[----:B------:R-:W-:Y:S05]  /*eee0*/  BSYNC B0 ;  /* 0x0000000000007941 */ /* 0x000fea0003800000 */
.L_x_252:
        /* <DEDUP_REMOVED lines=27> */
.L_x_254:
        /* <DEDUP_REMOVED lines=25> */
.L_x_256:
[----:B------:R-:W-:Y:S05]  /*f230*/  BSYNC B0 ;  /* 0x0000000000007941 */ /* 0x000fea0003800000 */
.L_x_255:
        /* <DEDUP_REMOVED lines=31> */
.L_x_257:
        /* <DEDUP_REMOVED lines=25> */
.L_x_259:
[----:B------:R-:W-:Y:S05]  /*f5c0*/  BSYNC B0 ;  /* 0x0000000000007941 */ /* 0x000fea0003800000 */
.L_x_258:
        /* <DEDUP_REMOVED lines=27> */
.L_x_260:
        /* <DEDUP_REMOVED lines=25> */
.L_x_262:
[----:B------:R-:W-:Y:S05]  /*f910*/  BSYNC B0 ;  /* 0x0000000000007941 */ /* 0x000fea0003800000 */
.L_x_261:
        /* <DEDUP_REMOVED lines=31> */
.L_x_263:
        /* <DEDUP_REMOVED lines=25> */
.L_x_265:
[----:B------:R-:W-:Y:S05]  /*fca0*/  BSYNC B0 ;  /* 0x0000000000007941 */ /* 0x000fea0003800000 */
.L_x_264:
        /* <DEDUP_REMOVED lines=27> */
.L_x_266:
        /* <DEDUP_REMOVED lines=25> */
.L_x_268:
[----:B------:R-:W-:Y:S05]  /*fff0*/  BSYNC B0 ;  /* 0x0000000000007941 */ /* 0x000fea0003800000 */
.L_x_267:
[----:B------:R-:W-:Y:S02]  /*10000*/  SHF.L.U32 R70, R70, 0x10, RZ ;  /* 0x0000001046467819 */ /* 0x000fe400000006ff */
[----:B-1----:R-:W-:Y:S02]  /*10010*/  SHF.L.U32 R8, R20, 0x10, RZ ;  /* 0x0000001014087819 */ /* 0x002fe400000006ff */
        /* <DEDUP_REMOVED lines=11> */
[----:B--234-:R-:W-:Y:S01]  /*100d0*/  FFMA.FTZ R9, R20, R47, R45 ;  /* 0x0000002f14097223 */ /* 0x01cfe2000001002d */
        /* <DEDUP_REMOVED lines=17> */
.L_x_269:
[----:B------:R-:W-:Y:S01]  /*101f0*/  LOP3.LUT P0, RZ, R4, 0x1000, RZ, 0xc0, !PT ;  /* 0x0000100004ff7812 */ /* 0x000fe2000780c0ff */
[----:B------:R-:W-:-:S12]  /*10200*/  BSSY B0, `(.L_x_270) ;  /* 0x0000018000007945 */ /* 0x000fd80003800000 */
[----:B------:R-:W-:Y:S05]  /*10210*/  @!P0 BRA `(.L_x_271) ;  /* 0x0000000000588947 */ /* 0x000fea0003800000 */
[----:B--234-:R-:W-:Y:S01]  /*10220*/  IADD3 R9, R3, 0xb8, RZ ;  /* 0x000000b803097810 */ /* 0x01cfe20007ffe0ff */
        /* <DEDUP_REMOVED lines=21> */
.L_x_271:
[----:B------:R-:W-:Y:S05]  /*10380*/  BSYNC B0 ;  /* 0x0000000000007941 */ /* 0x000fea0003800000 */
.L_x_270:
        /* <DEDUP_REMOVED lines=27> */
.L_x_272:
        /* <DEDUP_REMOVED lines=25> */
.L_x_274:
[----:B------:R-:W-:Y:S05]  /*106d0*/  BSYNC B0 ;  /* 0x0000000000007941 */ /* 0x000fea0003800000 */
.L_x_273:
[----:B-1234-:R-:W2:Y:S01]  /*106e0*/  LDL.LU R9, [R1+0x8] ;  /* 0x0000080001097983 */ /* 0x01eea20000300800 */
[----:B------:R-:W-:Y:S01]  /*106f0*/  SHF.L.U32 R119, R119, 0x10, RZ ;  /* 0x0000001077777819 */ /* 0x000fe200000006ff */
[----:B------:R-:W-:Y:S01]  /*10700*/  ULDC.64 UR12, c[0x0][0x290] ;  /* 0x0000a400000c7ab9 */ /* 0x000fe20000000a00 */
[----:B------:R-:W-:Y:S02]  /*10710*/  SHF.L.U32 R8, R20, 0x10, RZ ;  /* 0x0000001014087819 */ /* 0x000fe400000006ff */
[----:B------:R-:W-:Y:S01]  /*10720*/  IADD3 R21, R3, 0xc8, RZ ;  /* 0x000000c803157810 */ /* 0x000fe20007ffe0ff */
[----:B------:R-:W-:Y:S02]  /*10730*/  FADD.FTZ R119, R119, -UR21 ;  /* 0x8000001577777e21 */ /* 0x000fe40008010000 */
[----:B------:R-:W-:Y:S01]  /*10740*/  FADD.FTZ R8, R8, -UR21 ;  /* 0x8000001508087e21 */ /* 0x000fe20008010000 */
[----:B------:R-:W-:Y:S01]  /*10750*/  SHF.R.S32.HI R22, RZ, 0x1f, R21 ;  /* 0x0000001fff167819 */ /* 0x000fe20000011415 */
[----:B------:R-:W-:-:S02]  /*10760*/  FMUL.FTZ R119, R119, UR22 ;  /* 0x0000001677777c20 */ /* 0x000fc40008410000 */
[----:B------:R-:W-:Y:S01]  /*10770*/  FMUL.FTZ R20, R8, UR22 ;  /* 0x0000001608147c20 */ /* 0x000fe20008410000 */
[C---:B--2---:R-:W-:Y:S02]  /*10780*/  PRMT R12, R9.reuse, 0x7632, R12 ;  /* 0x00007632090c7816 */ /* 0x044fe4000000000c */
[----:B------:R-:W-:Y:S02]  /*10790*/  SHF.L.U32 R13, R9, 0x10, RZ ;  /* 0x00000010090d7819 */ /* 0x000fe400000006ff */
[----:B------:R-:W-:Y:S01]  /*107a0*/  SHF.L.U32 R12, R12, 0x10, RZ ;  /* 0x000000100c0c7819 */ /* 0x000fe200000006ff */
[----:B------:R-:W-:Y:S06]  /*107b0*/  @!P1 BRA `(.L_x_275) ;  /* 0x0000000000489947 */ /* 0x000fec0003800000 */
[----:B------:R-:W-:Y:S01]  /*107c0*/  FFMA.FTZ R8, R119, R46, R44 ;  /* 0x0000002e77087223 */ /* 0x000fe2000001002c */
        /* <DEDUP_REMOVED lines=17> */
.L_x_275:
[----:B------:R-:W2:Y:S01]  /*108e0*/  LDL R15, [R1+0x4] ;  /* 0x00000400010f7983 */ /* 0x000ea20000100800 */
[----:B------:R-:W-:Y:S01]  /*108f0*/  ISETP.GE.U32.AND P0, PT, R21, UR12, PT ;  /* 0x0000000c15007c0c */ /* 0x000fe2000bf06070 */
[----:B------:R-:W-:Y:S03]  /*10900*/  BSSY B0, `(.L_x_276) ;  /* 0x0000019000007945 */ /* 0x000fe60003800000 */
[----:B------:R-:W-:-:S04]  /*10910*/  ISETP.GE.AND.EX P0, PT, R22, UR13, PT, P0 ;  /* 0x0000000d16007c0c */ /* 0x000fc8000bf06300 */
[----:B------:R-:W-:Y:S02]  /*10920*/  ISETP.LT.U32.AND P0, PT, R0, 0x200, !P0 ;  /* 0x000002000000780c */ /* 0x000fe40004701070 */
[----:B--2---:R-:W-:-:S11]  /*10930*/  PRMT R14, R15, 0x7632, R14 ;  /* 0x000076320f0e7816 */ /* 0x004fd6000000000e */
        /* <DEDUP_REMOVED lines=8> */
[----:B------:R-:W-:Y:S02]  /*109c0*/  IADD3 R9, R11, R9, RZ ;  /* 0x000000090b097210 */ /* 0x000fe40007ffe0ff */
[C---:B------:R-:W-:Y:S02]  /*109d0*/  LEA R8, P0, R10.reuse, UR14, 0x1 ;  /* 0x0000000e0a087c11 */ /* 0x040fe4000f8008ff */
        /* <DEDUP_REMOVED lines=11> */
.L_x_277:
[----:B------:R-:W-:Y:S05]  /*10a90*/  BSYNC B0 ;  /* 0x0000000000007941 */ /* 0x000fea0003800000 */
.L_x_276:
[----:B------:R-:W2:Y:S01]  /*10aa0*/  LDL.LU R10, [R1] ;  /* 0x00000000010a7983 */ /* 0x000ea20000300800 */
[----:B-1----:R-:W-:Y:S02]  /*10ab0*/  SHF.L.U32 R9, R15, 0x10, RZ ;  /* 0x000000100f097819 */ /* 0x002fe400000006ff */
        /* <DEDUP_REMOVED lines=29> */
.L_x_278:
[----:B------:R-:W-:Y:S01]  /*10c90*/  ISETP.GE.U32.AND P0, PT, R23, UR12, PT ;  /* 0x0000000c17007c0c */ /* 0x000fe2000bf06070 */
[----:B------:R-:W-:Y:S01]  /*10ca0*/  BSSY B0, `(.L_x_279) ;  /* 0x0000019000007945 */ /* 0x000fe20003800000 */
[----:B------:R-:W-:Y:S02]  /*10cb0*/  PRMT R15, R118, 0x7632, R15 ;  /* 0x00007632760f7816 */ /* 0x000fe4000000000f */
[----:B------:R-:W-:-:S04]  /*10cc0*/  ISETP.GE.AND.EX P0, PT, R22, UR13, PT, P0 ;  /* 0x0000000d16007c0c */ /* 0x000fc8000bf06300 */
[----:B------:R-:W-:-:S13]  /*10cd0*/  ISETP.LT.U32.AND P0, PT, R0, 0x200, !P0 ;  /* 0x000002000000780c */ /* 0x000fda0004701070 */
[----:B------:R-:W-:Y:S05]  /*10ce0*/  @!P0 BRA `(.L_x_280) ;  /* 0x0000000000508947 */ /* 0x000fea0003800000 */
[----:B------:R-:W-:Y:S01]  /*10cf0*/  ULDC.64 UR14, c[0x0][0x288] ;  /* 0x0000a200000e7ab9 */ /* 0x000fe20000000a00 */
[----:B------:R-:W-:Y:S01]  /*10d00*/  MOV R8, R42 ;  /* 0x0000002a00087202 */ /* 0x000fe20000000f00 */
[----:B------:R-:W-:Y:S01]  /*10d10*/  IMAD R14, R22, UR14, RZ ;  /* 0x0000000e160e7c24 */ /* 0x000fe2000f8e02ff */
[----:B------:R-:W-:-:S03]  /*10d20*/  MOV R9, R41 ;  /* 0x0000002900097202 */ /* 0x000fc60000000f00 */
        /* <DEDUP_REMOVED lines=16> */
.L_x_280:
[----:B------:R-:W-:Y:S05]  /*10e30*/  BSYNC B0 ;  /* 0x0000000000007941 */ /* 0x000fea0003800000 */
.L_x_279:
[----:B------:R-:W-:Y:S02]  /*10e40*/  SHF.L.U32 R118, R118, 0x10, RZ ;  /* 0x0000001076767819 */ /* 0x000fe400000006ff */
[----:B-1----:R-:W-:Y:S02]  /*10e50*/  SHF.L.U32 R8, R15, 0x10, RZ ;  /* 0x000000100f087819 */ /* 0x002fe400000006ff */
[----:B------:R-:W-:Y:S01]  /*10e60*/  PRMT R12, R125, 0x7632, R12 ;  /* 0x000076327d0c7816 */ /* 0x000fe2000000000c */
[----:B------:R-:W-:Y:S01]  /*10e70*/  FADD.FTZ R118, R118, -UR21 ;  /* 0x8000001576767e21 */ /* 0x000fe20008010000 */
[----:B------:R-:W-:Y:S01]  /*10e80*/  IADD3 R20, R3, 0xd8, RZ ;  /* 0x000000d803147810 */ /* 0x000fe20007ffe0ff */
[----:B------:R-:W-:Y:S01]  /*10e90*/  FADD.FTZ R8, R8, -UR21 ;  /* 0x8000001508087e21 */ /* 0x000fe20008010000 */
[----:B------:R-:W-:Y:S01]  /*10ea0*/  SHF.L.U32 R125, R125, 0x10, RZ ;  /* 0x000000107d7d7819 */ /* 0x000fe200000006ff */
[----:B------:R-:W-:Y:S01]  /*10eb0*/  FMUL.FTZ R19, R118, UR22 ;  /* 0x0000001676137c20 */ /* 0x000fe20008410000 */
[----:B------:R-:W-:Y:S01]  /*10ec0*/  SHF.L.U32 R12, R12, 0x10, RZ ;  /* 0x000000100c0c7819 */ /* 0x000fe200000006ff */
[----:B------:R-:W-:Y:S01]  /*10ed0*/  FMUL.FTZ R18, R8, UR22 ;  /* 0x0000001608127c20 */ /* 0x000fe20008410000 */
[----:B------:R-:W-:Y:S01]  /*10ee0*/  SHF.R.S32.HI R21, RZ, 0x1f, R20 ;  /* 0x0000001fff157819 */ /* 0x000fe20000011414 */
        /* <DEDUP_REMOVED lines=19> */
.L_x_281:
        /* <DEDUP_REMOVED lines=26> */
.L_x_283:
[----:B------:R-:W-:Y:S05]  /*111c0*/  BSYNC B0 ;  /* 0x0000000000007941 */ /* 0x000fea0003800000 */
.L_x_282:
        /* <DEDUP_REMOVED lines=30> */
.L_x_284:
        /* <DEDUP_REMOVED lines=26> */
.L_x_286:
[----:B------:R-:W-:Y:S05]  /*11550*/  BSYNC B0 ;  /* 0x0000000000007941 */ /* 0x000fea0003800000 */
.L_x_285:
[----:B-1----:R-:W-:Y:S02]  /*11560*/  SHF.L.U32 R8, R5, 0x10, RZ ;  /* 0x0000001005087819 */ /* 0x002fe400000006ff */
[----:B------:R-:W-:Y:S02]  /*11570*/  SHF.L.U32 R5, R14, 0x10, RZ ;  /* 0x000000100e057819 */ /* 0x000fe400000006ff */
        /* <DEDUP_REMOVED lines=28> */
.L_x_287:
        /* <DEDUP_REMOVED lines=14> */
[----:B------:R-:W-:-:S04]  /*11820*/  LEA R8, P0, R10, UR14, 0x1 ;  /* 0x0000000e0a087c11 */ /* 0x000fc8000f8008ff */
[----:B------:R-:W-:Y:S02]  /*11830*/  LEA.HI.X R9, R10, UR15, R5, 0x1, P0 ;  /* 0x0000000f0a097c11 */ /* 0x000fe400080f0c05 */
[----:B------:R-:W-:Y:S02]  /*11840*/  MOV R10, UR5 ;  /* 0x00000005000a7c02 */ /* 0x000fe40008000f00 */
[----:B------:R-:W-:-:S03]  /*11850*/  MOV R5, UR5 ;  /* 0x0000000500057c02 */ /* 0x000fc60008000f00 */
[----:B------:R-:W-:Y:S02]  /*11860*/  FFMA.FTZ R10, R19, R10, UR6 ;  /* 0x00000006130a7e23 */ /* 0x000fe4000801000a */
[----:B------:R-:W-:Y:S02]  /*11870*/  FFMA.FTZ R5, R18, R5, UR6 ;  /* 0x0000000612057e23 */ /* 0x000fe40008010005 */
[----:B------:R-:W-:Y:S02]  /*11880*/  FFMA.FTZ R10, R13, R46, -R10 ;  /* 0x0000002e0d0a7223 */ /* 0x000fe4000001080a */
[----:B------:R-:W-:Y:S02]  /*11890*/  FFMA.FTZ R5, R12, R47, -R5 ;  /* 0x0000002f0c057223 */ /* 0x000fe40000010805 */
[----:B------:R-:W-:Y:S02]  /*118a0*/  FMUL.FTZ R10, R10, UR22 ;  /* 0x000000160a0a7c20 */ /* 0x000fe40008410000 */
[----:B------:R-:W-:-:S05]  /*118b0*/  FMUL.FTZ R5, R5, UR22 ;  /* 0x0000001605057c20 */ /* 0x000fca0008410000 */
[----:B------:R-:W-:-:S05]  /*118c0*/  F2FP.BF16.F32.PACK_AB R5, R5, R10 ;  /* 0x0000000a0505723e */ /* 0x000fca00000010ff */
[----:B------:R1:W-:Y:S02]  /*118d0*/  STG.E desc[UR16][R8.64], R5 ;  /* 0x0000000508007986 */ /* 0x0003e4000c101910 */
.L_x_289:
[----:B------:R-:W-:Y:S05]  /*118e0*/  BSYNC B0 ;  /* 0x0000000000007941 */ /* 0x000fea0003800000 */
.L_x_288:
        /* <DEDUP_REMOVED lines=30> */
.L_x_290:
[----:B------:R-:W-:Y:S01]  /*11ad0*/  ISETP.GE.U32.AND P0, PT, R18, UR12, PT ;  /* 0x0000000c12007c0c */ /* 0x000fe2000bf06070 */
[----:B------:R-:W-:Y:S01]  /*11ae0*/  BSSY B0, `(.L_x_291) ;  /* 0x000001a000007945 */ /* 0x000fe20003800000 */
[----:B------:R-:W-:Y:S02]  /*11af0*/  PRMT R12, R7, 0x7632, R12 ;  /* 0x00007632070c7816 */ /* 0x000fe4000000000c */
[----:B------:R-:W-:Y:S02]  /*11b00*/  ISETP.GE.AND.EX P0, PT, R19, UR13, PT, P0 ;  /* 0x0000000d13007c0c */ /* 0x000fe4000bf06300 */
[----:B------:R-:W-:Y:S02]  /*11b10*/  SHF.R.U32.HI R13, RZ, 0x6, R0 ;  /* 0x00000006ff0d7819 */ /* 0x000fe40000011600 */
        /* <DEDUP_REMOVED lines=22> */
.L_x_292:
[----:B------:R-:W-:Y:S05]  /*11c80*/  BSYNC B0 ;  /* 0x0000000000007941 */ /* 0x000fea0003800000 */
.L_x_291:
[----:B------:R-:W-:Y:S01]  /*11c90*/  SHF.L.U32 R7, R7, 0x10, RZ ;  /* 0x0000001007077819 */ /* 0x000fe200000006ff */
[----:B0-----:R-:W-:Y:S01]  /*11ca0*/  IMAD R13, R30, UR18, R13 ;  /* 0x000000121e0d7c24 */ /* 0x001fe2000f8e020d */
[----:B-1----:R-:W-:Y:S02]  /*11cb0*/  SHF.L.U32 R5, R12, 0x10, RZ ;  /* 0x000000100c057819 */ /* 0x002fe400000006ff */
[C---:B------:R-:W-:Y:S01]  /*11cc0*/  PRMT R8, R120.reuse, 0x7632, R8 ;  /* 0x0000763278087816 */ /* 0x040fe20000000008 */
        /* <DEDUP_REMOVED lines=27> */
.L_x_293:
[----:B------:R-:W-:Y:S01]  /*11e80*/  ISETP.GE.U32.AND P0, PT, R16, UR12, PT ;  /* 0x0000000c10007c0c */ /* 0x000fe2000bf06070 */
[----:B------:R-:W-:Y:S03]  /*11e90*/  BSSY B0, `(.L_x_294) ;  /* 0x0000019000007945 */ /* 0x000fe60003800000 */
[----:B------:R-:W-:-:S04]  /*11ea0*/  ISETP.GE.AND.EX P0, PT, R17, UR13, PT, P0 ;  /* 0x0000000d11007c0c */ /* 0x000fc8000bf06300 */
[----:B------:R-:W-:-:S13]  /*11eb0*/  ISETP.LT.U32.AND P0, PT, R0, 0x200, !P0 ;  /* 0x000002000000780c */ /* 0x000fda0004701070 */
[----:B------:R-:W-:Y:S05]  /*11ec0*/  @!P0 BRA `(.L_x_295) ;  /* 0x0000000000548947 */ /* 0x000fea0003800000 */
[----:B------:R-:W-:Y:S01]  /*11ed0*/  IADD3 R6, R3, 0xf8, RZ ;  /* 0x000000f803067810 */ /* 0x000fe20007ffe0ff */
[----:B------:R-:W-:Y:S01]  /*11ee0*/  ULDC.64 UR12, c[0x0][0x288] ;  /* 0x0000a200000c7ab9 */ /* 0x000fe20000000a00 */
[----:B------:R-:W-:Y:S02]  /*11ef0*/  MOV R40, R42 ;  /* 0x0000002a00287202 */ /* 0x000fe40000000f00 */
[----:B------:R-:W-:Y:S02]  /*11f00*/  SHF.R.S32.HI R5, RZ, 0x1f, R6 ;  /* 0x0000001fff057819 */ /* 0x000fe40000011406 */
[----:B------:R-:W-:Y:S01]  /*11f10*/  MOV R10, UR5 ;  /* 0x00000005000a7c02 */ /* 0x000fe20008000f00 */
[----:B------:R-:W-:-:S04]  /*11f20*/  IMAD.WIDE.U32 R40, R6, UR12, R40 ;  /* 0x0000000c06287c25 */ /* 0x000fc8000f8e0028 */
[----:B------:R-:W-:Y:S02]  /*11f30*/  IMAD R5, R5, UR12, RZ ;  /* 0x0000000c05057c24 */ /* 0x000fe4000f8e02ff */
[----:B------:R-:W-:Y:S02]  /*11f40*/  FFMA.FTZ R10, R15, R10, UR6 ;  /* 0x000000060f0a7e23 */ /* 0x000fe4000801000a */
[----:B------:R-:W-:Y:S01]  /*11f50*/  IMAD R5, R6, UR13, R5 ;  /* 0x0000000d06057c24 */ /* 0x000fe2000f8e0205 */
[----:B------:R-:W-:Y:S01]  /*11f60*/  ULDC.64 UR12, c[0x0][0x210] ;  /* 0x00008400000c7ab9 */ /* 0x000fe20000000a00 */
[----:B------:R-:W-:Y:S01]  /*11f70*/  FFMA.FTZ R10, R9, R46, -R10 ;  /* 0x0000002e090a7223 */ /* 0x000fe2000001080a */
[----:B------:R-:W-:Y:S02]  /*11f80*/  LEA R6, P0, R40, UR12, 0x1 ;  /* 0x0000000c28067c11 */ /* 0x000fe4000f8008ff */
[----:B------:R-:W-:Y:S01]  /*11f90*/  IADD3 R5, R41, R5, RZ ;  /* 0x0000000529057210 */ /* 0x000fe20007ffe0ff */
[----:B------:R-:W-:-:S03]  /*11fa0*/  FMUL.FTZ R10, R10, UR22 ;  /* 0x000000160a0a7c20 */ /* 0x000fc60008410000 */
[----:B------:R-:W-:Y:S02]  /*11fb0*/  LEA.HI.X R7, R40, UR13, R5, 0x1, P0 ;  /* 0x0000000d28077c11 */ /* 0x000fe400080f0c05 */
[----:B------:R-:W-:-:S05]  /*11fc0*/  MOV R5, UR5 ;  /* 0x0000000500057c02 */ /* 0x000fca0008000f00 */
[----:B------:R-:W-:-:S04]  /*11fd0*/  FFMA.FTZ R5, R14, R5, UR6 ;  /* 0x000000060e057e23 */ /* 0x000fc80008010005 */
[----:B------:R-:W-:-:S04]  /*11fe0*/  FFMA.FTZ R5, R8, R47, -R5 ;  /* 0x0000002f08057223 */ /* 0x000fc80000010805 */
[----:B------:R-:W-:-:S05]  /*11ff0*/  FMUL.FTZ R5, R5, UR22 ;  /* 0x0000001605057c20 */ /* 0x000fca0008410000 */
[----:B------:R-:W-:-:S05]  /*12000*/  F2FP.BF16.F32.PACK_AB R5, R5, R10 ;  /* 0x0000000a0505723e */ /* 0x000fca00000010ff */
[----:B------:R0:W-:Y:S02]  /*12010*/  STG.E desc[UR16][R6.64], R5 ;  /* 0x0000000506007986 */ /* 0x0001e4000c101910 */
.L_x_295:
[----:B------:R-:W-:Y:S05]  /*12020*/  BSYNC B0 ;  /* 0x0000000000007941 */ /* 0x000fea0003800000 */
.L_x_294:
[----:B------:R-:W-:Y:S01]  /*12030*/  ULDC UR5, c[0x0][0x2a0] ;  /* 0x0000a80000057ab9 */ /* 0x000fe20000000800 */
[----:B------:R-:W-:Y:S01]  /*12040*/  ULDC UR6, c[0x0][0x270] ;  /* 0x00009c0000067ab9 */ /* 0x000fe20000000800 */
[----:B------:R-:W-:Y:S02]  /*12050*/  UIADD3 UR19, UR20, UR19, URZ ;  /* 0x0000001314137290 */ /* 0x000fe4000fffe03f */
[----:B------:R-:W-:Y:S02]  /*12060*/  UIMAD UR5, UR5, UR6, URZ ;  /* 0x00000006050572a4 */ /* 0x000fe4000f8e023f */
[----:B------:R-:W-:Y:S02]  /*12070*/  UIADD3 UR4, UR4, 0x1, URZ ;  /* 0x0000000104047890 */ /* 0x000fe4000fffe03f */
[----:B------:R-:W-:-:S06]  /*12080*/  UISETP.GE.AND UP0, UPT, UR19, UR5, UPT ;  /* 0x000000051300728c */ /* 0x000fcc000bf06270 */
[----:B------:R-:W-:-:S13]  /*12090*/  PLOP3.LUT P0, PT, PT, PT, UP0, 0x40, 0x0 ;  /* 0x000000000000781c */ /* 0x000fda0003f0e808 */
[----:B------:R-:W-:Y:S05]  /*120a0*/  @P0 BRA `(.L_x_296) ;  /* 0xfffffeec00240947 */ /* 0x000fea000383ffff */
.L_x_149:
[----:B0-----:R-:W0:Y:S01]  /*120b0*/  LDC R6, c[0x0][0xc] ;  /* 0x00000300ff067b82 */ /* 0x001e220000000800 */
[----:B------:R-:W-:Y:S01]  /*120c0*/  ISETP.NE.AND P2, PT, R0, RZ, PT ;  /* 0x000000ff0000720c */ /* 0x000fe20003f45270 */
[----:B------:R-:W-:Y:S06]  /*120d0*/  BSSY B0, `(.L_x_297) ;  /* 0x0000015000007945 */ /* 0x000fec0003800000 */
[----:B------:R-:W1:Y:S08]  /*120e0*/  LDC R9, c[0x0][0x10] ;  /* 0x00000400ff097b82 */ /* 0x000e700000000800 */
[----:B------:R-:W2:Y:S01]  /*120f0*/  LDC.64 R4, c[0x0][0x258] ;  /* 0x00009600ff047b82 */ /* 0x000ea20000000a00 */
[----:B0-----:R-:W-:-:S02]  /*12100*/  IADD3 R3, R6, -0x1, RZ ;  /* 0xffffffff06037810 */ /* 0x001fc40007ffe0ff */
[----:B------:R-:W-:Y:S02]  /*12110*/  ISETP.NE.AND P1, PT, R6, 0x1, PT ;  /* 0x000000010600780c */ /* 0x000fe40003f25270 */
[----:B------:R-:W-:Y:S02]  /*12120*/  ISETP.NE.AND P0, PT, R3, UR18, PT ;  /* 0x0000001203007c0c */ /* 0x000fe4000bf05270 */
[C---:B-1----:R-:W-:Y:S02]  /*12130*/  SHF.L.U32 R3, R9.reuse, 0x1, RZ ;  /* 0x0000000109037819 */ /* 0x042fe400000006ff */
[----:B------:R-:W-:Y:S02]  /*12140*/  IADD3 R7, R9, -0x1, RZ ;  /* 0xffffffff09077810 */ /* 0x000fe40007ffe0ff */
[----:B------:R-:W-:Y:S02]  /*12150*/  SEL R3, R3, RZ, P1 ;  /* 0x000000ff03037207 */ /* 0x000fe40000800000 */
[----:B------:R-:W-:-:S03]  /*12160*/  ISETP.NE.OR P0, PT, R2, R7, P0 ;  /* 0x000000070200720c */ /* 0x000fc60000705670 */
[----:B--2---:R-:W-:Y:S01]  /*12170*/  IMAD.WIDE.U32 R2, R3, 0x4, R4 ;  /* 0x0000000403027825 */ /* 0x004fe200078e0004 */
[----:B------:R-:W-:Y:S09]  /*12180*/  @P2 BRA `(.L_x_298) ;  /* 0x0000000000242947 */ /* 0x000ff20003800000 */
[----:B------:R-:W0:Y:S01]  /*12190*/  S2R R4, SR_LANEID ;  /* 0x0000000000047919 */ /* 0x000e220000000000 */
[----:B------:R-:W-:Y:S02]  /*121a0*/  VOTEU.ANY UR4, UPT, PT ;  /* 0x0000000000047886 */ /* 0x000fe400038e0100 */
[----:B------:R-:W-:Y:S02]  /*121b0*/  UFLO.U32 UR5, UR4 ;  /* 0x00000004000572bd */ /* 0x000fe400080e0000 */
[----:B------:R-:W1:Y:S04]  /*121c0*/  POPC R5, UR4 ;  /* 0x0000000400057d09 */ /* 0x000e680008000000 */
[----:B0-----:R-:W-:-:S13]  /*121d0*/  ISETP.EQ.U32.AND P1, PT, R4, UR5, PT ;  /* 0x0000000504007c0c */ /* 0x001fda000bf22070 */
[----:B------:R-:W-:Y:S06]  /*121e0*/  @P1 MEMBAR.ALL.GPU ;  /* 0x0000000000001992 */ /* 0x000fec000000a000 */
[----:B------:R-:W-:-:S00]  /*121f0*/  @P1 ERRBAR ;  /* 0x00000000000019ab */ /* 0x000fc00000000000 */
[----:B------:R-:W-:Y:S06]  /*12200*/  @P1 CGAERRBAR ;  /* 0x00000000000015ab */ /* 0x000fec0000000000 */
[----:B-1----:R0:W-:Y:S02]  /*12210*/  @P1 REDG.E.ADD.S32.STRONG.GPU desc[UR16][R2.64], R5 ;  /* 0x000000050200198e */ /* 0x0021e4000c10e390 */
.L_x_298:
[----:B------:R-:W-:Y:S05]  /*12220*/  BSYNC B0 ;  /* 0x0000000000007941 */ /* 0x000fea0003800000 */
.L_x_297:
[----:B------:R-:W-:Y:S05]  /*12230*/  @P0 EXIT ;  /* 0x000000000000094d */ /* 0x000fea0003800000 */
[----:B------:R-:W-:Y:S05]  /*12240*/  @P2 BRA `(.L_x_299) ;  /* 0x0000000000202947 */ /* 0x000fea0003800000 */
[----:B------:R-:W-:-:S05]  /*12250*/  IMAD R4, R6, R9, RZ ;  /* 0x0000000906047224 */ /* 0x000fca00078e02ff */
[----:B------:R-:W-:-:S13]  /*12260*/  ISETP.NE.AND P0, PT, R4, -0x1, PT ;  /* 0xffffffff0400780c */ /* 0x000fda0003f05270 */
[----:B------:R-:W-:Y:S05]  /*12270*/  @!P0 BRA `(.L_x_299) ;  /* 0x0000000000148947 */ /* 0x000fea0003800000 */
.L_x_300:
[----:B0-----:R-:W2:Y:S04]  /*12280*/  LDG.E.STRONG.GPU R5, desc[UR16][R2.64] ;  /* 0x0000001002057981 */ /* 0x001ea8000c1ef900 */
[----:B--2---:R-:W-:Y:S01]  /*12290*/  CCTL.IVALL ;  /* 0x00000000ff00798f */ /* 0x004fe20002000000 */
[----:B------:R-:W-:Y:S05]  /*122a0*/  YIELD ;  /* 0x0000000000007946 */ /* 0x000fea0003800000 */
[----:B------:R-:W-:-:S13]  /*122b0*/  ISETP.NE.AND P0, PT, R5, R4, PT ;  /* 0x000000040500720c */ /* 0x000fda0003f05270 */
[----:B------:R-:W-:Y:S05]  /*122c0*/  @P0 BRA `(.L_x_300) ;  /* 0xfffffffc00ec0947 */ /* 0x000fea000383ffff */
.L_x_299:
[----:B------:R-:W-:Y:S05]  /*122d0*/  WARPSYNC.ALL ;  /* 0x0000000000007948 */ /* 0x000fea0003800000 */
[----:B------:R-:W0:Y:S01]  /*122e0*/  LDC.64 R22, c[0x0][0x288] ;  /* 0x0000a200ff167b82 */ /* 0x000e220000000a00 */
[----:B------:R-:W-:-:S07]  /*122f0*/  SHF.R.S32.HI R4, RZ, 0x1f, R0 ;  /* 0x0000001fff047819 */ /* 0x000fce0000011400 */
[----:B------:R-:W-:Y:S01]  /*12300*/  BAR.SYNC.DEFER_BLOCKING 0x0 ;  /* 0x0000000000007b1d */ /* 0x000fe20000010000 */
[----:B0-----:R-:W-:-:S04]  /*12310*/  LEA.HI R2, P0, R23, R22, RZ, 0x1 ;  /* 0x0000001617027211 */ /* 0x001fc800078108ff */
[----:B------:R-:W-:-:S04]  /*12320*/  IADD3.X R3, RZ, R23, RZ, P0, !PT ;  /* 0x00000017ff037210 */ /* 0x000fc800007fe4ff */
[--C-:B------:R-:W-:Y:S02]  /*12330*/  SHF.R.S64 R25, R2, 0x1, R3.reuse ;  /* 0x0000000102197819 */ /* 0x100fe40000001003 */
[----:B------:R-:W-:Y:S02]  /*12340*/  SHF.R.S32.HI R24, RZ, 0x1, R3 ;  /* 0x00000001ff187819 */ /* 0x000fe40000011403 */
[----:B------:R-:W-:-:S04]  /*12350*/  ISETP.GT.U32.AND P0, PT, R25, R0, PT ;  /* 0x000000001900720c */ /* 0x000fc80003f04070 */
[----:B------:R-:W-:-:S13]  /*12360*/  ISETP.GT.AND.EX P0, PT, R24, R4, PT, P0 ;  /* 0x000000041800720c */ /* 0x000fda0003f04300 */
[----:B------:R-:W-:Y:S05]  /*12370*/  @!P0 EXIT ;  /* 0x000000000000894d */ /* 0x000fea0003800000 */
[C---:B------:R-:W-:Y:S01]  /*12380*/  IMAD.WIDE.U32 R2, R22.reuse, 0x3, RZ ;  /* 0x0000000316027825 */ /* 0x040fe200078e00ff */
[----:B------:R-:W-:Y:S01]  /*12390*/  LEA R5, R23, R23, 0x1 ;  /* 0x0000001717057211 */ /* 0x000fe200078e08ff */
[----:B------:R-:W0:Y:S01]  /*123a0*/  LDC.64 R14, c[0x0][0x218] ;  /* 0x00008600ff0e7b82 */ /* 0x000e220000000a00 */
[----:B------:R-:W-:Y:S01]  /*123b0*/  MOV R7, R4 ;  /* 0x0000000400077202 */ /* 0x000fe20000000f00 */
[----:B------:R-:W-:Y:S01]  /*123c0*/  ULDC.64 UR4, c[0x0][0x268] ;  /* 0x00009a0000047ab9 */ /* 0x000fe20000000a00 */
[----:B------:R-:W-:Y:S02]  /*123d0*/  IADD3 R5, R3, R5, RZ ;  /* 0x0000000503057210 */ /* 0x000fe40007ffe0ff */
[----:B------:R-:W-:Y:S02]  /*123e0*/  SHF.L.U64.HI R23, R22, 0x2, R23 ;  /* 0x0000000216177819 */ /* 0x000fe40000010217 */
[----:B------:R-:W-:Y:S01]  /*123f0*/  LEA.HI R2, P0, R5, R2, RZ, 0x1 ;  /* 0x0000000205027211 */ /* 0x000fe200078108ff */
[----:B------:R-:W1:Y:S01]  /*12400*/  LDC.64 R16, c[0x0][0x220] ;  /* 0x00008800ff107b82 */ /* 0x000e620000000a00 */
[----:B------:R-:W-:-:S02]  /*12410*/  SHF.L.U64.HI R31, R25, 0x2, R24 ;  /* 0x00000002191f7819 */ /* 0x000fc40000010218 */
[----:B------:R-:W-:-:S04]  /*12420*/  IADD3.X R5, RZ, R5, RZ, P0, !PT ;  /* 0x00000005ff057210 */ /* 0x000fc800007fe4ff */
[--C-:B------:R-:W-:Y:S02]  /*12430*/  SHF.R.S64 R27, R2, 0x1, R5.reuse ;  /* 0x00000001021b7819 */ /* 0x100fe40000001005 */
[----:B------:R-:W-:-:S04]  /*12440*/  SHF.R.S32.HI R2, RZ, 0x1, R5 ;  /* 0x00000001ff027819 */ /* 0x000fc80000011405 */
[----:B------:R-:W-:-:S07]  /*12450*/  SHF.L.U64.HI R29, R27, 0x2, R2 ;  /* 0x000000021b1d7819 */ /* 0x000fce0000010202 */
.L_x_301:
[----:B------:R-:W-:-:S04]  /*12460*/  LEA R6, P0, R0, UR4, 0x2 ;  /* 0x0000000400067c11 */ /* 0x000fc8000f8010ff */
[----:B------:R-:W-:Y:S02]  /*12470*/  LEA.HI.X R7, R0, UR5, R7, 0x2, P0 ;  /* 0x0000000500077c11 */ /* 0x000fe400080f1407 */
[-C--:B------:R-:W-:Y:S02]  /*12480*/  LEA R8, P0, R25, R6.reuse, 0x2 ;  /* 0x0000000619087211 */ /* 0x080fe400078010ff */
[-C--:B------:R-:W-:Y:S01]  /*12490*/  LEA R12, P1, R22, R6.reuse, 0x2 ;  /* 0x00000006160c7211 */ /* 0x080fe200078210ff */
[----:B--2---:R2:W3:Y:S01]  /*124a0*/  LDG.E R18, desc[UR16][R6.64] ;  /* 0x0000001006127981 */ /* 0x0044e2000c1e1900 */
        /* <DEDUP_REMOVED lines=9> */
[----:B0-----:R-:W-:-:S04]  /*12540*/  IMAD.WIDE R2, R5, 0x4, R14 ;  /* 0x0000000405027825 */ /* 0x001fc800078e020e */
[----:B-1----:R-:W-:Y:S01]  /*12550*/  IMAD.WIDE R4, R5, 0x4, R16 ;  /* 0x0000000405047825 */ /* 0x002fe200078e0210 */
[----:B------:R-:W-:Y:S02]  /*12560*/  ISETP.GT.U32.AND P0, PT, R25, R0, PT ;  /* 0x000000001900720c */ /* 0x000fe40003f04070 */
[----:B--2---:R-:W-:-:S04]  /*12570*/  SHF.R.S32.HI R7, RZ, 0x1f, R0 ;  /* 0x0000001fff077819 */ /* 0x004fc80000011400 */
[----:B------:R-:W-:Y:S01]  /*12580*/  ISETP.GT.AND.EX P0, PT, R24, R7, PT, P0 ;  /* 0x000000071800720c */ /* 0x000fe20003f04300 */
[----:B---3--:R2:W-:Y:S04]  /*12590*/  STG.E.64 desc[UR16][R2.64], R18 ;  /* 0x0000001202007986 */ /* 0x0085e8000c101b10 */
[----:B----4-:R2:W-:Y:S08]  /*125a0*/  STG.E.64 desc[UR16][R4.64], R20 ;  /* 0x0000001404007986 */ /* 0x0105f0000c101b10 */
[----:B------:R-:W-:Y:S05]  /*125b0*/  @P0 BRA `(.L_x_301) ;  /* 0xfffffffc00a80947 */ /* 0x000fea000383ffff */
[----:B------:R-:W-:Y:S05]  /*125c0*/  EXIT ;  /* 0x000000000000794d */ /* 0x000fea0003800000 */
.L_x_302:
        /* <DEDUP_REMOVED lines=11> */
.L_x_5662:


//--------------------- .text._Z35group_norm_nhwc_bwd_one_pass_kernelI11Bf16IOFp32WLi512ELi128ELi512EEv26Group_norm_nhwc_bwd_params --------------------------
	.section	.text._Z35group_norm_nhwc_bwd_one_pass_kernelI11Bf16IOFp32WLi512ELi128ELi512EEv26Group_norm_nhwc_bwd_params,"ax",@progbits
	.align	128
        .global         _Z35group_norm_nhwc_bwd_one_pass_kernelI11Bf16IOFp32WLi512ELi128ELi512EEv26Group_norm_nhwc_bwd_params
        .type           _Z35group_norm_nhwc_bwd_one_pass_kernelI11Bf16IOFp32WLi512ELi128ELi512EEv26Group_norm_nhwc_bwd_params,@function
        .size           _Z35group_norm_nhwc_bwd_one_pass_kernelI11Bf16IOFp32WLi512ELi128ELi512EEv26Group_norm_nhwc_bwd_params,(.L_x_5663 - _Z35group_norm_nhwc_bwd_one_pass_kernelI11Bf16IOFp32WLi512ELi128ELi512EEv26Group_norm_nhwc_bwd_params)
        .other          _Z35group_norm_nhwc_bwd_one_pass_kernelI11Bf16IOFp32WLi512ELi128ELi512EEv26Group_norm_nhwc_bwd_params,@"STO_CUDA_ENTRY STV_DEFAULT"
_Z35group_norm_nhwc_bwd_one_pass_kernelI11Bf16IOFp32WLi512ELi128ELi512EEv26Group_norm_nhwc_bwd_params:
.text._Z35group_norm_nhwc_bwd_one_pass_kernelI11Bf16IOFp32WLi512ELi128ELi512EEv26Group_norm_nhwc_bwd_params:
[----:B------:R-:W0:Y:S01]  /*0000*/  LDC R1, c[0x0][0x28] ;  /* 0x00000a00ff017b82 */ /* 0x000e220000000800 */
[----:B------:R-:W1:Y:S07]  /*0010*/  S2R R2, SR_TID.X ;  /* 0x0000000000027919 */ /* 0x000e6e0000002100 */
[----:B------:R-:W2:Y:S01]  /*0020*/  S2UR UR6, SR_CTAID.Y ;  /* 0x00000000000679c3 */ /* 0x000ea20000002600 */
[----:B------:R-:W-:Y:S01]  /*0030*/  ULDC UR4, c[0x0][0x2a0] ;  /* 0x0000a80000047ab9 */ /* 0x000fe20000000800 */
[----:B------:R-:W-:Y:S01]  /*0040*/  ULDC UR5, c[0x0][0x270] ;  /* 0x00009c0000057ab9 */ /* 0x000fe20000000800 */
[----:B0-----:R-:W-:Y:S01]  /*0050*/  IADD3 R1, R1, -0x950, RZ ;  /* 0xfffff6b001017810 */ /* 0x001fe20007ffe0ff */
[----:B------:R-:W-:Y:S01]  /*0060*/  UIMAD UR4, UR4, UR5, URZ ;  /* 0x00000005040472a4 */ /* 0x000fe2000f8e023f */
[----:B------:R-:W-:-:S02]  /*0070*/  ULDC.64 UR10, c[0x0][0x208] ;  /* 0x00008200000a7ab9 */ /* 0x000fc40000000a00 */
[----:B------:R-:W-:Y:S01]  /*0080*/  R2UR UR14, R1 ;  /* 0x00000000010e72ca */ /* 0x000fe200000e0000 */
[----:B--2---:R-:W-:-:S06]  /*0090*/  UISETP.GE.AND UP0, UPT, UR6, UR4, UPT ;  /* 0x000000040600728c */ /* 0x004fcc000bf06270 */
[----:B------:R-:W-:Y:S01]  /*00a0*/  PLOP3.LUT P0, PT, PT, PT, UP0, 0x80, 0x0 ;  /* 0x000000000000781c */ /* 0x000fe20003f0f008 */
[----:B-1----:R0:W-:-:S12]  /*00b0*/  STL [R1+0x600], R2 ;  /* 0x0006000201007387 */ /* 0x0021d80000100800 */
[----:B0-----:R-:W-:Y:S05]  /*00c0*/  @P0 BRA `(.L_x_303) ;  /* 0x000001a800780947 */ /* 0x001fea0003800000 */
[----:B------:R-:W0:Y:S01]  /*00d0*/  S2UR UR5, SR_CgaCtaId ;  /* 0x00000000000579c3 */ /* 0x000e220000008800 */
[----:B------:R-:W-:Y:S01]  /*00e0*/  SHF.R.S32.HI R0, RZ, 0x1f, R2 ;  /* 0x0000001fff007819 */ /* 0x000fe20000011402 */
[----:B------:R-:W-:Y:S01]  /*00f0*/  UMOV UR4, 0x400 ;  /* 0x0000040000047882 */ /* 0x000fe20000000000 */
[----:B------:R-:W-:Y:S02]  /*0100*/  ULDC.U8 UR15, c[0x0][0x2a4] ;  /* 0x0000a900000f7ab9 */ /* 0x000fe40000000000 */
[----:B------:R-:W-:-:S04]  /*0110*/  LEA.HI R0, R0, R2, RZ, 0x5 ;  /* 0x0000000200007211 */ /* 0x000fc800078f28ff */
[----:B------:R-:W-:Y:S01]  /*0120*/  SHF.R.S32.HI R0, RZ, 0x5, R0 ;  /* 0x00000005ff007819 */ /* 0x000fe20000011400 */
[----:B0-----:R-:W-:-:S03]  /*0130*/  ULEA UR4, UR5, UR4, 0x18 ;  /* 0x0000000405047291 */ /* 0x001fc6000f8ec03f */
[----:B------:R-:W-:-:S03]  /*0140*/  UMOV UR5, UR6 ;  /* 0x0000000600057c82 */ /* 0x000fc60008000000 */
[----:B------:R-:W-:Y:S01]  /*0150*/  LEA R0, R0, UR4, 0x3 ;  /* 0x0000000400007c11 */ /* 0x000fe2000f8e18ff */
[----:B------:R-:W-:-:S04]  /*0160*/  UMOV UR4, URZ ;  /* 0x0000003f00047c82 */ /* 0x000fc80008000000 */
[----:B------:R0:W-:Y:S02]  /*0170*/  STL [R1+0x698], R0 ;  /* 0x0006980001007387 */ /* 0x0001e40000100800 */
.L_x_391:
[----:B------:R-:W2:Y:S01]  /*0180*/  LDL R4, [R1+0x600] ;  /* 0x0006000001047983 */ /* 0x000ea20000100800 */
[----:B------:R-:W-:Y:S01]  /*0190*/  ULDC UR13, c[0x0][0x2a0] ;  /* 0x0000a800000d7ab9 */ /* 0x000fe20000000800 */
[----:B------:R-:W-:Y:S01]  /*01a0*/  UMOV UR6, URZ ;  /* 0x0000003f00067c82 */ /* 0x000fe20008000000 */
[----:B0-----:R-:W-:Y:S01]  /*01b0*/  MOV R0, UR13 ;  /* 0x0000000d00007c02 */ /* 0x001fe20008000f00 */
[----:B------:R-:W-:Y:S01]  /*01c0*/  ULDC.64 UR18, c[0x0][0x290] ;  /* 0x0000a40000127ab9 */ /* 0x000fe20000000a00 */
[----:B------:R-:W-:Y:S01]  /*01d0*/  IABS R3, UR5 ;  /* 0x0000000500037c13 */ /* 0x000fe20008000000 */
[----:B------:R-:W-:Y:S01]  /*01e0*/  UISETP.GE.AND UP4, UPT, UR5, URZ, UPT ;  /* 0x0000003f0500728c */ /* 0x000fe2000bf86270 */
[----:B------:R-:W-:Y:S01]  /*01f0*/  IABS R0, R0 ;  /* 0x0000000000007213 */ /* 0x000fe20000000000 */
[----:B------:R-:W-:Y:S01]  /*0200*/  UISETP.NE.AND UP0, UPT, UR13, URZ, UPT ;  /* 0x0000003f0d00728c */ /* 0x000fe2000bf05270 */
[----:B------:R-:W-:Y:S02]  /*0210*/  R2UR UR12, R3 ;  /* 0x00000000030c72ca */ /* 0x000fe400000e0000 */
[----:B------:R-:W-:-:S02]  /*0220*/  R2UR UR16, R0 ;  /* 0x00000000001072ca */ /* 0x000fc400000e0000 */
[----:B------:R-:W-:Y:S02]  /*0230*/  LOP3.LUT R6, R6, 0xfdffffff, RZ, 0xc0, !PT ;  /* 0xfdffffff06067812 */ /* 0x000fe400078ec0ff */
[----:B------:R-:W-:-:S09]  /*0240*/  LOP3.LUT R10, R10, 0x7fffffff, RZ, 0xc0, !PT ;  /* 0x7fffffff0a0a7812 */ /* 0x000fd200078ec0ff */
[----:B------:R-:W0:Y:S08]  /*0250*/  I2F.RP R0, UR16 ;  /* 0x0000001000007d06 */ /* 0x000e300008209400 */
[----:B0-----:R-:W0:Y:S02]  /*0260*/  MUFU.RCP R0, R0 ;  /* 0x0000000000007308 */ /* 0x001e240000001000 */
[----:B0-----:R-:W-:-:S02]  /*0270*/  IADD3 R2, R0, 0xffffffe, RZ ;  /* 0x0ffffffe00027810 */ /* 0x001fc40007ffe0ff */
[----:B------:R-:W0:Y:S04]  /*0280*/  LDC R0, c[0x0][0x2ac] ;  /* 0x0000ab00ff007b82 */ /* 0x000e280000000800 */
[----:B------:R-:W1:Y:S02]  /*0290*/  F2I.FTZ.U32.TRUNC.NTZ R2, R2 ;  /* 0x0000000200027305 */ /* 0x000e64000021f000 */
[----:B-1----:R-:W-:-:S13]  /*02a0*/  R2UR UR7, R2 ;  /* 0x00000000020772ca */ /* 0x002fda00000e0000 */
[----:B------:R-:W-:-:S04]  /*02b0*/  UIADD3 UR8, URZ, -UR7, URZ ;  /* 0x800000073f087290 */ /* 0x000fc8000fffe03f */
[----:B------:R-:W-:-:S04]  /*02c0*/  UIMAD UR8, UR8, UR16, URZ ;  /* 0x00000010080872a4 */ /* 0x000fc8000f8e023f */
[----:B------:R-:W-:-:S04]  /*02d0*/  UIMAD.WIDE.U32 UR6, UR7, UR8, UR6 ;  /* 0x00000008070672a5 */ /* 0x000fc8000f8e0006 */
[----:B------:R-:W-:Y:S02]  /*02e0*/  UIMAD.WIDE.U32 UR8, UR7, UR12, URZ ;  /* 0x0000000c070872a5 */ /* 0x000fe4000f8e003f */
[----:B------:R-:W-:Y:S02]  /*02f0*/  ULOP3.LUT UR8, UR5, UR13, URZ, 0x3c, !UPT ;  /* 0x0000000d05087292 */ /* 0x000fe4000f8e3c3f */
[----:B------:R-:W-:Y:S02]  /*0300*/  UIADD3 UR7, -UR9, URZ, URZ ;  /* 0x0000003f09077290 */ /* 0x000fe4000fffe13f */
[----:B------:R-:W-:Y:S01]  /*0310*/  UISETP.GE.AND UP5, UPT, UR8, URZ, UPT ;  /* 0x0000003f0800728c */ /* 0x000fe2000bfa6270 */
[----:B------:R-:W0:Y:S01]  /*0320*/  S2UR UR6, SR_CTAID.X ;  /* 0x00000000000679c3 */ /* 0x000e220000002500 */
[----:B------:R-:W-:-:S04]  /*0330*/  UIMAD UR7, UR16, UR7, UR12 ;  /* 0x00000007100772a4 */ /* 0x000fc8000f8e020c */
[----:B------:R-:W-:-:S11]  /*0340*/  UISETP.GT.U32.AND UP2, UPT, UR16, UR7, UPT ;  /* 0x000000071000728c */ /* 0x000fd6000bf44070 */
[----:B------:R-:W-:Y:S02]  /*0350*/  @!UP2 UIADD3 UR7, UR7, -UR16, URZ ;  /* 0x800000100707a290 */ /* 0x000fe4000fffe03f */
[----:B------:R-:W-:Y:S02]  /*0360*/  @!UP2 UIADD3 UR9, UR9, 0x1, URZ ;  /* 0x000000010909a890 */ /* 0x000fe4000fffe03f */
[----:B------:R-:W-:Y:S02]  /*0370*/  UISETP.GE.U32.AND UP1, UPT, UR7, UR16, UPT ;  /* 0x000000100700728c */ /* 0x000fe4000bf26070 */
[----:B------:R-:W-:Y:S02]  /*0380*/  UIADD3 UR8, UR7, -UR16, URZ ;  /* 0x8000001007087290 */ /* 0x000fe4000fffe03f */
[----:B------:R-:W-:-:S03]  /*0390*/  UISETP.GT.U32.AND UP3, UPT, UR16, UR7, UPT ;  /* 0x000000071000728c */ /* 0x000fc6000bf64070 */
[----:B------:R-:W-:Y:S01]  /*03a0*/  ULDC.64 UR16, c[0x0][0x298] ;  /* 0x0000a60000107ab9 */ /* 0x000fe20000000a00 */
[----:B------:R-:W-:Y:S01]  /*03b0*/  USEL UR7, UR8, UR7, !UP3 ;  /* 0x0000000708077287 */ /* 0x000fe2000d800000 */
[----:B------:R-:W-:Y:S01]  /*03c0*/  MOV R35, UR16 ;  /* 0x0000001000237c02 */ /* 0x000fe20008000f00 */
[----:B------:R-:W-:Y:S02]  /*03d0*/  ULOP3.LUT UR8, URZ, UR13, URZ, 0x33, !UPT ;  /* 0x0000000d3f087292 */ /* 0x000fe4000f8e333f */
[----:B------:R-:W-:Y:S02]  /*03e0*/  @!UP4 UIADD3 UR7, -UR7, URZ, URZ ;  /* 0x0000003f0707c290 */ /* 0x000fe4000fffe13f */
[----:B------:R-:W-:Y:S02]  /*03f0*/  @UP1 UIADD3 UR9, UR9, 0x1, URZ ;  /* 0x0000000109091890 */ /* 0x000fe4000fffe03f */
[----:B------:R-:W-:Y:S02]  /*0400*/  USEL UR12, UR8, UR7, !UP0 ;  /* 0x00000007080c7287 */ /* 0x000fe4000c000000 */
[----:B------:R-:W-:-:S04]  /*0410*/  @!UP5 UIADD3 UR9, -UR9, URZ, URZ ;  /* 0x0000003f0909d290 */ /* 0x000fc8000fffe13f */
[----:B------:R-:W-:Y:S01]  /*0420*/  USEL UR8, UR8, UR9, !UP0 ;  /* 0x0000000908087287 */ /* 0x000fe2000c000000 */
[----:B------:R-:W-:-:S03]  /*0430*/  MOV R31, UR12 ;  /* 0x0000000c001f7c02 */ /* 0x000fc60008000f00 */
[----:B------:R-:W-:-:S04]  /*0440*/  USHF.R.S32.HI UR7, URZ, 0x1f, UR8 ;  /* 0x0000001f3f077899 */ /* 0x000fc80008011408 */
[----:B------:R-:W-:-:S04]  /*0450*/  UIMAD UR7, UR7, UR16, URZ ;  /* 0x00000010070772a4 */ /* 0x000fc8000f8e023f */
[----:B------:R-:W-:Y:S01]  /*0460*/  UIMAD UR7, UR8, UR17, UR7 ;  /* 0x00000011080772a4 */ /* 0x000fe2000f8e0207 */
[----:B--2---:R-:W-:Y:S02]  /*0470*/  SHF.R.U32.HI R7, RZ, 0x6, R4 ;  /* 0x00000006ff077819 */ /* 0x004fe40000011604 */
[----:B------:R-:W-:-:S03]  /*0480*/  ISETP.GT.U32.AND P5, PT, R4, 0x1ff, PT ;  /* 0x000001ff0400780c */ /* 0x000fc60003fa4070 */
[----:B0-----:R-:W-:Y:S01]  /*0490*/  IMAD R7, R0, UR6, R7 ;  /* 0x0000000600077c24 */ /* 0x001fe2000f8e0207 */
[----:B------:R-:W-:-:S04]  /*04a0*/  SHF.L.U32 R0, R4, 0x1, RZ ;  /* 0x0000000104007819 */ /* 0x000fc800000006ff */
[C---:B------:R-:W-:Y:S01]  /*04b0*/  ISETP.GE.U32.AND P0, PT, R7.reuse, UR18, PT ;  /* 0x0000001207007c0c */ /* 0x040fe2000bf06070 */
[----:B------:R-:W-:Y:S01]  /*04c0*/  STL [R1+0x6c8], R7 ;  /* 0x0006c80701007387 */ /* 0x000fe20000100800 */
[----:B------:R-:W-:Y:S02]  /*04d0*/  SHF.R.S32.HI R5, RZ, 0x1f, R7 ;  /* 0x0000001fff057819 */ /* 0x000fe40000011407 */
[----:B------:R-:W-:Y:S01]  /*04e0*/  IADD3 R29, R7, 0x8, RZ ;  /* 0x00000008071d7810 */ /* 0x000fe20007ffe0ff */
[----:B------:R-:W-:Y:S01]  /*04f0*/  STL [R1+0x700], R7 ;  /* 0x0007000701007387 */ /* 0x000fe20000100800 */
[----:B------:R-:W-:Y:S02]  /*0500*/  ISETP.GE.OR.EX P2, PT, R5, UR19, P5, P0 ;  /* 0x0000001305007c0c */ /* 0x000fe4000af46700 */
[----:B------:R-:W-:Y:S02]  /*0510*/  ISETP.GE.U32.AND P0, PT, R29, UR18, PT ;  /* 0x000000121d007c0c */ /* 0x000fe4000bf06070 */
[----:B------:R-:W-:-:S02]  /*0520*/  SHF.R.S32.HI R17, RZ, 0x1f, R29 ;  /* 0x0000001fff117819 */ /* 0x000fc4000001141d */
[----:B------:R-:W-:Y:S02]  /*0530*/  LOP3.LUT R0, R0, 0x7e, RZ, 0xc0, !PT ;  /* 0x0000007e00007812 */ /* 0x000fe400078ec0ff */
[----:B------:R-:W-:Y:S02]  /*0540*/  ISETP.GE.OR.EX P6, PT, R17, UR19, P5, P0 ;  /* 0x0000001311007c0c */ /* 0x000fe4000afc6700 */
[----:B------:R-:W-:Y:S02]  /*0550*/  IADD3 R14, R7, 0x10, RZ ;  /* 0x00000010070e7810 */ /* 0x000fe40007ffe0ff */
[----:B------:R-:W-:Y:S01]  /*0560*/  LEA R30, R31, R0, 0x7 ;  /* 0x000000001f1e7211 */ /* 0x000fe200078e38ff */
[----:B------:R-:W0:Y:S01]  /*0570*/  @!P2 LDC.64 R12, c[0x0][0x288] ;  /* 0x0000a200ff0cab82 */ /* 0x000e220000000a00 */
[----:B------:R-:W-:Y:S02]  /*0580*/  ISETP.GE.U32.AND P0, PT, R14, UR18, PT ;  /* 0x000000120e007c0c */ /* 0x000fe4000bf06070 */
[----:B------:R-:W-:-:S02]  /*0590*/  SHF.R.S32.HI R15, RZ, 0x1f, R14 ;  /* 0x0000001fff0f7819 */ /* 0x000fc4000001140e */
[----:B------:R-:W-:Y:S02]  /*05a0*/  @P2 LOP3.LUT R6, R6, 0x2000000, RZ, 0xfc, !PT ;  /* 0x0200000006062812 */ /* 0x000fe400078efcff */
[--C-:B------:R-:W-:Y:S01]  /*05b0*/  SHF.R.S32.HI R31, RZ, 0x1f, R30.reuse ;  /* 0x0000001fff1f7819 */ /* 0x100fe2000001141e */
[----:B------:R-:W1:Y:S01]  /*05c0*/  @!P6 LDC.64 R2, c[0x0][0x288] ;  /* 0x0000a200ff02eb82 */ /* 0x000e620000000a00 */
[----:B------:R-:W-:Y:S02]  /*05d0*/  ISETP.GE.OR.EX P4, PT, R15, UR19, P5, P0 ;  /* 0x000000130f007c0c */ /* 0x000fe4000af86700 */
[----:B------:R-:W-:Y:S01]  /*05e0*/  IADD3 R8, R7, 0x18, RZ ;  /* 0x0000001807087810 */ /* 0x000fe20007ffe0ff */
[----:B------:R-:W-:Y:S01]  /*05f0*/  IMAD.WIDE.U32 R34, R35, UR8, R30 ;  /* 0x0000000823227c25 */ /* 0x000fe2000f8e001e */
[----:B------:R-:W-:Y:S01]  /*0600*/  LOP3.LUT R6, R6, 0xff7fffff, RZ, 0xc0, !PT ;  /* 0xff7fffff06067812 */ /* 0x000fe200078ec0ff */
[----:B------:R-:W-:Y:S01]  /*0610*/  STL.64 [R1+0x6a0], R30 ;  /* 0x0006a01e01007387 */ /* 0x000fe20000100a00 */
[----:B------:R-:W-:Y:S01]  /*0620*/  ISETP.GE.U32.AND P0, PT, R8, UR18, PT ;  /* 0x0000001208007c0c */ /* 0x000fe2000bf06070 */
[----:B------:R-:W2:Y:S01]  /*0630*/  @!P2 LDC.64 R20, c[0x0][0x230] ;  /* 0x00008c00ff14ab82 */ /* 0x000ea20000000a00 */
[----:B------:R-:W-:Y:S01]  /*0640*/  SHF.R.S32.HI R11, RZ, 0x1f, R8 ;  /* 0x0000001fff0b7819 */ /* 0x000fe20000011408 */
[----:B------:R-:W-:Y:S01]  /*0650*/  ULDC.64 UR8, c[0x0][0x248] ;  /* 0x0000920000087ab9 */ /* 0x000fe20000000a00 */
[----:B------:R-:W-:-:S02]  /*0660*/  @P6 LOP3.LUT R6, R6, 0x800000, RZ, 0xfc, !PT ;  /* 0x0080000006066812 */ /* 0x000fc400078efcff */
[----:B------:R-:W-:Y:S02]  /*0670*/  ISETP.GE.OR.EX P3, PT, R11, UR19, P5, P0 ;  /* 0x000000130b007c0c */ /* 0x000fe4000af66700 */
[----:B------:R-:W-:Y:S01]  /*0680*/  IADD3 R33, R35, UR7, RZ ;  /* 0x0000000723217c10 */ /* 0x000fe2000fffe0ff */
[----:B0-----:R-:W-:Y:S01]  /*0690*/  @!P2 IMAD R0, R5, R12, RZ ;  /* 0x0000000c0500a224 */ /* 0x001fe200078e02ff */
[----:B------:R-:W-:Y:S01]  /*06a0*/  LOP3.LUT R6, R6, 0xffbfffff, RZ, 0xc0, !PT ;  /* 0xffbfffff06067812 */ /* 0x000fe200078ec0ff */
[----:B------:R-:W0:Y:S01]  /*06b0*/  @!P2 LDC.64 R18, c[0x0][0x228] ;  /* 0x00008a00ff12ab82 */ /* 0x000e220000000a00 */
[----:B------:R-:W-:Y:S01]  /*06c0*/  @!P2 MOV R32, R34 ;  /* 0x000000220020a202 */ /* 0x000fe20000000f00 */
[C---:B------:R-:W-:Y:S01]  /*06d0*/  @!P2 IMAD R9, R7.reuse, R13, R0 ;  /* 0x0000000d0709a224 */ /* 0x040fe200078e0200 */
[----:B------:R-:W-:Y:S02]  /*06e0*/  @P4 LOP3.LUT R6, R6, 0x400000, RZ, 0xfc, !PT ;  /* 0x0040000006064812 */ /* 0x000fe400078efcff */
[C---:B------:R-:W-:Y:S01]  /*06f0*/  IADD3 R0, R7.reuse, 0x20, RZ ;  /* 0x0000002007007810 */ /* 0x040fe20007ffe0ff */
[----:B------:R-:W-:Y:S01]  /*0700*/  @!P2 IMAD.WIDE.U32 R4, R7, R12, R32 ;  /* 0x0000000c0704a225 */ /* 0x000fe200078e0020 */
[----:B------:R-:W-:Y:S01]  /*0710*/  LOP3.LUT R6, R6, 0xffdfffff, RZ, 0xc0, !PT ;  /* 0xffdfffff06067812 */ /* 0x000fe200078ec0ff */
[----:B------:R-:W3:Y:S01]  /*0720*/  @!P6 LDC.64 R24, c[0x0][0x230] ;  /* 0x00008c00ff18eb82 */ /* 0x000ee20000000a00 */
[----:B------:R-:W-:Y:S01]  /*0730*/  ISETP.GE.U32.AND P1, PT, R0, UR18, PT ;  /* 0x0000001200007c0c */ /* 0x000fe2000bf26070 */
[----:B-1----:R-:W-:Y:S01]  /*0740*/  @!P6 IMAD R26, R17, R2, RZ ;  /* 0x00000002111ae224 */ /* 0x002fe200078e02ff */
[----:B------:R-:W-:-:S02]  /*0750*/  @!P2 IADD3 R5, R5, R9, RZ ;  /* 0x000000090505a210 */ /* 0x000fc40007ffe0ff */
[----:B------:R-:W-:Y:S01]  /*0760*/  @!P2 SHF.L.U32 R17, R4, 0x1, RZ ;  /* 0x000000010411a819 */ /* 0x000fe200000006ff */
[----:B------:R-:W-:Y:S01]  /*0770*/  @!P6 IMAD R27, R29, R3, R26 ;  /* 0x000000031d1be224 */ /* 0x000fe200078e021a */
[----:B------:R-:W-:Y:S01]  /*0780*/  SHF.R.S32.HI R9, RZ, 0x1f, R0 ;  /* 0x0000001fff097819 */ /* 0x000fe20000011400 */
[----:B------:R-:W1:Y:S01]  /*0790*/  @!P6 LDC.64 R22, c[0x0][0x228] ;  /* 0x00008a00ff16eb82 */ /* 0x000e620000000a00 */
[----:B------:R-:W-:Y:S02]  /*07a0*/  @P3 LOP3.LUT R6, R6, 0x200000, RZ, 0xfc, !PT ;  /* 0x0020000006063812 */ /* 0x000fe400078efcff */
[----:B------:R-:W-:Y:S02]  /*07b0*/  @!P2 SHF.L.U64.HI R16, R4, 0x1, R5 ;  /* 0x000000010410a819 */ /* 0x000fe40000010205 */
[----:B--2---:R-:W-:Y:S02]  /*07c0*/  @!P2 IADD3 R20, P0, R17, R20, RZ ;  /* 0x000000141114a210 */ /* 0x004fe40007f1e0ff */
[----:B------:R-:W-:Y:S01]  /*07d0*/  ISETP.GE.OR.EX P2, PT, R9, UR19, P5, P1 ;  /* 0x0000001309007c0c */ /* 0x000fe2000af46710 */
[----:B------:R-:W2:Y:S01]  /*07e0*/  @!P4 LDC.64 R12, c[0x0][0x288] ;  /* 0x0000a200ff0ccb82 */ /* 0x000ea20000000a00 */
[----:B------:R-:W-:-:S02]  /*07f0*/  LOP3.LUT P1, RZ, R6, 0x2000000, RZ, 0xc0, !PT ;  /* 0x0200000006ff7812 */ /* 0x000fc4000782c0ff */
[----:B------:R-:W-:Y:S02]  /*0800*/  @!P6 MOV R4, R34 ;  /* 0x000000220004e202 */ /* 0x000fe40000000f00 */
[----:B------:R-:W-:Y:S02]  /*0810*/  @!P6 MOV R5, R33 ;  /* 0x000000210005e202 */ /* 0x000fe40000000f00 */
[----:B------:R-:W-:Y:S01]  /*0820*/  LOP3.LUT R6, R6, 0xffefffff, RZ, 0xc0, !PT ;  /* 0xffefffff06067812 */ /* 0x000fe200078ec0ff */
[----:B------:R-:W4:Y:S01]  /*0830*/  @!P3 LDC.64 R38, c[0x0][0x230] ;  /* 0x00008c00ff26bb82 */ /* 0x000f220000000a00 */
[----:B------:R-:W-:-:S03]  /*0840*/  @!P6 IMAD.WIDE.U32 R2, R29, R2, R4 ;  /* 0x000000021d02e225 */ /* 0x000fc600078e0004 */
[----:B------:R-:W-:Y:S02]  /*0850*/  @P2 LOP3.LUT R6, R6, 0x100000, RZ, 0xfc, !PT ;  /* 0x0010000006062812 */ /* 0x000fe400078efcff */
[----:B------:R-:W-:Y:S02]  /*0860*/  @!P1 IADD3.X R21, R16, R21, RZ, P0, !PT ;  /* 0x0000001510159210 */ /* 0x000fe400007fe4ff */
[----:B------:R-:W4:Y:S01]  /*0870*/  @!P3 LDC.64 R4, c[0x0][0x288] ;  /* 0x0000a200ff04bb82 */ /* 0x000f220000000a00 */
[----:B0-----:R-:W-:Y:S02]  /*0880*/  @!P1 IADD3 R18, P0, R17, R18, RZ ;  /* 0x0000001211129210 */ /* 0x001fe40007f1e0ff */
[----:B------:R-:W-:Y:S01]  /*0890*/  @!P6 IADD3 R3, R3, R27, RZ ;  /* 0x0000001b0303e210 */ /* 0x000fe20007ffe0ff */
[----:B------:R-:W-:Y:S01]  /*08a0*/  STL.64 [R1+0x938], R20 ;  /* 0x0009381401007387 */ /* 0x000fe20000100a00 */
[----:B------:R-:W-:Y:S02]  /*08b0*/  @!P6 SHF.L.U32 R17, R2, 0x1, RZ ;  /* 0x000000010211e819 */ /* 0x000fe400000006ff */
[----:B------:R-:W-:Y:S01]  /*08c0*/  @!P1 IADD3.X R19, R16, R19, RZ, P0, !PT ;  /* 0x0000001310139210 */ /* 0x000fe200007fe4ff */
[----:B------:R-:W0:Y:S01]  /*08d0*/  @!P4 LDC.64 R28, c[0x0][0x230] ;  /* 0x00008c00ff1ccb82 */ /* 0x000e220000000a00 */
[----:B------:R-:W-:Y:S01]  /*08e0*/  @!P6 SHF.L.U64.HI R36, R2, 0x1, R3 ;  /* 0x000000010224e819 */ /* 0x000fe20000010203 */
[----:B--2---:R-:W-:Y:S01]  /*08f0*/  @!P4 IMAD R15, R15, R12, RZ ;  /* 0x0000000c0f0fc224 */ /* 0x004fe200078e02ff */
[C---:B---3--:R-:W-:Y:S01]  /*0900*/  @!P6 IADD3 R24, P0, R17.reuse, R24, RZ ;  /* 0x000000181118e210 */ /* 0x048fe20007f1e0ff */
[----:B------:R-:W-:Y:S01]  /*0910*/  STL.64 [R1+0x940], R18 ;  /* 0x0009401201007387 */ /* 0x000fe20000100a00 */
[----:B------:R-:W-:Y:S01]  /*0920*/  @!P4 MOV R16, R34 ;  /* 0x000000220010c202 */ /* 0x000fe20000000f00 */
[----:B------:R-:W-:Y:S01]  /*0930*/  @!P4 IMAD R15, R14, R13, R15 ;  /* 0x0000000d0e0fc224 */ /* 0x000fe200078e020f */
[----:B------:R-:W-:Y:S01]  /*0940*/  @!P6 IADD3.X R25, R36, R25, RZ, P0, !PT ;  /* 0x000000192419e210 */ /* 0x000fe200007fe4ff */
[----:B------:R-:W2:Y:S01]  /*0950*/  @!P4 LDC.64 R26, c[0x0][0x228] ;  /* 0x00008a00ff1acb82 */ /* 0x000ea20000000a00 */
[----:B-1----:R-:W-:Y:S01]  /*0960*/  @!P6 IADD3 R22, P0, R17, R22, RZ ;  /* 0x000000161116e210 */ /* 0x002fe20007f1e0ff */
[----:B------:R-:W-:Y:S01]  /*0970*/  STL.64 [R1+0x6a8], R32 ;  /* 0x0006a82001007387 */ /* 0x000fe20000100a00 */
[----:B------:R-:W-:-:S02]  /*0980*/  @!P4 MOV R17, R33 ;  /* 0x000000210011c202 */ /* 0x000fc40000000f00 */
[----:B------:R-:W-:Y:S01]  /*0990*/  @!P6 IADD3.X R23, R36, R23, RZ, P0, !PT ;  /* 0x000000172417e210 */ /* 0x000fe200007fe4ff */
[----:B------:R-:W-:Y:S01]  /*09a0*/  UIMAD.WIDE UR8, UR5, 0x8, UR8 ;  /* 0x00000008050878a5 */ /* 0x000fe2000f8e0208 */
[----:B------:R-:W-:Y:S01]  /*09b0*/  LOP3.LUT R6, R6, 0xfff7ffff, RZ, 0xc0, !PT ;  /* 0xfff7ffff06067812 */ /* 0x000fe200078ec0ff */
[----:B------:R-:W1:Y:S01]  /*09c0*/  @!P2 LDC.64 R2, c[0x0][0x288] ;  /* 0x0000a200ff02ab82 */ /* 0x000e620000000a00 */
[----:B------:R-:W-:Y:S01]  /*09d0*/  @!P4 IMAD.WIDE.U32 R12, R14, R12, R16 ;  /* 0x0000000c0e0cc225 */ /* 0x000fe200078e0010 */
[----:B------:R-:W-:Y:S04]  /*09e0*/  STL.64 [R1+0x6b0], R34 ;  /* 0x0006b02201007387 */ /* 0x000fe80000100a00 */
[----:B------:R-:W-:Y:S01]  /*09f0*/  @!P4 IADD3 R13, R13, R15, RZ ;  /* 0x0000000f0d0dc210 */ /* 0x000fe20007ffe0ff */
[----:B----4-:R-:W-:Y:S01]  /*0a00*/  @!P3 IMAD R15, R11, R4, RZ ;  /* 0x000000040b0fb224 */ /* 0x010fe200078e02ff */
[C---:B------:R-:W-:Y:S01]  /*0a10*/  @!P4 SHF.L.U32 R11, R12.reuse, 0x1, RZ ;  /* 0x000000010c0bc819 */ /* 0x040fe200000006ff */
[----:B------:R-:W3:Y:S01]  /*0a20*/  @!P3 LDC.64 R36, c[0x0][0x228] ;  /* 0x00008a00ff24bb82 */ /* 0x000ee20000000a00 */
[----:B------:R-:W-:Y:S01]  /*0a30*/  @!P4 SHF.L.U64.HI R14, R12, 0x1, R13 ;  /* 0x000000010c0ec819 */ /* 0x000fe2000001020d */
[----:B------:R-:W-:Y:S01]  /*0a40*/  @!P3 IMAD R15, R8, R5, R15 ;  /* 0x00000005080fb224 */ /* 0x000fe200078e020f */
[----:B------:R-:W-:Y:S01]  /*0a50*/  @!P3 MOV R12, R34 ;  /* 0x00000022000cb202 */ /* 0x000fe20000000f00 */
[----:B------:R-:W-:Y:S01]  /*0a60*/  STL [R1+0x6e8], R34 ;  /* 0x0006e82201007387 */ /* 0x000fe20000100800 */
[----:B------:R-:W-:-:S02]  /*0a70*/  @!P3 MOV R13, R33 ;  /* 0x00000021000db202 */ /* 0x000fc40000000f00 */
[C---:B0-----:R-:W-:Y:S01]  /*0a80*/  @!P4 IADD3 R28, P0, R11.reuse, R28, RZ ;  /* 0x0000001c0b1cc210 */ /* 0x041fe20007f1e0ff */
[----:B------:R-:W0:Y:S01]  /*0a90*/  @!P2 LDC.64 R42, c[0x0][0x230] ;  /* 0x00008c00ff2aab82 */ /* 0x000e220000000a00 */
[----:B------:R4:W-:Y:S01]  /*0aa0*/  STL [R1+0x930], R24 ;  /* 0x0009301801007387 */ /* 0x0009e20000100800 */
[----:B------:R-:W-:Y:S01]  /*0ab0*/  @!P3 IMAD.WIDE.U32 R4, R8, R4, R12 ;  /* 0x000000040804b225 */ /* 0x000fe200078e000c */
[----:B------:R-:W-:Y:S02]  /*0ac0*/  @!P4 IADD3.X R29, R14, R29, RZ, P0, !PT ;  /* 0x0000001d0e1dc210 */ /* 0x000fe400007fe4ff */
[----:B--2---:R-:W-:Y:S01]  /*0ad0*/  @!P4 IADD3 R26, P0, R11, R26, RZ ;  /* 0x0000001a0b1ac210 */ /* 0x004fe20007f1e0ff */
[----:B------:R2:W-:Y:S01]  /*0ae0*/  STL [R1+0x92c], R25 ;  /* 0x00092c1901007387 */ /* 0x0005e20000100800 */
[----:B------:R-:W-:Y:S01]  /*0af0*/  @!P3 IADD3 R5, R5, R15, RZ ;  /* 0x0000000f0505b210 */ /* 0x000fe20007ffe0ff */
[----:B------:R-:W4:Y:S01]  /*0b00*/  @!P2 LDC.64 R40, c[0x0][0x228] ;  /* 0x00008a00ff28ab82 */ /* 0x000f220000000a00 */
[----:B-1----:R-:W-:Y:S01]  /*0b10*/  @!P2 IMAD R11, R9, R2, RZ ;  /* 0x00000002090ba224 */ /* 0x002fe200078e02ff */
[C---:B------:R-:W-:Y:S01]  /*0b20*/  @!P3 SHF.L.U32 R9, R4.reuse, 0x1, RZ ;  /* 0x000000010409b819 */ /* 0x040fe200000006ff */
[----:B------:R1:W-:Y:S01]  /*0b30*/  STL [R1+0x928], R28 ;  /* 0x0009281c01007387 */ /* 0x0003e20000100800 */
[----:B------:R-:W-:Y:S01]  /*0b40*/  @!P3 SHF.L.U64.HI R8, R4, 0x1, R5 ;  /* 0x000000010408b819 */ /* 0x000fe20000010205 */
[----:B------:R-:W-:Y:S01]  /*0b50*/  @!P2 IMAD R11, R0, R3, R11 ;  /* 0x00000003000ba224 */ /* 0x000fe200078e020b */
[----:B------:R-:W-:Y:S01]  /*0b60*/  @!P2 MOV R4, R34 ;  /* 0x000000220004a202 */ /* 0x000fe20000000f00 */
[----:B------:R1:W-:Y:S01]  /*0b70*/  STL [R1+0x924], R29 ;  /* 0x0009241d01007387 */ /* 0x0003e20000100800 */
[----:B------:R-:W-:-:S02]  /*0b80*/  @!P2 MOV R5, R33 ;  /* 0x000000210005a202 */ /* 0x000fc40000000f00 */
[----:B------:R-:W-:Y:S02]  /*0b90*/  @!P4 IADD3.X R27, R14, R27, RZ, P0, !PT ;  /* 0x0000001b0e1bc210 */ /* 0x000fe400007fe4ff */
[----:B------:R-:W-:Y:S01]  /*0ba0*/  @!P3 IADD3 R38, P0, R9, R38, RZ ;  /* 0x000000260926b210 */ /* 0x000fe20007f1e0ff */
[----:B------:R-:W-:-:S03]  /*0bb0*/  @!P2 IMAD.WIDE.U32 R2, R0, R2, R4 ;  /* 0x000000020002a225 */ /* 0x000fc600078e0004 */
[----:B------:R-:W-:Y:S01]  /*0bc0*/  @!P3 IADD3.X R39, R8, R39, RZ, P0, !PT ;  /* 0x000000270827b210 */ /* 0x000fe200007fe4ff */
[----:B------:R1:W-:Y:S01]  /*0bd0*/  STL [R1+0x920], R38 ;  /* 0x0009202601007387 */ /* 0x0003e20000100800 */
[----:B------:R-:W-:Y:S01]  /*0be0*/  @!P2 IADD3 R5, R3, R11, RZ ;  /* 0x0000000b0305a210 */ /* 0x000fe20007ffe0ff */
[C---:B------:R-:W-:Y:S01]  /*0bf0*/  @!P2 IMAD.SHL.U32 R3, R2.reuse, 0x2, RZ ;  /* 0x000000020203a824 */ /* 0x040fe200078e00ff */
[----:B---3--:R-:W-:Y:S01]  /*0c00*/  @!P3 IADD3 R36, P0, R9, R36, RZ ;  /* 0x000000240924b210 */ /* 0x008fe20007f1e0ff */
[----:B------:R3:W-:Y:S01]  /*0c10*/  STL [R1+0x91c], R39 ;  /* 0x00091c2701007387 */ /* 0x0007e20000100800 */
[----:B------:R-:W-:Y:S02]  /*0c20*/  @!P2 SHF.L.U64.HI R2, R2, 0x1, R5 ;  /* 0x000000010202a819 */ /* 0x000fe40000010205 */
[----:B------:R-:W-:Y:S02]  /*0c30*/  @!P3 IADD3.X R37, R8, R37, RZ, P0, !PT ;  /* 0x000000250825b210 */ /* 0x000fe400007fe4ff */
[----:B0-----:R-:W-:-:S02]  /*0c40*/  @!P2 IADD3 R42, P0, R3, R42, RZ ;  /* 0x0000002a032aa210 */ /* 0x001fc40007f1e0ff */
[----:B------:R-:W-:Y:S02]  /*0c50*/  IADD3 R9, R7, 0x28, RZ ;  /* 0x0000002807097810 */ /* 0x000fe40007ffe0ff */
[C---:B------:R-:W-:Y:S01]  /*0c60*/  @!P2 IADD3.X R43, R2.reuse, R43, RZ, P0, !PT ;  /* 0x0000002b022ba210 */ /* 0x040fe200007fe4ff */
[----:B------:R-:W-:Y:S01]  /*0c70*/  STL [R1+0x918], R42 ;  /* 0x0009182a01007387 */ /* 0x000fe20000100800 */
[----:B----4-:R-:W-:Y:S02]  /*0c80*/  @!P2 IADD3 R40, P0, R3, R40, RZ ;  /* 0x000000280328a210 */ /* 0x010fe40007f1e0ff */
[----:B------:R-:W-:Y:S01]  /*0c90*/  SHF.R.S32.HI R3, RZ, 0x1f, R9 ;  /* 0x0000001fff037819 */ /* 0x000fe20000011409 */
[----:B------:R-:W-:Y:S01]  /*0ca0*/  STL [R1+0x914], R43 ;  /* 0x0009142b01007387 */ /* 0x000fe20000100800 */
[----:B------:R-:W-:Y:S02]  /*0cb0*/  @!P2 IADD3.X R41, R2, R41, RZ, P0, !PT ;  /* 0x000000290229a210 */ /* 0x000fe400007fe4ff */
[----:B------:R-:W-:-:S02]  /*0cc0*/  ISETP.GE.U32.AND P0, PT, R9, UR18, PT ;  /* 0x0000001209007c0c */ /* 0x000fc4000bf06070 */
[----:B------:R-:W-:Y:S02]  /*0cd0*/  IADD3 R11, R7, 0x38, RZ ;  /* 0x00000038070b7810 */ /* 0x000fe40007ffe0ff */
[----:B------:R-:W-:-:S13]  /*0ce0*/  ISETP.GE.OR.EX P1, PT, R3, UR19, P5, P0 ;  /* 0x0000001303007c0c */ /* 0x000fda000af26700 */
[----:B------:R-:W0:Y:S01]  /*0cf0*/  @!P1 LDC.64 R4, c[0x0][0x288] ;  /* 0x0000a200ff049b82 */ /* 0x000e220000000a00 */
[----:B------:R-:W-:Y:S02]  /*0d00*/  @!P1 MOV R2, R34 ;  /* 0x0000002200029202 */ /* 0x000fe40000000f00 */
[----:B------:R-:W-:-:S04]  /*0d10*/  @P1 LOP3.LUT R6, R6, 0x80000, RZ, 0xfc, !PT ;  /* 0x0008000006061812 */ /* 0x000fc800078efcff */
[----:B------:R-:W-:Y:S01]  /*0d20*/  LOP3.LUT R6, R6, 0xfffbffff, RZ, 0xc0, !PT ;  /* 0xfffbffff06067812 */ /* 0x000fe200078ec0ff */
[----:B------:R-:W4:Y:S01]  /*0d30*/  @!P1 LDC.64 R46, c[0x0][0x230] ;  /* 0x00008c00ff2e9b82 */ /* 0x000f220000000a00 */
[----:B0-----:R-:W-:Y:S01]  /*0d40*/  @!P1 IMAD R0, R3, R4, RZ ;  /* 0x0000000403009224 */ /* 0x001fe200078e02ff */
[----:B------:R-:W-:-:S03]  /*0d50*/  @!P1 MOV R3, R33 ;  /* 0x0000002100039202 */ /* 0x000fc60000000f00 */
[C---:B------:R-:W-:Y:S02]  /*0d60*/  @!P1 IMAD R5, R9.reuse, R5, R0 ;  /* 0x0000000509059224 */ /* 0x040fe400078e0200 */
[----:B------:R-:W-:Y:S01]  /*0d70*/  @!P1 IMAD.WIDE.U32 R2, R9, R4, R2 ;  /* 0x0000000409029225 */ /* 0x000fe200078e0002 */
[----:B------:R-:W-:-:S04]  /*0d80*/  IADD3 R9, R7, 0x30, RZ ;  /* 0x0000003007097810 */ /* 0x000fc80007ffe0ff */
[----:B------:R-:W-:Y:S02]  /*0d90*/  @!P1 IADD3 R3, R3, R5, RZ ;  /* 0x0000000503039210 */ /* 0x000fe40007ffe0ff */
[----:B------:R-:W0:Y:S01]  /*0da0*/  @!P1 LDC.64 R4, c[0x0][0x228] ;  /* 0x00008a00ff049b82 */ /* 0x000e220000000a00 */
[C---:B------:R-:W-:Y:S02]  /*0db0*/  @!P1 SHF.L.U32 R45, R2.reuse, 0x1, RZ ;  /* 0x00000001022d9819 */ /* 0x040fe400000006ff */
[----:B------:R-:W-:Y:S02]  /*0dc0*/  @!P1 SHF.L.U64.HI R2, R2, 0x1, R3 ;  /* 0x0000000102029819 */ /* 0x000fe40000010203 */
[----:B----4-:R-:W-:Y:S02]  /*0dd0*/  @!P1 IADD3 R46, P0, R45, R46, RZ ;  /* 0x0000002e2d2e9210 */ /* 0x010fe40007f1e0ff */
[----:B------:R-:W-:Y:S02]  /*0de0*/  SHF.R.S32.HI R3, RZ, 0x1f, R9 ;  /* 0x0000001fff037819 */ /* 0x000fe40000011409 */
[----:B------:R-:W-:Y:S01]  /*0df0*/  @!P1 IADD3.X R47, R2, R47, RZ, P0, !PT ;  /* 0x0000002f022f9210 */ /* 0x000fe200007fe4ff */
[----:B------:R-:W-:Y:S01]  /*0e00*/  STL [R1+0x910], R46 ;  /* 0x0009102e01007387 */ /* 0x000fe20000100800 */
[----:B------:R-:W-:-:S02]  /*0e10*/  PRMT R24, RZ, 0x7610, R24 ;  /* 0x00007610ff187816 */ /* 0x000fc40000000018 */
[----:B--2---:R-:W-:Y:S01]  /*0e20*/  PRMT R25, RZ, 0x7610, R25 ;  /* 0x00007610ff197816 */ /* 0x004fe20000000019 */
[----:B------:R-:W-:Y:S01]  /*0e30*/  STL [R1+0x90c], R47 ;  /* 0x00090c2f01007387 */ /* 0x000fe20000100800 */
[----:B0-----:R-:W-:-:S04]  /*0e40*/  @!P1 IADD3 R44, P0, R45, R4, RZ ;  /* 0x000000042d2c9210 */ /* 0x001fc80007f1e0ff */
[----:B------:R-:W-:Y:S02]  /*0e50*/  @!P1 IADD3.X R45, R2, R5, RZ, P0, !PT ;  /* 0x00000005022d9210 */ /* 0x000fe400007fe4ff */
[----:B------:R-:W-:-:S04]  /*0e60*/  ISETP.GE.U32.AND P0, PT, R9, UR18, PT ;  /* 0x0000001209007c0c */ /* 0x000fc8000bf06070 */
[----:B------:R-:W-:-:S13]  /*0e70*/  ISETP.GE.OR.EX P1, PT, R3, UR19, P5, P0 ;  /* 0x0000001303007c0c */ /* 0x000fda000af26700 */
[----:B------:R-:W0:Y:S01]  /*0e80*/  @!P1 LDC.64 R4, c[0x0][0x288] ;  /* 0x0000a200ff049b82 */ /* 0x000e220000000a00 */
[----:B------:R-:W-:Y:S02]  /*0e90*/  @!P1 MOV R2, R34 ;  /* 0x0000002200029202 */ /* 0x000fe40000000f00 */
[----:B------:R-:W-:-:S04]  /*0ea0*/  @P1 LOP3.LUT R6, R6, 0x40000, RZ, 0xfc, !PT ;  /* 0x0004000006061812 */ /* 0x000fc800078efcff */
[----:B------:R-:W-:Y:S01]  /*0eb0*/  LOP3.LUT R6, R6, 0xfffdffff, RZ, 0xc0, !PT ;  /* 0xfffdffff06067812 */ /* 0x000fe200078ec0ff */
[----:B------:R-:W2:Y:S01]  /*0ec0*/  @!P1 LDC.64 R50, c[0x0][0x230] ;  /* 0x00008c00ff329b82 */ /* 0x000ea20000000a00 */
[----:B0-----:R-:W-:Y:S01]  /*0ed0*/  @!P1 IMAD R0, R3, R4, RZ ;  /* 0x0000000403009224 */ /* 0x001fe200078e02ff */
[----:B------:R-:W-:-:S03]  /*0ee0*/  @!P1 MOV R3, R33 ;  /* 0x0000002100039202 */ /* 0x000fc60000000f00 */
[C---:B------:R-:W-:Y:S02]  /*0ef0*/  @!P1 IMAD R5, R9.reuse, R5, R0 ;  /* 0x0000000509059224 */ /* 0x040fe400078e0200 */
[----:B------:R-:W-:-:S05]  /*0f00*/  @!P1 IMAD.WIDE.U32 R2, R9, R4, R2 ;  /* 0x0000000409029225 */ /* 0x000fca00078e0002 */
[----:B------:R-:W-:Y:S02]  /*0f10*/  @!P1 IADD3 R3, R3, R5, RZ ;  /* 0x0000000503039210 */ /* 0x000fe40007ffe0ff */
[----:B------:R-:W0:Y:S01]  /*0f20*/  @!P1 LDC.64 R4, c[0x0][0x228] ;  /* 0x00008a00ff049b82 */ /* 0x000e220000000a00 */
[C---:B------:R-:W-:Y:S02]  /*0f30*/  @!P1 SHF.L.U32 R49, R2.reuse, 0x1, RZ ;  /* 0x0000000102319819 */ /* 0x040fe400000006ff */
[----:B------:R-:W-:Y:S02]  /*0f40*/  @!P1 SHF.L.U64.HI R2, R2, 0x1, R3 ;  /* 0x0000000102029819 */ /* 0x000fe40000010203 */
[----:B--2---:R-:W-:-:S04]  /*0f50*/  @!P1 IADD3 R50, P0, R49, R50, RZ ;  /* 0x0000003231329210 */ /* 0x004fc80007f1e0ff */
[----:B------:R-:W-:Y:S01]  /*0f60*/  @!P1 IADD3.X R51, R2, R51, RZ, P0, !PT ;  /* 0x0000003302339210 */ /* 0x000fe200007fe4ff */
[----:B------:R-:W-:Y:S01]  /*0f70*/  STL [R1+0x904], R50 ;  /* 0x0009043201007387 */ /* 0x000fe20000100800 */
[----:B-1----:R-:W-:Y:S02]  /*0f80*/  PRMT R28, RZ, 0x7610, R28 ;  /* 0x00007610ff1c7816 */ /* 0x002fe4000000001c */
[----:B------:R-:W-:Y:S01]  /*0f90*/  PRMT R29, RZ, 0x7610, R29 ;  /* 0x00007610ff1d7816 */ /* 0x000fe2000000001d */
[----:B------:R-:W-:Y:S01]  /*0fa0*/  STL [R1+0x908], R50 ;  /* 0x0009083201007387 */ /* 0x000fe20000100800 */
[----:B------:R-:W-:Y:S02]  /*0fb0*/  PRMT R38, RZ, 0x7610, R38 ;  /* 0x00007610ff267816 */ /* 0x000fe40000000026 */
[----:B---3--:R-:W-:Y:S01]  /*0fc0*/  PRMT R39, RZ, 0x7610, R39 ;  /* 0x00007610ff277816 */ /* 0x008fe20000000027 */
[----:B------:R-:W-:Y:S01]  /*0fd0*/  STL [R1+0x900], R51 ;  /* 0x0009003301007387 */ /* 0x000fe20000100800 */
[----:B0-----:R-:W-:-:S04]  /*0fe0*/  @!P1 IADD3 R48, P0, R49, R4, RZ ;  /* 0x0000000431309210 */ /* 0x001fc80007f1e0ff */
[----:B------:R-:W-:Y:S02]  /*0ff0*/  @!P1 IADD3.X R49, R2, R5, RZ, P0, !PT ;  /* 0x0000000502319210 */ /* 0x000fe400007fe4ff */
[----:B------:R-:W-:Y:S02]  /*1000*/  SHF.R.S32.HI R5, RZ, 0x1f, R11 ;  /* 0x0000001fff057819 */ /* 0x000fe4000001140b */
[----:B------:R-:W-:-:S04]  /*1010*/  ISETP.GE.U32.AND P0, PT, R11, UR18, PT ;  /* 0x000000120b007c0c */ /* 0x000fc8000bf06070 */
[----:B------:R-:W-:-:S13]  /*1020*/  ISETP.GE.OR.EX P1, PT, R5, UR19, P5, P0 ;  /* 0x0000001305007c0c */ /* 0x000fda000af26700 */
[----:B------:R-:W0:Y:S01]  /*1030*/  @!P1 LDC.64 R2, c[0x0][0x288] ;  /* 0x0000a200ff029b82 */ /* 0x000e220000000a00 */
[----:B------:R-:W-:Y:S02]  /*1040*/  @!P1 MOV R4, R34 ;  /* 0x0000002200049202 */ /* 0x000fe40000000f00 */
[----:B------:R-:W-:-:S04]  /*1050*/  @P1 LOP3.LUT R6, R6, 0x20000, RZ, 0xfc, !PT ;  /* 0x0002000006061812 */ /* 0x000fc800078efcff */
[----:B------:R-:W-:Y:S01]  /*1060*/  LOP3.LUT R6, R6, 0xfffeffff, RZ, 0xc0, !PT ;  /* 0xfffeffff06067812 */ /* 0x000fe200078ec0ff */
[----:B------:R-:W1:Y:S01]  /*1070*/  @!P1 LDC.64 R54, c[0x0][0x230] ;  /* 0x00008c00ff369b82 */ /* 0x000e620000000a00 */
[----:B0-----:R-:W-:Y:S01]  /*1080*/  @!P1 IMAD R0, R5, R2, RZ ;  /* 0x0000000205009224 */ /* 0x001fe200078e02ff */
[----:B------:R-:W-:-:S03]  /*1090*/  @!P1 MOV R5, R33 ;  /* 0x0000002100059202 */ /* 0x000fc60000000f00 */
[C---:B------:R-:W-:Y:S02]  /*10a0*/  @!P1 IMAD R9, R11.reuse, R3, R0 ;  /* 0x000000030b099224 */ /* 0x040fe400078e0200 */
[----:B------:R-:W-:Y:S01]  /*10b0*/  @!P1 IMAD.WIDE.U32 R2, R11, R2, R4 ;  /* 0x000000020b029225 */ /* 0x000fe200078e0004 */
[----:B------:R-:W-:Y:S01]  /*10c0*/  IADD3 R11, R7, 0x40, RZ ;  /* 0x00000040070b7810 */ /* 0x000fe20007ffe0ff */
[----:B------:R-:W0:Y:S03]  /*10d0*/  @!P1 LDC.64 R4, c[0x0][0x228] ;  /* 0x00008a00ff049b82 */ /* 0x000e260000000a00 */
[----:B------:R-:W-:Y:S02]  /*10e0*/  @!P1 IADD3 R3, R3, R9, RZ ;  /* 0x0000000903039210 */ /* 0x000fe40007ffe0ff */
[C---:B------:R-:W-:Y:S02]  /*10f0*/  @!P1 SHF.L.U32 R53, R2.reuse, 0x1, RZ ;  /* 0x0000000102359819 */ /* 0x040fe400000006ff */
[----:B------:R-:W-:-:S02]  /*1100*/  @!P1 SHF.L.U64.HI R2, R2, 0x1, R3 ;  /* 0x0000000102029819 */ /* 0x000fc40000010203 */
[----:B-1----:R-:W-:-:S04]  /*1110*/  @!P1 IADD3 R54, P0, R53, R54, RZ ;  /* 0x0000003635369210 */ /* 0x002fc80007f1e0ff */
[----:B------:R-:W-:Y:S02]  /*1120*/  @!P1 IADD3.X R55, R2, R55, RZ, P0, !PT ;  /* 0x0000003702379210 */ /* 0x000fe400007fe4ff */
        /* <DEDUP_REMOVED lines=9> */
[----:B------:R-:W1:Y:S08]  /*11c0*/  @!P1 LDC.64 R14, c[0x0][0x230] ;  /* 0x00008c00ff0e9b82 */ /* 0x000e700000000a00 */
[----:B------:R-:W2:Y:S01]  /*11d0*/  @!P1 LDC.64 R16, c[0x0][0x228] ;  /* 0x00008a00ff109b82 */ /* 0x000ea20000000a00 */
[----:B0-----:R-:W-:Y:S01]  /*11e0*/  @!P1 IMAD R0, R5, R2, RZ ;  /* 0x0000000205009224 */ /* 0x001fe200078e02ff */
[----:B------:R-:W-:-:S03]  /*11f0*/  @!P1 MOV R5, R33 ;  /* 0x0000002100059202 */ /* 0x000fc60000000f00 */
[C---:B------:R-:W-:Y:S02]  /*1200*/  @!P1 IMAD R9, R11.reuse, R3, R0 ;  /* 0x000000030b099224 */ /* 0x040fe400078e0200 */
[----:B------:R-:W-:Y:S01]  /*1210*/  @!P1 IMAD.WIDE.U32 R2, R11, R2, R4 ;  /* 0x000000020b029225 */ /* 0x000fe200078e0004 */
[----:B------:R-:W-:-:S04]  /*1220*/  IADD3 R11, R7, 0x48, RZ ;  /* 0x00000048070b7810 */ /* 0x000fc80007ffe0ff */
[----:B------:R-:W-:Y:S02]  /*1230*/  @!P1 IADD3 R5, R3, R9, RZ ;  /* 0x0000000903059210 */ /* 0x000fe40007ffe0ff */
[C---:B------:R-:W-:Y:S02]  /*1240*/  @!P1 SHF.L.U32 R3, R2.reuse, 0x1, RZ ;  /* 0x0000000102039819 */ /* 0x040fe400000006ff */
[----:B------:R-:W-:Y:S02]  /*1250*/  @!P1 SHF.L.U64.HI R2, R2, 0x1, R5 ;  /* 0x0000000102029819 */ /* 0x000fe40000010205 */
[----:B-1----:R-:W-:Y:S02]  /*1260*/  @!P1 IADD3 R14, P0, R3, R14, RZ ;  /* 0x0000000e030e9210 */ /* 0x002fe40007f1e0ff */
[----:B------:R-:W-:Y:S02]  /*1270*/  SHF.R.S32.HI R5, RZ, 0x1f, R11 ;  /* 0x0000001fff057819 */ /* 0x000fe4000001140b */
[----:B------:R-:W-:-:S02]  /*1280*/  @!P1 IADD3.X R15, R2, R15, RZ, P0, !PT ;  /* 0x0000000f020f9210 */ /* 0x000fc400007fe4ff */
[----:B--2---:R-:W-:-:S04]  /*1290*/  @!P1 IADD3 R16, P0, R3, R16, RZ ;  /* 0x0000001003109210 */ /* 0x004fc80007f1e0ff */
[----:B------:R-:W-:Y:S02]  /*12a0*/  @!P1 IADD3.X R17, R2, R17, RZ, P0, !PT ;  /* 0x0000001102119210 */ /* 0x000fe400007fe4ff */
        /* <DEDUP_REMOVED lines=17> */
[----:B------:R-:W-:-:S03]  /*13c0*/  SHF.R.S32.HI R57, RZ, 0x1f, R11 ;  /* 0x0000001fff397819 */ /* 0x000fc6000001140b */
[----:B------:R-:W-:Y:S01]  /*13d0*/  @!P1 IMAD.X R9, R4, 0x1, R9, P0 ;  /* 0x0000000104099824 */ /* 0x000fe200000e0609 */
        /* <DEDUP_REMOVED lines=13> */
[----:B------:R-:W-:-:S05]  /*14b0*/  @!P1 IMAD.WIDE.U32 R56, R11, R2, R56 ;  /* 0x000000020b389225 */ /* 0x000fca00078e0038 */
[----:B------:R-:W-:Y:S02]  /*14c0*/  @!P1 IADD3 R3, R57, R3, RZ ;  /* 0x0000000339039210 */ /* 0x000fe40007ffe0ff */
[C---:B------:R-:W-:Y:S02]  /*14d0*/  @!P1 SHF.L.U32 R0, R56.reuse, 0x1, RZ ;  /* 0x0000000138009819 */ /* 0x040fe400000006ff */
[----:B------:R-:W-:Y:S02]  /*14e0*/  @!P1 SHF.L.U64.HI R56, R56, 0x1, R3 ;  /* 0x0000000138389819 */ /* 0x000fe40000010203 */
[----:B-1----:R-:W-:-:S04]  /*14f0*/  @!P1 IADD3 R4, P0, R0, R4, RZ ;  /* 0x0000000400049210 */ /* 0x002fc80007f1e0ff */
[----:B------:R-:W-:Y:S02]  /*1500*/  @!P1 IADD3.X R5, R56, R5, RZ, P0, !PT ;  /* 0x0000000538059210 */ /* 0x000fe400007fe4ff */
[----:B--2---:R-:W-:Y:S02]  /*1510*/  @!P1 IADD3 R60, P0, R0, R60, RZ ;  /* 0x0000003c003c9210 */ /* 0x004fe40007f1e0ff */
[----:B------:R-:W-:Y:S02]  /*1520*/  IADD3 R0, R7, 0x58, RZ ;  /* 0x0000005807007810 */ /* 0x000fe40007ffe0ff */
[----:B------:R-:W-:Y:S02]  /*1530*/  @!P1 IADD3.X R61, R56, R61, RZ, P0, !PT ;  /* 0x0000003d383d9210 */ /* 0x000fe400007fe4ff */
[----:B------:R-:W-:Y:S02]  /*1540*/  SHF.R.S32.HI R11, RZ, 0x1f, R0 ;  /* 0x0000001fff0b7819 */ /* 0x000fe40000011400 */
[----:B------:R-:W-:-:S04]  /*1550*/  ISETP.GE.U32.AND P0, PT, R0, UR18, PT ;  /* 0x0000001200007c0c */ /* 0x000fc8000bf06070 */
[----:B------:R-:W-:-:S13]  /*1560*/  ISETP.GE.OR.EX P1, PT, R11, UR19, P5, P0 ;  /* 0x000000130b007c0c */ /* 0x000fda000af26700 */
[----:B------:R-:W0:Y:S01]  /*1570*/  @!P1 LDC.64 R2, c[0x0][0x288] ;  /* 0x0000a200ff029b82 */ /* 0x000e220000000a00 */
[----:B------:R-:W-:Y:S02]  /*1580*/  @!P1 MOV R58, R34 ;  /* 0x00000022003a9202 */ /* 0x000fe40000000f00 */
[----:B------:R-:W-:Y:S02]  /*1590*/  @!P1 MOV R59, R33 ;  /* 0x00000021003b9202 */ /* 0x000fe40000000f00 */
[----:B------:R-:W-:-:S03]  /*15a0*/  @P1 LOP3.LUT R6, R6, 0x2000, RZ, 0xfc, !PT ;  /* 0x0000200006061812 */ /* 0x000fc600078efcff */
[----:B------:R-:W1:Y:S01]  /*15b0*/  @!P1 LDC.64 R56, c[0x0][0x230] ;  /* 0x00008c00ff389b82 */ /* 0x000e620000000a00 */
[----:B------:R-:W-:Y:S01]  /*15c0*/  LOP3.LUT R6, R6, 0xffffefff, RZ, 0xc0, !PT ;  /* 0xffffefff06067812 */ /* 0x000fe200078ec0ff */
[-C--:B0-----:R-:W-:Y:S02]  /*15d0*/  @!P1 IMAD R11, R11, R2.reuse, RZ ;  /* 0x000000020b0b9224 */ /* 0x081fe400078e02ff */
[----:B------:R-:W-:-:S04]  /*15e0*/  @!P1 IMAD.WIDE.U32 R58, R0, R2, R58 ;  /* 0x00000002003a9225 */ /* 0x000fc800078e003a */
[----:B------:R-:W-:Y:S01]  /*15f0*/  @!P1 IMAD R3, R0, R3, R11 ;  /* 0x0000000300039224 */ /* 0x000fe200078e020b */
[----:B------:R-:W-:-:S04]  /*1600*/  @!P1 SHF.L.U32 R0, R58, 0x1, RZ ;  /* 0x000000013a009819 */ /* 0x000fc800000006ff */
[----:B------:R-:W-:Y:S02]  /*1610*/  @!P1 IADD3 R3, R59, R3, RZ ;  /* 0x000000033b039210 */ /* 0x000fe40007ffe0ff */
[----:B-1----:R-:W-:Y:S02]  /*1620*/  @!P1 IADD3 R30, P0, R0, R56, RZ ;  /* 0x00000038001e9210 */ /* 0x002fe40007f1e0ff */
[----:B------:R-:W-:Y:S02]  /*1630*/  @!P1 SHF.L.U64.HI R58, R58, 0x1, R3 ;  /* 0x000000013a3a9819 */ /* 0x000fe40000010203 */
[----:B------:R-:W0:Y:S02]  /*1640*/  @!P1 LDC.64 R2, c[0x0][0x228] ;  /* 0x00008a00ff029b82 */ /* 0x000e240000000a00 */
[----:B------:R-:W-:-:S05]  /*1650*/  @!P1 IADD3.X R31, R58, R57, RZ, P0, !PT ;  /* 0x000000393a1f9210 */ /* 0x000fca00007fe4ff */
[----:B------:R-:W-:Y:S01]  /*1660*/  @!P1 STL.64 [R1+0x5f8], R30 ;  /* 0x0005f81e01009387 */ /* 0x000fe20000100a00 */
[----:B0-----:R-:W-:Y:S02]  /*1670*/  @!P1 IADD3 R18, P0, R0, R2, RZ ;  /* 0x0000000200129210 */ /* 0x001fe40007f1e0ff */
[----:B------:R-:W-:Y:S02]  /*1680*/  IADD3 R0, R7, 0x60, RZ ;  /* 0x0000006007007810 */ /* 0x000fe40007ffe0ff */
[----:B------:R-:W-:Y:S02]  /*1690*/  @!P1 IADD3.X R19, R58, R3, RZ, P0, !PT ;  /* 0x000000033a139210 */ /* 0x000fe400007fe4ff */
[----:B------:R-:W-:Y:S02]  /*16a0*/  SHF.R.S32.HI R11, RZ, 0x1f, R0 ;  /* 0x0000001fff0b7819 */ /* 0x000fe40000011400 */
[----:B------:R-:W-:Y:S01]  /*16b0*/  ISETP.GE.U32.AND P0, PT, R0, UR18, PT ;  /* 0x0000001200007c0c */ /* 0x000fe2000bf06070 */
[----:B------:R0:W-:Y:S03]  /*16c0*/  @!P1 STL.64 [R1+0x5e0], R18 ;  /* 0x0005e01201009387 */ /* 0x0001e60000100a00 */
[----:B------:R-:W-:-:S13]  /*16d0*/  ISETP.GE.OR.EX P1, PT, R11, UR19, P5, P0 ;  /* 0x000000130b007c0c */ /* 0x000fda000af26700 */
[----:B------:R-:W1:Y:S01]  /*16e0*/  @!P1 LDC.64 R2, c[0x0][0x288] ;  /* 0x0000a200ff029b82 */ /* 0x000e620000000a00 */
[----:B------:R-:W-:Y:S02]  /*16f0*/  @!P1 MOV R58, R34 ;  /* 0x00000022003a9202 */ /* 0x000fe40000000f00 */
[----:B------:R-:W-:Y:S02]  /*1700*/  @!P1 MOV R59, R33 ;  /* 0x00000021003b9202 */ /* 0x000fe40000000f00 */
[----:B------:R-:W-:-:S03]  /*1710*/  @P1 LOP3.LUT R6, R6, 0x1000, RZ, 0xfc, !PT ;  /* 0x0000100006061812 */ /* 0x000fc600078efcff */
[----:B------:R-:W0:Y:S01]  /*1720*/  @!P1 LDC.64 R56, c[0x0][0x230] ;  /* 0x00008c00ff389b82 */ /* 0x000e220000000a00 */
[----:B------:R-:W-:Y:S01]  /*1730*/  LOP3.LUT R6, R6, 0xfffff7ff, RZ, 0xc0, !PT ;  /* 0xfffff7ff06067812 */ /* 0x000fe200078ec0ff */
[-C--:B-1----:R-:W-:Y:S02]  /*1740*/  @!P1 IMAD R11, R11, R2.reuse, RZ ;  /* 0x000000020b0b9224 */ /* 0x082fe400078e02ff */
[----:B------:R-:W-:-:S04]  /*1750*/  @!P1 IMAD.WIDE.U32 R58, R0, R2, R58 ;  /* 0x00000002003a9225 */ /* 0x000fc800078e003a */
[----:B------:R-:W-:Y:S01]  /*1760*/  @!P1 IMAD R3, R0, R3, R11 ;  /* 0x0000000300039224 */ /* 0x000fe200078e020b */
[----:B------:R-:W-:-:S04]  /*1770*/  @!P1 SHF.L.U32 R0, R58, 0x1, RZ ;  /* 0x000000013a009819 */ /* 0x000fc800000006ff */
[----:B------:R-:W-:Y:S02]  /*1780*/  @!P1 IADD3 R3, R59, R3, RZ ;  /* 0x000000033b039210 */ /* 0x000fe40007ffe0ff */
[----:B0-----:R-:W-:Y:S02]  /*1790*/  @!P1 IADD3 R18, P0, R0, R56, RZ ;  /* 0x0000003800129210 */ /* 0x001fe40007f1e0ff */
[----:B------:R-:W-:Y:S02]  /*17a0*/  @!P1 SHF.L.U64.HI R58, R58, 0x1, R3 ;  /* 0x000000013a3a9819 */ /* 0x000fe40000010203 */
[----:B------:R-:W0:Y:S02]  /*17b0*/  @!P1 LDC.64 R2, c[0x0][0x228] ;  /* 0x00008a00ff029b82 */ /* 0x000e240000000a00 */
[----:B------:R-:W-:-:S05]  /*17c0*/  @!P1 IADD3.X R19, R58, R57, RZ, P0, !PT ;  /* 0x000000393a139210 */ /* 0x000fca00007fe4ff */
[----:B------:R0:W-:Y:S02]  /*17d0*/  @!P1 STL.64 [R1+0x5e8], R18 ;  /* 0x0005e81201009387 */ /* 0x0001e40000100a00 */
        /* <DEDUP_REMOVED lines=46> */
[----:B0-----:R-:W-:Y:S01]  /*1ac0*/  @!P1 IADD3 R18, P0, R0, R2, RZ ;  /* 0x0000000200129210 */ /* 0x001fe20007f1e0ff */
[----:B------:R-:W-:-:S03]  /*1ad0*/  VIADD R0, R7, 0x78 ;  /* 0x0000007807007836 */ /* 0x000fc60000000000 */
        /* <DEDUP_REMOVED lines=121> */
[----:B------:R-:W-:Y:S01]  /*2270*/  @!P1 MOV R58, R34 ;  /* 0x00000022003a9202 */ /* 0x000fe20000000f00 */
[----:B------:R-:W-:Y:S01]  /*2280*/  @!P1 IMAD.MOV.U32 R59, RZ, RZ, R33 ;  /* 0x000000ffff3b9224 */ /* 0x000fe200078e0021 */
[----:B------:R-:W-:-:S04]  /*2290*/  @P1 LOP3.LUT R6, R6, 0x10, RZ, 0xfc, !PT ;  /* 0x0000001006061812 */ /* 0x000fc800078efcff */
[----:B------:R-:W-:Y:S01]  /*22a0*/  LOP3.LUT R6, R6, 0xfffffff7, RZ, 0xc0, !PT ;  /* 0xfffffff706067812 */ /* 0x000fe200078ec0ff */
[----:B------:R-:W0:Y:S01]  /*22b0*/  @!P1 LDC.64 R56, c[0x0][0x230] ;  /* 0x00008c00ff389b82 */ /* 0x000e220000000a00 */
        /* <DEDUP_REMOVED lines=117> */
[----:B------:R-:W-:Y:S02]  /*2a10*/  @!P1 IMAD R3, R0, R3, R11 ;  /* 0x0000000300039224 */ /* 0x000fe400078e020b */
[----:B------:R-:W-:-:S03]  /*2a20*/  @!P1 IMAD.SHL.U32 R0, R58, 0x2, RZ ;  /* 0x000000023a009824 */ /* 0x000fc600078e00ff */
        /* <DEDUP_REMOVED lines=122> */
[----:B------:R-:W-:-:S03]  /*31d0*/  IADD3 R0, R7, 0xf8, RZ ;  /* 0x000000f807007810 */ /* 0x000fc60007ffe0ff */
[----:B------:R-:W-:Y:S01]  /*31e0*/  @!P1 IMAD.X R19, R58, 0x1, R3, P0 ;  /* 0x000000013a139824 */ /* 0x000fe200000e0603 */
[----:B------:R-:W-:Y:S02]  /*31f0*/  SHF.R.S32.HI R11, RZ, 0x1f, R0 ;  /* 0x0000001fff0b7819 */ /* 0x000fe40000011400 */
[----:B------:R-:W-:Y:S02]  /*3200*/  ISETP.GE.U32.AND P0, PT, R0, UR18, PT ;  /* 0x0000001200007c0c */ /* 0x000fe4000bf06070 */
[----:B------:R0:W-:Y:S02]  /*3210*/  @!P1 STL.64 [R1+0x4b8], R18 ;  /* 0x0004b81201009387 */ /* 0x0001e40000100a00 */
        /* <DEDUP_REMOVED lines=240> */
[----:B------:R-:W-:-:S03]  /*4120*/  @!P1 SHF.L.U32 R0, R58, 0x1, RZ ;  /* 0x000000013a009819 */ /* 0x000fc600000006ff */
[----:B------:R-:W-:Y:S01]  /*4130*/  @!P1 IMAD.IADD R3, R59, 0x1, R3 ;  /* 0x000000013b039824 */ /* 0x000fe200078e0203 */
[----:B0-----:R-:W-:-:S04]  /*4140*/  @!P1 IADD3 R18, P0, R0, R56, RZ ;  /* 0x0000003800129210 */ /* 0x001fc80007f1e0ff */
        /* <DEDUP_REMOVED lines=116> */
[----:B------:R-:W0:Y:S03]  /*4890*/  @!P1 LDC.64 R2, c[0x0][0x228] ;  /* 0x00008a00ff029b82 */ /* 0x000e260000000a00 */
[----:B------:R-:W-:-:S05]  /*48a0*/  @!P1 IMAD.X R19, R58, 0x1, R57, P0 ;  /* 0x000000013a139824 */ /* 0x000fca00000e0639 */
        /* <DEDUP_REMOVED lines=219> */
[----:B------:R-:W0:Y:S02]  /*5660*/  @!P1 LDC.64 R56, c[0x0][0x230] ;  /* 0x00008c00ff389b82 */ /* 0x000e240000000a00 */
[----:B------:R-:W-:Y:S04]  /*5670*/  STL [R1+0x898], R10 ;  /* 0x0008980a01007387 */ /* 0x000fe80000100800 */
[----:B------:R-:W-:Y:S04]  /*5680*/  STL [R1+0x8a8], R10 ;  /* 0x0008a80a01007387 */ /* 0x000fe80000100800 */
[----:B------:R-:W-:Y:S04]  /*5690*/  STL [R1+0x8b8], R10 ;  /* 0x0008b80a01007387 */ /* 0x000fe80000100800 */
[----:B------:R-:W-:Y:S01]  /*56a0*/  STL [R1+0x8c8], R10 ;  /* 0x0008c80a01007387 */ /* 0x000fe20000100800 */
[----:B-1----:R-:W-:-:S02]  /*56b0*/  @!P1 IMAD R11, R11, R2, RZ ;  /* 0x000000020b0b9224 */ /* 0x002fc400078e02ff */
[C---:B------:R-:W-:Y:S01]  /*56c0*/  @!P1 IMAD.WIDE.U32 R58, R0.reuse, R2, R58 ;  /* 0x00000002003a9225 */ /* 0x040fe200078e003a */
[----:B------:R-:W-:Y:S03]  /*56d0*/  STL [R1+0x8d8], R10 ;  /* 0x0008d80a01007387 */ /* 0x000fe60000100800 */
        /* <DEDUP_REMOVED lines=81> */
[----:B------:R0:W-:Y:S01]  /*5bf0*/  @!P4 STL.64 [R1+0x2a8], R18 ;  /* 0x0002a8120100c387 */ /* 0x0001e20000100a00 */
[----:B------:R-:W-:-:S02]  /*5c00*/  LOP3.LUT P4, RZ, R6, 0x2000000, RZ, 0xc0, !PT ;  /* 0x0200000006ff7812 */ /* 0x000fc4000788c0ff */
[----:B------:R-:W-:Y:S02]  /*5c10*/  ISETP.GE.OR.EX P3, PT, R11, UR19, P5, P3 ;  /* 0x000000130b007c0c */ /* 0x000fe4000af66730 */
[----:B------:R-:W-:-:S11]  /*5c20*/  LOP3.LUT R6, R6, 0xefffffff, RZ, 0xc0, !PT ;  /* 0xefffffff06067812 */ /* 0x000fd600078ec0ff */
        /* <DEDUP_REMOVED lines=27> */
[----:B------:R-:W2:Y:S01]  /*5de0*/  @!P2 LDC.64 R56, c[0x0][0x230] ;  /* 0x00008c00ff38ab82 */ /* 0x000ea20000000a00 */
[----:B------:R-:W-:Y:S01]  /*5df0*/  LOP3.LUT R6, R6, 0xbfffffff, RZ, 0xc0, !PT ;  /* 0xbfffffff06067812 */ /* 0x000fe200078ec0ff */
[-C--:B-1----:R-:W-:Y:S02]  /*5e00*/  @!P2 IMAD R11, R11, R2.reuse, RZ ;  /* 0x000000020b0ba224 */ /* 0x082fe400078e02ff */
[----:B------:R-:W-:-:S04]  /*5e10*/  @!P2 IMAD.WIDE.U32 R58, R0, R2, R58 ;  /* 0x00000002003aa225 */ /* 0x000fc800078e003a */
[----:B------:R-:W-:Y:S01]  /*5e20*/  @!P2 IMAD R3, R0, R3, R11 ;  /* 0x000000030003a224 */ /* 0x000fe200078e020b */
[----:B------:R-:W-:-:S04]  /*5e30*/  @!P2 SHF.L.U32 R0, R58, 0x1, RZ ;  /* 0x000000013a00a819 */ /* 0x000fc800000006ff */
[----:B------:R-:W-:Y:S02]  /*5e40*/  @!P2 IADD3 R3, R59, R3, RZ ;  /* 0x000000033b03a210 */ /* 0x000fe40007ffe0ff */
[----:B--2---:R-:W-:Y:S02]  /*5e50*/  @!P2 IADD3 R20, P0, R0, R56, RZ ;  /* 0x000000380014a210 */ /* 0x004fe40007f1e0ff */
[----:B------:R-:W-:Y:S02]  /*5e60*/  @!P2 SHF.L.U64.HI R58, R58, 0x1, R3 ;  /* 0x000000013a3aa819 */ /* 0x000fe40000010203 */
[----:B------:R-:W0:Y:S02]  /*5e70*/  @!P2 LDC.64 R2, c[0x0][0x228] ;  /* 0x00008a00ff02ab82 */ /* 0x000e240000000a00 */
[----:B------:R-:W-:Y:S02]  /*5e80*/  @!P2 IADD3.X R21, R58, R57, RZ, P0, !PT ;  /* 0x000000393a15a210 */ /* 0x000fe400007fe4ff */
[----:B0-----:R-:W-:-:S02]  /*5e90*/  @!P2 IADD3 R18, P0, R0, R2, RZ ;  /* 0x000000020012a210 */ /* 0x001fc40007f1e0ff */
        /* <DEDUP_REMOVED lines=8> */
[----:B------:R-:W-:Y:S02]  /*5f20*/  MOV R32, R20 ;  /* 0x0000001400207202 */ /* 0x000fe40000000f00 */
[----:B------:R-:W-:Y:S01]  /*5f30*/  MOV R35, R19 ;  /* 0x0000001300237202 */ /* 0x000fe20000000f00 */
[----:B------:R-:W1:Y:S01]  /*5f40*/  @!P1 LDC.64 R56, c[0x0][0x230] ;  /* 0x00008c00ff389b82 */ /* 0x000e620000000a00 */
[----:B------:R-:W-:Y:S01]  /*5f50*/  @P1 LOP3.LUT R6, R6, 0x40000000, RZ, 0xfc, !PT ;  /* 0x4000000006061812 */ /* 0x000fe200078efcff */
[----:B0-----:R-:W-:-:S02]  /*5f60*/  @!P1 IMAD R11, R11, R2, RZ ;  /* 0x000000020b0b9224 */ /* 0x001fc400078e02ff */
[----:B------:R-:W-:-:S04]  /*5f70*/  @!P1 IMAD.WIDE.U32 R58, R0, R2, R58 ;  /* 0x00000002003a9225 */ /* 0x000fc800078e003a */
[----:B------:R-:W-:Y:S02]  /*5f80*/  @!P1 IMAD R3, R0, R3, R11 ;  /* 0x0000000300039224 */ /* 0x000fe400078e020b */
[----:B------:R-:W-:-:S03]  /*5f90*/  @!P1 IMAD.SHL.U32 R0, R58, 0x2, RZ ;  /* 0x000000023a009824 */ /* 0x000fc600078e00ff */
[----:B------:R-:W-:Y:S02]  /*5fa0*/  @!P1 IADD3 R3, R59, R3, RZ ;  /* 0x000000033b039210 */ /* 0x000fe40007ffe0ff */
[----:B-1----:R-:W-:Y:S02]  /*5fb0*/  @!P1 IADD3 R30, P0, R0, R56, RZ ;  /* 0x00000038001e9210 */ /* 0x002fe40007f1e0ff */
[----:B------:R-:W-:Y:S02]  /*5fc0*/  @!P1 SHF.L.U64.HI R58, R58, 0x1, R3 ;  /* 0x000000013a3a9819 */ /* 0x000fe40000010203 */
[----:B------:R-:W0:Y:S02]  /*5fd0*/  @!P1 LDC.64 R2, c[0x0][0x228] ;  /* 0x00008a00ff029b82 */ /* 0x000e240000000a00 */
[----:B------:R-:W-:-:S05]  /*5fe0*/  @!P1 IADD3.X R31, R58, R57, RZ, P0, !PT ;  /* 0x000000393a1f9210 */ /* 0x000fca00007fe4ff */
[----:B------:R0:W-:Y:S02]  /*5ff0*/  @!P1 STL.64 [R1+0x260], R30 ;  /* 0x0002601e01009387 */ /* 0x0001e40000100a00 */
[----:B0-----:R-:W-:Y:S02]  /*6000*/  @!P1 IADD3 R30, P0, R0, R2, RZ ;  /* 0x00000002001e9210 */ /* 0x001fe40007f1e0ff */
[----:B------:R-:W-:Y:S02]  /*6010*/  IADD3 R0, R7, 0x1f8, RZ ;  /* 0x000001f807007810 */ /* 0x000fe40007ffe0ff */
[----:B------:R-:W-:Y:S01]  /*6020*/  @!P1 IADD3.X R31, R58, R3, RZ, P0, !PT ;  /* 0x000000033a1f9210 */ /* 0x000fe200007fe4ff */
[----:B------:R-:W2:Y:S01]  /*6030*/  LDL.LU R7, [R1+0x5f4] ;  /* 0x0005f40001077983 */ /* 0x000ea20000300800 */
[----:B------:R-:W-:Y:S02]  /*6040*/  SHF.R.S32.HI R11, RZ, 0x1f, R0 ;  /* 0x0000001fff0b7819 */ /* 0x000fe40000011400 */
[----:B------:R-:W-:-:S04]  /*6050*/  ISETP.GE.U32.AND P0, PT, R0, UR18, PT ;  /* 0x0000001200007c0c */ /* 0x000fc8000bf06070 */
[----:B------:R-:W-:-:S13]  /*6060*/  ISETP.GE.OR.EX P0, PT, R11, UR19, P5, P0 ;  /* 0x000000130b007c0c */ /* 0x000fda000af06700 */
[----:B------:R-:W0:Y:S01]  /*6070*/  @!P0 LDC.64 R56, c[0x0][0x288] ;  /* 0x0000a200ff388b82 */ /* 0x000e220000000a00 */
[----:B------:R-:W-:Y:S02]  /*6080*/  @!P0 MOV R58, R34 ;  /* 0x00000022003a8202 */ /* 0x000fe40000000f00 */
[----:B------:R-:W-:-:S05]  /*6090*/  @!P0 MOV R59, R33 ;  /* 0x00000021003b8202 */ /* 0x000fca0000000f00 */
[----:B------:R-:W1:Y:S01]  /*60a0*/  @!P0 LDC.64 R2, c[0x0][0x230] ;  /* 0x00008c00ff028b82 */ /* 0x000e620000000a00 */
[----:B------:R-:W-:Y:S02]  /*60b0*/  MOV R33, R21 ;  /* 0x0000001500217202 */ /* 0x000fe40000000f00 */
[----:B------:R-:W3:Y:S01]  /*60c0*/  LDL.LU.64 R20, [R1+0x938] ;  /* 0x0009380001147983 */ /* 0x000ee20000300a00 */
[----:B------:R-:W-:-:S03]  /*60d0*/  MOV R34, R18 ;  /* 0x0000001200227202 */ /* 0x000fc60000000f00 */
[----:B------:R-:W4:Y:S01]  /*60e0*/  LDL.LU.64 R18, [R1+0x940] ;  /* 0x0009400001127983 */ /* 0x000f220000300a00 */
[-C--:B0-----:R-:W-:Y:S02]  /*60f0*/  @!P0 IMAD R11, R11, R56.reuse, RZ ;  /* 0x000000380b0b8224 */ /* 0x081fe400078e02ff */
[----:B------:R-:W-:-:S04]  /*6100*/  @!P0 IMAD.WIDE.U32 R58, R0, R56, R58 ;  /* 0x00000038003a8225 */ /* 0x000fc800078e003a */
[----:B------:R-:W-:Y:S01]  /*6110*/  @!P0 IMAD R57, R0, R57, R11 ;  /* 0x0000003900398224 */ /* 0x000fe200078e020b */
[----:B------:R-:W-:-:S04]  /*6120*/  @!P0 SHF.L.U32 R11, R58, 0x1, RZ ;  /* 0x000000013a0b8819 */ /* 0x000fc800000006ff */
[----:B------:R-:W-:Y:S01]  /*6130*/  @!P0 IADD3 R0, R59, R57, RZ ;  /* 0x000000393b008210 */ /* 0x000fe20007ffe0ff */
[----:B------:R0:W-:Y:S03]  /*6140*/  STL [R1+0x710], R58 ;  /* 0x0007103a01007387 */ /* 0x0001e60000100800 */
[----:B------:R-:W-:Y:S02]  /*6150*/  @!P0 SHF.L.U64.HI R0, R58, 0x1, R0 ;  /* 0x000000013a008819 */ /* 0x000fe40000010200 */
[----:B------:R-:W-:Y:S02]  /*6160*/  MOV R59, R33 ;  /* 0x00000021003b7202 */ /* 0x000fe40000000f00 */
[----:B0-----:R-:W-:Y:S02]  /*6170*/  MOV R58, R32 ;  /* 0x00000020003a7202 */ /* 0x001fe40000000f00 */
[----:B------:R-:W-:-:S02]  /*6180*/  MOV R32, R30 ;  /* 0x0000001e00207202 */ /* 0x000fc40000000f00 */
[----:B-1----:R-:W-:Y:S02]  /*6190*/  @!P0 IADD3 R30, P6, R11, R2, RZ ;  /* 0x000000020b1e8210 */ /* 0x002fe40007fde0ff */
[----:B------:R-:W-:Y:S02]  /*61a0*/  MOV R33, R31 ;  /* 0x0000001f00217202 */ /* 0x000fe40000000f00 */
[----:B------:R-:W-:Y:S02]  /*61b0*/  @!P0 IADD3.X R31, R0, R3, RZ, P6, !PT ;  /* 0x00000003001f8210 */ /* 0x000fe400037fe4ff */
[----:B------:R-:W-:Y:S02]  /*61c0*/  MOV R2, UR8 ;  /* 0x0000000800027c02 */ /* 0x000fe40008000f00 */
[----:B------:R-:W-:-:S06]  /*61d0*/  MOV R3, UR9 ;  /* 0x0000000900037c02 */ /* 0x000fcc0008000f00 */
[----:B------:R-:W3:Y:S01]  /*61e0*/  LDG.E.64 R2, desc[UR10][R2.64] ;  /* 0x0000000a02027981 */ /* 0x000ee2000c1e1b00 */
[C---:B------:R-:W-:Y:S02]  /*61f0*/  LOP3.LUT P3, RZ, R6.reuse, 0x400000, RZ, 0xc0, !PT ;  /* 0x0040000006ff7812 */ /* 0x040fe4000786c0ff */
[----:B--2---:R-:W-:Y:S02]  /*6200*/  LOP3.LUT R7, R7, 0xfffffffe, RZ, 0xc0, !PT ;  /* 0xfffffffe07077812 */ /* 0x004fe400078ec0ff */
[----:B------:R-:W-:Y:S02]  /*6210*/  LOP3.LUT P6, RZ, R6, 0x800000, RZ, 0xc0, !PT ;  /* 0x0080000006ff7812 */ /* 0x000fe400078cc0ff */
[----:B------:R-:W-:Y:S01]  /*6220*/  @P5 LOP3.LUT R7, R7, 0x1, RZ, 0xfc, !PT ;  /* 0x0000000107075812 */ /* 0x000fe200078efcff */
[----:B------:R-:W-:Y:S04]  /*6230*/  STL.64 [R1+0x6b8], R30 ;  /* 0x0006b81e01007387 */ /* 0x000fe80000100a00 */
[----:B------:R-:W-:Y:S04]  /*6240*/  STL [R1+0x5f4], R7 ;  /* 0x0005f40701007387 */ /* 0x000fe80000100800 */
        /* <DEDUP_REMOVED lines=17> */
[----:B------:R-:W-:Y:S01]  /*6360*/  STL [R1+0x828], R7 ;  /* 0x0008280701007387 */ /* 0x000fe20000100800 */
[----:B---3--:R-:W-:-:S03]  /*6370*/  R2UR UR16, R2 ;  /* 0x00000000021072ca */ /* 0x008fc600000e0000 */
[----:B------:R-:W-:Y:S04]  /*6380*/  STL [R1+0x838], R7 ;  /* 0x0008380701007387 */ /* 0x000fe80000100800 */
[----:B------:R-:W-:Y:S04]  /*6390*/  STL [R1+0x848], R7 ;  /* 0x0008480701007387 */ /* 0x000fe80000100800 */
[----:B------:R-:W-:Y:S02]  /*63a0*/  STL [R1+0x858], R7 ;  /* 0x0008580701007387 */ /* 0x000fe40000100800 */
[----:B------:R-:W-:-:S02]  /*63b0*/  MOV R56, UR16 ;  /* 0x0000001000387c02 */ /* 0x000fc40008000f00 */
[----:B------:R-:W-:Y:S03]  /*63c0*/  STL [R1+0x868], R7 ;  /* 0x0008680701007387 */ /* 0x000fe60000100800 */
[----:B------:R-:W-:Y:S01]  /*63d0*/  FFMA.FTZ R56, -R56, UR16, R3 ;  /* 0x0000001038387c23 */ /* 0x000fe20008010103 */
[----:B------:R-:W-:Y:S01]  /*63e0*/  STL [R1+0x878], R7 ;  /* 0x0008780701007387 */ /* 0x000fe20000100800 */
[----:B------:R-:W0:Y:S03]  /*63f0*/  @!P0 LDC.64 R2, c[0x0][0x228] ;  /* 0x00008a00ff028b82 */ /* 0x000e260000000a00 */
[----:B------:R-:W-:Y:S01]  /*6400*/  FSETP.GTU.FTZ.AND P1, PT, R56, RZ, PT ;  /* 0x000000ff3800720b */ /* 0x000fe20003f3c000 */
[----:B------:R-:W-:-:S12]  /*6410*/  STL [R1+0x888], R7 ;  /* 0x0008880701007387 */ /* 0x000fd80000100800 */
[----:B------:R-:W-:-:S05]  /*6420*/  VOTEU.ANY UP0, P1 ;  /* 0x00000000003f7886 */ /* 0x000fca0000800100 */
[----:B------:R-:W-:Y:S01]  /*6430*/  @UP0 ULDC UR7, c[0x0][0x250] ;  /* 0x0000940000070ab9 */ /* 0x000fe20000000800 */
[----:B0-----:R-:W-:-:S04]  /*6440*/  @!P0 IADD3 R2, P1, R11, R2, RZ ;  /* 0x000000020b028210 */ /* 0x001fc80007f3e0ff */
[----:B------:R-:W-:Y:S01]  /*6450*/  @!P0 IADD3.X R3, R0, R3, RZ, P1, !PT ;  /* 0x0000000300038210 */ /* 0x000fe20000ffe4ff */
[----:B------:R-:W-:Y:S01]  /*6460*/  HFMA2.MMA R0, -RZ, RZ, 0, 0 ;  /* 0x00000000ff007435 */ /* 0x000fe200000001ff */
[----:B------:R-:W-:-:S06]  /*6470*/  MOV R11, RZ ;  /* 0x000000ff000b7202 */ /* 0x000fcc0000000f00 */
[----:B----4-:R0:W2:Y:S04]  /*6480*/  @!P4 LDG.E R11, desc[UR10][R18.64] ;  /* 0x0000000a120bc981 */ /* 0x0100a8000c1e1900 */
[----:B------:R-:W0:Y:S02]  /*6490*/  @!P4 LDG.E R0, desc[UR10][R20.64] ;  /* 0x0000000a1400c981 */ /* 0x000e24000c1e1900 */
[----:B0-----:R-:W-:-:S04]  /*64a0*/  @!P4 SHF.R.U32.HI R18, RZ, 0x10, R0 ;  /* 0x00000010ff12c819 */ /* 0x001fc80000011600 */
[----:B------:R-:W-:Y:S02]  /*64b0*/  @!P4 PRMT R24, R18, 0x7610, R24 ;  /* 0x000076101218c816 */ /* 0x000fe40000000018 */
[----:B--2---:R-:W-:-:S04]  /*64c0*/  @!P4 SHF.R.U32.HI R18, RZ, 0x10, R11 ;  /* 0x00000010ff12c819 */ /* 0x004fc8000001160b */
[----:B------:R-:W-:Y:S01]  /*64d0*/  @!P4 PRMT R25, R18, 0x7610, R25 ;  /* 0x000076101219c816 */ /* 0x000fe20000000019 */
[----:B------:R0:W-:Y:S04]  /*64e0*/  STL.S16 [R1+0x2d8], R24 ;  /* 0x0002d81801007387 */ /* 0x0001e80000100600 */
[----:B------:R1:W-:Y:S04]  /*64f0*/  STL.S16 [R1+0x2cc], R25 ;  /* 0x0002cc1901007387 */ /* 0x0003e80000100600 */
[----:B0-----:R-:W2:Y:S04]  /*6500*/  LDL.LU R24, [R1+0x930] ;  /* 0x0009300001187983 */ /* 0x001ea80000300800 */
[----:B-1----:R-:W2:Y:S01]  /*6510*/  LDL.LU R25, [R1+0x92c] ;  /* 0x00092c0001197983 */ /* 0x002ea20000300800 */
[----:B------:R-:W-:Y:S01]  /*6520*/  PRMT R20, RZ, 0x7610, R20 ;  /* 0x00007610ff147816 */ /* 0x000fe20000000014 */
[----:B------:R-:W-:-:S03]  /*6530*/  HFMA2.MMA R18, -RZ, RZ, 0, 0 ;  /* 0x00000000ff127435 */ /* 0x000fc600000001ff */
[----:B------:R-:W-:-:S05]  /*6540*/  @!P4 PRMT R20, R0, 0x7610, R20 ;  /* 0x000076100014c816 */ /* 0x000fca0000000014 */
[----:B------:R0:W-:Y:S02]  /*6550*/  STL.S16 [R1+0x2b4], R20 ;  /* 0x0002b41401007387 */ /* 0x0001e40000100600 */
[----:B0-----:R-:W-:-:S06]  /*6560*/  MOV R20, RZ ;  /* 0x000000ff00147202 */ /* 0x001fcc0000000f00 */
[----:B------:R-:W3:Y:S04]  /*6570*/  @!P6 LDG.E R20, desc[UR10][R22.64] ;  /* 0x0000000a1614e981 */ /* 0x000ee8000c1e1900 */
[----:B--2---:R-:W2:Y:S01]  /*6580*/  @!P6 LDG.E R18, desc[UR10][R24.64] ;  /* 0x0000000a1812e981 */ /* 0x004ea2000c1e1900 */
[----:B------:R-:W-:-:S04]  /*6590*/  PRMT R19, RZ, 0x7610, R19 ;  /* 0x00007610ff137816 */ /* 0x000fc80000000013 */
[----:B------:R-:W-:-:S05]  /*65a0*/  @!P4 PRMT R19, R11, 0x7610, R19 ;  /* 0x000076100b13c816 */ /* 0x000fca0000000013 */
[----:B------:R2:W-:Y:S02]  /*65b0*/  STL.S16 [R1+0x2c8], R19 ;  /* 0x0002c81301007387 */ /* 0x0005e40000100600 */
[----:B--2---:R-:W-:-:S04]  /*65c0*/  @!P6 SHF.R.U32.HI R19, RZ, 0x10, R18 ;  /* 0x00000010ff13e819 */ /* 0x004fc80000011612 */
[----:B------:R-:W-:Y:S02]  /*65d0*/  @!P6 PRMT R28, R19, 0x7610, R28 ;  /* 0x00007610131ce816 */ /* 0x000fe4000000001c */
[----:B---3--:R-:W-:-:S04]  /*65e0*/  @!P6 SHF.R.U32.HI R19, RZ, 0x10, R20 ;  /* 0x00000010ff13e819 */ /* 0x008fc80000011614 */
        /* <DEDUP_REMOVED lines=12> */
[----:B------:R-:W-:Y:S02]  /*66b0*/  PLOP3.LUT P1, PT, PT, PT, UP0, 0x80, 0x0 ;  /* 0x000000000000781c */ /* 0x000fe40003f2f008 */
[----:B------:R-:W-:-:S04]  /*66c0*/  PRMT R22, RZ, 0x7610, R22 ;  /* 0x00007610ff167816 */ /* 0x000fc80000000016 */
[----:B------:R-:W-:-:S07]  /*66d0*/  @!P6 PRMT R22, R18, 0x7610, R22 ;  /* 0x000076101216e816 */ /* 0x000fce0000000016 */
[----:B------:R-:W-:Y:S01]  /*66e0*/  @P1 FADD.FTZ R56, R56, UR7 ;  /* 0x0000000738381e21 */ /* 0x000fe20008010000 */
[----:B------:R2:W-:Y:S05]  /*66f0*/  STL.S16 [R1+0x294], R22 ;  /* 0x0002941601007387 */ /* 0x0005ea0000100600 */
[----:B------:R-:W0:Y:S01]  /*6700*/  @P1 MUFU.RSQ R56, R56 ;  /* 0x0000003800381308 */ /* 0x000e220000001400 */
[----:B------:R-:W-:Y:S04]  /*6710*/  STL [R1+0x774], R30 ;  /* 0x0007741e01007387 */ /* 0x000fe80000100800 */
[----:B------:R-:W-:Y:S04]  /*6720*/  STL.64 [R1+0x790], R30 ;  /* 0x0007901e01007387 */ /* 0x000fe80000100a00 */
        /* <DEDUP_REMOVED lines=10> */
[----:B------:R-:W-:Y:S04]  /*67d0*/  STL [R1+0x8e8], R30 ;  /* 0x0008e81e01007387 */ /* 0x000fe80000100800 */
[----:B------:R-:W-:Y:S04]  /*67e0*/  STL [R1+0x8ec], R30 ;  /* 0x0008ec1e01007387 */ /* 0x000fe80000100800 */
[----:B------:R-:W-:Y:S04]  /*67f0*/  STL.64 [R1+0x6c0], R2 ;  /* 0x0006c00201007387 */ /* 0x000fe80000100a00 */
        /* <DEDUP_REMOVED lines=18> */
[----:B0-----:R-:W-:Y:S04]  /*6920*/  STL.64 [R1+0x718], R56 ;  /* 0x0007183801007387 */ /* 0x001fe80000100a00 */
[----:B------:R-:W-:Y:S04]  /*6930*/  STL.64 [R1+0x738], R56 ;  /* 0x0007383801007387 */ /* 0x000fe80000100a00 */
[----:B------:R-:W-:Y:S04]  /*6940*/  STL.64 [R1+0x758], R56 ;  /* 0x0007583801007387 */ /* 0x000fe80000100a00 */
[----:B------:R-:W-:Y:S01]  /*6950*/  STL [R1+0x778], R56 ;  /* 0x0007783801007387 */ /* 0x000fe20000100800 */
[----:B--2---:R-:W-:-:S04]  /*6960*/  @!P3 SHF.R.U32.HI R22, RZ, 0x10, R19 ;  /* 0x00000010ff16b819 */ /* 0x004fc80000011613 */
[----:B------:R-:W-:Y:S02]  /*6970*/  @!P3 PRMT R38, R22, 0x7610, R38 ;  /* 0x000076101626b816 */ /* 0x000fe40000000026 */
[----:B---3--:R-:W-:-:S04]  /*6980*/  @!P3 SHF.R.U32.HI R22, RZ, 0x10, R21 ;  /* 0x00000010ff16b819 */ /* 0x008fc80000011615 */
[----:B------:R-:W-:Y:S01]  /*6990*/  @!P3 PRMT R39, R22, 0x7610, R39 ;  /* 0x000076101627b816 */ /* 0x000fe20000000027 */
[----:B------:R0:W-:Y:S04]  /*69a0*/  STL.S16 [R1+0x2dc], R38 ;  /* 0x0002dc2601007387 */ /* 0x0001e80000100600 */
[----:B0-----:R-:W2:Y:S04]  /*69b0*/  LDL.LU R38, [R1+0x920] ;  /* 0x0009200001267983 */ /* 0x001ea80000300800 */
[----:B------:R0:W-:Y:S04]  /*69c0*/  STL.S16 [R1+0x368], R39 ;  /* 0x0003682701007387 */ /* 0x0001e80000100600 */
[----:B0-----:R-:W2:Y:S01]  /*69d0*/  LDL.LU R39, [R1+0x91c] ;  /* 0x00091c0001277983 */ /* 0x001ea20000300800 */
[----:B------:R-:W-:Y:S01]  /*69e0*/  LOP3.LUT P4, RZ, R6, 0x200000, RZ, 0xc0, !PT ;  /* 0x0020000006ff7812 */ /* 0x000fe2000788c0ff */
[----:B------:R-:W-:Y:S01]  /*69f0*/  HFMA2.MMA R22, -RZ, RZ, 0, 0 ;  /* 0x00000000ff167435 */ /* 0x000fe200000001ff */
[----:B------:R-:W-:-:S04]  /*6a00*/  PRMT R25, RZ, 0x7610, R25 ;  /* 0x00007610ff197816 */ /* 0x000fc80000000019 */
[----:B------:R-:W-:-:S05]  /*6a10*/  @!P3 PRMT R25, R19, 0x7610, R25 ;  /* 0x000076101319b816 */ /* 0x000fca0000000019 */
[----:B------:R0:W-:Y:S02]  /*6a20*/  STL.S16 [R1+0x280], R25 ;  /* 0x0002801901007387 */ /* 0x0001e40000100600 */
[----:B0-----:R-:W-:-:S06]  /*6a30*/  MOV R25, RZ ;  /* 0x000000ff00197202 */ /* 0x001fcc0000000f00 */
[----:B------:R-:W3:Y:S04]  /*6a40*/  @!P4 LDG.E R25, desc[UR10][R36.64] ;  /* 0x0000000a2419c981 */ /* 0x000ee8000c1e1900 */
[----:B--2---:R-:W2:Y:S01]  /*6a50*/  @!P4 LDG.E R22, desc[UR10][R38.64] ;  /* 0x0000000a2616c981 */ /* 0x004ea2000c1e1900 */
[----:B------:R-:W-:-:S04]  /*6a60*/  PRMT R23, RZ, 0x7610, R23 ;  /* 0x00007610ff177816 */ /* 0x000fc80000000017 */
[----:B------:R-:W-:Y:S02]  /*6a70*/  @!P3 PRMT R23, R21, 0x7610, R23 ;  /* 0x000076101517b816 */ /* 0x000fe40000000017 */
[----:B------:R-:W-:-:S03]  /*6a80*/  PRMT R42, RZ, 0x7610, R42 ;  /* 0x00007610ff2a7816 */ /* 0x000fc6000000002a */
[----:B------:R2:W-:Y:S01]  /*6a90*/  STL.S16 [R1+0x284], R23 ;  /* 0x0002841701007387 */ /* 0x0005e20000100600 */
[----:B------:R-:W-:Y:S02]  /*6aa0*/  PRMT R43, RZ, 0x7610, R43 ;  /* 0x00007610ff2b7816 */ /* 0x000fe4000000002b */
        /* <DEDUP_REMOVED lines=31> */
[----:B------:R-:W-:-:S02]  /*6ca0*/  PRMT R28, RZ, 0x7610, R28 ;  /* 0x00007610ff1c7816 */ /* 0x000fc4000000001c */
[----:B------:R-:W-:-:S09]  /*6cb0*/  PRMT R27, RZ, 0x7610, R27 ;  /* 0x00007610ff1b7816 */ /* 0x000fd2000000001b */
[----:B--2---:R-:W2:Y:S01]  /*6cc0*/  @!P3 LDG.E R24, desc[UR10][R46.64] ;  /* 0x0000000a2e18b981 */ /* 0x004ea2000c1e1900 */
[----:B------:R-:W-:Y:S02]  /*6cd0*/  @!P6 PRMT R28, R23, 0x7610, R28 ;  /* 0x00007610171ce816 */ /* 0x000fe4000000001c */
[----:B------:R-:W-:Y:S02]  /*6ce0*/  @!P6 PRMT R27, R26, 0x7610, R27 ;  /* 0x000076101a1be816 */ /* 0x000fe4000000001b */
[----:B------:R-:W-:Y:S01]  /*6cf0*/  PRMT R50, RZ, 0x7610, R50 ;  /* 0x00007610ff327816 */ /* 0x000fe20000000032 */
[----:B------:R-:W-:Y:S04]  /*6d00*/  STL.S16 [R1+0x268], R28 ;  /* 0x0002681c01007387 */ /* 0x000fe80000100600 */
[----:B------:R0:W-:Y:S02]  /*6d10*/  STL.S16 [R1+0x26c], R27 ;  /* 0x00026c1b01007387 */ /* 0x0001e40000100600 */
[----:B0-----:R-:W-:-:S06]  /*6d20*/  MOV R27, RZ ;  /* 0x000000ff001b7202 */ /* 0x001fcc0000000f00 */
[----:B------:R-:W3:Y:S01]  /*6d30*/  @!P3 LDG.E R27, desc[UR10][R44.64] ;  /* 0x0000000a2c1bb981 */ /* 0x000ee2000c1e1900 */
[----:B--2---:R-:W-:-:S04]  /*6d40*/  @!P3 SHF.R.U32.HI R28, RZ, 0x10, R24 ;  /* 0x00000010ff1cb819 */ /* 0x004fc80000011618 */
[----:B------:R-:W-:-:S05]  /*6d50*/  @!P3 PRMT R50, R28, 0x7610, R50 ;  /* 0x000076101c32b816 */ /* 0x000fca0000000032 */
[----:B------:R0:W-:Y:S04]  /*6d60*/  STL.S16 [R1+0x254], R50 ;  /* 0x0002543201007387 */ /* 0x0001e80000100600 */
[----:B0-----:R-:W2:Y:S01]  /*6d70*/  LDL.LU R50, [R1+0x908] ;  /* 0x0009080001327983 */ /* 0x001ea20000300800 */
[----:B------:R-:W-:Y:S02]  /*6d80*/  PRMT R51, RZ, 0x7610, R51 ;  /* 0x00007610ff337816 */ /* 0x000fe40000000033 */
[----:B---3--:R-:W-:Y:S02]  /*6d90*/  @!P3 SHF.R.U32.HI R28, RZ, 0x10, R27 ;  /* 0x00000010ff1cb819 */ /* 0x008fe4000001161b */
[----:B------:R-:W-:-:S05]  /*6da0*/  @!P3 PRMT R51, R24, 0x7610, R51 ;  /* 0x000076101833b816 */ /* 0x000fca0000000033 */
[----:B------:R0:W-:Y:S04]  /*6db0*/  STL.S16 [R1+0x250], R51 ;  /* 0x0002503301007387 */ /* 0x0001e80000100600 */
[----:B0-----:R-:W3:Y:S01]  /*6dc0*/  LDL.LU R51, [R1+0x900] ;  /* 0x0009000001337983 */ /* 0x001ee20000300800 */
[----:B--2---:R-:W-:-:S04]  /*6dd0*/  PRMT R50, RZ, 0x7610, R50 ;  /* 0x00007610ff327816 */ /* 0x004fc80000000032 */
[----:B------:R-:W-:-:S05]  /*6de0*/  @!P3 PRMT R50, R28, 0x7610, R50 ;  /* 0x000076101c32b816 */ /* 0x000fca0000000032 */
[----:B------:R0:W-:Y:S04]  /*6df0*/  STL.S16 [R1+0x404], R50 ;  /* 0x0004043201007387 */ /* 0x0001e80000100600 */
[----:B0-----:R-:W3:Y:S01]  /*6e00*/  LDL.LU R50, [R1+0x904] ;  /* 0x0009040001327983 */ /* 0x001ee20000300800 */
[----:B------:R-:W-:Y:S02]  /*6e10*/  LOP3.LUT P4, RZ, R6, 0x40000, RZ, 0xc0, !PT ;  /* 0x0004000006ff7812 */ /* 0x000fe4000788c0ff */
[----:B------:R-:W-:Y:S01]  /*6e20*/  PRMT R28, RZ, 0x7610, R28 ;  /* 0x00007610ff1c7816 */ /* 0x000fe2000000001c */
[----:B------:R0:W-:Y:S03]  /*6e30*/  STL [R1+0x10], R0 ;  /* 0x0000100001007387 */ /* 0x0001e60000100800 */
[----:B------:R-:W-:Y:S01]  /*6e40*/  @!P3 PRMT R28, R27, 0x7610, R28 ;  /* 0x000076101b1cb816 */ /* 0x000fe2000000001c */
[----:B0-----:R-:W-:-:S04]  /*6e50*/  HFMA2.MMA R0, -RZ, RZ, 0, 0 ;  /* 0x00000000ff007435 */ /* 0x001fc800000001ff */
[----:B------:R0:W-:Y:S02]  /*6e60*/  STL.S16 [R1+0x25c], R28 ;  /* 0x00025c1c01007387 */ /* 0x0001e40000100600 */
[----:B0-----:R-:W-:-:S06]  /*6e70*/  MOV R28, RZ ;  /* 0x000000ff001c7202 */ /* 0x001fcc0000000f00 */
[----:B------:R-:W2:Y:S04]  /*6e80*/  @!P4 LDG.E R28, desc[UR10][R48.64] ;  /* 0x0000000a301cc981 */ /* 0x000ea8000c1e1900 */
[----:B---3--:R-:W3:Y:S01]  /*6e90*/  @!P4 LDG.E R0, desc[UR10][R50.64] ;  /* 0x0000000a3200c981 */ /* 0x008ee2000c1e1900 */
[----:B------:R-:W-:-:S03]  /*6ea0*/  PRMT R57, RZ, 0x7610, R57 ;  /* 0x00007610ff397816 */ /* 0x000fc60000000039 */
[----:B------:R3:W-:Y:S01]  /*6eb0*/  STL [R1+0x110], R11 ;  /* 0x0001100b01007387 */ /* 0x0007e20000100800 */
[----:B------:R-:W-:Y:S02]  /*6ec0*/  LOP3.LUT P6, RZ, R6, 0x20000, RZ, 0xc0, !PT ;  /* 0x0002000006ff7812 */ /* 0x000fe400078cc0ff */
[----:B------:R-:W-:Y:S02]  /*6ed0*/  @P1 R2UR UR7, R56 ;  /* 0x00000000380712ca */ /* 0x000fe400000e0000 */
[----:B------:R-:W-:Y:S02]  /*6ee0*/  PRMT R56, RZ, 0x7610, R56 ;  /* 0x00007610ff387816 */ /* 0x000fe40000000038 */
[----:B---3--:R-:W-:-:S04]  /*6ef0*/  @!P4 SHF.R.U32.HI R11, RZ, 0x10, R0 ;  /* 0x00000010ff0bc819 */ /* 0x008fc80000011600 */
[----:B------:R-:W-:Y:S02]  /*6f00*/  @!P4 PRMT R57, R11, 0x7610, R57 ;  /* 0x000076100b39c816 */ /* 0x000fe40000000039 */
[----:B--2---:R-:W-:-:S04]  /*6f10*/  @!P4 SHF.R.U32.HI R11, RZ, 0x10, R28 ;  /* 0x00000010ff0bc819 */ /* 0x004fc8000001161c */
[----:B------:R-:W-:Y:S02]  /*6f20*/  @!P4 PRMT R56, R11, 0x7610, R56 ;  /* 0x000076100b38c816 */ /* 0x000fe40000000038 */
[----:B------:R-:W-:-:S06]  /*6f30*/  MOV R11, RZ ;  /* 0x000000ff000b7202 */ /* 0x000fcc0000000f00 */
[----:B------:R-:W2:Y:S01]  /*6f40*/  @!P6 LDG.E R11, desc[UR10][R52.64] ;  /* 0x0000000a340be981 */ /* 0x000ea2000c1e1900 */
[----:B------:R-:W-:Y:S02]  /*6f50*/  PRMT R36, RZ, 0x7610, R36 ;  /* 0x00007610ff247816 */ /* 0x000fe40000000024 */
[----:B------:R-:W-:Y:S02]  /*6f60*/  LOP3.LUT P3, RZ, R6, 0x10000, RZ, 0xc0, !PT ;  /* 0x0001000006ff7812 */ /* 0x000fe4000786c0ff */
[----:B------:R-:W-:-:S04]  /*6f70*/  PRMT R29, RZ, 0x7610, R29 ;  /* 0x00007610ff1d7816 */ /* 0x000fc8000000001d */
[----:B------:R-:W-:Y:S02]  /*6f80*/  @!P4 PRMT R29, R28, 0x7610, R29 ;  /* 0x000076101c1dc816 */ /* 0x000fe4000000001d */
[----:B--2---:R-:W-:-:S05]  /*6f90*/  @!P6 PRMT R36, R11, 0x7610, R36 ;  /* 0x000076100b24e816 */ /* 0x004fca0000000024 */
[----:B------:R0:W-:Y:S02]  /*6fa0*/  STL.S16 [R1+0x220], R36 ;  /* 0x0002202401007387 */ /* 0x0001e40000100600 */
[----:B0-----:R-:W-:-:S06]  /*6fb0*/  IMAD.MOV.U32 R36, RZ, RZ, RZ ;  /* 0x000000ffff247224 */ /* 0x001fcc00078e00ff */
[----:B------:R0:W2:Y:S02]  /*6fc0*/  @!P3 LDG.E R36, desc[UR10][R14.64] ;  /* 0x0000000a0e24b981 */ /* 0x0000a4000c1e1900 */
[----:B0-----:R-:W-:-:S10]  /*6fd0*/  HFMA2.MMA R14, -RZ, RZ, 0, 0 ;  /* 0x00000000ff0e7435 */ /* 0x001fd400000001ff */
[----:B------:R0:W3:Y:S04]  /*6fe0*/  @!P3 LDG.E R14, desc[UR10][R16.64] ;  /* 0x0000000a100eb981 */ /* 0x0000e8000c1e1900 */
[----:B------:R1:W-:Y:S02]  /*6ff0*/  STL.S16 [R1+0x498], R29 ;  /* 0x0004981d01007387 */ /* 0x0003e40000100600 */
[----:B-1----:R-:W-:-:S10]  /*7000*/  HFMA2.MMA R29, -RZ, RZ, 0, 0 ;  /* 0x00000000ff1d7435 */ /* 0x002fd400000001ff */
[----:B------:R-:W4:Y:S01]  /*7010*/  @!P6 LDG.E R29, desc[UR10][R54.64] ;  /* 0x0000000a361de981 */ /* 0x000f22000c1e1900 */
[----:B0-----:R-:W-:-:S03]  /*7020*/  PRMT R17, RZ, 0x7610, R17 ;  /* 0x00007610ff117816 */ /* 0x001fc60000000011 */
[----:B------:R0:W-:Y:S01]  /*7030*/  STL.64 [R1+0x8f8], R46 ;  /* 0x0008f82e01007387 */ /* 0x0001e20000100a00 */
[----:B------:R-:W-:Y:S02]  /*7040*/  PRMT R16, RZ, 0x7610, R16 ;  /* 0x00007610ff107816 */ /* 0x000fe40000000010 */
[----:B0-----:R-:W-:-:S04]  /*7050*/  PRMT R47, RZ, 0x7610, R47 ;  /* 0x00007610ff2f7816 */ /* 0x001fc8000000002f */
[----:B------:R-:W-:Y:S02]  /*7060*/  @!P4 PRMT R47, R0, 0x7610, R47 ;  /* 0x00007610002fc816 */ /* 0x000fe4000000002f */
[----:B------:R-:W-:Y:S02]  /*7070*/  LOP3.LUT P4, RZ, R6, 0x8000, RZ, 0xc0, !PT ;  /* 0x0000800006ff7812 */ /* 0x000fe4000788c0ff */
[----:B--2---:R-:W-:-:S05]  /*7080*/  @!P3 PRMT R17, R36, 0x7610, R17 ;  /* 0x000076102411b816 */ /* 0x004fca0000000011 */
[----:B------:R0:W-:Y:S02]  /*7090*/  STL.S16 [R1+0x210], R17 ;  /* 0x0002101101007387 */ /* 0x0001e40000100600 */
[----:B0-----:R-:W-:Y:S02]  /*70a0*/  MOV R17, RZ ;  /* 0x000000ff00117202 */ /* 0x001fe40000000f00 */
[----:B---3--:R-:W-:-:S04]  /*70b0*/  @!P3 PRMT R16, R14, 0x7610, R16 ;  /* 0x000076100e10b816 */ /* 0x008fc80000000010 */
[----:B------:R-:W2:Y:S04]  /*70c0*/  @!P4 LDG.E R17, desc[UR10][R8.64] ;  /* 0x0000000a0811c981 */ /* 0x000ea8000c1e1900 */
[----:B------:R0:W-:Y:S02]  /*70d0*/  STL.S16 [R1+0x538], R16 ;  /* 0x0005381001007387 */ /* 0x0001e40000100600 */
[----:B0-----:R-:W-:-:S10]  /*70e0*/  HFMA2.MMA R16, -RZ, RZ, 0, 0 ;  /* 0x00000000ff107435 */ /* 0x001fd400000001ff */
[----:B------:R0:W3:Y:S01]  /*70f0*/  @!P4 LDG.E R16, desc[UR10][R12.64] ;  /* 0x0000000a0c10c981 */ /* 0x0000e2000c1e1900 */
[----:B------:R-:W-:-:S03]  /*7100*/  PRMT R46, RZ, 0x7610, R46 ;  /* 0x00007610ff2e7816 */ /* 0x000fc6000000002e */
[----:B------:R4:W-:Y:S01]  /*7110*/  STL [R1+0x14], R18 ;  /* 0x0000141201007387 */ /* 0x0009e20000100800 */
[----:B------:R-:W-:Y:S02]  /*7120*/  PRMT R43, RZ, 0x7610, R43 ;  /* 0x00007610ff2b7816 */ /* 0x000fe4000000002b */
[----:B------:R-:W-:Y:S02]  /*7130*/  PRMT R41, RZ, 0x7610, R41 ;  /* 0x00007610ff297816 */ /* 0x000fe40000000029 */
[----:B----4-:R-:W-:-:S04]  /*7140*/  @!P6 SHF.R.U32.HI R18, RZ, 0x10, R29 ;  /* 0x00000010ff12e819 */ /* 0x010fc8000001161d */
[----:B------:R-:W-:Y:S02]  /*7150*/  @!P6 PRMT R46, R18, 0x7610, R46 ;  /* 0x00007610122ee816 */ /* 0x000fe4000000002e */
[----:B------:R-:W-:Y:S02]  /*7160*/  @!P6 SHF.R.U32.HI R18, RZ, 0x10, R11 ;  /* 0x00000010ff12e819 */ /* 0x000fe4000001160b */
[----:B------:R-:W-:Y:S02]  /*7170*/  PRMT R38, RZ, 0x7610, R38 ;  /* 0x00007610ff267816 */ /* 0x000fe40000000026 */
[----:B------:R-:W-:Y:S02]  /*7180*/  @!P3 SHF.R.U32.HI R15, RZ, 0x10, R36 ;  /* 0x00000010ff0fb819 */ /* 0x000fe40000011624 */
[----:B------:R-:W-:Y:S02]  /*7190*/  @!P6 PRMT R43, R18, 0x7610, R43 ;  /* 0x00007610122be816 */ /* 0x000fe4000000002b */
[----:B------:R-:W-:-:S02]  /*71a0*/  @!P6 PRMT R41, R29, 0x7610, R41 ;  /* 0x000076101d29e816 */ /* 0x000fc40000000029 */
[----:B------:R-:W-:Y:S02]  /*71b0*/  LOP3.LUT P6, RZ, R6, 0x4000, RZ, 0xc0, !PT ;  /* 0x0000400006ff7812 */ /* 0x000fe400078cc0ff */
[----:B------:R-:W-:Y:S02]  /*71c0*/  @!P3 PRMT R38, R15, 0x7610, R38 ;  /* 0x000076100f26b816 */ /* 0x000fe40000000026 */
[----:B0-----:R-:W-:-:S03]  /*71d0*/  MOV R12, RZ ;  /* 0x000000ff000c7202 */ /* 0x001fc60000000f00 */
[----:B------:R0:W-:Y:S06]  /*71e0*/  STL.S16 [R1+0x4c4], R38 ;  /* 0x0004c42601007387 */ /* 0x0001ec0000100600 */
[----:B------:R-:W4:Y:S01]  /*71f0*/  @!P6 LDG.E R12, desc[UR10][R4.64] ;  /* 0x0000000a040ce981 */ /* 0x000f22000c1e1900 */
[----:B0-----:R-:W-:Y:S01]  /*7200*/  HFMA2.MMA R38, -RZ, RZ, 0, 0 ;  /* 0x00000000ff267435 */ /* 0x001fe200000001ff */
[----:B------:R-:W-:-:S09]  /*7210*/  PRMT R18, RZ, 0x7610, R18 ;  /* 0x00007610ff127816 */ /* 0x000fd20000000012 */
[----:B------:R-:W4:Y:S01]  /*7220*/  @!P6 LDG.E R38, desc[UR10][R60.64] ;  /* 0x0000000a3c26e981 */ /* 0x000f22000c1e1900 */
[----:B------:R-:W-:Y:S02]  /*7230*/  PRMT R31, RZ, 0x7610, R31 ;  /* 0x00007610ff1f7816 */ /* 0x000fe4000000001f */
[----:B------:R-:W-:Y:S02]  /*7240*/  @!P3 SHF.R.U32.HI R15, RZ, 0x10, R14 ;  /* 0x00000010ff0fb819 */ /* 0x000fe4000001160e */
[----:B------:R-:W-:Y:S01]  /*7250*/  PRMT R30, RZ, 0x7610, R30 ;  /* 0x00007610ff1e7816 */ /* 0x000fe2000000001e */
[----:B------:R-:W-:Y:S01]  /*7260*/  STL.S16 [R1+0x238], R57 ;  /* 0x0002383901007387 */ /* 0x000fe20000100600 */
[----:B------:R-:W-:-:S03]  /*7270*/  @!P3 PRMT R31, R15, 0x7610, R31 ;  /* 0x000076100f1fb816 */ /* 0x000fc6000000001f */
[----:B------:R0:W-:Y:S04]  /*7280*/  STL.S16 [R1+0x49c], R56 ;  /* 0x00049c3801007387 */ /* 0x0001e80000100600 */
[----:B------:R-:W-:Y:S04]  /*7290*/  STL.S16 [R1+0x53c], R31 ;  /* 0x00053c1f01007387 */ /* 0x000fe80000100600 */
[----:B0-----:R-:W4:Y:S01]  /*72a0*/  LDL.LU.64 R56, [R1+0x5f8] ;  /* 0x0005f80001387983 */ /* 0x001f220000300a00 */
[----:B--2---:R-:W-:-:S04]  /*72b0*/  @!P4 SHF.R.U32.HI R8, RZ, 0x10, R17 ;  /* 0x00000010ff08c819 */ /* 0x004fc80000011611 */
[----:B------:R-:W-:Y:S02]  /*72c0*/  @!P4 PRMT R18, R8, 0x7610, R18 ;  /* 0x000076100812c816 */ /* 0x000fe40000000012 */
[----:B---3--:R-:W-:-:S04]  /*72d0*/  @!P4 SHF.R.U32.HI R8, RZ, 0x10, R16 ;  /* 0x00000010ff08c819 */ /* 0x008fc80000011610 */
[----:B------:R-:W-:-:S05]  /*72e0*/  @!P4 PRMT R30, R8, 0x7610, R30 ;  /* 0x00007610081ec816 */ /* 0x000fca000000001e */
[----:B------:R0:W-:Y:S04]  /*72f0*/  STL.S16 [R1+0x214], R30 ;  /* 0x0002141e01007387 */ /* 0x0001e80000100600 */
[----:B0-----:R-:W2:Y:S04]  /*7300*/  LDL.LU.64 R30, [R1+0x5e0] ;  /* 0x0005e000011e7983 */ /* 0x001ea80000300a00 */
[----:B------:R0:W-:Y:S01]  /*7310*/  STL [R1+0x118], R21 ;  /* 0x0001181501007387 */ /* 0x0001e20000100800 */
[----:B------:R-:W-:Y:S02]  /*7320*/  PRMT R40, RZ, 0x7610, R40 ;  /* 0x00007610ff287816 */ /* 0x000fe40000000028 */
[----:B0-----:R-:W-:-:S02]  /*7330*/  PRMT R21, RZ, 0x7610, R21 ;  /* 0x00007610ff157816 */ /* 0x001fc40000000015 */
[----:B------:R-:W-:Y:S02]  /*7340*/  LOP3.LUT P3, RZ, R6, 0x2000, RZ, 0xc0, !PT ;  /* 0x0000200006ff7812 */ /* 0x000fe4000786c0ff */
[----:B----4-:R-:W-:-:S04]  /*7350*/  @!P6 SHF.R.U32.HI R4, RZ, 0x10, R12 ;  /* 0x00000010ff04e819 */ /* 0x010fc8000001160c */
[----:B------:R-:W-:Y:S01]  /*7360*/  @!P6 PRMT R21, R4, 0x7610, R21 ;  /* 0x000076100415e816 */ /* 0x000fe20000000015 */
[----:B------:R-:W-:Y:S01]  /*7370*/  STL.S16 [R1+0x218], R41 ;  /* 0x0002182901007387 */ /* 0x000fe20000100600 */
[----:B------:R-:W-:-:S04]  /*7380*/  @!P6 SHF.R.U32.HI R4, RZ, 0x10, R38 ;  /* 0x00000010ff04e819 */ /* 0x000fc80000011626 */
[----:B------:R-:W-:-:S05]  /*7390*/  @!P6 PRMT R40, R4, 0x7610, R40 ;  /* 0x000076100428e816 */ /* 0x000fca0000000028 */
[----:B------:R0:W-:Y:S02]  /*73a0*/  STL.S16 [R1+0x5f0], R40 ;  /* 0x0005f02801007387 */ /* 0x0001e40000100600 */
[----:B0-----:R-:W-:-:S06]  /*73b0*/  CS2R R40, SRZ ;  /* 0x0000000000287805 */ /* 0x001fcc000001ff00 */
[----:B------:R-:W3:Y:S01]  /*73c0*/  @!P3 LDG.E R41, desc[UR10][R56.64] ;  /* 0x0000000a3829b981 */ /* 0x000ee2000c1e1900 */
[----:B------:R-:W-:Y:S02]  /*73d0*/  PRMT R9, RZ, 0x7610, R9 ;  /* 0x00007610ff097816 */ /* 0x000fe40000000009 */
[----:B------:R-:W-:Y:S01]  /*73e0*/  PRMT R5, RZ, 0x7610, R5 ;  /* 0x00007610ff057816 */ /* 0x000fe20000000005 */
[----:B------:R-:W-:Y:S04]  /*73f0*/  STL.S16 [R1+0x224], R47 ;  /* 0x0002242f01007387 */ /* 0x000fe80000100600 */
[----:B------:R0:W-:Y:S04]  /*7400*/  STL.S16 [R1+0x21c], R46 ;  /* 0x00021c2e01007387 */ /* 0x0001e80000100600 */
[----:B------:R-:W-:Y:S04]  /*7410*/  STL [R1+0x114], R20 ;  /* 0x0001141401007387 */ /* 0x000fe80000100800 */
[----:B------:R1:W-:Y:S04]  /*7420*/  STL [R1+0x18], R19 ;  /* 0x0000181301007387 */ /* 0x0003e80000100800 */
[----:B0-----:R-:W4:Y:S04]  /*7430*/  LDL.LU.64 R46, [R1+0x5d8] ;  /* 0x0005d800012e7983 */ /* 0x001f280000300a00 */
[----:B------:R0:W-:Y:S04]  /*7440*/  STL [R1+0x28], R0 ;  /* 0x0000280001007387 */ /* 0x0001e80000100800 */
[----:B------:R-:W4:Y:S04]  /*7450*/  LDL.LU.64 R56, [R1+0x5d0] ;  /* 0x0005d00001387983 */ /* 0x000f280000300a00 */
[----:B--2---:R-:W2:Y:S01]  /*7460*/  @!P3 LDG.E R40, desc[UR10][R30.64] ;  /* 0x0000000a1e28b981 */ /* 0x004ea2000c1e1900 */
[----:B---3--:R-:W-:-:S02]  /*7470*/  @!P3 SHF.R.U32.HI R4, RZ, 0x10, R41 ;  /* 0x00000010ff04b819 */ /* 0x008fc40000011629 */
[----:B-1----:R-:W-:Y:S02]  /*7480*/  PRMT R19, RZ, 0x7610, R19 ;  /* 0x00007610ff137816 */ /* 0x002fe40000000013 */
[----:B------:R-:W-:Y:S01]  /*7490*/  PRMT R20, RZ, 0x7610, R20 ;  /* 0x00007610ff147816 */ /* 0x000fe20000000014 */
[----:B0-----:R-:W-:Y:S01]  /*74a0*/  HFMA2.MMA R0, -RZ, RZ, 0, 0 ;  /* 0x00000000ff007435 */ /* 0x001fe200000001ff */
[----:B------:R-:W-:Y:S01]  /*74b0*/  @!P3 PRMT R9, R4, 0x7610, R9 ;  /* 0x000076100409b816 */ /* 0x000fe20000000009 */
[----:B------:R-:W3:Y:S01]  /*74c0*/  LDL.LU.64 R30, [R1+0x5c8] ;  /* 0x0005c800011e7983 */ /* 0x000ee20000300a00 */
[----:B--2---:R-:W-:-:S04]  /*74d0*/  @!P3 SHF.R.U32.HI R4, RZ, 0x10, R40 ;  /* 0x00000010ff04b819 */ /* 0x004fc80000011628 */
[----:B------:R-:W-:-:S05]  /*74e0*/  @!P3 PRMT R5, R4, 0x7610, R5 ;  /* 0x000076100405b816 */ /* 0x000fca0000000005 */
[----:B------:R0:W-:Y:S04]  /*74f0*/  STL.S16 [R1+0x5e4], R5 ;  /* 0x0005e40501007387 */ /* 0x0001e80000100600 */
[----:B0-----:R-:W2:Y:S01]  /*7500*/  LDL.LU.64 R4, [R1+0x5e8] ;  /* 0x0005e80001047983 */ /* 0x001ea20000300a00 */
[----:B------:R-:W-:Y:S02]  /*7510*/  @!P4 PRMT R19, R17, 0x7610, R19 ;  /* 0x000076101113c816 */ /* 0x000fe40000000013 */
[----:B------:R-:W-:Y:S02]  /*7520*/  @!P4 PRMT R20, R16, 0x7610, R20 ;  /* 0x000076101014c816 */ /* 0x000fe40000000014 */
[----:B------:R-:W-:Y:S01]  /*7530*/  LOP3.LUT P4, RZ, R6, 0x1000, RZ, 0xc0, !PT ;  /* 0x0000100006ff7812 */ /* 0x000fe2000788c0ff */
[----:B------:R0:W-:Y:S02]  /*7540*/  STL.S16 [R1+0x5e0], R9 ;  /* 0x0005e00901007387 */ /* 0x0001e40000100600 */
[----:B0-----:R-:W-:-:S10]  /*7550*/  MOV R9, RZ ;  /* 0x000000ff00097202 */ /* 0x001fd40000000f00 */
[----:B----4-:R-:W4:Y:S01]  /*7560*/  @!P4 LDG.E R0, desc[UR10][R46.64] ;  /* 0x0000000a2e00c981 */ /* 0x010f22000c1e1900 */
[----:B------:R-:W-:Y:S02]  /*7570*/  PRMT R3, RZ, 0x7610, R3 ;  /* 0x00007610ff037816 */ /* 0x000fe40000000003 */
[----:B------:R-:W-:Y:S01]  /*7580*/  PRMT R2, RZ, 0x7610, R2 ;  /* 0x00007610ff027816 */ /* 0x000fe20000000002 */
[----:B------:R0:W-:Y:S04]  /*7590*/  STL [R1+0x1c], R22 ;  /* 0x00001c1601007387 */ /* 0x0001e80000100800 */
[----:B------:R1:W-:Y:S04]  /*75a0*/  STL [R1+0x20], R23 ;  /* 0x0000201701007387 */ /* 0x0003e80000100800 */
[----:B------:R1:W-:Y:S04]  /*75b0*/  STL.S16 [R1+0x4c0], R43 ;  /* 0x0004c02b01007387 */ /* 0x0003e80000100600 */
[----:B--2---:R-:W2:Y:S01]  /*75c0*/  @!P4 LDG.E R9, desc[UR10][R4.64] ;  /* 0x0000000a0409c981 */ /* 0x004ea2000c1e1900 */
[----:B0-----:R-:W-:-:S02]  /*75d0*/  PRMT R22, RZ, 0x7610, R22 ;  /* 0x00007610ff167816 */ /* 0x001fc40000000016 */
[----:B-1----:R-:W-:Y:S01]  /*75e0*/  PRMT R23, RZ, 0x7610, R23 ;  /* 0x00007610ff177816 */ /* 0x002fe20000000017 */
[----:B------:R-:W3:Y:S01]  /*75f0*/  LDL.LU.64 R46, [R1+0x5c0] ;  /* 0x0005c000012e7983 */ /* 0x000ee20000300a00 */
[----:B------:R-:W-:Y:S02]  /*7600*/  @!P6 PRMT R22, R12, 0x7610, R22 ;  /* 0x000076100c16e816 */ /* 0x000fe40000000016 */
[----:B------:R-:W-:Y:S02]  /*7610*/  @!P6 PRMT R23, R38, 0x7610, R23 ;  /* 0x000076102617e816 */ /* 0x000fe40000000017 */
[----:B------:R-:W-:Y:S02]  /*7620*/  LOP3.LUT P6, RZ, R6, 0x800, RZ, 0xc0, !PT ;  /* 0x0000080006ff7812 */ /* 0x000fe400078cc0ff */
[----:B------:R-:W-:-:S11]  /*7630*/  MOV R43, RZ ;  /* 0x000000ff002b7202 */ /* 0x000fd60000000f00 */
[----:B------:R-:W3:Y:S01]  /*7640*/  @!P6 LDG.E R43, desc[UR10][R56.64] ;  /* 0x0000000a382be981 */ /* 0x000ee2000c1e1900 */
[----:B------:R-:W-:-:S03]  /*7650*/  PRMT R15, RZ, 0x7610, R15 ;  /* 0x00007610ff0f7816 */ /* 0x000fc6000000000f */
[----:B------:R-:W-:Y:S04]  /*7660*/  STL [R1+0x11c], R25 ;  /* 0x00011c1901007387 */ /* 0x000fe80000100800 */
[----:B------:R-:W-:Y:S01]  /*7670*/  STL [R1+0x24], R24 ;  /* 0x0000241801007387 */ /* 0x000fe20000100800 */
[----:B------:R-:W-:-:S03]  /*7680*/  PRMT R13, RZ, 0x7610, R13 ;  /* 0x00007610ff0d7816 */ /* 0x000fc6000000000d */
[----:B------:R-:W3:Y:S01]  /*7690*/  LDL.LU.64 R56, [R1+0x5a0] ;  /* 0x0005a00001387983 */ /* 0x000ee20000300a00 */
[----:B--2---:R-:W-:-:S04]  /*76a0*/  @!P4 SHF.R.U32.HI R4, RZ, 0x10, R9 ;  /* 0x00000010ff04c819 */ /* 0x004fc80000011609 */
[----:B------:R-:W-:Y:S02]  /*76b0*/  @!P4 PRMT R3, R4, 0x7610, R3 ;  /* 0x000076100403c816 */ /* 0x000fe40000000003 */
[----:B----4-:R-:W-:-:S04]  /*76c0*/  @!P4 SHF.R.U32.HI R4, RZ, 0x10, R0 ;  /* 0x00000010ff04c819 */ /* 0x010fc80000011600 */
[----:B------:R-:W-:Y:S02]  /*76d0*/  @!P4 PRMT R2, R4, 0x7610, R2 ;  /* 0x000076100402c816 */ /* 0x000fe40000000002 */
[----:B------:R-:W-:-:S04]  /*76e0*/  PRMT R4, RZ, 0x7610, R4 ;  /* 0x00007610ff047816 */ /* 0x000fc80000000004 */
[----:B------:R-:W-:-:S05]  /*76f0*/  @!P4 PRMT R4, R0, 0x7610, R4 ;  /* 0x000076100004c816 */ /* 0x000fca0000000004 */
[----:B------:R0:W-:Y:S02]  /*7700*/  STL.S16 [R1+0x5dc], R4 ;  /* 0x0005dc0401007387 */ /* 0x0001e40000100600 */
[----:B0-----:R-:W-:-:S10]  /*7710*/  HFMA2.MMA R4, -RZ, RZ, 0, 0 ;  /* 0x00000000ff047435 */ /* 0x001fd400000001ff */
[----:B---3--:R-:W2:Y:S04]  /*7720*/  @!P6 LDG.E R4, desc[UR10][R30.64] ;  /* 0x0000000a1e04e981 */ /* 0x008ea8000c1e1900 */
[----:B------:R-:W-:Y:S04]  /*7730*/  STL.S16 [R1+0x5d8], R3 ;  /* 0x0005d80301007387 */ /* 0x000fe80000100600 */
[----:B------:R0:W-:Y:S01]  /*7740*/  STL.S16 [R1+0x5e8], R2 ;  /* 0x0005e80201007387 */ /* 0x0001e20000100600 */
[----:B------:R-:W-:Y:S02]  /*7750*/  @!P6 SHF.R.U32.HI R5, RZ, 0x10, R43 ;  /* 0x00000010ff05e819 */ /* 0x000fe4000001162b */
[----:B------:R-:W-:Y:S01]  /*7760*/  PRMT R24, RZ, 0x7610, R24 ;  /* 0x00007610ff187816 */ /* 0x000fe20000000018 */
[----:B------:R-:W3:Y:S04]  /*7770*/  LDL.LU.64 R30, [R1+0x5b0] ;  /* 0x0005b000011e7983 */ /* 0x000ee80000300a00 */
[----:B0-----:R-:W4:Y:S01]  /*7780*/  LDL.LU.64 R2, [R1+0x5b8] ;  /* 0x0005b80001027983 */ /* 0x001f220000300a00 */
[----:B------:R-:W-:-:S02]  /*7790*/  PRMT R25, RZ, 0x7610, R25 ;  /* 0x00007610ff197816 */ /* 0x000fc40000000019 */
[----:B------:R-:W-:Y:S02]  /*77a0*/  @!P6 PRMT R15, R5, 0x7610, R15 ;  /* 0x00007610050fe816 */ /* 0x000fe4000000000f */
[----:B------:R-:W-:Y:S02]  /*77b0*/  @!P3 PRMT R24, R41, 0x7610, R24 ;  /* 0x000076102918b816 */ /* 0x000fe40000000018 */
[----:B------:R-:W-:Y:S02]  /*77c0*/  @!P3 PRMT R25, R40, 0x7610, R25 ;  /* 0x000076102819b816 */ /* 0x000fe40000000019 */
[----:B------:R-:W-:Y:S01]  /*77d0*/  LOP3.LUT P3, RZ, R6, 0x400, RZ, 0xc0, !PT ;  /* 0x0000040006ff7812 */ /* 0x000fe2000786c0ff */
[----:B------:R0:W-:Y:S02]  /*77e0*/  STL.S16 [R1+0x5c8], R15 ;  /* 0x0005c80f01007387 */ /* 0x0001e40000100600 */
[----:B0-----:R-:W-:-:S10]  /*77f0*/  MOV R15, RZ ;  /* 0x000000ff000f7202 */ /* 0x001fd40000000f00 */
[----:B------:R-:W3:Y:S01]  /*7800*/  @!P3 LDG.E R15, desc[UR10][R46.64] ;  /* 0x0000000a2e0fb981 */ /* 0x000ee2000c1e1900 */
[----:B--2---:R-:W-:-:S03]  /*7810*/  @!P6 SHF.R.U32.HI R5, RZ, 0x10, R4 ;  /* 0x00000010ff05e819 */ /* 0x004fc60000011604 */
[----:B------:R-:W-:Y:S01]  /*7820*/  STL [R1+0x120], R26 ;  /* 0x0001201a01007387 */ /* 0x000fe20000100800 */
[----:B------:R-:W-:Y:S02]  /*7830*/  @!P6 PRMT R13, R5, 0x7610, R13 ;  /* 0x00007610050de816 */ /* 0x000fe4000000000d */
[----:B------:R-:W-:Y:S02]  /*7840*/  PRMT R60, RZ, 0x7610, R60 ;  /* 0x00007610ff3c7816 */ /* 0x000fe4000000003c */
[----:B------:R-:W-:Y:S01]  /*7850*/  PRMT R8, RZ, 0x7610, R8 ;  /* 0x00007610ff087816 */ /* 0x000fe20000000008 */
[----:B------:R0:W-:Y:S04]  /*7860*/  STL.S16 [R1+0x5cc], R13 ;  /* 0x0005cc0d01007387 */ /* 0x0001e80000100600 */
[----:B------:R1:W-:Y:S04]  /*7870*/  STL [R1+0x12c], R11 ;  /* 0x00012c0b01007387 */ /* 0x0003e80000100800 */
[----:B------:R-:W-:Y:S01]  /*7880*/  STL [R1+0x34], R17 ;  /* 0x0000341101007387 */ /* 0x000fe20000100800 */
[----:B0-----:R-:W-:-:S03]  /*7890*/  HFMA2.MMA R13, -RZ, RZ, 0, 0 ;  /* 0x00000000ff0d7435 */ /* 0x001fc600000001ff */
[----:B------:R0:W-:Y:S04]  /*78a0*/  STL [R1+0x134], R16 ;  /* 0x0001341001007387 */ /* 0x0001e80000100800 */
[----:B------:R-:W-:Y:S04]  /*78b0*/  STL [R1+0x124], R27 ;  /* 0x0001241b01007387 */ /* 0x000fe80000100800 */
[----:B----4-:R-:W2:Y:S01]  /*78c0*/  @!P3 LDG.E R13, desc[UR10][R2.64] ;  /* 0x0000000a020db981 */ /* 0x010ea2000c1e1900 */
[----:B------:R-:W-:Y:S02]  /*78d0*/  PRMT R26, RZ, 0x7610, R26 ;  /* 0x00007610ff1a7816 */ /* 0x000fe4000000001a */
[----:B-1----:R-:W-:Y:S01]  /*78e0*/  PRMT R11, RZ, 0x7610, R11 ;  /* 0x00007610ff0b7816 */ /* 0x002fe2000000000b */
[----:B0-----:R-:W4:Y:S01]  /*78f0*/  LDL.LU.64 R16, [R1+0x5a8] ;  /* 0x0005a80001107983 */ /* 0x001f220000300a00 */
[----:B------:R-:W-:-:S02]  /*7900*/  @!P4 PRMT R26, R9, 0x7610, R26 ;  /* 0x00007610091ac816 */ /* 0x000fc4000000001a */
[----:B------:R-:W-:Y:S01]  /*7910*/  LOP3.LUT P4, RZ, R6, 0x200, RZ, 0xc0, !PT ;  /* 0x0000020006ff7812 */ /* 0x000fe2000788c0ff */
[----:B------:R-:W-:Y:S04]  /*7920*/  STL [R1+0x128], R28 ;  /* 0x0001281c01007387 */ /* 0x000fe80000100800 */
[----:B------:R-:W-:Y:S01]  /*7930*/  STL [R1+0x130], R14 ;  /* 0x0001300e01007387 */ /* 0x000fe20000100800 */
[----:B---3--:R-:W-:-:S03]  /*7940*/  @!P3 SHF.R.U32.HI R5, RZ, 0x10, R15 ;  /* 0x00000010ff05b819 */ /* 0x008fc6000001160f */
[----:B------:R-:W3:Y:S01]  /*7950*/  LDL.LU.64 R2, [R1+0x8f0] ;  /* 0x0008f00001027983 */ /* 0x000ee20000300a00 */
[----:B------:R-:W-:-:S03]  /*7960*/  @!P3 PRMT R60, R5, 0x7610, R60 ;  /* 0x00007610053cb816 */ /* 0x000fc6000000003c */
[----:B------:R-:W-:Y:S04]  /*7970*/  STL [R1+0x2c], R29 ;  /* 0x00002c1d01007387 */ /* 0x000fe80000100800 */
[----:B------:R0:W-:Y:S04]  /*7980*/  STL.S16 [R1+0x5b8], R60 ;  /* 0x0005b83c01007387 */ /* 0x0001e80000100600 */
[----:B------:R-:W-:Y:S01]  /*7990*/  STL [R1+0x38], R12 ;  /* 0x0000380c01007387 */ /* 0x000fe20000100800 */
[----:B------:R-:W-:-:S03]  /*79a0*/  PRMT R37, RZ, 0x7610, R37 ;  /* 0x00007610ff257816 */ /* 0x000fc60000000025 */
[----:B------:R-:W-:Y:S04]  /*79b0*/  STL [R1+0x30], R36 ;  /* 0x0000302401007387 */ /* 0x000fe80000100800 */
[----:B0-----:R-:W3:Y:S04]  /*79c0*/  LDL.LU.64 R60, [R1+0x598] ;  /* 0x00059800013c7983 */ /* 0x001ee80000300a00 */
[----:B------:R-:W-:Y:S04]  /*79d0*/  STL [R1+0x13c], R40 ;  /* 0x00013c2801007387 */ /* 0x000fe80000100800 */
[----:B------:R-:W-:Y:S04]  /*79e0*/  STL [R1+0x40], R9 ;  /* 0x0000400901007387 */ /* 0x000fe80000100800 */
[----:B------:R-:W-:Y:S01]  /*79f0*/  STL [R1+0x140], R0 ;  /* 0x0001400001007387 */ /* 0x000fe20000100800 */
[----:B------:R-:W-:-:S03]  /*7a00*/  PRMT R39, RZ, 0x7610, R39 ;  /* 0x00007610ff277816 */ /* 0x000fc60000000027 */
[----:B------:R-:W-:Y:S04]  /*7a10*/  STL [R1+0x138], R38 ;  /* 0x0001382601007387 */ /* 0x000fe80000100800 */
[----:B------:R-:W-:Y:S04]  /*7a20*/  STL [R1+0x44], R43 ;  /* 0x0000442b01007387 */ /* 0x000fe80000100800 */
[----:B------:R-:W-:Y:S01]  /*7a30*/  STL [R1+0x144], R4 ;  /* 0x0001440401007387 */ /* 0x000fe20000100800 */
[----:B------:R-:W-:-:S03]  /*7a40*/  PRMT R42, RZ, 0x7610, R42 ;  /* 0x00007610ff2a7816 */ /* 0x000fc6000000002a */
[----:B------:R-:W-:Y:S01]  /*7a50*/  STL [R1+0x3c], R41 ;  /* 0x00003c2901007387 */ /* 0x000fe20000100800 */
[----:B------:R-:W-:Y:S02]  /*7a60*/  PRMT R10, RZ, 0x7610, R10 ;  /* 0x00007610ff0a7816 */ /* 0x000fe4000000000a */
[----:B------:R-:W-:Y:S01]  /*7a70*/  PRMT R7, RZ, 0x7610, R7 ;  /* 0x00007610ff077816 */ /* 0x000fe20000000007 */
[----:B------:R-:W-:Y:S04]  /*7a80*/  STL.64 [R1+0x6d0], R18 ;  /* 0x0006d01201007387 */ /* 0x000fe80000100a00 */
[----:B------:R-:W-:Y:S04]  /*7a90*/  STL [R1+0x6fc], R18 ;  /* 0x0006fc1201007387 */ /* 0x000fe80000100800 */
[----:B------:R-:W-:Y:S04]  /*7aa0*/  STL.64 [R1+0x6d8], R20 ;  /* 0x0006d81401007387 */ /* 0x000fe80000100a00 */
[----:B------:R-:W-:Y:S04]  /*7ab0*/  STL.64 [R1+0x6e0], R22 ;  /* 0x0006e01601007387 */ /* 0x000fe80000100a00 */
[----:B------:R-:W-:Y:S04]  /*7ac0*/  STL.64 [R1+0x6f0], R24 ;  /* 0x0006f01801007387 */ /* 0x000fe80000100a00 */
[----:B------:R-:W3:Y:S01]  /*7ad0*/  LDL.LU.64 R46, [R1+0x8f8] ;  /* 0x0008f800012e7983 */ /* 0x000ee20000300a00 */
[----:B--2---:R-:W-:-:S02]  /*7ae0*/  @!P3 SHF.R.U32.HI R5, RZ, 0x10, R13 ;  /* 0x00000010ff05b819 */ /* 0x004fc4000001160d */
[----:B------:R-:W-:Y:S02]  /*7af0*/  @!P3 PRMT R8, R13, 0x7610, R8 ;  /* 0x000076100d08b816 */ /* 0x000fe40000000008 */
[----:B------:R-:W-:Y:S02]  /*7b00*/  @!P3 PRMT R11, R5, 0x7610, R11 ;  /* 0x00007610050bb816 */ /* 0x000fe4000000000b */
[----:B------:R-:W-:Y:S01]  /*7b10*/  MOV R5, RZ ;  /* 0x000000ff00057202 */ /* 0x000fe20000000f00 */
[----:B------:R0:W-:Y:S05]  /*7b20*/  STL.S16 [R1+0x5bc], R8 ;  /* 0x0005bc0801007387 */ /* 0x0001ea0000100600 */
[----:B------:R-:W2:Y:S01]  /*7b30*/  @!P4 LDG.E R5, desc[UR10][R30.64] ;  /* 0x0000000a1e05c981 */ /* 0x000ea2000c1e1900 */
[----:B0-----:R-:W-:-:S03]  /*7b40*/  HFMA2.MMA R8, -RZ, RZ, 0, 0 ;  /* 0x00000000ff087435 */ /* 0x001fc600000001ff */
[----:B------:R-:W4:Y:S07]  /*7b50*/  LDL.LU R30, [R1+0x8ec] ;  /* 0x0008ec00011e7983 */ /* 0x000f2e0000300800 */
[----:B------:R-:W3:Y:S01]  /*7b60*/  @!P4 LDG.E R8, desc[UR10][R56.64] ;  /* 0x0000000a3808c981 */ /* 0x000ee2000c1e1900 */
[----:B------:R-:W-:-:S03]  /*7b70*/  PRMT R27, RZ, 0x7610, R27 ;  /* 0x00007610ff1b7816 */ /* 0x000fc6000000001b */
[----:B------:R2:W-:Y:S01]  /*7b80*/  STL.S16 [R1+0x5c0], R11 ;  /* 0x0005c00b01007387 */ /* 0x0005e20000100600 */
[----:B------:R-:W-:Y:S02]  /*7b90*/  PRMT R28, RZ, 0x7610, R28 ;  /* 0x00007610ff1c7816 */ /* 0x000fe4000000001c */
[----:B------:R-:W-:Y:S02]  /*7ba0*/  PRMT R14, RZ, 0x7610, R14 ;  /* 0x00007610ff0e7816 */ /* 0x000fe4000000000e */
[----:B------:R-:W-:Y:S01]  /*7bb0*/  @!P6 PRMT R27, R43, 0x7610, R27 ;  /* 0x000076102b1be816 */ /* 0x000fe2000000001b */
[----:B------:R-:W3:Y:S01]  /*7bc0*/  LDL.LU.64 R56, [R1+0x580] ;  /* 0x0005800001387983 */ /* 0x000ee20000300a00 */
[----:B------:R-:W-:Y:S02]  /*7bd0*/  @!P6 PRMT R28, R4, 0x7610, R28 ;  /* 0x00007610041ce816 */ /* 0x000fe4000000001c */
[----:B------:R-:W-:Y:S02]  /*7be0*/  LOP3.LUT P6, RZ, R6, 0x100, RZ, 0xc0, !PT ;  /* 0x0000010006ff7812 */ /* 0x000fe400078cc0ff */
[----:B--2---:R-:W-:-:S02]  /*7bf0*/  @!P4 SHF.R.U32.HI R11, RZ, 0x10, R5 ;  /* 0x00000010ff0bc819 */ /* 0x004fc40000011605 */
[----:B----4-:R-:W-:-:S04]  /*7c00*/  PRMT R30, RZ, 0x7610, R30 ;  /* 0x00007610ff1e7816 */ /* 0x010fc8000000001e */
[----:B------:R-:W-:Y:S02]  /*7c10*/  @!P4 PRMT R30, R11, 0x7610, R30 ;  /* 0x000076100b1ec816 */ /* 0x000fe4000000001e */
[----:B---3--:R-:W-:-:S04]  /*7c20*/  @!P4 SHF.R.U32.HI R11, RZ, 0x10, R8 ;  /* 0x00000010ff0bc819 */ /* 0x008fc80000011608 */
[----:B------:R-:W-:Y:S02]  /*7c30*/  @!P4 PRMT R14, R11, 0x7610, R14 ;  /* 0x000076100b0ec816 */ /* 0x000fe4000000000e */
[----:B------:R-:W-:-:S03]  /*7c40*/  MOV R11, RZ ;  /* 0x000000ff000b7202 */ /* 0x000fc60000000f00 */
[----:B------:R0:W-:Y:S04]  /*7c50*/  STL.S16 [R1+0x5a0], R14 ;  /* 0x0005a00e01007387 */ /* 0x0001e80000100600 */
[----:B------:R1:W2:Y:S01]  /*7c60*/  @!P6 LDG.E R11, desc[UR10][R16.64] ;  /* 0x0000000a100be981 */ /* 0x0002a2000c1e1900 */
[----:B0-----:R-:W-:-:S03]  /*7c70*/  HFMA2.MMA R14, -RZ, RZ, 0, 0 ;  /* 0x00000000ff0e7435 */ /* 0x001fc600000001ff */
[----:B------:R0:W-:Y:S07]  /*7c80*/  STL.S16 [R1+0x290], R30 ;  /* 0x0002901e01007387 */ /* 0x0001ee0000100600 */
[----:B------:R-:W3:Y:S04]  /*7c90*/  @!P6 LDG.E R14, desc[UR10][R60.64] ;  /* 0x0000000a3c0ee981 */ /* 0x000ee8000c1e1900 */
[----:B0-----:R-:W4:Y:S01]  /*7ca0*/  LDL.LU.64 R30, [R1+0x590] ;  /* 0x00059000011e7983 */ /* 0x001f220000300a00 */
[----:B------:R-:W-:-:S02]  /*7cb0*/  PRMT R29, RZ, 0x7610, R29 ;  /* 0x00007610ff1d7816 */ /* 0x000fc4000000001d */
[----:B------:R-:W-:Y:S02]  /*7cc0*/  PRMT R3, RZ, 0x7610, R3 ;  /* 0x00007610ff037816 */ /* 0x000fe40000000003 */
[----:B------:R-:W-:Y:S01]  /*7cd0*/  @!P3 PRMT R29, R15, 0x7610, R29 ;  /* 0x000076100f1db816 */ /* 0x000fe2000000001d */
[----:B------:R-:W4:Y:S01]  /*7ce0*/  LDL.LU.64 R60, [R1+0x578] ;  /* 0x00057800013c7983 */ /* 0x000f220000300a00 */
[----:B------:R-:W-:Y:S02]  /*7cf0*/  LOP3.LUT P3, RZ, R6, 0x80, RZ, 0xc0, !PT ;  /* 0x0000008006ff7812 */ /* 0x000fe4000786c0ff */
[----:B------:R-:W-:Y:S02]  /*7d00*/  PRMT R2, RZ, 0x7610, R2 ;  /* 0x00007610ff027816 */ /* 0x000fe40000000002 */
[----:B-1----:R-:W-:Y:S02]  /*7d10*/  MOV R16, RZ ;  /* 0x000000ff00107202 */ /* 0x002fe40000000f00 */
[----:B--2---:R-:W-:-:S04]  /*7d20*/  @!P6 SHF.R.U32.HI R12, RZ, 0x10, R11 ;  /* 0x00000010ff0ce819 */ /* 0x004fc8000001160b */
[----:B------:R-:W-:Y:S02]  /*7d30*/  @!P6 PRMT R3, R12, 0x7610, R3 ;  /* 0x000076100c03e816 */ /* 0x000fe40000000003 */
[----:B---3--:R-:W-:-:S04]  /*7d40*/  @!P6 SHF.R.U32.HI R12, RZ, 0x10, R14 ;  /* 0x00000010ff0ce819 */ /* 0x008fc8000001160e */
[----:B------:R-:W-:Y:S01]  /*7d50*/  @!P6 PRMT R2, R12, 0x7610, R2 ;  /* 0x000076100c02e816 */ /* 0x000fe20000000002 */
[----:B------:R-:W-:Y:S01]  /*7d60*/  HFMA2.MMA R12, -RZ, RZ, 0, 0 ;  /* 0x00000000ff0c7435 */ /* 0x000fe200000001ff */
[----:B----4-:R-:W2:Y:S09]  /*7d70*/  @!P3 LDG.E R16, desc[UR10][R30.64] ;  /* 0x0000000a1e10b981 */ /* 0x010eb2000c1e1900 */
[----:B------:R-:W3:Y:S04]  /*7d80*/  @!P3 LDG.E R12, desc[UR10][R56.64] ;  /* 0x0000000a380cb981 */ /* 0x000ee8000c1e1900 */
[----:B------:R-:W4:Y:S04]  /*7d90*/  LDL.LU R30, [R1+0x8e8] ;  /* 0x0008e800011e7983 */ /* 0x000f280000300800 */
[----:B------:R-:W-:Y:S04]  /*7da0*/  STL.S16 [R1+0x598], R3 ;  /* 0x0005980301007387 */ /* 0x000fe80000100600 */
[----:B------:R0:W-:Y:S01]  /*7db0*/  STL.S16 [R1+0x59c], R2 ;  /* 0x00059c0201007387 */ /* 0x0001e20000100600 */
[----:B------:R-:W-:-:S02]  /*7dc0*/  PRMT R36, RZ, 0x7610, R36 ;  /* 0x00007610ff247816 */ /* 0x000fc40000000024 */
[----:B------:R-:W-:Y:S01]  /*7dd0*/  PRMT R40, RZ, 0x7610, R40 ;  /* 0x00007610ff287816 */ /* 0x000fe20000000028 */
[----:B------:R-:W-:Y:S01]  /*7de0*/  HFMA2.MMA R9, -RZ, RZ, 0, 0 ;  /* 0x00000000ff097435 */ /* 0x000fe200000001ff */
[----:B------:R-:W-:Y:S01]  /*7df0*/  @!P4 PRMT R37, R8, 0x7610, R37 ;  /* 0x000076100825c816 */ /* 0x000fe20000000025 */
[----:B------:R-:W4:Y:S04]  /*7e00*/  LDL.LU.64 R56, [R1+0x240] ;  /* 0x0002400001387983 */ /* 0x000f280000300a00 */
[----:B0-----:R-:W4:Y:S01]  /*7e10*/  LDL.LU.64 R2, [R1+0x588] ;  /* 0x0005880001027983 */ /* 0x001f220000300a00 */
[----:B------:R-:W-:Y:S02]  /*7e20*/  @!P4 PRMT R36, R5, 0x7610, R36 ;  /* 0x000076100524c816 */ /* 0x000fe40000000024 */
[----:B------:R-:W-:-:S13]  /*7e30*/  LOP3.LUT P4, RZ, R6, 0x40, RZ, 0xc0, !PT ;  /* 0x0000004006ff7812 */ /* 0x000fda000788c0ff */
[----:B------:R-:W4:Y:S01]  /*7e40*/  @!P4 LDG.E R9, desc[UR10][R60.64] ;  /* 0x0000000a3c09c981 */ /* 0x000f22000c1e1900 */
[----:B------:R-:W-:Y:S02]  /*7e50*/  PRMT R38, RZ, 0x7610, R38 ;  /* 0x00007610ff267816 */ /* 0x000fe40000000026 */
[----:B--2---:R-:W-:Y:S01]  /*7e60*/  @!P3 SHF.R.U32.HI R17, RZ, 0x10, R16 ;  /* 0x00000010ff11b819 */ /* 0x004fe20000011610 */
[----:B------:R-:W2:Y:S03]  /*7e70*/  LDL.LU.64 R60, [R1+0x248] ;  /* 0x00024800013c7983 */ /* 0x000ea60000300a00 */
[----:B------:R-:W-:Y:S02]  /*7e80*/  @!P3 PRMT R40, R17, 0x7610, R40 ;  /* 0x000076101128b816 */ /* 0x000fe40000000028 */
[----:B---3--:R-:W-:Y:S02]  /*7e90*/  @!P3 SHF.R.U32.HI R17, RZ, 0x10, R12 ;  /* 0x00000010ff11b819 */ /* 0x008fe4000001160c */
[----:B----4-:R-:W-:-:S04]  /*7ea0*/  PRMT R30, RZ, 0x7610, R30 ;  /* 0x00007610ff1e7816 */ /* 0x010fc8000000001e */
[----:B------:R-:W-:Y:S02]  /*7eb0*/  @!P3 PRMT R30, R17, 0x7610, R30 ;  /* 0x00007610111eb816 */ /* 0x000fe4000000001e */
[----:B------:R-:W-:-:S06]  /*7ec0*/  MOV R17, RZ ;  /* 0x000000ff00117202 */ /* 0x000fcc0000000f00 */
[----:B------:R-:W3:Y:S04]  /*7ed0*/  @!P4 LDG.E R17, desc[UR10][R2.64] ;  /* 0x0000000a0211c981 */ /* 0x000ee8000c1e1900 */
[----:B------:R-:W4:Y:S04]  /*7ee0*/  LDL.LU.64 R2, [R1+0x8e0] ;  /* 0x0008e00001027983 */ /* 0x000f280000300a00 */
[----:B------:R0:W-:Y:S04]  /*7ef0*/  STL.S16 [R1+0x580], R30 ;  /* 0x0005801e01007387 */ /* 0x0001e80000100600 */
[----:B0-----:R-:W2:Y:S01]  /*7f00*/  LDL.LU.64 R30, [R1+0x570] ;  /* 0x00057000011e7983 */ /* 0x001ea20000300a00 */
[----:B------:R-:W-:-:S02]  /*7f10*/  @!P6 PRMT R38, R11, 0x7610, R38 ;  /* 0x000076100b26e816 */ /* 0x000fc40000000026 */
[----:B------:R-:W-:Y:S02]  /*7f20*/  @!P6 PRMT R39, R14, 0x7610, R39 ;  /* 0x000076100e27e816 */ /* 0x000fe40000000027 */
[----:B------:R-:W-:Y:S02]  /*7f30*/  LOP3.LUT P6, RZ, R6, 0x20, RZ, 0xc0, !PT ;  /* 0x0000002006ff7812 */ /* 0x000fe400078cc0ff */
[----:B------:R-:W-:Y:S02]  /*7f40*/  MOV R43, RZ ;  /* 0x000000ff002b7202 */ /* 0x000fe40000000f00 */
[----:B---3--:R-:W-:Y:S02]  /*7f50*/  @!P4 SHF.R.U32.HI R0, RZ, 0x10, R17 ;  /* 0x00000010ff00c819 */ /* 0x008fe40000011611 */
[----:B----4-:R-:W-:Y:S02]  /*7f60*/  PRMT R3, RZ, 0x7610, R3 ;  /* 0x00007610ff037816 */ /* 0x010fe40000000003 */
[----:B------:R-:W-:-:S02]  /*7f70*/  PRMT R2, RZ, 0x7610, R2 ;  /* 0x00007610ff027816 */ /* 0x000fc40000000002 */
[----:B------:R-:W-:Y:S02]  /*7f80*/  @!P4 PRMT R3, R0, 0x7610, R3 ;  /* 0x000076100003c816 */ /* 0x000fe40000000003 */
[----:B------:R-:W-:-:S04]  /*7f90*/  @!P4 SHF.R.U32.HI R0, RZ, 0x10, R9 ;  /* 0x00000010ff00c819 */ /* 0x000fc80000011609 */
[----:B------:R-:W-:Y:S02]  /*7fa0*/  @!P4 PRMT R2, R0, 0x7610, R2 ;  /* 0x000076100002c816 */ /* 0x000fe40000000002 */
[----:B------:R-:W-:Y:S01]  /*7fb0*/  PRMT R0, RZ, 0x7610, R0 ;  /* 0x00007610ff007816 */ /* 0x000fe20000000000 */
[----:B--2---:R-:W2:Y:S03]  /*7fc0*/  @!P6 LDG.E R43, desc[UR10][R30.64] ;  /* 0x0000000a1e2be981 */ /* 0x004ea6000c1e1900 */
[----:B------:R-:W-:-:S05]  /*7fd0*/  @!P4 PRMT R0, R9, 0x7610, R0 ;  /* 0x000076100900c816 */ /* 0x000fca0000000000 */
[----:B------:R0:W-:Y:S04]  /*7fe0*/  STL.S16 [R1+0x57c], R0 ;  /* 0x00057c0001007387 */ /* 0x0001e80000100600 */
[----:B------:R-:W3:Y:S01]  /*7ff0*/  LDL.LU.64 R30, [R1+0x8d0] ;  /* 0x0008d000011e7983 */ /* 0x000ee20000300a00 */
[----:B0-----:R-:W-:-:S10]  /*8000*/  HFMA2.MMA R0, -RZ, RZ, 0, 0 ;  /* 0x00000000ff007435 */ /* 0x001fd400000001ff */
[----:B------:R-:W4:Y:S04]  /*8010*/  @!P6 LDG.E R0, desc[UR10][R56.64] ;  /* 0x0000000a3800e981 */ /* 0x000f28000c1e1900 */
[----:B------:R-:W-:Y:S04]  /*8020*/  STL.S16 [R1+0x578], R3 ;  /* 0x0005780301007387 */ /* 0x000fe80000100600 */
[----:B------:R0:W-:Y:S01]  /*8030*/  STL.S16 [R1+0x584], R2 ;  /* 0x0005840201007387 */ /* 0x0001e20000100600 */
[----:B------:R-:W-:Y:S02]  /*8040*/  PRMT R41, RZ, 0x7610, R41 ;  /* 0x00007610ff297816 */ /* 0x000fe40000000029 */
[----:B------:R-:W-:Y:S01]  /*8050*/  @!P3 PRMT R42, R12, 0x7610, R42 ;  /* 0x000076100c2ab816 */ /* 0x000fe2000000002a */
[----:B------:R1:W-:Y:S04]  /*8060*/  STL [R1+0x48], R15 ;  /* 0x0000480f01007387 */ /* 0x0003e80000100800 */
[----:B------:R-:W4:Y:S04]  /*8070*/  LDL.LU.64 R56, [R1+0x558] ;  /* 0x0005580001387983 */ /* 0x000f280000300a00 */
[----:B0-----:R-:W4:Y:S01]  /*8080*/  LDL.LU.64 R2, [R1+0x568] ;  /* 0x0005680001027983 */ /* 0x001f220000300a00 */
[----:B------:R-:W-:-:S02]  /*8090*/  @!P3 PRMT R41, R16, 0x7610, R41 ;  /* 0x000076101029b816 */ /* 0x000fc40000000029 */
[----:B------:R-:W-:Y:S02]  /*80a0*/  LOP3.LUT P3, RZ, R6, 0x10, RZ, 0xc0, !PT ;  /* 0x0000001006ff7812 */ /* 0x000fe4000786c0ff */
[----:B-1----:R-:W-:Y:S02]  /*80b0*/  MOV R15, RZ ;  /* 0x000000ff000f7202 */ /* 0x002fe40000000f00 */
[----:B------:R-:W-:-:S05]  /*80c0*/  @!P4 PRMT R10, R17, 0x7610, R10 ;  /* 0x00007610110ac816 */ /* 0x000fca000000000a */
[----:B------:R0:W-:Y:S04]  /*80d0*/  STL.S16 [R1+0x23c], R10 ;  /* 0x00023c0a01007387 */ /* 0x0001e80000100600 */
[----:B0-----:R-:W4:Y:S01]  /*80e0*/  LDL.LU R10, [R1+0x8d8] ;  /* 0x0008d800010a7983 */ /* 0x001f220000300800 */
[----:B--2---:R-:W-:Y:S02]  /*80f0*/  @!P6 SHF.R.U32.HI R4, RZ, 0x10, R43 ;  /* 0x00000010ff04e819 */ /* 0x004fe4000001162b */
[----:B---3--:R-:W-:Y:S02]  /*8100*/  PRMT R31, RZ, 0x7610, R31 ;  /* 0x00007610ff1f7816 */ /* 0x008fe4000000001f */
[----:B------:R-:W-:Y:S02]  /*8110*/  PRMT R30, RZ, 0x7610, R30 ;  /* 0x00007610ff1e7816 */ /* 0x000fe4000000001e */
[----:B------:R-:W-:-:S02]  /*8120*/  @!P6 PRMT R31, R4, 0x7610, R31 ;  /* 0x00007610041fe816 */ /* 0x000fc4000000001f */
[----:B----4-:R-:W-:-:S04]  /*8130*/  @!P6 SHF.R.U32.HI R4, RZ, 0x10, R0 ;  /* 0x00000010ff04e819 */ /* 0x010fc80000011600 */
[----:B------:R-:W-:Y:S02]  /*8140*/  @!P6 PRMT R30, R4, 0x7610, R30 ;  /* 0x00007610041ee816 */ /* 0x000fe4000000001e */
[----:B------:R-:W-:-:S04]  /*8150*/  PRMT R4, RZ, 0x7610, R4 ;  /* 0x00007610ff047816 */ /* 0x000fc80000000004 */
[----:B------:R-:W-:-:S05]  /*8160*/  @!P6 PRMT R4, R0, 0x7610, R4 ;  /* 0x000076100004e816 */ /* 0x000fca0000000004 */
[----:B------:R0:W-:Y:S04]  /*8170*/  STL.S16 [R1+0x244], R4 ;  /* 0x0002440401007387 */ /* 0x0001e80000100600 */
[----:B------:R-:W2:Y:S01]  /*8180*/  @!P3 LDG.E R15, desc[UR10][R2.64] ;  /* 0x0000000a020fb981 */ /* 0x000ea2000c1e1900 */
[----:B0-----:R-:W-:-:S03]  /*8190*/  HFMA2.MMA R4, -RZ, RZ, 0, 0 ;  /* 0x00000000ff047435 */ /* 0x001fc600000001ff */
[----:B------:R-:W3:Y:S07]  /*81a0*/  LDL.LU.64 R2, [R1+0x8c0] ;  /* 0x0008c00001027983 */ /* 0x000eee0000300a00 */
[----:B------:R-:W4:Y:S04]  /*81b0*/  @!P3 LDG.E R4, desc[UR10][R60.64] ;  /* 0x0000000a3c04b981 */ /* 0x000f28000c1e1900 */
[----:B------:R-:W-:Y:S04]  /*81c0*/  STL.S16 [R1+0x570], R31 ;  /* 0x0005701f01007387 */ /* 0x000fe80000100600 */
[----:B------:R0:W-:Y:S04]  /*81d0*/  STL.S16 [R1+0x574], R30 ;  /* 0x0005741e01007387 */ /* 0x0001e80000100600 */
[----:B------:R-:W-:Y:S01]  /*81e0*/  STL [R1+0x148], R13 ;  /* 0x0001480d01007387 */ /* 0x000fe20000100800 */
[----:B------:R-:W-:-:S03]  /*81f0*/  LOP3.LUT P4, RZ, R6, 0x8, RZ, 0xc0, !PT ;  /* 0x0000000806ff7812 */ /* 0x000fc6000788c0ff */
[----:B------:R1:W-:Y:S04]  /*8200*/  STL [R1+0x4c], R5 ;  /* 0x00004c0501007387 */ /* 0x0003e80000100800 */
[----:B0-----:R-:W4:Y:S04]  /*8210*/  LDL.LU.64 R30, [R1+0x560] ;  /* 0x00056000011e7983 */ /* 0x001f280000300a00 */
[----:B------:R-:W4:Y:S01]  /*8220*/  LDL.LU.64 R60, [R1+0x548] ;  /* 0x00054800013c7983 */ /* 0x000f220000300a00 */
[----:B-1----:R-:W-:-:S10]  /*8230*/  HFMA2.MMA R5, -RZ, RZ, 0, 0 ;  /* 0x00000000ff057435 */ /* 0x002fd400000001ff */
[----:B------:R-:W4:Y:S01]  /*8240*/  @!P4 LDG.E R5, desc[UR10][R56.64] ;  /* 0x0000000a3805c981 */ /* 0x000f22000c1e1900 */
[----:B------:R-:W-:-:S04]  /*8250*/  PRMT R10, RZ, 0x7610, R10 ;  /* 0x00007610ff0a7816 */ /* 0x000fc8000000000a */
[----:B------:R-:W-:-:S05]  /*8260*/  @!P6 PRMT R10, R43, 0x7610, R10 ;  /* 0x000076102b0ae816 */ /* 0x000fca000000000a */
[----:B------:R0:W-:Y:S04]  /*8270*/  STL.S16 [R1+0x240], R10 ;  /* 0x0002400a01007387 */ /* 0x0001e80000100600 */
[----:B------:R-:W-:Y:S04]  /*8280*/  STL [R1+0x14c], R8 ;  /* 0x00014c0801007387 */ /* 0x000fe80000100800 */
[----:B------:R-:W-:Y:S04]  /*8290*/  STL [R1+0x50], R11 ;  /* 0x0000500b01007387 */ /* 0x000fe80000100800 */
[----:B0-----:R-:W4:Y:S01]  /*82a0*/  LDL.LU R10, [R1+0x8c8] ;  /* 0x0008c800010a7983 */ /* 0x001f220000300800 */
[----:B--2---:R-:W-:-:S03]  /*82b0*/  @!P3 SHF.R.U32.HI R13, RZ, 0x10, R15 ;  /* 0x00000010ff0db819 */ /* 0x004fc6000001160f */
[----:B------:R-:W2:Y:S01]  /*82c0*/  LDL.LU.64 R56, [R1+0x530] ;  /* 0x0005300001387983 */ /* 0x000ea20000300a00 */
[----:B---3--:R-:W-:Y:S02]  /*82d0*/  PRMT R3, RZ, 0x7610, R3 ;  /* 0x00007610ff037816 */ /* 0x008fe40000000003 */
[----:B------:R-:W-:Y:S02]  /*82e0*/  PRMT R2, RZ, 0x7610, R2 ;  /* 0x00007610ff027816 */ /* 0x000fe40000000002 */
[----:B------:R-:W-:Y:S02]  /*82f0*/  @!P3 PRMT R3, R13, 0x7610, R3 ;  /* 0x000076100d03b816 */ /* 0x000fe40000000003 */
[----:B----4-:R-:W-:-:S04]  /*8300*/  @!P3 SHF.R.U32.HI R13, RZ, 0x10, R4 ;  /* 0x00000010ff0db819 */ /* 0x010fc80000011604 */
[----:B------:R-:W-:Y:S02]  /*8310*/  @!P3 PRMT R2, R13, 0x7610, R2 ;  /* 0x000076100d02b816 */ /* 0x000fe40000000002 */
[----:B------:R-:W-:-:S04]  /*8320*/  PRMT R13, RZ, 0x7610, R13 ;  /* 0x00007610ff0d7816 */ /* 0x000fc8000000000d */
[----:B------:R-:W-:-:S05]  /*8330*/  @!P3 PRMT R13, R4, 0x7610, R13 ;  /* 0x00007610040db816 */ /* 0x000fca000000000d */
[----:B------:R0:W-:Y:S02]  /*8340*/  STL.S16 [R1+0x24c], R13 ;  /* 0x00024c0d01007387 */ /* 0x0001e40000100600 */
[----:B0-----:R-:W-:-:S06]  /*8350*/  MOV R13, RZ ;  /* 0x000000ff000d7202 */ /* 0x001fcc0000000f00 */
[----:B------:R-:W3:Y:S04]  /*8360*/  @!P4 LDG.E R13, desc[UR10][R30.64] ;  /* 0x0000000a1e0dc981 */ /* 0x000ee8000c1e1900 */
[----:B------:R-:W4:Y:S04]  /*8370*/  LDL.LU.64 R30, [R1+0x8b0] ;  /* 0x0008b000011e7983 */ /* 0x000f280000300a00 */
[----:B------:R-:W-:Y:S04]  /*8380*/  STL.S16 [R1+0x568], R3 ;  /* 0x0005680301007387 */ /* 0x000fe80000100600 */
[----:B------:R0:W-:Y:S04]  /*8390*/  STL.S16 [R1+0x56c], R2 ;  /* 0x00056c0201007387 */ /* 0x0001e80000100600 */
[----:B0-----:R-:W2:Y:S01]  /*83a0*/  LDL.LU.64 R2, [R1+0x550] ;  /* 0x0005500001027983 */ /* 0x001ea20000300a00 */
[----:B------:R-:W-:-:S02]  /*83b0*/  LOP3.LUT P6, RZ, R6, 0x4, RZ, 0xc0, !PT ;  /* 0x0000000406ff7812 */ /* 0x000fc400078cc0ff */
[----:B------:R-:W-:Y:S02]  /*83c0*/  MOV R11, RZ ;  /* 0x000000ff000b7202 */ /* 0x000fe40000000f00 */
[----:B------:R-:W-:-:S04]  /*83d0*/  PRMT R10, RZ, 0x7610, R10 ;  /* 0x00007610ff0a7816 */ /* 0x000fc8000000000a */
[----:B------:R-:W-:-:S05]  /*83e0*/  @!P3 PRMT R10, R15, 0x7610, R10 ;  /* 0x000076100f0ab816 */ /* 0x000fca000000000a */
[----:B------:R0:W-:Y:S04]  /*83f0*/  STL.S16 [R1+0x248], R10 ;  /* 0x0002480a01007387 */ /* 0x0001e80000100600 */
[----:B0-----:R-:W2:Y:S01]  /*8400*/  LDL.LU R10, [R1+0x8b8] ;  /* 0x0008b800010a7983 */ /* 0x001ea20000300800 */
[----:B---3--:R-:W-:Y:S02]  /*8410*/  @!P4 SHF.R.U32.HI R8, RZ, 0x10, R13 ;  /* 0x00000010ff08c819 */ /* 0x008fe4000001160d */
[----:B----4-:R-:W-:Y:S02]  /*8420*/  PRMT R31, RZ, 0x7610, R31 ;  /* 0x00007610ff1f7816 */ /* 0x010fe4000000001f */
[----:B------:R-:W-:Y:S02]  /*8430*/  PRMT R30, RZ, 0x7610, R30 ;  /* 0x00007610ff1e7816 */ /* 0x000fe4000000001e */
[----:B------:R-:W-:-:S02]  /*8440*/  @!P4 PRMT R31, R8, 0x7610, R31 ;  /* 0x00007610081fc816 */ /* 0x000fc4000000001f */
[----:B------:R-:W-:-:S04]  /*8450*/  @!P4 SHF.R.U32.HI R8, RZ, 0x10, R5 ;  /* 0x00000010ff08c819 */ /* 0x000fc80000011605 */
[----:B------:R-:W-:Y:S02]  /*8460*/  @!P4 PRMT R30, R8, 0x7610, R30 ;  /* 0x00007610081ec816 */ /* 0x000fe4000000001e */
[----:B------:R-:W-:-:S04]  /*8470*/  PRMT R8, RZ, 0x7610, R8 ;  /* 0x00007610ff087816 */ /* 0x000fc80000000008 */
[----:B------:R-:W-:Y:S01]  /*8480*/  @!P4 PRMT R8, R5, 0x7610, R8 ;  /* 0x000076100508c816 */ /* 0x000fe20000000008 */
[----:B--2---:R-:W2:Y:S04]  /*8490*/  @!P6 LDG.E R11, desc[UR10][R2.64] ;  /* 0x0000000a020be981 */ /* 0x004ea8000c1e1900 */
[----:B------:R0:W-:Y:S04]  /*84a0*/  STL.S16 [R1+0x55c], R8 ;  /* 0x00055c0801007387 */ /* 0x0001e80000100600 */
[----:B------:R-:W3:Y:S01]  /*84b0*/  LDL.LU.64 R2, [R1+0x8a0] ;  /* 0x0008a00001027983 */ /* 0x000ee20000300a00 */
[----:B0-----:R-:W-:-:S10]  /*84c0*/  HFMA2.MMA R8, -RZ, RZ, 0, 0 ;  /* 0x00000000ff087435 */ /* 0x001fd400000001ff */
[----:B------:R-:W4:Y:S04]  /*84d0*/  @!P6 LDG.E R8, desc[UR10][R60.64] ;  /* 0x0000000a3c08e981 */ /* 0x000f28000c1e1900 */
[----:B------:R-:W-:Y:S04]  /*84e0*/  STL.S16 [R1+0x558], R31 ;  /* 0x0005581f01007387 */ /* 0x000fe80000100600 */
[----:B------:R0:W-:Y:S04]  /*84f0*/  STL.S16 [R1+0x560], R30 ;  /* 0x0005601e01007387 */ /* 0x0001e80000100600 */
[----:B------:R-:W-:Y:S01]  /*8500*/  STL [R1+0x150], R14 ;  /* 0x0001500e01007387 */ /* 0x000fe20000100800 */
[----:B------:R-:W-:-:S03]  /*8510*/  LOP3.LUT P3, RZ, R6, 0x2, RZ, 0xc0, !PT ;  /* 0x0000000206ff7812 */ /* 0x000fc6000786c0ff */
[----:B------:R1:W-:Y:S04]  /*8520*/  STL [R1+0x54], R16 ;  /* 0x0000541001007387 */ /* 0x0003e80000100800 */
[----:B0-----:R-:W4:Y:S01]  /*8530*/  LDL.LU.64 R30, [R1+0x540] ;  /* 0x00054000011e7983 */ /* 0x001f220000300a00 */
[----:B------:R-:W-:-:S03]  /*8540*/  PRMT R10, RZ, 0x7610, R10 ;  /* 0x00007610ff0a7816 */ /* 0x000fc6000000000a */
[----:B------:R-:W4:Y:S01]  /*8550*/  LDL.LU.64 R60, [R1+0x520] ;  /* 0x00052000013c7983 */ /* 0x000f220000300a00 */
        /* <DEDUP_REMOVED lines=43> */
[----:B------:R0:W-:Y:S01]  /*8810*/  STL.S16 [R1+0x544], R30 ;  /* 0x0005441e01007387 */ /* 0x0001e20000100600 */
[----:B------:R-:W-:-:S03]  /*8820*/  @!P3 PRMT R7, R16, 0x7610, R7 ;  /* 0x000076101007b816 */ /* 0x000fc60000000007 */
[----:B------:R-:W-:Y:S01]  /*8830*/  STL [R1+0x158], R9 ;  /* 0x0001580901007387 */ /* 0x000fe20000100800 */
[----:B------:R-:W-:-:S03]  /*8840*/  LOP3.LUT P6, RZ, R10, 0x80000000, RZ, 0xc0, !PT ;  /* 0x800000000aff7812 */ /* 0x000fc600078cc0ff */
[----:B------:R-:W-:Y:S04]  /*8850*/  STL [R1+0x5c], R43 ;  /* 0x00005c2b01007387 */ /* 0x000fe80000100800 */
[----:B0-----:R-:W4:Y:S04]  /*8860*/  LDL.LU.64 R30, [R1+0x518] ;  /* 0x00051800011e7983 */ /* 0x001f280000300a00 */
[----:B------:R0:W-:Y:S04]  /*8870*/  STL.S16 [R1+0x530], R7 ;  /* 0x0005300701007387 */ /* 0x0001e80000100600 */
[----:B------:R-:W4:Y:S04]  /*8880*/  LDL.LU.64 R60, [R1+0x500] ;  /* 0x00050000013c7983 */ /* 0x000f280000300a00 */
[----:B0-----:R-:W4:Y:S01]  /*8890*/  LDL.LU R7, [R1+0x888] ;  /* 0x0008880001077983 */ /* 0x001f220000300800 */
[----:B------:R-:W-:-:S02]  /*88a0*/  MOV R43, RZ ;  /* 0x000000ff002b7202 */ /* 0x000fc40000000f00 */
[----:B--2---:R-:W-:Y:S02]  /*88b0*/  @!P4 SHF.R.U32.HI R9, RZ, 0x10, R17 ;  /* 0x00000010ff09c819 */ /* 0x004fe40000011611 */
[----:B---3--:R-:W-:Y:S02]  /*88c0*/  PRMT R3, RZ, 0x7610, R3 ;  /* 0x00007610ff037816 */ /* 0x008fe40000000003 */
[----:B------:R-:W-:Y:S02]  /*88d0*/  PRMT R2, RZ, 0x7610, R2 ;  /* 0x00007610ff027816 */ /* 0x000fe40000000002 */
[----:B------:R-:W-:Y:S02]  /*88e0*/  @!P4 PRMT R3, R9, 0x7610, R3 ;  /* 0x000076100903c816 */ /* 0x000fe40000000003 */
        /* <DEDUP_REMOVED lines=11> */
[----:B------:R-:W-:-:S03]  /*89a0*/  PRMT R7, RZ, 0x7610, R7 ;  /* 0x00007610ff077816 */ /* 0x000fc60000000007 */
[----:B------:R-:W-:Y:S01]  /*89b0*/  STL [R1+0x15c], R0 ;  /* 0x00015c0001007387 */ /* 0x000fe20000100800 */
[----:B------:R-:W-:-:S03]  /*89c0*/  LOP3.LUT P3, RZ, R10, 0x40000000, RZ, 0xc0, !PT ;  /* 0x400000000aff7812 */ /* 0x000fc6000786c0ff */
[----:B------:R-:W-:Y:S04]  /*89d0*/  STL [R1+0x60], R15 ;  /* 0x0000600f01007387 */ /* 0x000fe80000100800 */
[----:B0-----:R-:W4:Y:S01]  /*89e0*/  LDL.LU.64 R2, [R1+0x508] ;  /* 0x0005080001027983 */ /* 0x001f220000300a00 */
[----:B------:R-:W-:-:S03]  /*89f0*/  @!P4 PRMT R7, R17, 0x7610, R7 ;  /* 0x000076101107c816 */ /* 0x000fc60000000007 */
[----:B------:R-:W4:Y:S04]  /*8a00*/  LDL.LU.64 R56, [R1+0x4f0] ;  /* 0x0004f00001387983 */ /* 0x000f280000300a00 */
[----:B------:R0:W-:Y:S04]  /*8a10*/  STL.S16 [R1+0x520], R7 ;  /* 0x0005200701007387 */ /* 0x0001e80000100600 */
[----:B0-----:R-:W4:Y:S01]  /*8a20*/  LDL.LU R7, [R1+0x878] ;  /* 0x0008780001077983 */ /* 0x001f220000300800 */
[----:B------:R-:W-:Y:S02]  /*8a30*/  MOV R15, RZ ;  /* 0x000000ff000f7202 */ /* 0x000fe40000000f00 */
[----:B--2---:R-:W-:-:S02]  /*8a40*/  @!P6 SHF.R.U32.HI R0, RZ, 0x10, R43 ;  /* 0x00000010ff00e819 */ /* 0x004fc4000001162b */
        /* <DEDUP_REMOVED lines=34> */
[----:B0-----:R-:W-:-:S03]  /*8c70*/  IMAD.MOV.U32 R4, RZ, RZ, RZ ;  /* 0x000000ffff047224 */ /* 0x001fc600078e00ff */
[----:B------:R-:W3:Y:S04]  /*8c80*/  LDL.LU.64 R30, [R1+0x850] ;  /* 0x00085000011e7983 */ /* 0x000ee80000300a00 */
        /* <DEDUP_REMOVED lines=12> */
[----:B------:R-:W-:Y:S01]  /*8d50*/  HFMA2.MMA R11, -RZ, RZ, 0, 0 ;  /* 0x00000000ff0b7435 */ /* 0x000fe200000001ff */
        /* <DEDUP_REMOVED lines=10> */
[----:B0-----:R-:W-:-:S03]  /*8e00*/  MOV R5, RZ ;  /* 0x000000ff00057202 */ /* 0x001fc60000000f00 */
        /* <DEDUP_REMOVED lines=13> */
[----:B------:R-:W-:-:S06]  /*8ee0*/  MOV R16, RZ ;  /* 0x000000ff00107202 */ /* 0x000fcc0000000f00 */
[----:B------:R-:W4:Y:S01]  /*8ef0*/  @!P3 LDG.E R16, desc[UR10][R56.64] ;  /* 0x0000000a3810b981 */ /* 0x000f22000c1e1900 */
[----:B--2---:R-:W-:-:S03]  /*8f00*/  @!P6 SHF.R.U32.HI R8, RZ, 0x10, R11 ;  /* 0x00000010ff08e819 */ /* 0x004fc6000001160b */
[----:B------:R-:W-:Y:S01]  /*8f10*/  STL [R1+0x16c], R14 ;  /* 0x00016c0e01007387 */ /* 0x000fe20000100800 */
[----:B---3--:R-:W-:-:S03]  /*8f20*/  PRMT R3, RZ, 0x7610, R3 ;  /* 0x00007610ff037816 */ /* 0x008fc60000000003 */
[----:B------:R-:W-:Y:S01]  /*8f30*/  STL [R1+0x70], R17 ;  /* 0x0000701101007387 */ /* 0x000fe20000100800 */
[----:B------:R-:W-:Y:S02]  /*8f40*/  PRMT R2, RZ, 0x7610, R2 ;  /* 0x00007610ff027816 */ /* 0x000fe40000000002 */
[----:B------:R-:W-:Y:S01]  /*8f50*/  @!P6 PRMT R3, R8, 0x7610, R3 ;  /* 0x000076100803e816 */ /* 0x000fe20000000003 */
[----:B------:R-:W2:Y:S01]  /*8f60*/  LDL.LU.64 R56, [R1+0x4a8] ;  /* 0x0004a80001387983 */ /* 0x000ea20000300a00 */
[----:B----4-:R-:W-:-:S04]  /*8f70*/  @!P6 SHF.R.U32.HI R8, RZ, 0x10, R5 ;  /* 0x00000010ff08e819 */ /* 0x010fc80000011605 */
[----:B------:R-:W-:Y:S02]  /*8f80*/  @!P6 PRMT R2, R8, 0x7610, R2 ;  /* 0x000076100802e816 */ /* 0x000fe40000000002 */
[----:B------:R-:W-:-:S04]  /*8f90*/  PRMT R8, RZ, 0x7610, R8 ;  /* 0x00007610ff087816 */ /* 0x000fc80000000008 */
[----:B------:R-:W-:-:S05]  /*8fa0*/  @!P6 PRMT R8, R5, 0x7610, R8 ;  /* 0x000076100508e816 */ /* 0x000fca0000000008 */
[----:B------:R0:W-:Y:S02]  /*8fb0*/  STL.S16 [R1+0x4e8], R8 ;  /* 0x0004e80801007387 */ /* 0x0001e40000100600 */
[----:B0-----:R-:W-:-:S10]  /*8fc0*/  HFMA2.MMA R8, -RZ, RZ, 0, 0 ;  /* 0x00000000ff087435 */ /* 0x001fd400000001ff */
[----:B------:R-:W3:Y:S04]  /*8fd0*/  @!P3 LDG.E R8, desc[UR10][R30.64] ;  /* 0x0000000a1e08b981 */ /* 0x000ee8000c1e1900 */
[----:B------:R-:W4:Y:S04]  /*8fe0*/  LDL.LU.64 R30, [R1+0x830] ;  /* 0x00083000011e7983 */ /* 0x000f280000300a00 */
[----:B------:R-:W-:Y:S04]  /*8ff0*/  STL.S16 [R1+0x4e4], R3 ;  /* 0x0004e40301007387 */ /* 0x000fe80000100600 */
[----:B------:R0:W-:Y:S04]  /*9000*/  STL.S16 [R1+0x4ec], R2 ;  /* 0x0004ec0201007387 */ /* 0x0001e80000100600 */
[----:B0-----:R-:W2:Y:S01]  /*9010*/  LDL.LU.64 R2, [R1+0x4c8] ;  /* 0x0004c80001027983 */ /* 0x001ea20000300a00 */
[----:B------:R-:W-:-:S04]  /*9020*/  PRMT R7, RZ, 0x7610, R7 ;  /* 0x00007610ff077816 */ /* 0x000fc80000000007 */
[----:B------:R-:W-:-:S05]  /*9030*/  @!P6 PRMT R7, R11, 0x7610, R7 ;  /* 0x000076100b07e816 */ /* 0x000fca0000000007 */
[----:B------:R0:W-:Y:S04]  /*9040*/  STL.S16 [R1+0x4e0], R7 ;  /* 0x0004e00701007387 */ /* 0x0001e80000100600 */
[----:B0-----:R-:W2:Y:S01]  /*9050*/  LDL.LU R7, [R1+0x838] ;  /* 0x0008380001077983 */ /* 0x001ea20000300800 */
[----:B------:R-:W-:Y:S01]  /*9060*/  LOP3.LUT P4, RZ, R10, 0x4000000, RZ, 0xc0, !PT ;  /* 0x040000000aff7812 */ /* 0x000fe2000788c0ff */
[----:B------:R-:W-:Y:S01]  /*9070*/  HFMA2.MMA R17, -RZ, RZ, 0, 0 ;  /* 0x00000000ff117435 */ /* 0x000fe200000001ff */
[----:B---3--:R-:W-:Y:S02]  /*9080*/  @!P3 SHF.R.U32.HI R14, RZ, 0x10, R8 ;  /* 0x00000010ff0eb819 */ /* 0x008fe40000011608 */
[----:B----4-:R-:W-:Y:S02]  /*9090*/  PRMT R31, RZ, 0x7610, R31 ;  /* 0x00007610ff1f7816 */ /* 0x010fe4000000001f */
[----:B------:R-:W-:-:S02]  /*90a0*/  PRMT R30, RZ, 0x7610, R30 ;  /* 0x00007610ff1e7816 */ /* 0x000fc4000000001e */
[----:B------:R-:W-:Y:S02]  /*90b0*/  @!P3 PRMT R31, R14, 0x7610, R31 ;  /* 0x000076100e1fb816 */ /* 0x000fe4000000001f */
[----:B------:R-:W-:-:S04]  /*90c0*/  @!P3 SHF.R.U32.HI R14, RZ, 0x10, R16 ;  /* 0x00000010ff0eb819 */ /* 0x000fc80000011610 */
[----:B------:R-:W-:Y:S02]  /*90d0*/  @!P3 PRMT R30, R14, 0x7610, R30 ;  /* 0x000076100e1eb816 */ /* 0x000fe4000000001e */
[----:B------:R-:W-:-:S04]  /*90e0*/  PRMT R14, RZ, 0x7610, R14 ;  /* 0x00007610ff0e7816 */ /* 0x000fc8000000000e */
[----:B------:R-:W-:Y:S01]  /*90f0*/  @!P3 PRMT R14, R16, 0x7610, R14 ;  /* 0x00007610100eb816 */ /* 0x000fe2000000000e */
[----:B--2---:R-:W2:Y:S04]  /*9100*/  @!P4 LDG.E R17, desc[UR10][R2.64] ;  /* 0x0000000a0211c981 */ /* 0x004ea8000c1e1900 */
[----:B------:R0:W-:Y:S04]  /*9110*/  STL.S16 [R1+0x4d8], R14 ;  /* 0x0004d80e01007387 */ /* 0x0001e80000100600 */
[----:B------:R-:W3:Y:S01]  /*9120*/  LDL.LU.64 R2, [R1+0x820] ;  /* 0x0008200001027983 */ /* 0x000ee20000300a00 */
[----:B0-----:R-:W-:-:S06]  /*9130*/  MOV R14, RZ ;  /* 0x000000ff000e7202 */ /* 0x001fcc0000000f00 */
[----:B------:R-:W4:Y:S01]  /*9140*/  @!P4 LDG.E R14, desc[UR10][R60.64] ;  /* 0x0000000a3c0ec981 */ /* 0x000f22000c1e1900 */
[----:B------:R-:W-:-:S03]  /*9150*/  PRMT R7, RZ, 0x7610, R7 ;  /* 0x00007610ff077816 */ /* 0x000fc60000000007 */
        /* <DEDUP_REMOVED lines=23> */
[----:B------:R-:W4:Y:S01]  /*92d0*/  @!P6 LDG.E R12, desc[UR10][R56.64] ;  /* 0x0000000a380ce981 */ /* 0x000f22000c1e1900 */
[----:B------:R-:W-:-:S04]  /*92e0*/  PRMT R7, RZ, 0x7610, R7 ;  /* 0x00007610ff077816 */ /* 0x000fc80000000007 */
[----:B------:R-:W-:Y:S01]  /*92f0*/  @!P4 PRMT R7, R17, 0x7610, R7 ;  /* 0x000076101107c816 */ /* 0x000fe20000000007 */
[----:B------:R-:W-:Y:S04]  /*9300*/  STL.S16 [R1+0x4bc], R3 ;  /* 0x0004bc0301007387 */ /* 0x000fe80000100600 */
[----:B------:R0:W-:Y:S04]  /*9310*/  STL.S16 [R1+0x4cc], R2 ;  /* 0x0004cc0201007387 */ /* 0x0001e80000100600 */
[----:B------:R1:W-:Y:S04]  /*9320*/  STL.S16 [R1+0x4b8], R7 ;  /* 0x0004b80701007387 */ /* 0x0003e80000100600 */
[----:B------:R-:W-:Y:S04]  /*9330*/  STL [R1+0x174], R9 ;  /* 0x0001740901007387 */ /* 0x000fe80000100800 */
[----:B0-----:R-:W4:Y:S04]  /*9340*/  LDL.LU.64 R2, [R1+0x4a0] ;  /* 0x0004a00001027983 */ /* 0x001f280000300a00 */
[----:B-1----:R-:W4:Y:S01]  /*9350*/  LDL.LU R7, [R1+0x818] ;  /* 0x0008180001077983 */ /* 0x002f220000300800 */
[----:B------:R-:W-:-:S03]  /*9360*/  LOP3.LUT P3, RZ, R10, 0x1000000, RZ, 0xc0, !PT ;  /* 0x010000000aff7812 */ /* 0x000fc6000786c0ff */
[----:B------:R0:W-:Y:S04]  /*9370*/  STL [R1+0x78], R15 ;  /* 0x0000780f01007387 */ /* 0x0001e80000100800 */
[----:B------:R-:W4:Y:S01]  /*9380*/  LDL.LU.64 R56, [R1+0x480] ;  /* 0x0004800001387983 */ /* 0x000f220000300a00 */
[----:B0-----:R-:W-:Y:S01]  /*9390*/  HFMA2.MMA R15, -RZ, RZ, 0, 0 ;  /* 0x00000000ff0f7435 */ /* 0x001fe200000001ff */
[----:B--2---:R-:W-:Y:S02]  /*93a0*/  @!P6 SHF.R.U32.HI R9, RZ, 0x10, R43 ;  /* 0x00000010ff09e819 */ /* 0x004fe4000001162b */
[----:B---3--:R-:W-:Y:S02]  /*93b0*/  PRMT R31, RZ, 0x7610, R31 ;  /* 0x00007610ff1f7816 */ /* 0x008fe4000000001f */
[----:B------:R-:W-:-:S02]  /*93c0*/  PRMT R30, RZ, 0x7610, R30 ;  /* 0x00007610ff1e7816 */ /* 0x000fc4000000001e */
[----:B------:R-:W-:Y:S02]  /*93d0*/  @!P6 PRMT R31, R9, 0x7610, R31 ;  /* 0x00007610091fe816 */ /* 0x000fe4000000001f */
[----:B----4-:R-:W-:-:S04]  /*93e0*/  @!P6 SHF.R.U32.HI R9, RZ, 0x10, R12 ;  /* 0x00000010ff09e819 */ /* 0x010fc8000001160c */
[----:B------:R-:W-:Y:S02]  /*93f0*/  @!P6 PRMT R30, R9, 0x7610, R30 ;  /* 0x00007610091ee816 */ /* 0x000fe4000000001e */
[----:B------:R-:W-:-:S04]  /*9400*/  PRMT R9, RZ, 0x7610, R9 ;  /* 0x00007610ff097816 */ /* 0x000fc80000000009 */
[----:B------:R-:W-:-:S05]  /*9410*/  @!P6 PRMT R9, R12, 0x7610, R9 ;  /* 0x000076100c09e816 */ /* 0x000fca0000000009 */
[----:B------:R0:W-:Y:S04]  /*9420*/  STL.S16 [R1+0x4b0], R9 ;  /* 0x0004b00901007387 */ /* 0x0001e80000100600 */
[----:B------:R-:W2:Y:S01]  /*9430*/  @!P3 LDG.E R15, desc[UR10][R2.64] ;  /* 0x0000000a020fb981 */ /* 0x000ea2000c1e1900 */
[----:B------:R-:W-:Y:S02]  /*9440*/  PRMT R7, RZ, 0x7610, R7 ;  /* 0x00007610ff077816 */ /* 0x000fe40000000007 */
[----:B0-----:R-:W-:Y:S01]  /*9450*/  MOV R9, RZ ;  /* 0x000000ff00097202 */ /* 0x001fe20000000f00 */
[----:B------:R-:W3:Y:S01]  /*9460*/  LDL.LU.64 R2, [R1+0x800] ;  /* 0x0008000001027983 */ /* 0x000ee20000300a00 */
[----:B------:R-:W-:-:S04]  /*9470*/  @!P6 PRMT R7, R43, 0x7610, R7 ;  /* 0x000076102b07e816 */ /* 0x000fc80000000007 */
[----:B------:R-:W4:Y:S04]  /*9480*/  @!P3 LDG.E R9, desc[UR10][R60.64] ;  /* 0x0000000a3c09b981 */ /* 0x000f28000c1e1900 */
[----:B------:R0:W-:Y:S04]  /*9490*/  STL.S16 [R1+0x4a8], R7 ;  /* 0x0004a80701007387 */ /* 0x0001e80000100600 */
[----:B------:R-:W-:Y:S04]  /*94a0*/  STL.S16 [R1+0x4ac], R31 ;  /* 0x0004ac1f01007387 */ /* 0x000fe80000100600 */
[----:B------:R1:W-:Y:S04]  /*94b0*/  STL.S16 [R1+0x4b4], R30 ;  /* 0x0004b41e01007387 */ /* 0x0003e80000100600 */
[----:B0-----:R-:W4:Y:S04]  /*94c0*/  LDL.LU R7, [R1+0x808] ;  /* 0x0008080001077983 */ /* 0x001f280000300800 */
[----:B------:R-:W-:Y:S04]  /*94d0*/  STL [R1+0x178], R0 ;  /* 0x0001780001007387 */ /* 0x000fe80000100800 */
[----:B-1----:R-:W4:Y:S01]  /*94e0*/  LDL.LU.64 R30, [R1+0x488] ;  /* 0x00048800011e7983 */ /* 0x002f220000300a00 */
        /* <DEDUP_REMOVED lines=11> */
[----:B------:R-:W-:Y:S02]  /*95a0*/  @!P3 PRMT R0, R9, 0x7610, R0 ;  /* 0x000076100900b816 */ /* 0x000fe40000000000 */
[----:B------:R-:W-:-:S04]  /*95b0*/  PRMT R7, RZ, 0x7610, R7 ;  /* 0x00007610ff077816 */ /* 0x000fc80000000007 */
[----:B------:R-:W-:Y:S01]  /*95c0*/  @!P3 PRMT R7, R15, 0x7610, R7 ;  /* 0x000076100f07b816 */ /* 0x000fe20000000007 */
[----:B------:R-:W-:Y:S04]  /*95d0*/  STL.S16 [R1+0x494], R3 ;  /* 0x0004940301007387 */ /* 0x000fe80000100600 */
[----:B------:R0:W-:Y:S04]  /*95e0*/  STL.S16 [R1+0x4a4], R2 ;  /* 0x0004a40201007387 */ /* 0x0001e80000100600 */
[----:B------:R1:W-:Y:S04]  /*95f0*/  STL.S16 [R1+0x490], R7 ;  /* 0x0004900701007387 */ /* 0x0003e80000100600 */
[----:B------:R2:W-:Y:S04]  /*9600*/  STL.S16 [R1+0x4a0], R0 ;  /* 0x0004a00001007387 */ /* 0x0005e80000100600 */
[----:B0-----:R-:W3:Y:S04]  /*9610*/  LDL.LU.64 R2, [R1+0x478] ;  /* 0x0004780001027983 */ /* 0x001ee80000300a00 */
[----:B-1----:R-:W4:Y:S01]  /*9620*/  LDL.LU R7, [R1+0x7f8] ;  /* 0x0007f80001077983 */ /* 0x002f220000300800 */
[----:B--2---:R-:W-:-:S03]  /*9630*/  MOV R0, RZ ;  /* 0x000000ff00007202 */ /* 0x004fc60000000f00 */
[----:B------:R-:W2:Y:S04]  /*9640*/  @!P4 LDG.E R13, desc[UR10][R30.64] ;  /* 0x0000000a1e0dc981 */ /* 0x000ea8000c1e1900 */
[----:B------:R-:W4:Y:S04]  /*9650*/  @!P4 LDG.E R0, desc[UR10][R56.64] ;  /* 0x0000000a3800c981 */ /* 0x000f28000c1e1900 */
[----:B------:R-:W4:Y:S04]  /*9660*/  LDL.LU.64 R30, [R1+0x7f0] ;  /* 0x0007f000011e7983 */ /* 0x000f280000300a00 */
[----:B------:R-:W-:Y:S01]  /*9670*/  STL [R1+0x17c], R4 ;  /* 0x00017c0401007387 */ /* 0x000fe20000100800 */
[----:B------:R-:W-:-:S03]  /*9680*/  LOP3.LUT P6, RZ, R10, 0x400000, RZ, 0xc0, !PT ;  /* 0x004000000aff7812 */ /* 0x000fc600078cc0ff */
[----:B------:R0:W-:Y:S04]  /*9690*/  STL [R1+0x80], R11 ;  /* 0x0000800b01007387 */ /* 0x0001e80000100800 */
[----:B------:R-:W4:Y:S01]  /*96a0*/  LDL.LU.64 R56, [R1+0x460] ;  /* 0x0004600001387983 */ /* 0x000f220000300a00 */
[----:B0-----:R-:W-:-:S10]  /*96b0*/  HFMA2.MMA R11, -RZ, RZ, 0, 0 ;  /* 0x00000000ff0b7435 */ /* 0x001fd400000001ff */
[----:B---3--:R-:W3:Y:S01]  /*96c0*/  @!P6 LDG.E R11, desc[UR10][R2.64] ;  /* 0x0000000a020be981 */ /* 0x008ee2000c1e1900 */
[----:B--2---:R-:W-:-:S03]  /*96d0*/  @!P4 SHF.R.U32.HI R4, RZ, 0x10, R13 ;  /* 0x00000010ff04c819 */ /* 0x004fc6000001160d */
[----:B------:R-:W2:Y:S01]  /*96e0*/  LDL.LU.64 R2, [R1+0x7e0] ;  /* 0x0007e00001027983 */ /* 0x000ea20000300a00 */
[----:B----4-:R-:W-:Y:S02]  /*96f0*/  PRMT R31, RZ, 0x7610, R31 ;  /* 0x00007610ff1f7816 */ /* 0x010fe4000000001f */
[----:B------:R-:W-:Y:S02]  /*9700*/  PRMT R30, RZ, 0x7610, R30 ;  /* 0x00007610ff1e7816 */ /* 0x000fe4000000001e */
[----:B------:R-:W-:Y:S02]  /*9710*/  @!P4 PRMT R31, R4, 0x7610, R31 ;  /* 0x00007610041fc816 */ /* 0x000fe4000000001f */
[----:B------:R-:W-:-:S04]  /*9720*/  @!P4 SHF.R.U32.HI R4, RZ, 0x10, R0 ;  /* 0x00000010ff04c819 */ /* 0x000fc80000011600 */
[----:B------:R-:W-:Y:S02]  /*9730*/  @!P4 PRMT R30, R4, 0x7610, R30 ;  /* 0x00007610041ec816 */ /* 0x000fe4000000001e */
[----:B------:R-:W-:-:S04]  /*9740*/  PRMT R4, RZ, 0x7610, R4 ;  /* 0x00007610ff047816 */ /* 0x000fc80000000004 */
[----:B------:R-:W-:-:S05]  /*9750*/  @!P4 PRMT R4, R0, 0x7610, R4 ;  /* 0x000076100004c816 */ /* 0x000fca0000000004 */
[----:B------:R0:W-:Y:S02]  /*9760*/  STL.S16 [R1+0x488], R4 ;  /* 0x0004880401007387 */ /* 0x0001e40000100600 */
[----:B0-----:R-:W-:-:S06]  /*9770*/  MOV R4, RZ ;  /* 0x000000ff00047202 */ /* 0x001fcc0000000f00 */
        /* <DEDUP_REMOVED lines=8> */
[----:B-1----:R-:W-:Y:S01]  /*9800*/  HFMA2.MMA R8, -RZ, RZ, 0, 0 ;  /* 0x00000000ff087435 */ /* 0x002fe200000001ff */
[----:B---3--:R-:W-:-:S02]  /*9810*/  @!P6 SHF.R.U32.HI R5, RZ, 0x10, R11 ;  /* 0x00000010ff05e819 */ /* 0x008fc4000001160b */
[----:B--2---:R-:W-:Y:S02]  /*9820*/  PRMT R3, RZ, 0x7610, R3 ;  /* 0x00007610ff037816 */ /* 0x004fe40000000003 */
[----:B------:R-:W-:Y:S02]  /*9830*/  PRMT R2, RZ, 0x7610, R2 ;  /* 0x00007610ff027816 */ /* 0x000fe40000000002 */
[----:B------:R-:W-:-:S05]  /*9840*/  @!P6 PRMT R3, R5, 0x7610, R3 ;  /* 0x000076100503e816 */ /* 0x000fca0000000003 */
[----:B------:R-:W-:Y:S01]  /*9850*/  STL.S16 [R1+0x474], R3 ;  /* 0x0004740301007387 */ /* 0x000fe20000100600 */
        /* <DEDUP_REMOVED lines=9> */
[----:B------:R0:W-:Y:S01]  /*98f0*/  STL.S16 [R1+0x47c], R2 ;  /* 0x00047c0201007387 */ /* 0x0001e20000100600 */
[----:B------:R-:W-:-:S03]  /*9900*/  PRMT R7, RZ, 0x7610, R7 ;  /* 0x00007610ff077816 */ /* 0x000fc60000000007 */
[----:B------:R-:W-:Y:S04]  /*9910*/  STL [R1+0x184], R16 ;  /* 0x0001841001007387 */ /* 0x000fe80000100800 */
[----:B------:R1:W-:Y:S04]  /*9920*/  STL [R1+0x88], R17 ;  /* 0x0000881101007387 */ /* 0x0003e80000100800 */
[----:B0-----:R-:W4:Y:S01]  /*9930*/  LDL.LU.64 R2, [R1+0x458] ;  /* 0x0004580001027983 */ /* 0x001f220000300a00 */
[----:B------:R-:W-:Y:S02]  /*9940*/  @!P4 PRMT R7, R13, 0x7610, R7 ;  /* 0x000076100d07c816 */ /* 0x000fe40000000007 */
[----:B------:R-:W-:Y:S01]  /*9950*/  LOP3.LUT P4, RZ, R10, 0x100000, RZ, 0xc0, !PT ;  /* 0x001000000aff7812 */ /* 0x000fe2000788c0ff */
[----:B------:R-:W4:Y:S01]  /*9960*/  LDL.LU.64 R56, [R1+0x440] ;  /* 0x0004400001387983 */ /* 0x000f220000300a00 */
[----:B-1----:R-:W-:-:S03]  /*9970*/  HFMA2.MMA R17, -RZ, RZ, 0, 0 ;  /* 0x00000000ff117435 */ /* 0x002fc600000001ff */
        /* <DEDUP_REMOVED lines=9> */
[----:B------:R-:W-:Y:S01]  /*9a10*/  @!P3 PRMT R16, R5, 0x7610, R16 ;  /* 0x000076100510b816 */ /* 0x000fe20000000010 */
[----:B------:R-:W2:Y:S04]  /*9a20*/  @!P4 LDG.E R17, desc[UR10][R2.64] ;  /* 0x0000000a0211c981 */ /* 0x000ea8000c1e1900 */
[----:B------:R0:W-:Y:S04]  /*9a30*/  STL.S16 [R1+0x468], R16 ;  /* 0x0004681001007387 */ /* 0x0001e80000100600 */
[----:B------:R-:W3:Y:S01]  /*9a40*/  LDL.LU.64 R2, [R1+0x7c0] ;  /* 0x0007c00001027983 */ /* 0x000ee20000300a00 */
[----:B0-----:R-:W-:-:S06]  /*9a50*/  MOV R16, RZ ;  /* 0x000000ff00107202 */ /* 0x001fcc0000000f00 */
[----:B------:R-:W4:Y:S04]  /*9a60*/  @!P4 LDG.E R16, desc[UR10][R60.64] ;  /* 0x0000000a3c10c981 */ /* 0x000f28000c1e1900 */
[----:B------:R-:W-:Y:S04]  /*9a70*/  STL.S16 [R1+0x464], R31 ;  /* 0x0004641f01007387 */ /* 0x000fe80000100600 */
        /* <DEDUP_REMOVED lines=100> */
[----:B------:R0:W-:Y:S04]  /*a0c0*/  STL.S16 [R1+0x42c], R30 ;  /* 0x00042c1e01007387 */ /* 0x0001e80000100600 */
[----:B------:R-:W-:Y:S01]  /*a0d0*/  STL [R1+0x198], R4 ;  /* 0x0001980401007387 */ /* 0x000fe20000100800 */
[----:B------:R-:W-:-:S03]  /*a0e0*/  PRMT R7, RZ, 0x7610, R7 ;  /* 0x00007610ff077816 */ /* 0x000fc60000000007 */
[----:B------:R1:W-:Y:S04]  /*a0f0*/  STL [R1+0x9c], R8 ;  /* 0x00009c0801007387 */ /* 0x0003e80000100800 */
[----:B0-----:R-:W4:Y:S01]  /*a100*/  LDL.LU.64 R30, [R1+0x3f8] ;  /* 0x0003f800011e7983 */ /* 0x001f220000300a00 */
[----:B------:R-:W-:Y:S02]  /*a110*/  @!P3 PRMT R7, R15, 0x7610, R7 ;  /* 0x000076100f07b816 */ /* 0x000fe40000000007 */
[----:B------:R-:W-:Y:S01]  /*a120*/  LOP3.LUT P3, RZ, R10, 0x8000, RZ, 0xc0, !PT ;  /* 0x000080000aff7812 */ /* 0x000fe2000786c0ff */
[----:B------:R-:W4:Y:S01]  /*a130*/  LDL.LU.64 R60, [R1+0x3e8] ;  /* 0x0003e800013c7983 */ /* 0x000f220000300a00 */
[----:B-1----:R-:W-:-:S11]  /*a140*/  HFMA2.MMA R8, -RZ, RZ, 0, 0 ;  /* 0x00000000ff087435 */ /* 0x002fd600000001ff */
[----:B------:R0:W4:Y:S04]  /*a150*/  @!P3 LDG.E R8, desc[UR10][R56.64] ;  /* 0x0000000a3808b981 */ /* 0x000128000c1e1900 */
[----:B------:R1:W-:Y:S04]  /*a160*/  STL.S16 [R1+0x430], R7 ;  /* 0x0004300701007387 */ /* 0x0003e80000100600 */
[----:B------:R-:W0:Y:S04]  /*a170*/  LDL.LU R56, [R1+0x778] ;  /* 0x0007780001387983 */ /* 0x000e280000300800 */
[----:B-1----:R-:W4:Y:S01]  /*a180*/  LDL.LU R7, [R1+0x798] ;  /* 0x0007980001077983 */ /* 0x002f220000300800 */
        /* <DEDUP_REMOVED lines=9> */
[----:B-1----:R-:W-:-:S06]  /*a220*/  MOV R4, RZ ;  /* 0x000000ff00047202 */ /* 0x002fcc0000000f00 */
[----:B------:R1:W2:Y:S04]  /*a230*/  @!P3 LDG.E R4, desc[UR10][R30.64] ;  /* 0x0000000a1e04b981 */ /* 0x0002a8000c1e1900 */
[----:B------:R-:W3:Y:S04]  /*a240*/  LDL.LU R30, [R1+0x774] ;  /* 0x00077400011e7983 */ /* 0x000ee80000300800 */
[----:B------:R-:W-:Y:S04]  /*a250*/  STL.S16 [R1+0x414], R3 ;  /* 0x0004140301007387 */ /* 0x000fe80000100600 */
[----:B------:R4:W-:Y:S04]  /*a260*/  STL.S16 [R1+0x41c], R2 ;  /* 0x00041c0201007387 */ /* 0x0009e80000100600 */
[----:B----4-:R-:W4:Y:S04]  /*a270*/  LDL.LU.64 R2, [R1+0x3f0] ;  /* 0x0003f00001027983 */ /* 0x010f280000300a00 */
[----:B------:R1:W-:Y:S01]  /*a280*/  STL [R1+0x19c], R5 ;  /* 0x00019c0501007387 */ /* 0x0003e20000100800 */
[----:B0-----:R-:W-:-:S02]  /*a290*/  PRMT R56, RZ, 0x7610, R56 ;  /* 0x00007610ff387816 */ /* 0x001fc40000000038 */
[----:B-1----:R-:W-:Y:S02]  /*a2a0*/  @!P3 SHF.R.U32.HI R5, RZ, 0x10, R8 ;  /* 0x00000010ff05b819 */ /* 0x002fe40000011608 */
[----:B------:R-:W-:-:S04]  /*a2b0*/  PRMT R7, RZ, 0x7610, R7 ;  /* 0x00007610ff077816 */ /* 0x000fc80000000007 */
[----:B------:R-:W-:Y:S02]  /*a2c0*/  @!P4 PRMT R7, R13, 0x7610, R7 ;  /* 0x000076100d07c816 */ /* 0x000fe40000000007 */
[----:B------:R-:W-:Y:S01]  /*a2d0*/  LOP3.LUT P4, RZ, R10, 0x4000, RZ, 0xc0, !PT ;  /* 0x000040000aff7812 */ /* 0x000fe2000788c0ff */
[----:B------:R0:W-:Y:S04]  /*a2e0*/  STL [R1+0xa0], R17 ;  /* 0x0000a01101007387 */ /* 0x0001e80000100800 */
[----:B------:R1:W-:Y:S01]  /*a2f0*/  STL.S16 [R1+0x420], R7 ;  /* 0x0004200701007387 */ /* 0x0003e20000100600 */
[----:B0-----:R-:W-:-:S03]  /*a300*/  MOV R17, RZ ;  /* 0x000000ff00117202 */ /* 0x001fc60000000f00 */
[----:B-1----:R-:W4:Y:S04]  /*a310*/  LDL.LU R7, [R1+0x788] ;  /* 0x0007880001077983 */ /* 0x002f280000300800 */
[----:B------:R-:W4:Y:S01]  /*a320*/  @!P4 LDG.E R17, desc[UR10][R60.64] ;  /* 0x0000000a3c11c981 */ /* 0x000f22000c1e1900 */
[----:B------:R-:W-:-:S03]  /*a330*/  MOV R31, R59 ;  /* 0x0000003b001f7202 */ /* 0x000fc60000000f00 */
[----:B------:R-:W-:Y:S04]  /*a340*/  STL [R1+0x1a0], R16 ;  /* 0x0001a01001007387 */ /* 0x000fe80000100800 */
[----:B------:R-:W-:Y:S04]  /*a350*/  STL [R1+0xa4], R43 ;  /* 0x0000a42b01007387 */ /* 0x000fe80000100800 */
[----:B------:R-:W4:Y:S01]  /*a360*/  LDL.LU.64 R60, [R1+0x3c0] ;  /* 0x0003c000013c7983 */ /* 0x000f220000300a00 */
[----:B---3--:R-:W-:-:S04]  /*a370*/  PRMT R30, RZ, 0x7610, R30 ;  /* 0x00007610ff1e7816 */ /* 0x008fc8000000001e */
[----:B------:R-:W-:Y:S02]  /*a380*/  @!P3 PRMT R30, R5, 0x7610, R30 ;  /* 0x00007610051eb816 */ /* 0x000fe4000000001e */
[----:B--2---:R-:W-:-:S04]  /*a390*/  @!P3 SHF.R.U32.HI R5, RZ, 0x10, R4 ;  /* 0x00000010ff05b819 */ /* 0x004fc80000011604 */
[----:B------:R-:W-:Y:S02]  /*a3a0*/  @!P3 PRMT R56, R5, 0x7610, R56 ;  /* 0x000076100538b816 */ /* 0x000fe40000000038 */
[----:B------:R-:W-:-:S04]  /*a3b0*/  PRMT R5, RZ, 0x7610, R5 ;  /* 0x00007610ff057816 */ /* 0x000fc80000000005 */
[----:B------:R-:W-:-:S05]  /*a3c0*/  @!P3 PRMT R5, R4, 0x7610, R5 ;  /* 0x000076100405b816 */ /* 0x000fca0000000005 */
[----:B------:R0:W-:Y:S02]  /*a3d0*/  STL.S16 [R1+0x408], R5 ;  /* 0x0004080501007387 */ /* 0x0001e40000100600 */
[----:B0-----:R-:W-:-:S10]  /*a3e0*/  HFMA2.MMA R5, -RZ, RZ, 0, 0 ;  /* 0x00000000ff057435 */ /* 0x001fd400000001ff */
[----:B----4-:R-:W2:Y:S04]  /*a3f0*/  @!P4 LDG.E R5, desc[UR10][R2.64] ;  /* 0x0000000a0205c981 */ /* 0x010ea8000c1e1900 */
[----:B------:R-:W3:Y:S04]  /*a400*/  LDL.LU.64 R2, [R1+0x768] ;  /* 0x0007680001027983 */ /* 0x000ee80000300a00 */
[----:B------:R0:W-:Y:S04]  /*a410*/  STL.S16 [R1+0x40c], R56 ;  /* 0x00040c3801007387 */ /* 0x0001e80000100600 */
[----:B------:R1:W-:Y:S04]  /*a420*/  STL.S16 [R1+0x3fc], R30 ;  /* 0x0003fc1e01007387 */ /* 0x0003e80000100600 */
[----:B0-----:R-:W4:Y:S01]  /*a430*/  LDL.LU.64 R56, [R1+0x3e0] ;  /* 0x0003e00001387983 */ /* 0x001f220000300a00 */
[----:B-1----:R-:W-:-:S03]  /*a440*/  MOV R30, R58 ;  /* 0x0000003a001e7202 */ /* 0x002fc60000000f00 */
[----:B------:R-:W4:Y:S01]  /*a450*/  LDL.LU.64 R58, [R1+0x3d8] ;  /* 0x0003d800013a7983 */ /* 0x000f220000300a00 */
[----:B------:R-:W-:-:S04]  /*a460*/  PRMT R7, RZ, 0x7610, R7 ;  /* 0x00007610ff077816 */ /* 0x000fc80000000007 */
[----:B------:R-:W-:Y:S02]  /*a470*/  @!P6 PRMT R7, R11, 0x7610, R7 ;  /* 0x000076100b07e816 */ /* 0x000fe40000000007 */
[----:B------:R-:W-:Y:S01]  /*a480*/  LOP3.LUT P6, RZ, R10, 0x2000, RZ, 0xc0, !PT ;  /* 0x000020000aff7812 */ /* 0x000fe200078cc0ff */
[----:B------:R-:W-:Y:S02]  /*a490*/  HFMA2.MMA R43, -RZ, RZ, 0, 0 ;  /* 0x00000000ff2b7435 */ /* 0x000fe400000001ff */
[----:B------:R0:W-:Y:S04]  /*a4a0*/  STL.S16 [R1+0x410], R7 ;  /* 0x0004100701007387 */ /* 0x0001e80000100600 */
[----:B0-----:R-:W4:Y:S01]  /*a4b0*/  LDL.LU R7, [R1+0x77c] ;  /* 0x00077c0001077983 */ /* 0x001f220000300800 */
[----:B--2---:R-:W-:-:S02]  /*a4c0*/  @!P4 SHF.R.U32.HI R16, RZ, 0x10, R5 ;  /* 0x00000010ff10c819 */ /* 0x004fc40000011605 */
[----:B---3--:R-:W-:Y:S02]  /*a4d0*/  PRMT R3, RZ, 0x7610, R3 ;  /* 0x00007610ff037816 */ /* 0x008fe40000000003 */
[----:B------:R-:W-:Y:S02]  /*a4e0*/  PRMT R2, RZ, 0x7610, R2 ;  /* 0x00007610ff027816 */ /* 0x000fe40000000002 */
[----:B------:R-:W-:Y:S02]  /*a4f0*/  @!P4 PRMT R3, R16, 0x7610, R3 ;  /* 0x000076101003c816 */ /* 0x000fe40000000003 */
[----:B------:R-:W-:-:S04]  /*a500*/  @!P4 SHF.R.U32.HI R16, RZ, 0x10, R17 ;  /* 0x00000010ff10c819 */ /* 0x000fc80000011611 */
[----:B------:R-:W-:Y:S02]  /*a510*/  @!P4 PRMT R2, R16, 0x7610, R2 ;  /* 0x000076101002c816 */ /* 0x000fe40000000002 */
[----:B------:R-:W-:Y:S01]  /*a520*/  PRMT R16, RZ, 0x7610, R16 ;  /* 0x00007610ff107816 */ /* 0x000fe20000000010 */
[----:B----4-:R-:W2:Y:S03]  /*a530*/  @!P6 LDG.E R43, desc[UR10][R56.64] ;  /* 0x0000000a382be981 */ /* 0x010ea6000c1e1900 */
[----:B------:R-:W-:-:S05]  /*a540*/  @!P4 PRMT R16, R17, 0x7610, R16 ;  /* 0x000076101110c816 */ /* 0x000fca0000000010 */
        /* <DEDUP_REMOVED lines=38> */
[----:B-1----:R-:W-:-:S03]  /*a7b0*/  IMAD.MOV.U32 R13, RZ, RZ, RZ ;  /* 0x000000ffff0d7224 */ /* 0x002fc600078e00ff */
        /* <DEDUP_REMOVED lines=24> */
[----:B-1----:R-:W-:-:S03]  /*a940*/  MOV R11, RZ ;  /* 0x000000ff000b7202 */ /* 0x002fc60000000f00 */
        /* <DEDUP_REMOVED lines=38> */
[----:B------:R-:W-:Y:S01]  /*abb0*/  STL [R1+0x1b4], R4 ;  /* 0x0001b40401007387 */ /* 0x000fe20000100800 */
[----:B------:R-:W-:Y:S02]  /*abc0*/  PRMT R55, RZ, 0x7610, R55 ;  /* 0x00007610ff377816 */ /* 0x000fe40000000037 */
[----:B------:R-:W-:Y:S01]  /*abd0*/  PRMT R54, RZ, 0x7610, R54 ;  /* 0x00007610ff367816 */ /* 0x000fe20000000036 */
[----:B------:R-:W-:Y:S04]  /*abe0*/  STL.S16 [R1+0x39c], R3 ;  /* 0x00039c0301007387 */ /* 0x000fe80000100600 */
[----:B------:R0:W-:Y:S04]  /*abf0*/  STL.S16 [R1+0x3a4], R2 ;  /* 0x0003a40201007387 */ /* 0x0001e80000100600 */
[----:B------:R-:W3:Y:S01]  /*ac00*/  @!P3 LDG.E R0, desc[UR10][R58.64] ;  /* 0x0000000a3a00b981 */ /* 0x000ee2000c1e1900 */
[----:B------:R-:W-:-:S03]  /*ac10*/  PRMT R7, RZ, 0x7610, R7 ;  /* 0x00007610ff077816 */ /* 0x000fc60000000007 */
[----:B------:R-:W-:Y:S04]  /*ac20*/  STL [R1+0xb8], R5 ;  /* 0x0000b80501007387 */ /* 0x000fe80000100800 */
[----:B0-----:R-:W4:Y:S04]  /*ac30*/  LDL.LU.64 R2, [R1+0x380] ;  /* 0x0003800001027983 */ /* 0x001f280000300a00 */
[----:B------:R-:W4:Y:S01]  /*ac40*/  LDL.LU R58, [R1+0x710] ;  /* 0x00071000013a7983 */ /* 0x000f220000300800 */
[----:B------:R-:W-:Y:S02]  /*ac50*/  @!P4 PRMT R7, R13, 0x7610, R7 ;  /* 0x000076100d07c816 */ /* 0x000fe40000000007 */
[----:B------:R-:W-:Y:S01]  /*ac60*/  LOP3.LUT P4, RZ, R10, 0x100, RZ, 0xc0, !PT ;  /* 0x000001000aff7812 */ /* 0x000fe2000788c0ff */
[----:B------:R-:W4:Y:S04]  /*ac70*/  LDL.LU.64 R56, [R1+0x718] ;  /* 0x0007180001387983 */ /* 0x000f280000300a00 */
[----:B------:R0:W-:Y:S04]  /*ac80*/  STL.S16 [R1+0x3a8], R7 ;  /* 0x0003a80701007387 */ /* 0x0001e80000100600 */
[----:B0-----:R-:W4:Y:S01]  /*ac90*/  LDL.LU R7, [R1+0x730] ;  /* 0x0007300001077983 */ /* 0x001f220000300800 */
[----:B--2---:R-:W-:-:S04]  /*aca0*/  @!P3 SHF.R.U32.HI R4, RZ, 0x10, R8 ;  /* 0x00000010ff04b819 */ /* 0x004fc80000011608 */
[----:B------:R-:W-:Y:S02]  /*acb0*/  @!P3 PRMT R55, R4, 0x7610, R55 ;  /* 0x000076100437b816 */ /* 0x000fe40000000037 */
[----:B---3--:R-:W-:-:S04]  /*acc0*/  @!P3 SHF.R.U32.HI R4, RZ, 0x10, R0 ;  /* 0x00000010ff04b819 */ /* 0x008fc80000011600 */
[----:B------:R-:W-:Y:S02]  /*acd0*/  @!P3 PRMT R54, R4, 0x7610, R54 ;  /* 0x000076100436b816 */ /* 0x000fe40000000036 */
[----:B------:R-:W-:-:S04]  /*ace0*/  PRMT R4, RZ, 0x7610, R4 ;  /* 0x00007610ff047816 */ /* 0x000fc80000000004 */
[----:B------:R-:W-:-:S05]  /*acf0*/  @!P3 PRMT R4, R0, 0x7610, R4 ;  /* 0x000076100004b816 */ /* 0x000fca0000000004 */
[----:B------:R0:W-:Y:S02]  /*ad00*/  STL.S16 [R1+0x390], R4 ;  /* 0x0003900401007387 */ /* 0x0001e40000100600 */
[----:B0-----:R-:W-:-:S06]  /*ad10*/  CS2R R4, SRZ ;  /* 0x0000000000047805 */ /* 0x001fcc000001ff00 */
[----:B------:R-:W2:Y:S01]  /*ad20*/  @!P4 LDG.E R5, desc[UR10][R60.64] ;  /* 0x0000000a3c05c981 */ /* 0x000ea2000c1e1900 */
[----:B----4-:R-:W-:-:S03]  /*ad30*/  PRMT R58, RZ, 0x7610, R58 ;  /* 0x00007610ff3a7816 */ /* 0x010fc6000000003a */
[----:B------:R-:W-:Y:S01]  /*ad40*/  STL.S16 [R1+0x38c], R55 ;  /* 0x00038c3701007387 */ /* 0x000fe20000100600 */
[----:B------:R-:W-:-:S03]  /*ad50*/  @!P3 PRMT R58, R8, 0x7610, R58 ;  /* 0x00007610083ab816 */ /* 0x000fc6000000003a */
[----:B------:R0:W-:Y:S04]  /*ad60*/  STL.S16 [R1+0x394], R54 ;  /* 0x0003943601007387 */ /* 0x0001e80000100600 */
[----:B------:R1:W-:Y:S04]  /*ad70*/  STL.S16 [R1+0x388], R58 ;  /* 0x0003883a01007387 */ /* 0x0003e80000100600 */
[----:B------:R-:W3:Y:S04]  /*ad80*/  @!P4 LDG.E R4, desc[UR10][R2.64] ;  /* 0x0000000a0204c981 */ /* 0x000ee8000c1e1900 */
[----:B0-----:R-:W4:Y:S04]  /*ad90*/  LDL.LU.64 R54, [R1+0x370] ;  /* 0x0003700001367983 */ /* 0x001f280000300a00 */
[----:B-1----:R-:W3:Y:S01]  /*ada0*/  LDL.LU.64 R58, [R1+0x360] ;  /* 0x00036000013a7983 */ /* 0x002ee20000300a00 */
[----:B------:R-:W-:-:S02]  /*adb0*/  PRMT R7, RZ, 0x7610, R7 ;  /* 0x00007610ff077816 */ /* 0x000fc40000000007 */
[----:B------:R-:W-:Y:S01]  /*adc0*/  PRMT R44, RZ, 0x7610, R44 ;  /* 0x00007610ff2c7816 */ /* 0x000fe2000000002c */
[----:B------:R0:W-:Y:S01]  /*add0*/  STL [R1+0xbc], R43 ;  /* 0x0000bc2b01007387 */ /* 0x0001e20000100800 */
[----:B------:R-:W-:Y:S02]  /*ade0*/  @!P6 PRMT R7, R11, 0x7610, R7 ;  /* 0x000076100b07e816 */ /* 0x000fe40000000007 */
[----:B------:R-:W-:Y:S01]  /*adf0*/  LOP3.LUT P6, RZ, R10, 0x80, RZ, 0xc0, !PT ;  /* 0x000000800aff7812 */ /* 0x000fe200078cc0ff */
[----:B------:R-:W3:Y:S01]  /*ae00*/  LDL.LU.64 R60, [R1+0x358] ;  /* 0x00035800013c7983 */ /* 0x000ee20000300a00 */
[----:B------:R-:W-:-:S03]  /*ae10*/  PRMT R57, RZ, 0x7610, R57 ;  /* 0x00007610ff397816 */ /* 0x000fc60000000039 */
[----:B------:R-:W-:Y:S01]  /*ae20*/  STL [R1+0x1b8], R17 ;  /* 0x0001b81101007387 */ /* 0x000fe20000100800 */
[----:B0-----:R-:W-:Y:S02]  /*ae30*/  MOV R43, RZ ;  /* 0x000000ff002b7202 */ /* 0x001fe40000000f00 */
[----:B------:R-:W-:Y:S02]  /*ae40*/  PRMT R56, RZ, 0x7610, R56 ;  /* 0x00007610ff387816 */ /* 0x000fe40000000038 */
[----:B------:R-:W-:Y:S02]  /*ae50*/  PRMT R51, RZ, 0x7610, R51 ;  /* 0x00007610ff337816 */ /* 0x000fe40000000033 */
[----:B------:R-:W-:Y:S02]  /*ae60*/  PRMT R45, RZ, 0x7610, R45 ;  /* 0x00007610ff2d7816 */ /* 0x000fe4000000002d */
[----:B------:R-:W-:Y:S02]  /*ae70*/  PRMT R46, RZ, 0x7610, R46 ;  /* 0x00007610ff2e7816 */ /* 0x000fe4000000002e */
[----:B------:R-:W-:Y:S01]  /*ae80*/  PRMT R50, RZ, 0x7610, R50 ;  /* 0x00007610ff327816 */ /* 0x000fe20000000032 */
[----:B------:R-:W-:Y:S01]  /*ae90*/  STL [R1+0x1bc], R16 ;  /* 0x0001bc1001007387 */ /* 0x000fe20000100800 */
[----:B------:R-:W-:-:S02]  /*aea0*/  LOP3.LUT P3, RZ, R10, 0x40, RZ, 0xc0, !PT ;  /* 0x000000400aff7812 */ /* 0x000fc4000786c0ff */
[----:B------:R-:W-:Y:S01]  /*aeb0*/  PRMT R47, RZ, 0x7610, R47 ;  /* 0x00007610ff2f7816 */ /* 0x000fe2000000002f */
[----:B------:R-:W3:Y:S01]  /*aec0*/  LDL.LU.64 R2, [R1+0x708] ;  /* 0x0007080001027983 */ /* 0x000ee20000300a00 */
[----:B--2---:R-:W-:-:S05]  /*aed0*/  @!P4 PRMT R44, R5, 0x7610, R44 ;  /* 0x00007610052cc816 */ /* 0x004fca000000002c */
[----:B------:R0:W-:Y:S02]  /*aee0*/  STL.S16 [R1+0x380], R44 ;  /* 0x0003802c01007387 */ /* 0x0001e40000100600 */
[----:B0-----:R-:W-:Y:S02]  /*aef0*/  HFMA2.MMA R44, -RZ, RZ, 0, 0 ;  /* 0x00000000ff2c7435 */ /* 0x001fe400000001ff */
[----:B----4-:R-:W2:Y:S08]  /*af00*/  @!P6 LDG.E R43, desc[UR10][R54.64] ;  /* 0x0000000a362be981 */ /* 0x010eb0000c1e1900 */
[----:B---3--:R-:W3:Y:S01]  /*af10*/  @!P6 LDG.E R44, desc[UR10][R58.64] ;  /* 0x0000000a3a2ce981 */ /* 0x008ee2000c1e1900 */
[----:B------:R-:W-:-:S04]  /*af20*/  @!P4 SHF.R.U32.HI R17, RZ, 0x10, R4 ;  /* 0x00000010ff11c819 */ /* 0x000fc80000011604 */
[----:B------:R-:W-:Y:S01]  /*af30*/  @!P4 PRMT R57, R17, 0x7610, R57 ;  /* 0x000076101139c816 */ /* 0x000fe20000000039 */
[----:B------:R-:W4:Y:S01]  /*af40*/  LDL.LU.64 R54, [R1+0x348] ;  /* 0x0003480001367983 */ /* 0x000f220000300a00 */
[----:B------:R-:W-:-:S03]  /*af50*/  @!P4 SHF.R.U32.HI R17, RZ, 0x10, R5 ;  /* 0x00000010ff11c819 */ /* 0x000fc60000011605 */
[----:B------:R-:W4:Y:S01]  /*af60*/  LDL.LU.64 R58, [R1+0x340] ;  /* 0x00034000013a7983 */ /* 0x000f220000300a00 */
[----:B------:R-:W-:-:S03]  /*af70*/  @!P4 PRMT R56, R17, 0x7610, R56 ;  /* 0x000076101138c816 */ /* 0x000fc60000000038 */
[----:B------:R-:W-:Y:S04]  /*af80*/  STL.S16 [R1+0x37c], R57 ;  /* 0x00037c3901007387 */ /* 0x000fe80000100600 */
[----:B------:R0:W-:Y:S04]  /*af90*/  STL.S16 [R1+0x384], R56 ;  /* 0x0003843801007387 */ /* 0x0001e80000100600 */
[----:B0-----:R-:W4:Y:S01]  /*afa0*/  LDL.LU.64 R56, [R1+0x350] ;  /* 0x0003500001387983 */ /* 0x001f220000300a00 */
[----:B--2---:R-:W-:-:S04]  /*afb0*/  @!P6 SHF.R.U32.HI R17, RZ, 0x10, R43 ;  /* 0x00000010ff11e819 */ /* 0x004fc8000001162b */
[----:B------:R-:W-:Y:S02]  /*afc0*/  @!P6 PRMT R51, R17, 0x7610, R51 ;  /* 0x000076101133e816 */ /* 0x000fe40000000033 */
[----:B---3--:R-:W-:-:S04]  /*afd0*/  @!P6 SHF.R.U32.HI R17, RZ, 0x10, R44 ;  /* 0x00000010ff11e819 */ /* 0x008fc8000001162c */
[----:B------:R-:W-:-:S05]  /*afe0*/  @!P6 PRMT R45, R17, 0x7610, R45 ;  /* 0x00007610112de816 */ /* 0x000fca000000002d */
[----:B------:R0:W-:Y:S02]  /*aff0*/  STL.S16 [R1+0x588], R45 ;  /* 0x0005882d01007387 */ /* 0x0001e40000100600 */
[----:B0-----:R-:W-:-:S06]  /*b000*/  MOV R45, RZ ;  /* 0x000000ff002d7202 */ /* 0x001fcc0000000f00 */
[----:B------:R-:W2:Y:S01]  /*b010*/  @!P3 LDG.E R45, desc[UR10][R60.64] ;  /* 0x0000000a3c2db981 */ /* 0x000ea2000c1e1900 */
[----:B------:R-:W-:-:S05]  /*b020*/  @!P6 PRMT R46, R44, 0x7610, R46 ;  /* 0x000076102c2ee816 */ /* 0x000fca000000002e */
[----:B------:R0:W-:Y:S01]  /*b030*/  STL.S16 [R1+0x564], R46 ;  /* 0x0005642e01007387 */ /* 0x0001e20000100600 */
[----:B------:R-:W-:Y:S02]  /*b040*/  @!P6 PRMT R50, R43, 0x7610, R50 ;  /* 0x000076102b32e816 */ /* 0x000fe40000000032 */
[----:B------:R-:W-:Y:S01]  /*b050*/  LOP3.LUT P5, RZ, R10, 0x20, RZ, 0xc0, !PT ;  /* 0x000000200aff7812 */ /* 0x000fe200078ac0ff */
[----:B------:R-:W-:Y:S01]  /*b060*/  STL.S16 [R1+0x374], R51 ;  /* 0x0003743301007387 */ /* 0x000fe20000100600 */
[----:B------:R-:W-:Y:S02]  /*b070*/  PRMT R48, RZ, 0x7610, R48 ;  /* 0x00007610ff307816 */ /* 0x000fe40000000030 */
[----:B------:R-:W-:Y:S01]  /*b080*/  PRMT R52, RZ, 0x7610, R52 ;  /* 0x00007610ff347816 */ /* 0x000fe20000000034 */
[----:B------:R-:W3:Y:S01]  /*b090*/  LDL.LU.64 R60, [R1+0x330] ;  /* 0x00033000013c7983 */ /* 0x000ee20000300a00 */
[----:B0-----:R-:W-:-:S10]  /*b0a0*/  HFMA2.MMA R46, -RZ, RZ, 0, 0 ;  /* 0x00000000ff2e7435 */ /* 0x001fd400000001ff */
[----:B----4-:R-:W4:Y:S04]  /*b0b0*/  @!P3 LDG.E R46, desc[UR10][R56.64] ;  /* 0x0000000a382eb981 */ /* 0x010f28000c1e1900 */
[----:B------:R0:W-:Y:S01]  /*b0c0*/  STL.S16 [R1+0x370], R50 ;  /* 0x0003703201007387 */ /* 0x0001e20000100600 */
[----:B--2---:R-:W-:-:S03]  /*b0d0*/  @!P3 SHF.R.U32.HI R16, RZ, 0x10, R45 ;  /* 0x00000010ff10b819 */ /* 0x004fc6000001162d */
[----:B0-----:R-:W2:Y:S01]  /*b0e0*/  LDL.LU.64 R50, [R1+0x338] ;  /* 0x0003380001327983 */ /* 0x001ea20000300a00 */
[----:B------:R-:W-:-:S03]  /*b0f0*/  @!P3 PRMT R47, R16, 0x7610, R47 ;  /* 0x00007610102fb816 */ /* 0x000fc6000000002f */
[----:B------:R-:W3:Y:S04]  /*b100*/  LDL.LU.64 R56, [R1+0x328] ;  /* 0x0003280001387983 */ /* 0x000ee80000300a00 */
[----:B------:R0:W-:Y:S02]  /*b110*/  STL.S16 [R1+0x590], R47 ;  /* 0x0005902f01007387 */ /* 0x0001e40000100600 */
[----:B0-----:R-:W-:-:S06]  /*b120*/  MOV R47, RZ ;  /* 0x000000ff002f7202 */ /* 0x001fcc0000000f00 */
[----:B------:R-:W3:Y:S01]  /*b130*/  @!P5 LDG.E R47, desc[UR10][R54.64] ;  /* 0x0000000a362fd981 */ /* 0x000ee2000c1e1900 */
[----:B----4-:R-:W-:-:S04]  /*b140*/  @!P3 SHF.R.U32.HI R16, RZ, 0x10, R46 ;  /* 0x00000010ff10b819 */ /* 0x010fc8000001162e */
[----:B------:R-:W-:-:S05]  /*b150*/  @!P3 PRMT R48, R16, 0x7610, R48 ;  /* 0x000076101030b816 */ /* 0x000fca0000000030 */
[----:B------:R0:W-:Y:S01]  /*b160*/  STL.S16 [R1+0x5a4], R48 ;  /* 0x0005a43001007387 */ /* 0x0001e20000100600 */
[----:B------:R-:W-:Y:S02]  /*b170*/  PRMT R49, RZ, 0x7610, R49 ;  /* 0x00007610ff317816 */ /* 0x000fe40000000031 */
[----:B------:R-:W-:Y:S01]  /*b180*/  @!P4 PRMT R52, R4, 0x7610, R52 ;  /* 0x000076100434c816 */ /* 0x000fe20000000034 */
[----:B------:R-:W4:Y:S01]  /*b190*/  LDL.LU.64 R54, [R1+0x318] ;  /* 0x0003180001367983 */ /* 0x000f220000300a00 */
[----:B0-----:R-:W-:Y:S01]  /*b1a0*/  HFMA2.MMA R48, -RZ, RZ, 0, 0 ;  /* 0x00000000ff307435 */ /* 0x001fe200000001ff */
[----:B------:R-:W-:Y:S02]  /*b1b0*/  LOP3.LUT P4, RZ, R10, 0x10, RZ, 0xc0, !PT ;  /* 0x000000100aff7812 */ /* 0x000fe4000788c0ff */
[----:B------:R-:W-:-:S07]  /*b1c0*/  @!P3 PRMT R49, R45, 0x7610, R49 ;  /* 0x000076102d31b816 */ /* 0x000fce0000000031 */
[----:B------:R-:W4:Y:S04]  /*b1d0*/  @!P5 LDG.E R48, desc[UR10][R58.64] ;  /* 0x0000000a3a30d981 */ /* 0x000f28000c1e1900 */
[----:B------:R0:W-:Y:S01]  /*b1e0*/  STL.S16 [R1+0x58c], R49 ;  /* 0x00058c3101007387 */ /* 0x0001e20000100600 */
[----:B------:R-:W-:Y:S02]  /*b1f0*/  PRMT R3, RZ, 0x7610, R3 ;  /* 0x00007610ff037816 */ /* 0x000fe40000000003 */
[C---:B------:R-:W-:Y:S02]  /*b200*/  LOP3.LUT P6, RZ, R10.reuse, 0x8, RZ, 0xc0, !PT ;  /* 0x000000080aff7812 */ /* 0x040fe400078cc0ff */
[----:B------:R-:W-:Y:S01]  /*b210*/  LOP3.LUT P1, RZ, R10, 0x4, RZ, 0xc0, !PT ;  /* 0x000000040aff7812 */ /* 0x000fe2000782c0ff */
[----:B------:R-:W4:Y:S01]  /*b220*/  LDL.LU.64 R58, [R1+0x320] ;  /* 0x00032000013a7983 */ /* 0x000f220000300a00 */
[----:B0-----:R-:W-:-:S02]  /*b230*/  MOV R49, RZ ;  /* 0x000000ff00317202 */ /* 0x001fc40000000f00 */
[----:B------:R-:W-:Y:S02]  /*b240*/  @!P3 PRMT R3, R46, 0x7610, R3 ;  /* 0x000076102e03b816 */ /* 0x000fe40000000003 */
[C---:B------:R-:W-:Y:S02]  /*b250*/  LOP3.LUT P3, RZ, R10.reuse, 0x2, RZ, 0xc0, !PT ;  /* 0x000000020aff7812 */ /* 0x040fe4000786c0ff */
[----:B------:R-:W-:Y:S02]  /*b260*/  LOP3.LUT P2, RZ, R10, 0x1, RZ, 0xc0, !PT ;  /* 0x000000010aff7812 */ /* 0x000fe4000784c0ff */
[----:B------:R-:W-:Y:S01]  /*b270*/  PRMT R2, RZ, 0x7610, R2 ;  /* 0x00007610ff027816 */ /* 0x000fe20000000002 */
[----:B------:R-:W-:Y:S04]  /*b280*/  STL.S16 [R1+0x594], R3 ;  /* 0x0005940301007387 */ /* 0x000fe80000100600 */
[----:B--2---:R0:W2:Y:S01]  /*b290*/  @!P4 LDG.E R49, desc[UR10][R50.64] ;  /* 0x0000000a3231c981 */ /* 0x0040a2000c1e1900 */
[----:B---3--:R-:W-:-:S04]  /*b2a0*/  @!P5 SHF.R.U32.HI R10, RZ, 0x10, R47 ;  /* 0x00000010ff0ad819 */ /* 0x008fc8000001162f */
[----:B------:R-:W-:-:S05]  /*b2b0*/  @!P5 PRMT R2, R10, 0x7610, R2 ;  /* 0x000076100a02d816 */ /* 0x000fca0000000002 */
[----:B------:R1:W-:Y:S04]  /*b2c0*/  STL.S16 [R1+0x5b0], R2 ;  /* 0x0005b00201007387 */ /* 0x0003e80000100600 */
[----:B-1----:R-:W3:Y:S01]  /*b2d0*/  LDL.LU.64 R2, [R1+0x310] ;  /* 0x0003100001027983 */ /* 0x002ee20000300a00 */
[----:B------:R-:W-:Y:S02]  /*b2e0*/  PRMT R19, RZ, 0x7610, R19 ;  /* 0x00007610ff137816 */ /* 0x000fe40000000013 */
[----:B----4-:R-:W-:-:S04]  /*b2f0*/  @!P5 SHF.R.U32.HI R10, RZ, 0x10, R48 ;  /* 0x00000010ff0ad819 */ /* 0x010fc80000011630 */
[----:B------:R-:W-:Y:S02]  /*b300*/  @!P5 PRMT R19, R10, 0x7610, R19 ;  /* 0x000076100a13d816 */ /* 0x000fe40000000013 */
[----:B------:R-:W-:Y:S02]  /*b310*/  PRMT R10, RZ, 0x7610, R10 ;  /* 0x00007610ff0a7816 */ /* 0x000fe4000000000a */
[----:B0-----:R-:W-:Y:S02]  /*b320*/  CS2R R50, SRZ ;  /* 0x0000000000327805 */ /* 0x001fe4000001ff00 */
[----:B------:R-:W-:Y:S02]  /*b330*/  @!P5 PRMT R10, R48, 0x7610, R10 ;  /* 0x00007610300ad816 */ /* 0x000fe4000000000a */
[----:B------:R-:W-:Y:S02]  /*b340*/  PRMT R18, RZ, 0x7610, R18 ;  /* 0x00007610ff127816 */ /* 0x000fe40000000012 */
[----:B------:R-:W4:Y:S01]  /*b350*/  @!P6 LDG.E R51, desc[UR10][R56.64] ;  /* 0x0000000a3833e981 */ /* 0x000f22000c1e1900 */
[----:B------:R-:W-:-:S03]  /*b360*/  PRMT R53, RZ, 0x7610, R53 ;  /* 0x00007610ff357816 */ /* 0x000fc60000000035 */
[----:B------:R-:W-:Y:S01]  /*b370*/  STL.S16 [R1+0x5ac], R10 ;  /* 0x0005ac0a01007387 */ /* 0x000fe20000100600 */
[----:B------:R-:W-:-:S03]  /*b380*/  @!P5 PRMT R18, R47, 0x7610, R18 ;  /* 0x000076102f12d816 */ /* 0x000fc60000000012 */
[----:B------:R0:W-:Y:S04]  /*b390*/  STL.S16 [R1+0x378], R52 ;  /* 0x0003783401007387 */ /* 0x0001e80000100600 */
[----:B------:R-:W4:Y:S04]  /*b3a0*/  LDL.LU.64 R56, [R1+0x308] ;  /* 0x0003080001387983 */ /* 0x000f280000300a00 */
[----:B------:R-:W-:Y:S01]  /*b3b0*/  STL.S16 [R1+0x5b4], R19 ;  /* 0x0005b41301007387 */ /* 0x000fe20000100600 */
[----:B0-----:R-:W-:-:S03]  /*b3c0*/  HFMA2.MMA R52, -RZ, RZ, 0, 0 ;  /* 0x00000000ff347435 */ /* 0x001fc600000001ff */
[----:B------:R0:W-:Y:S04]  /*b3d0*/  STL.S16 [R1+0x5a8], R18 ;  /* 0x0005a81201007387 */ /* 0x0001e80000100600 */
[----:B------:R-:W4:Y:S04]  /*b3e0*/  @!P4 LDG.E R50, desc[UR10][R60.64] ;  /* 0x0000000a3c32c981 */ /* 0x000f28000c1e1900 */
[----:B------:R-:W4:Y:S04]  /*b3f0*/  @!P6 LDG.E R52, desc[UR10][R58.64] ;  /* 0x0000000a3a34e981 */ /* 0x000f28000c1e1900 */
[----:B0-----:R-:W4:Y:S01]  /*b400*/  LDL.LU.64 R18, [R1+0x300] ;  /* 0x0003000001127983 */ /* 0x001f220000300a00 */
[----:B------:R-:W-:-:S02]  /*b410*/  PRMT R25, RZ, 0x7610, R25 ;  /* 0x00007610ff197816 */ /* 0x000fc40000000019 */
[----:B------:R-:W-:Y:S01]  /*b420*/  PRMT R22, RZ, 0x7610, R22 ;  /* 0x00007610ff167816 */ /* 0x000fe20000000016 */
[----:B------:R-:W4:Y:S04]  /*b430*/  LDL.LU.64 R60, [R1+0x2e8] ;  /* 0x0002e800013c7983 */ /* 0x000f280000300a00 */
[----:B------:R-:W4:Y:S01]  /*b440*/  LDL.LU.64 R58, [R1+0x2f8] ;  /* 0x0002f800013a7983 */ /* 0x000f220000300a00 */
[----:B--2---:R-:W-:-:S04]  /*b450*/  @!P4 SHF.R.U32.HI R10, RZ, 0x10, R49 ;  /* 0x00000010ff0ac819 */ /* 0x004fc80000011631 */
[----:B------:R-:W-:-:S05]  /*b460*/  @!P4 PRMT R53, R10, 0x7610, R53 ;  /* 0x000076100a35c816 */ /* 0x000fca0000000035 */
[----:B------:R0:W-:Y:S02]  /*b470*/  STL.S16 [R1+0x5d0], R53 ;  /* 0x0005d03501007387 */ /* 0x0001e40000100600 */
[----:B0-----:R-:W-:-:S06]  /*b480*/  MOV R53, RZ ;  /* 0x000000ff00357202 */ /* 0x001fcc0000000f00 */
[----:B------:R0:W2:Y:S02]  /*b490*/  @!P1 LDG.E R53, desc[UR10][R54.64] ;  /* 0x0000000a36359981 */ /* 0x0000a4000c1e1900 */
[----:B0-----:R-:W-:-:S06]  /*b4a0*/  CS2R R54, SRZ ;  /* 0x0000000000367805 */ /* 0x001fcc000001ff00 */
[----:B---3--:R-:W3:Y:S04]  /*b4b0*/  @!P1 LDG.E R54, desc[UR10][R2.64] ;  /* 0x0000000a02369981 */ /* 0x008ee8000c1e1900 */
[----:B------:R-:W2:Y:S04]  /*b4c0*/  LDL.LU.64 R2, [R1+0x2f0] ;  /* 0x0002f00001027983 */ /* 0x000ea80000300a00 */
[----:B----4-:R0:W4:Y:S02]  /*b4d0*/  @!P3 LDG.E R55, desc[UR10][R56.64] ;  /* 0x0000000a3837b981 */ /* 0x010124000c1e1900 */
[----:B0-----:R-:W-:-:S06]  /*b4e0*/  CS2R R56, SRZ ;  /* 0x0000000000387805 */ /* 0x001fcc000001ff00 */
[----:B------:R-:W4:Y:S04]  /*b4f0*/  @!P3 LDG.E R56, desc[UR10][R18.64] ;  /* 0x0000000a1238b981 */ /* 0x000f28000c1e1900 */
[----:B------:R0:W4:Y:S04]  /*b500*/  @!P2 LDG.E R57, desc[UR10][R58.64] ;  /* 0x0000000a3a39a981 */ /* 0x000128000c1e1900 */
[----:B------:R-:W3:Y:S01]  /*b510*/  LDL.LU R18, [R1+0x6fc] ;  /* 0x0006fc0001127983 */ /* 0x000ee20000300800 */
[----:B0-----:R-:W-:-:S06]  /*b520*/  CS2R R58, SRZ ;  /* 0x00000000003a7805 */ /* 0x001fcc000001ff00 */
[----:B--2---:R0:W2:Y:S04]  /*b530*/  @!P2 LDG.E R58, desc[UR10][R2.64] ;  /* 0x0000000a023aa981 */ /* 0x0040a8000c1e1900 */
[----:B------:R-:W4:Y:S01]  /*b540*/  LDL.LU R2, [R1+0x6f8] ;  /* 0x0006f80001027983 */ /* 0x000f220000300800 */
[----:B------:R-:W-:-:S04]  /*b550*/  @!P4 SHF.R.U32.HI R10, RZ, 0x10, R50 ;  /* 0x00000010ff0ac819 */ /* 0x000fc80000011632 */
[----:B------:R-:W-:Y:S02]  /*b560*/  @!P4 PRMT R25, R10, 0x7610, R25 ;  /* 0x000076100a19c816 */ /* 0x000fe40000000019 */
[----:B------:R-:W-:-:S04]  /*b570*/  PRMT R10, RZ, 0x7610, R10 ;  /* 0x00007610ff0a7816 */ /* 0x000fc8000000000a */
[----:B------:R-:W-:-:S05]  /*b580*/  @!P4 PRMT R10, R50, 0x7610, R10 ;  /* 0x00007610320ac816 */ /* 0x000fca000000000a */
[----:B------:R1:W-:Y:S01]  /*b590*/  STL.S16 [R1+0x5d4], R10 ;  /* 0x0005d40a01007387 */ /* 0x0003e20000100600 */
[----:B------:R-:W-:Y:S02]  /*b5a0*/  PRMT R24, RZ, 0x7610, R24 ;  /* 0x00007610ff187816 */ /* 0x000fe40000000018 */
[----:B-1----:R-:W-:-:S04]  /*b5b0*/  @!P6 SHF.R.U32.HI R10, RZ, 0x10, R51 ;  /* 0x00000010ff0ae819 */ /* 0x002fc80000011633 */
[----:B------:R-:W-:Y:S02]  /*b5c0*/  @!P6 PRMT R22, R10, 0x7610, R22 ;  /* 0x000076100a16e816 */ /* 0x000fe40000000016 */
[----:B------:R-:W-:Y:S02]  /*b5d0*/  @!P6 SHF.R.U32.HI R10, RZ, 0x10, R52 ;  /* 0x00000010ff0ae819 */ /* 0x000fe40000011634 */
[----:B------:R-:W-:Y:S01]  /*b5e0*/  @!P6 PRMT R24, R51, 0x7610, R24 ;  /* 0x000076103318e816 */ /* 0x000fe20000000018 */
[----:B------:R1:W-:Y:S01]  /*b5f0*/  STL.S16 [R1+0x398], R7 ;  /* 0x0003980701007387 */ /* 0x0003e20000100600 */
[----:B---3--:R-:W-:-:S03]  /*b600*/  PRMT R18, RZ, 0x7610, R18 ;  /* 0x00007610ff127816 */ /* 0x008fc60000000012 */
[----:B-1----:R-:W3:Y:S01]  /*b610*/  LDL.LU R7, [R1+0x720] ;  /* 0x0007200001077983 */ /* 0x002ee20000300800 */
[----:B------:R-:W-:Y:S02]  /*b620*/  @!P6 PRMT R18, R10, 0x7610, R18 ;  /* 0x000076100a12e816 */ /* 0x000fe40000000012 */
[----:B------:R-:W-:Y:S01]  /*b630*/  PRMT R10, RZ, 0x7610, R10 ;  /* 0x00007610ff0a7816 */ /* 0x000fe2000000000a */
[----:B------:R-:W-:Y:S03]  /*b640*/  STL.S16 [R1+0x5ec], R25 ;  /* 0x0005ec1901007387 */ /* 0x000fe60000100600 */
[----:B------:R-:W-:Y:S01]  /*b650*/  @!P6 PRMT R10, R52, 0x7610, R10 ;  /* 0x00007610340ae816 */ /* 0x000fe2000000000a */
[----:B------:R1:W-:Y:S04]  /*b660*/  STL.S16 [R1+0x604], R18 ;  /* 0x0006041201007387 */ /* 0x0003e80000100600 */
[----:B------:R0:W-:Y:S04]  /*b670*/  STL.S16 [R1+0x5f4], R24 ;  /* 0x0005f41801007387 */ /* 0x0001e80000100600 */
[----:B------:R0:W-:Y:S04]  /*b680*/  STL.S16 [R1+0x5f8], R10 ;  /* 0x0005f80a01007387 */ /* 0x0001e80000100600 */
[----:B-1----:R-:W2:Y:S04]  /*b690*/  LDL.LU.64 R18, [R1+0x2d0] ;  /* 0x0002d00001127983 */ /* 0x002ea80000300a00 */
[----:B0-----:R-:W2:Y:S01]  /*b6a0*/  LDL.LU.64 R24, [R1+0x2c0] ;  /* 0x0002c00001187983 */ /* 0x001ea20000300a00 */
[----:B------:R-:W-:-:S02]  /*b6b0*/  @!P1 SHF.R.U32.HI R10, RZ, 0x10, R53 ;  /* 0x00000010ff0a9819 */ /* 0x000fc40000011635 */
[----:B------:R-:W-:Y:S02]  /*b6c0*/  MOV R3, R31 ;  /* 0x0000001f00037202 */ /* 0x000fe40000000f00 */
[----:B------:R-:W-:Y:S02]  /*b6d0*/  MOV R31, R35 ;  /* 0x00000023001f7202 */ /* 0x000fe40000000f00 */
[----:B----4-:R-:W-:-:S04]  /*b6e0*/  PRMT R2, RZ, 0x7610, R2 ;  /* 0x00007610ff027816 */ /* 0x010fc80000000002 */
[----:B------:R-:W-:-:S05]  /*b6f0*/  @!P1 PRMT R2, R10, 0x7610, R2 ;  /* 0x000076100a029816 */ /* 0x000fca0000000002 */
[----:B------:R0:W-:Y:S02]  /*b700*/  STL.S16 [R1+0x60c], R2 ;  /* 0x00060c0201007387 */ /* 0x0001e40000100600 */
[----:B0-----:R-:W-:Y:S02]  /*b710*/  MOV R2, R30 ;  /* 0x0000001e00027202 */ /* 0x001fe40000000f00 */
[----:B------:R-:W-:Y:S02]  /*b720*/  MOV R30, R34 ;  /* 0x00000022001e7202 */ /* 0x000fe40000000f00 */
[----:B------:R-:W4:Y:S01]  /*b730*/  LDL.LU.64 R34, [R1+0x2b8] ;  /* 0x0002b80001227983 */ /* 0x000f220000300a00 */
[----:B------:R-:W-:Y:S02]  /*b740*/  PRMT R21, RZ, 0x7610, R21 ;  /* 0x00007610ff157816 */ /* 0x000fe40000000015 */
[----:B------:R-:W-:-:S04]  /*b750*/  @!P1 SHF.R.U32.HI R10, RZ, 0x10, R54 ;  /* 0x00000010ff0a9819 */ /* 0x000fc80000011636 */
[----:B------:R-:W-:Y:S02]  /*b760*/  @!P1 PRMT R21, R10, 0x7610, R21 ;  /* 0x000076100a159816 */ /* 0x000fe40000000015 */
[----:B------:R-:W-:-:S04]  /*b770*/  PRMT R10, RZ, 0x7610, R10 ;  /* 0x00007610ff0a7816 */ /* 0x000fc8000000000a */
[----:B------:R-:W-:Y:S02]  /*b780*/  @!P1 PRMT R10, R54, 0x7610, R10 ;  /* 0x00007610360a9816 */ /* 0x000fe4000000000a */
[----:B------:R-:W-:Y:S02]  /*b790*/  LOP3.LUT P6, RZ, R6, 0x80000000, RZ, 0xc0, !PT ;  /* 0x8000000006ff7812 */ /* 0x000fe400078cc0ff */
[----:B------:R-:W-:Y:S01]  /*b7a0*/  PRMT R17, RZ, 0x7610, R17 ;  /* 0x00007610ff117816 */ /* 0x000fe20000000011 */
[----:B------:R0:W-:Y:S01]  /*b7b0*/  STL.S16 [R1+0x610], R10 ;  /* 0x0006100a01007387 */ /* 0x0001e20000100600 */
[----:B------:R-:W-:Y:S02]  /*b7c0*/  PRMT R23, RZ, 0x7610, R23 ;  /* 0x00007610ff177816 */ /* 0x000fe40000000017 */
[----:B0-----:R-:W-:-:S07]  /*b7d0*/  @!P3 SHF.R.U32.HI R10, RZ, 0x10, R55 ;  /* 0x00000010ff0ab819 */ /* 0x001fce0000011637 */
[----:B------:R0:W4:Y:S01]  /*b7e0*/  @!P6 LDG.E R59, desc[UR10][R60.64] ;  /* 0x0000000a3c3be981 */ /* 0x000122000c1e1900 */
[----:B------:R-:W-:Y:S02]  /*b7f0*/  @!P4 PRMT R23, R49, 0x7610, R23 ;  /* 0x000076103117c816 */ /* 0x000fe40000000017 */
[----:B------:R-:W-:Y:S02]  /*b800*/  @!P3 PRMT R17, R10, 0x7610, R17 ;  /* 0x000076100a11b816 */ /* 0x000fe40000000011 */
[----:B------:R-:W-:-:S03]  /*b810*/  LOP3.LUT P4, RZ, R6, 0x1000000, RZ, 0xc0, !PT ;  /* 0x0100000006ff7812 */ /* 0x000fc6000788c0ff */
[----:B------:R1:W-:Y:S01]  /*b820*/  STL.S16 [R1+0x620], R17 ;  /* 0x0006201101007387 */ /* 0x0003e20000100600 */
[----:B0-----:R-:W-:-:S03]  /*b830*/  CS2R R60, SRZ ;  /* 0x00000000003c7805 */ /* 0x001fc6000001ff00 */
[----:B------:R-:W-:Y:S01]  /*b840*/  STL.S16 [R1+0x5c4], R23 ;  /* 0x0005c41701007387 */ /* 0x000fe20000100600 */
[----:B-1----:R-:W-:-:S03]  /*b850*/  HFMA2.MMA R17, -RZ, RZ, 0, 0 ;  /* 0x00000000ff117435 */ /* 0x002fc600000001ff */
[----:B------:R0:W-:Y:S01]  /*b860*/  STL.S16 [R1+0x5fc], R22 ;  /* 0x0005fc1601007387 */ /* 0x0001e20000100600 */
[----:B---3--:R-:W-:Y:S02]  /*b870*/  LOP3.LUT P5, RZ, R7, 0x1, RZ, 0xc0, !PT ;  /* 0x0000000107ff7812 */ /* 0x008fe400078ac0ff */
[----:B------:R-:W-:Y:S01]  /*b880*/  PRMT R16, RZ, 0x7610, R16 ;  /* 0x00007610ff107816 */ /* 0x000fe20000000010 */
[----:B------:R-:W3:Y:S01]  /*b890*/  LDL.LU R7, [R1+0x700] ;  /* 0x0007000001077983 */ /* 0x000ee20000300800 */
[----:B------:R-:W-:-:S03]  /*b8a0*/  @!P3 SHF.R.U32.HI R10, RZ, 0x10, R56 ;  /* 0x00000010ff0ab819 */ /* 0x000fc60000011638 */
[----:B--2---:R-:W2:Y:S04]  /*b8b0*/  @!P4 LDG.E R61, desc[UR10][R18.64] ;  /* 0x0000000a123dc981 */ /* 0x004ea8000c1e1900 */
[----:B0-----:R-:W2:Y:S01]  /*b8c0*/  LDL.LU.64 R22, [R1+0x2e0] ;  /* 0x0002e00001167983 */ /* 0x001ea20000300a00 */
[----:B------:R-:W-:-:S03]  /*b8d0*/  @!P3 PRMT R16, R10, 0x7610, R16 ;  /* 0x000076100a10b816 */ /* 0x000fc60000000010 */
[----:B------:R-:W5:Y:S01]  /*b8e0*/  @!P4 LDG.E R17, desc[UR10][R24.64] ;  /* 0x0000000a1811c981 */ /* 0x000f62000c1e1900 */
[----:B------:R-:W-:-:S03]  /*b8f0*/  LOP3.LUT P4, RZ, R6, 0x20000000, RZ, 0xc0, !PT ;  /* 0x2000000006ff7812 */ /* 0x000fc6000788c0ff */
[----:B------:R0:W-:Y:S04]  /*b900*/  STL.S16 [R1+0x624], R16 ;  /* 0x0006241001007387 */ /* 0x0001e80000100600 */
[----:B------:R1:W-:Y:S04]  /*b910*/  STL [R1+0x1c0], R14 ;  /* 0x0001c00e01007387 */ /* 0x0003e80000100800 */
[----:B------:R1:W-:Y:S01]  /*b920*/  STL [R1+0x1c8], R9 ;  /* 0x0001c80901007387 */ /* 0x0003e20000100800 */
[----:B0-----:R-:W-:-:S03]  /*b930*/  MOV R16, RZ ;  /* 0x000000ff00107202 */ /* 0x001fc60000000f00 */
[----:B------:R0:W-:Y:S04]  /*b940*/  STL [R1+0xc4], R13 ;  /* 0x0000c40d01007387 */ /* 0x0001e80000100800 */
[----:B------:R0:W-:Y:S04]  /*b950*/  STL [R1+0x1c4], R12 ;  /* 0x0001c40c01007387 */ /* 0x0001e80000100800 */
[----:B------:R0:W-:Y:S04]  /*b960*/  STL [R1+0xc8], R11 ;  /* 0x0000c80b01007387 */ /* 0x0001e80000100800 */
[----:B------:R0:W-:Y:S01]  /*b970*/  STL [R1+0xcc], R8 ;  /* 0x0000cc0801007387 */ /* 0x0001e20000100800 */
[----:B------:R-:W-:-:S03]  /*b980*/  PRMT R20, RZ, 0x7610, R20 ;  /* 0x00007610ff147816 */ /* 0x000fc60000000014 */
[----:B------:R-:W-:Y:S04]  /*b990*/  STL.S16 [R1+0x614], R21 ;  /* 0x0006141501007387 */ /* 0x000fe80000100600 */
[----:B------:R-:W2:Y:S01]  /*b9a0*/  LDL.LU.64 R18, [R1+0x288] ;  /* 0x0002880001127983 */ /* 0x000ea20000300a00 */
[----:B---3--:R-:W-:-:S03]  /*b9b0*/  PRMT R7, RZ, 0x7610, R7 ;  /* 0x00007610ff077816 */ /* 0x008fc60000000007 */
[----:B----4-:R3:W5:Y:S04]  /*b9c0*/  @!P4 LDG.E R16, desc[UR10][R34.64] ;  /* 0x0000000a2210c981 */ /* 0x010768000c1e1900 */
[----:B--2---:R-:W2:Y:S04]  /*b9d0*/  @!P6 LDG.E R60, desc[UR10][R22.64] ;  /* 0x0000000a163ce981 */ /* 0x004ea8000c1e1900 */
[----:B------:R-:W3:Y:S01]  /*b9e0*/  LDL.LU R34, [R1+0x6e8] ;  /* 0x0006e80001227983 */ /* 0x000ee20000300800 */
[----:B-1----:R-:W-:Y:S02]  /*b9f0*/  PRMT R14, RZ, 0x7610, R14 ;  /* 0x00007610ff0e7816 */ /* 0x002fe4000000000e */
[----:B------:R-:W-:Y:S01]  /*ba00*/  @!P2 SHF.R.U32.HI R9, RZ, 0x10, R57 ;  /* 0x00000010ff09a819 */ /* 0x000fe20000011639 */
[----:B------:R-:W-:Y:S01]  /*ba10*/  STL [R1+0xc0], R15 ;  /* 0x0000c00f01007387 */ /* 0x000fe20000100800 */
[----:B0-----:R-:W-:-:S02]  /*ba20*/  PRMT R13, RZ, 0x7610, R13 ;  /* 0x00007610ff0d7816 */ /* 0x001fc4000000000d */
[----:B------:R-:W-:Y:S01]  /*ba30*/  @!P2 PRMT R14, R9, 0x7610, R14 ;  /* 0x00007610090ea816 */ /* 0x000fe2000000000e */
[----:B------:R-:W4:Y:S01]  /*ba40*/  LDL.LU.64 R22, [R1+0x2a8] ;  /* 0x0002a80001167983 */ /* 0x000f220000300a00 */
[----:B------:R-:W-:Y:S02]  /*ba50*/  @!P2 SHF.R.U32.HI R9, RZ, 0x10, R58 ;  /* 0x00000010ff09a819 */ /* 0x000fe4000001163a */
[----:B------:R-:W-:Y:S01]  /*ba60*/  PRMT R12, RZ, 0x7610, R12 ;  /* 0x00007610ff0c7816 */ /* 0x000fe2000000000c */
[----:B------:R-:W-:Y:S01]  /*ba70*/  STL [R1+0x1cc], R0 ;  /* 0x0001cc0001007387 */ /* 0x000fe20000100800 */
[----:B------:R-:W-:Y:S02]  /*ba80*/  @!P2 PRMT R13, R9, 0x7610, R13 ;  /* 0x00007610090da816 */ /* 0x000fe4000000000d */
[----:B------:R-:W-:Y:S01]  /*ba90*/  @!P2 PRMT R7, R57, 0x7610, R7 ;  /* 0x000076103907a816 */ /* 0x000fe20000000007 */
[----:B------:R-:W-:Y:S01]  /*baa0*/  STL [R1+0xd0], R4 ;  /* 0x0000d00401007387 */ /* 0x000fe20000100800 */
[----:B------:R-:W-:-:S02]  /*bab0*/  @!P2 PRMT R12, R58, 0x7610, R12 ;  /* 0x000076103a0ca816 */ /* 0x000fc4000000000c */
[----:B------:R-:W-:Y:S01]  /*bac0*/  LOP3.LUT P2, RZ, R6, 0x8000000, RZ, 0xc0, !PT ;  /* 0x0800000006ff7812 */ /* 0x000fe2000784c0ff */
[----:B------:R-:W-:Y:S01]  /*bad0*/  STL [R1+0xd4], R43 ;  /* 0x0000d42b01007387 */ /* 0x000fe20000100800 */
[----:B------:R-:W-:Y:S02]  /*bae0*/  PRMT R11, RZ, 0x7610, R11 ;  /* 0x00007610ff0b7816 */ /* 0x000fe4000000000b */
[----:B------:R-:W-:Y:S01]  /*baf0*/  @!P6 SHF.R.U32.HI R8, RZ, 0x10, R59 ;  /* 0x00000010ff08e819 */ /* 0x000fe2000001163b */
[----:B------:R0:W-:Y:S03]  /*bb00*/  STL.S16 [R1+0x62c], R12 ;  /* 0x00062c0c01007387 */ /* 0x0001e60000100600 */
[----:B------:R-:W-:Y:S01]  /*bb10*/  @!P6 PRMT R11, R8, 0x7610, R11 ;  /* 0x00007610080be816 */ /* 0x000fe2000000000b */
[----:B------:R-:W5:Y:S01]  /*bb20*/  LDL.LU.64 R24, [R1+0x6f0] ;  /* 0x0006f00001187983 */ /* 0x000f620000300a00 */
[----:B0-----:R-:W-:-:S03]  /*bb30*/  MOV R12, RZ ;  /* 0x000000ff000c7202 */ /* 0x001fc60000000f00 */
[----:B------:R0:W-:Y:S01]  /*bb40*/  STL.S16 [R1+0x278], R11 ;  /* 0x0002780b01007387 */ /* 0x0001e20000100600 */
[----:B------:R-:W-:-:S03]  /*bb50*/  @!P1 PRMT R20, R53, 0x7610, R20 ;  /* 0x0000761035149816 */ /* 0x000fc60000000014 */
[----:B------:R-:W5:Y:S01]  /*bb60*/  @!P2 LDG.E R12, desc[UR10][R2.64] ;  /* 0x0000000a020ca981 */ /* 0x000f62000c1e1900 */
[----:B0-----:R-:W-:-:S03]  /*bb70*/  HFMA2.MMA R11, -RZ, RZ, 0, 0 ;  /* 0x00000000ff0b7435 */ /* 0x001fc600000001ff */
[----:B------:R-:W4:Y:S04]  /*bb80*/  LDL.LU.64 R2, [R1+0x6c0] ;  /* 0x0006c00001027983 */ /* 0x000f280000300a00 */
[----:B------:R0:W-:Y:S04]  /*bb90*/  STL.S16 [R1+0x608], R20 ;  /* 0x0006081401007387 */ /* 0x0001e80000100600 */
[----:B------:R-:W5:Y:S04]  /*bba0*/  @!P2 LDG.E R11, desc[UR10][R30.64] ;  /* 0x0000000a1e0ba981 */ /* 0x000f68000c1e1900 */
[----:B0-----:R-:W4:Y:S04]  /*bbb0*/  LDL.LU.64 R20, [R1+0x298] ;  /* 0x0002980001147983 */ /* 0x001f280000300a00 */
[----:B------:R-:W4:Y:S01]  /*bbc0*/  LDL.LU.64 R30, [R1+0x6b8] ;  /* 0x0006b800011e7983 */ /* 0x000f220000300a00 */
[----:B---3--:R-:W-:-:S04]  /*bbd0*/  PRMT R34, RZ, 0x7610, R34 ;  /* 0x00007610ff227816 */ /* 0x008fc80000000022 */
[----:B------:R-:W-:-:S05]  /*bbe0*/  @!P3 PRMT R34, R55, 0x7610, R34 ;  /* 0x000076103722b816 */ /* 0x000fca0000000022 */
[----:B------:R0:W-:Y:S04]  /*bbf0*/  STL.S16 [R1+0x618], R34 ;  /* 0x0006182201007387 */ /* 0x0001e80000100600 */
[----:B0-----:R-:W3:Y:S01]  /*bc00*/  LDL.LU.64 R34, [R1+0x260] ;  /* 0x0002600001227983 */ /* 0x001ee20000300a00 */
[----:B------:R-:W-:Y:S02]  /*bc10*/  PRMT R10, RZ, 0x7610, R10 ;  /* 0x00007610ff0a7816 */ /* 0x000fe4000000000a */
[----:B--2---:R-:W-:Y:S02]  /*bc20*/  @!P6 SHF.R.U32.HI R8, RZ, 0x10, R60 ;  /* 0x00000010ff08e819 */ /* 0x004fe4000001163c */
[----:B------:R-:W-:Y:S02]  /*bc30*/  PRMT R9, RZ, 0x7610, R9 ;  /* 0x00007610ff097816 */ /* 0x000fe40000000009 */
[----:B------:R-:W-:-:S02]  /*bc40*/  @!P6 PRMT R10, R8, 0x7610, R10 ;  /* 0x00007610080ae816 */ /* 0x000fc4000000000a */
[----:B------:R-:W-:Y:S02]  /*bc50*/  PRMT R8, RZ, 0x7610, R8 ;  /* 0x00007610ff087816 */ /* 0x000fe40000000008 */
[----:B------:R-:W-:Y:S02]  /*bc60*/  @!P6 PRMT R9, R59, 0x7610, R9 ;  /* 0x000076103b09e816 */ /* 0x000fe40000000009 */
[----:B------:R-:W-:Y:S02]  /*bc70*/  @!P6 PRMT R8, R60, 0x7610, R8 ;  /* 0x000076103c08e816 */ /* 0x000fe40000000008 */
[----:B------:R-:W-:Y:S02]  /*bc80*/  PRMT R15, RZ, 0x7610, R15 ;  /* 0x00007610ff0f7816 */ /* 0x000fe4000000000f */
[----:B------:R-:W-:Y:S01]  /*bc90*/  LOP3.LUT P6, RZ, R6, 0x1000000, RZ, 0xc0, !PT ;  /* 0x0100000006ff7812 */ /* 0x000fe200078cc0ff */
[----:B------:R-:W-:Y:S01]  /*bca0*/  HFMA2.MMA R0, -RZ, RZ, 0, 0 ;  /* 0x00000000ff007435 */ /* 0x000fe200000001ff */
[----:B------:R-:W-:-:S02]  /*bcb0*/  @!P3 PRMT R15, R56, 0x7610, R15 ;  /* 0x00007610380fb816 */ /* 0x000fc4000000000f */
[C---:B------:R-:W-:Y:S02]  /*bcc0*/  LOP3.LUT P1, RZ, R6.reuse, 0x40000000, RZ, 0xc0, !PT ;  /* 0x4000000006ff7812 */ /* 0x040fe4000782c0ff */
[----:B------:R-:W-:Y:S01]  /*bcd0*/  LOP3.LUT P3, RZ, R6, 0x10000000, RZ, 0xc0, !PT ;  /* 0x1000000006ff7812 */ /* 0x000fe2000786c0ff */
[----:B------:R0:W-:Y:S01]  /*bce0*/  STL.S16 [R1+0x61c], R15 ;  /* 0x00061c0f01007387 */ /* 0x0001e20000100600 */
[----:B------:R-:W-:-:S03]  /*bcf0*/  PRMT R4, RZ, 0x7610, R4 ;  /* 0x00007610ff047816 */ /* 0x000fc60000000004 */
[----:B------:R1:W-:Y:S04]  /*bd00*/  STL.S16 [R1+0x630], R13 ;  /* 0x0006300d01007387 */ /* 0x0003e80000100600 */
[----:B------:R2:W-:Y:S01]  /*bd10*/  STL.S16 [R1+0x264], R9 ;  /* 0x0002640901007387 */ /* 0x0005e20000100600 */
[----:B0-----:R-:W-:-:S03]  /*bd20*/  HFMA2.MMA R15, -RZ, RZ, 0, 0 ;  /* 0x00000000ff0f7435 */ /* 0x001fc600000001ff */
[----:B----4-:R0:W5:Y:S01]  /*bd30*/  @!P0 LDG.E R0, desc[UR10][R2.64] ;  /* 0x0000000a02008981 */ /* 0x010162000c1e1900 */
[----:B-1----:R-:W-:Y:S02]  /*bd40*/  HFMA2.MMA R13, -RZ, RZ, 0, 0 ;  /* 0x00000000ff0d7435 */ /* 0x002fe400000001ff */
[----:B--2---:R-:W-:Y:S01]  /*bd50*/  HFMA2.MMA R9, -RZ, RZ, 0, 0 ;  /* 0x00000000ff097435 */ /* 0x004fe200000001ff */
[----:B------:R1:W-:Y:S01]  /*bd60*/  STL.S16 [R1+0x628], R14 ;  /* 0x0006280e01007387 */ /* 0x0003e20000100600 */
[----:B0-----:R-:W-:-:S03]  /*bd70*/  PRMT R3, RZ, 0x7610, R3 ;  /* 0x00007610ff037816 */ /* 0x001fc60000000003 */
[----:B------:R0:W-:Y:S01]  /*bd80*/  STL.S16 [R1+0x640], R10 ;  /* 0x0006400a01007387 */ /* 0x0001e20000100600 */
[----:B------:R-:W-:-:S03]  /*bd90*/  @!P6 SHF.R.U32.HI R2, RZ, 0x10, R61 ;  /* 0x00000010ff02e819 */ /* 0x000fc6000001163d */
[----:B------:R2:W-:Y:S01]  /*bda0*/  STL.S16 [R1+0x274], R8 ;  /* 0x0002740801007387 */ /* 0x0005e20000100600 */
[----:B-1----:R-:W-:Y:S02]  /*bdb0*/  MOV R14, RZ ;  /* 0x000000ff000e7202 */ /* 0x002fe40000000f00 */
[----:B------:R-:W-:Y:S01]  /*bdc0*/  @!P6 PRMT R4, R61, 0x7610, R4 ;  /* 0x000076103d04e816 */ /* 0x000fe20000000004 */
[----:B------:R1:W5:Y:S01]  /*bdd0*/  @!P4 LDG.E R15, desc[UR10][R22.64] ;  /* 0x0000000a160fc981 */ /* 0x000362000c1e1900 */
[----:B0-----:R-:W-:Y:S02]  /*bde0*/  MOV R10, RZ ;  /* 0x000000ff000a7202 */ /* 0x001fe40000000f00 */
[----:B------:R-:W-:Y:S01]  /*bdf0*/  @!P6 PRMT R3, R2, 0x7610, R3 ;  /* 0x000076100203e816 */ /* 0x000fe20000000003 */
[----:B------:R1:W5:Y:S01]  /*be00*/  @!P3 LDG.E R14, desc[UR10][R20.64] ;  /* 0x0000000a140eb981 */ /* 0x000362000c1e1900 */
[----:B--2---:R-:W-:Y:S02]  /*be10*/  MOV R8, RZ ;  /* 0x000000ff00087202 */ /* 0x004fe40000000f00 */
[----:B------:R-:W-:Y:S01]  /*be20*/  PRMT R43, RZ, 0x7610, R43 ;  /* 0x00007610ff2b7816 */ /* 0x000fe2000000002b */
[----:B------:R1:W5:Y:S04]  /*be30*/  @!P3 LDG.E R13, desc[UR10][R18.64] ;  /* 0x0000000a120db981 */ /* 0x000368000c1e1900 */
[----:B------:R0:W-:Y:S04]  /*be40*/  STL.S16 [R1+0x288], R7 ;  /* 0x0002880701007387 */ /* 0x0001e80000100600 */
[----:B------:R1:W5:Y:S04]  /*be50*/  @!P1 LDG.E R9, desc[UR10][R32.64] ;  /* 0x0000000a20099981 */ /* 0x000368000c1e1900 */
[----:B------:R1:W5:Y:S04]  /*be60*/  @!P0 LDG.E R8, desc[UR10][R30.64] ;  /* 0x0000000a1e088981 */ /* 0x000368000c1e1900 */
[----:B------:R1:W5:Y:S04]  /*be70*/  LDL.LU.64 R22, [R1+0x6e0] ;  /* 0x0006e00001167983 */ /* 0x0003680000300a00 */
[----:B------:R1:W5:Y:S04]  /*be80*/  LDL.LU.64 R20, [R1+0x6d8] ;  /* 0x0006d80001147983 */ /* 0x0003680000300a00 */
[----:B------:R1:W5:Y:S04]  /*be90*/  LDL.LU.64 R18, [R1+0x6d0] ;  /* 0x0006d00001127983 */ /* 0x0003680000300a00 */
[----:B0-----:R1:W5:Y:S04]  /*bea0*/  LDL.LU R7, [R1+0x6c8] ;  /* 0x0006c80001077983 */ /* 0x0013680000300800 */
[----:B------:R1:W5:Y:S04]  /*beb0*/  LDL.LU.64 R32, [R1+0x6a8] ;  /* 0x0006a80001207983 */ /* 0x0003680000300a00 */
[----:B------:R1:W5:Y:S04]  /*bec0*/  LDL.LU.64 R30, [R1+0x6a0] ;  /* 0x0006a000011e7983 */ /* 0x0003680000300a00 */
[----:B------:R-:W-:Y:S04]  /*bed0*/  STL.S16 [R1+0x638], R4 ;  /* 0x0006380401007387 */ /* 0x000fe80000100600 */
        /* <DEDUP_REMOVED lines=18> */
[----:B------:R-:W-:Y:S01]  /*c000*/  UMOV UR13, 0x3f800000 ;  /* 0x3f800000000d7882 */ /* 0x000fe20000000000 */
[----:B------:R-:W-:Y:S01]  /*c010*/  @UP0 UMOV UR13, UR7 ;  /* 0x00000007000d0c82 */ /* 0x000fe20008000000 */
[----:B------:R-:W-:Y:S01]  /*c020*/  BSSY B0, `(.L_x_304) ;  /* 0x0000017000007945 */ /* 0x000fe20003800000 */
[----:B------:R0:W-:Y:S02]  /*c030*/  STL [R1+0x1d0], R5 ;  /* 0x0001d00501007387 */ /* 0x0001e40000100800 */
[----:B0-----:R-:W-:-:S02]  /*c040*/  CS2R R4, SRZ ;  /* 0x0000000000047805 */ /* 0x001fc4000001ff00 */
[----:B---3--:R1:W5:Y:S04]  /*c050*/  @!P1 LDG.E R10, desc[UR10][R34.64] ;  /* 0x0000000a220a9981 */ /* 0x008368000c1e1900 */
[----:B------:R1:W5:Y:S04]  /*c060*/  LDL.LU.64 R34, [R1+0x6b0] ;  /* 0x0006b00001227983 */ /* 0x0003680000300a00 */
[----:B------:R0:W-:Y:S04]  /*c070*/  STL.S16 [R1+0x63c], R3 ;  /* 0x00063c0301007387 */ /* 0x0001e80000100600 */
[----:B------:R1:W-:Y:S01]  /*c080*/  STL.S16 [R1+0x644], R43 ;  /* 0x0006442b01007387 */ /* 0x0003e20000100600 */
[----:B0-----:R-:W-:Y:S01]  /*c090*/  CS2R R2, SRZ ;  /* 0x0000000000027805 */ /* 0x001fe2000001ff00 */
[----:B------:R-:W-:Y:S06]  /*c0a0*/  @P5 BRA `(.L_x_305) ;  /* 0x0000000000385947 */ /* 0x000fec0003800000 */
[----:B------:R-:W-:Y:S01]  /*c0b0*/  ISETP.NE.AND P6, PT, RZ, UR15, PT ;  /* 0x0000000fff007c0c */ /* 0x000fe2000bfc5270 */
[----:B------:R-:W-:Y:S01]  /*c0c0*/  ULDC.64 UR8, c[0x0][0x238] ;  /* 0x00008e0000087ab9 */ /* 0x000fe20000000a00 */
[----:B------:R-:W-:Y:S02]  /*c0d0*/  LOP3.LUT R6, R6, 0xf7ffffff, RZ, 0xc0, !PT ;  /* 0xf7ffffff06067812 */ /* 0x000fe400078ec0ff */
[C---:B-1---5:R-:W-:Y:S02]  /*c0e0*/  SHF.L.U64.HI R31, R30.reuse, 0x2, R31 ;  /* 0x000000021e1f7819 */ /* 0x062fe4000001021f */
[----:B------:R-:W-:Y:S02]  /*c0f0*/  SHF.L.U32 R30, R30, 0x2, RZ ;  /* 0x000000021e1e7819 */ /* 0x000fe400000006ff */
[----:B------:R-:W-:-:S05]  /*c100*/  @P0 LOP3.LUT R6, R6, 0x8000000, RZ, 0xfc, !PT ;  /* 0x0800000006060812 */ /* 0x000fca00078efcff */
[----:B------:R-:W0:Y:S02]  /*c110*/  @P6 LDC.64 R4, c[0x0][0x240] ;  /* 0x00009000ff046b82 */ /* 0x000e240000000a00 */
[----:B0-----:R-:W-:-:S04]  /*c120*/  @P6 IADD3 R4, P0, R30, R4, RZ ;  /* 0x000000041e046210 */ /* 0x001fc80007f1e0ff */
[----:B------:R-:W-:Y:S02]  /*c130*/  @P6 IADD3.X R5, R31, R5, RZ, P0, !PT ;  /* 0x000000051f056210 */ /* 0x000fe400007fe4ff */
[----:B------:R-:W-:-:S03]  /*c140*/  LOP3.LUT P0, RZ, R6, 0x8000000, RZ, 0xc0, !PT ;  /* 0x0800000006ff7812 */ /* 0x000fc6000780c0ff */
[----:B------:R0:W5:Y:S02]  /*c150*/  @P6 LDG.E.64 R2, desc[UR10][R4.64] ;  /* 0x0000000a04026981 */ /* 0x000164000c1e1b00 */
[----:B0-----:R-:W-:-:S04]  /*c160*/  IADD3 R4, P6, R30, UR8, RZ ;  /* 0x000000081e047c10 */ /* 0x001fc8000ffde0ff */
[----:B------:R-:W-:-:S06]  /*c170*/  IADD3.X R5, R31, UR9, RZ, P6, !PT ;  /* 0x000000091f057c10 */ /* 0x000fcc000b7fe4ff */
[----:B------:R-:W5:Y:S03]  /*c180*/  LDG.E.64 R4, desc[UR10][R4.64] ;  /* 0x0000000a04047981 */ /* 0x000f66000c1e1b00 */
.L_x_305:
[----:B------:R-:W-:Y:S05]  /*c190*/  BSYNC B0 ;  /* 0x0000000000007941 */ /* 0x000fea0003800000 */
.L_x_304:
[----:B------:R-:W2:Y:S01]  /*c1a0*/  LDL.LU R45, [R1+0x2b4] ;  /* 0x0002b400012d7983 */ /* 0x000ea20000300800 */
[----:B-1---5:R-:W-:Y:S01]  /*c1b0*/  MOV R30, R43 ;  /* 0x0000002b001e7202 */ /* 0x022fe20000000f00 */
[----:B------:R-:W-:Y:S02]  /*c1c0*/  ULDC.U8 UR15, c[0x0][0x2a4] ;  /* 0x0000a900000f7ab9 */ /* 0x000fe40000000000 */
[----:B------:R-:W3:Y:S04]  /*c1d0*/  LDL.LU R44, [R1+0x2d8] ;  /* 0x0002d800012c7983 */ /* 0x000ee80000300800 */
[----:B------:R-:W4:Y:S04]  /*c1e0*/  LDL.LU R43, [R1+0x2c8] ;  /* 0x0002c800012b7983 */ /* 0x000f280000300800 */
[----:B------:R-:W4:Y:S01]  /*c1f0*/  LDL.LU R31, [R1+0x2cc] ;  /* 0x0002cc00011f7983 */ /* 0x000f220000300800 */
[----:B------:R-:W-:-:S02]  /*c200*/  LOP3.LUT P6, RZ, R6, 0x1000000, RZ, 0xc0, !PT ;  /* 0x0100000006ff7812 */ /* 0x000fc400078cc0ff */
[----:B------:R-:W-:Y:S02]  /*c210*/  PRMT R54, RZ, 0x7610, R54 ;  /* 0x00007610ff367816 */ /* 0x000fe40000000036 */
[----:B------:R-:W-:Y:S02]  /*c220*/  PRMT R52, RZ, 0x7610, R52 ;  /* 0x00007610ff347816 */ /* 0x000fe40000000034 */
[----:B------:R-:W-:Y:S01]  /*c230*/  PRMT R48, RZ, 0x7610, R48 ;  /* 0x00007610ff307816 */ /* 0x000fe20000000030 */
[----:B------:R-:W-:Y:S06]  /*c240*/  STL [R1+0x1f8], R17 ;  /* 0x0001f81101007387 */ /* 0x000fec0000100800 */
[----:B------:R-:W-:Y:S01]  /*c250*/  @!P6 PRMT R30, R17, 0x7610, R30 ;  /* 0x00007610111ee816 */ /* 0x000fe2000000001e */
[----:B------:R0:W-:Y:S01]  /*c260*/  STL [R1+0xfc], R16 ;  /* 0x0000fc1001007387 */ /* 0x0001e20000100800 */
[----:B------:R-:W-:-:S02]  /*c270*/  @!P4 PRMT R54, R16, 0x7610, R54 ;  /* 0x000076101036c816 */ /* 0x000fc40000000036 */
[----:B------:R-:W-:Y:S01]  /*c280*/  @!P4 PRMT R52, R15, 0x7610, R52 ;  /* 0x000076100f34c816 */ /* 0x000fe20000000034 */
[----:B------:R1:W-:Y:S01]  /*c290*/  @!P6 STL.S16 [R1+0x644], R30 ;  /* 0x0006441e0100e387 */ /* 0x0003e20000100600 */
[----:B------:R-:W-:Y:S02]  /*c2a0*/  @!P3 PRMT R48, R13, 0x7610, R48 ;  /* 0x000076100d30b816 */ /* 0x000fe40000000030 */
[----:B------:R-:W-:Y:S01]  /*c2b0*/  PRMT R55, RZ, 0x7610, R55 ;  /* 0x00007610ff377816 */ /* 0x000fe20000000037 */
[----:B------:R1:W-:Y:S01]  /*c2c0*/  STL [R1+0x1fc], R15 ;  /* 0x0001fc0f01007387 */ /* 0x0003e20000100800 */
[----:B------:R-:W-:Y:S02]  /*c2d0*/  PRMT R53, RZ, 0x7610, R53 ;  /* 0x00007610ff357816 */ /* 0x000fe40000000035 */
[----:B0-----:R-:W-:Y:S01]  /*c2e0*/  @!P4 SHF.R.U32.HI R16, RZ, 0x10, R16 ;  /* 0x00000010ff10c819 */ /* 0x001fe20000011610 */
[----:B------:R0:W-:Y:S01]  /*c2f0*/  STL [R1+0x200], R13 ;  /* 0x0002000d01007387 */ /* 0x0001e20000100800 */
[----:B------:R-:W-:-:S02]  /*c300*/  PRMT R51, RZ, 0x7610, R51 ;  /* 0x00007610ff337816 */ /* 0x000fc40000000033 */
[----:B-1----:R-:W-:Y:S02]  /*c310*/  @!P6 SHF.R.U32.HI R30, RZ, 0x10, R17 ;  /* 0x00000010ff1ee819 */ /* 0x002fe40000011611 */
[----:B------:R-:W-:Y:S02]  /*c320*/  PRMT R50, RZ, 0x7610, R50 ;  /* 0x00007610ff327816 */ /* 0x000fe40000000032 */
[----:B------:R-:W-:Y:S02]  /*c330*/  @!P4 SHF.R.U32.HI R15, RZ, 0x10, R15 ;  /* 0x00000010ff0fc819 */ /* 0x000fe4000001160f */
[----:B------:R-:W-:Y:S02]  /*c340*/  PRMT R47, RZ, 0x7610, R47 ;  /* 0x00007610ff2f7816 */ /* 0x000fe4000000002f */
[----:B0-----:R-:W-:Y:S02]  /*c350*/  @!P3 SHF.R.U32.HI R13, RZ, 0x10, R13 ;  /* 0x00000010ff0db819 */ /* 0x001fe4000001160d */
[----:B------:R-:W-:-:S02]  /*c360*/  PRMT R46, RZ, 0x7610, R46 ;  /* 0x00007610ff2e7816 */ /* 0x000fc4000000002e */
[----:B------:R-:W-:Y:S01]  /*c370*/  PRMT R17, RZ, 0x7610, R17 ;  /* 0x00007610ff117816 */ /* 0x000fe20000000011 */
[----:B------:R0:W-:Y:S01]  /*c380*/  STL [R1+0x100], R14 ;  /* 0x0001000e01007387 */ /* 0x0001e20000100800 */
[----:B------:R-:W-:Y:S02]  /*c390*/  @!P6 PRMT R55, R30, 0x7610, R55 ;  /* 0x000076101e37e816 */ /* 0x000fe40000000037 */
[----:B------:R-:W-:Y:S01]  /*c3a0*/  @!P4 PRMT R53, R16, 0x7610, R53 ;  /* 0x000076101035c816 */ /* 0x000fe20000000035 */
[----:B------:R1:W-:Y:S01]  /*c3b0*/  STL [R1+0x104], R12 ;  /* 0x0001040c01007387 */ /* 0x0003e20000100800 */
[----:B------:R-:W-:Y:S02]  /*c3c0*/  @!P4 PRMT R51, R15, 0x7610, R51 ;  /* 0x000076100f33c816 */ /* 0x000fe40000000033 */
[----:B------:R-:W-:Y:S01]  /*c3d0*/  @!P3 PRMT R50, R14, 0x7610, R50 ;  /* 0x000076100e32b816 */ /* 0x000fe20000000032 */
[----:B------:R1:W-:Y:S01]  /*c3e0*/  STL [R1+0x204], R11 ;  /* 0x0002040b01007387 */ /* 0x0003e20000100800 */
[----:B------:R-:W-:-:S02]  /*c3f0*/  @!P3 PRMT R47, R13, 0x7610, R47 ;  /* 0x000076100d2fb816 */ /* 0x000fc4000000002f */
[----:B------:R-:W-:Y:S02]  /*c400*/  @!P2 PRMT R46, R12, 0x7610, R46 ;  /* 0x000076100c2ea816 */ /* 0x000fe4000000002e */
[----:B------:R-:W-:Y:S02]  /*c410*/  @!P2 PRMT R17, R11, 0x7610, R17 ;  /* 0x000076100b11a816 */ /* 0x000fe40000000011 */
[----:B0-----:R-:W-:Y:S02]  /*c420*/  @!P3 SHF.R.U32.HI R14, RZ, 0x10, R14 ;  /* 0x00000010ff0eb819 */ /* 0x001fe4000001160e */
[----:B------:R-:W-:Y:S02]  /*c430*/  PRMT R49, RZ, 0x7610, R49 ;  /* 0x00007610ff317816 */ /* 0x000fe40000000031 */
[----:B-1----:R-:W-:Y:S02]  /*c440*/  @!P2 SHF.R.U32.HI R12, RZ, 0x10, R12 ;  /* 0x00000010ff0ca819 */ /* 0x002fe4000001160c */
[----:B------:R-:W-:-:S02]  /*c450*/  PRMT R30, RZ, 0x7610, R30 ;  /* 0x00007610ff1e7816 */ /* 0x000fc4000000001e */
[----:B------:R-:W-:Y:S02]  /*c460*/  @!P2 SHF.R.U32.HI R11, RZ, 0x10, R11 ;  /* 0x00000010ff0ba819 */ /* 0x000fe4000001160b */
[----:B------:R-:W-:Y:S02]  /*c470*/  PRMT R16, RZ, 0x7610, R16 ;  /* 0x00007610ff107816 */ /* 0x000fe40000000010 */
[----:B------:R-:W-:Y:S02]  /*c480*/  PRMT R15, RZ, 0x7610, R15 ;  /* 0x00007610ff0f7816 */ /* 0x000fe4000000000f */
[----:B------:R-:W-:Y:S01]  /*c490*/  PRMT R13, RZ, 0x7610, R13 ;  /* 0x00007610ff0d7816 */ /* 0x000fe2000000000d */
        /* <DEDUP_REMOVED lines=11> */
[----:B------:R-:W-:Y:S01]  /*c550*/  PRMT R11, RZ, 0x7610, R11 ;  /* 0x00007610ff0b7816 */ /* 0x000fe2000000000b */
[----:B------:R0:W-:Y:S01]  /*c560*/  STL [R1+0x10c], R8 ;  /* 0x00010c0801007387 */ /* 0x0001e20000100800 */
[----:B------:R-:W-:Y:S02]  /*c570*/  @!P1 PRMT R14, R10, 0x7610, R14 ;  /* 0x000076100a0e9816 */ /* 0x000fe4000000000e */
[----:B------:R-:W-:Y:S02]  /*c580*/  @!P1 PRMT R12, R9, 0x7610, R12 ;  /* 0x00007610090c9816 */ /* 0x000fe4000000000c */
[----:B------:R-:W-:Y:S02]  /*c590*/  @!P0 PRMT R11, R8, 0x7610, R11 ;  /* 0x00007610080b8816 */ /* 0x000fe4000000000b */
[----:B------:R-:W-:Y:S02]  /*c5a0*/  PRMT R10, RZ, 0x7610, R10 ;  /* 0x00007610ff0a7816 */ /* 0x000fe4000000000a */
[----:B------:R-:W-:-:S02]  /*c5b0*/  PRMT R9, RZ, 0x7610, R9 ;  /* 0x00007610ff097816 */ /* 0x000fc40000000009 */
[----:B0-----:R-:W-:Y:S01]  /*c5c0*/  @!P0 SHF.R.U32.HI R8, RZ, 0x10, R8 ;  /* 0x00000010ff088819 */ /* 0x001fe20000011608 */
[----:B------:R0:W-:Y:S01]  /*c5d0*/  STL [R1+0x20c], R0 ;  /* 0x00020c0001007387 */ /* 0x0001e20000100800 */
[----:B------:R-:W-:Y:S02]  /*c5e0*/  @!P0 PRMT R9, R0, 0x7610, R9 ;  /* 0x0000761000098816 */ /* 0x000fe40000000009 */
[----:B------:R-:W-:Y:S01]  /*c5f0*/  @!P0 PRMT R10, R8, 0x7610, R10 ;  /* 0x00007610080a8816 */ /* 0x000fe2000000000a */
[----:B------:R-:W-:Y:S01]  /*c600*/  STL.S16 [R1+0x634], R55 ;  /* 0x0006343701007387 */ /* 0x000fe20000100600 */
[----:B------:R-:W-:-:S03]  /*c610*/  PRMT R8, RZ, 0x7610, R8 ;  /* 0x00007610ff087816 */ /* 0x000fc60000000008 */
[----:B------:R-:W-:Y:S01]  /*c620*/  STL.S16 [R1+0x648], R54 ;  /* 0x0006483601007387 */ /* 0x000fe20000100600 */
[----:B0-----:R-:W-:-:S03]  /*c630*/  @!P0 SHF.R.U32.HI R0, RZ, 0x10, R0 ;  /* 0x00000010ff008819 */ /* 0x001fc60000011600 */
[----:B------:R-:W-:Y:S04]  /*c640*/  STL.S16 [R1+0x64c], R53 ;  /* 0x00064c3501007387 */ /* 0x000fe80000100600 */
        /* <DEDUP_REMOVED lines=14> */
[----:B------:R-:W-:Y:S01]  /*c730*/  STL.S16 [R1+0x688], R11 ;  /* 0x0006880b01007387 */ /* 0x000fe20000100600 */
[----:B------:R-:W-:-:S02]  /*c740*/  @!P0 PRMT R8, R0, 0x7610, R8 ;  /* 0x0000761000088816 */ /* 0x000fc40000000008 */
[----:B------:R-:W-:Y:S01]  /*c750*/  ISETP.NE.AND P0, PT, RZ, UR15, PT ;  /* 0x0000000fff007c0c */ /* 0x000fe2000bf05270 */
[----:B------:R2:W-:Y:S04]  /*c760*/  STL.S16 [R1+0x690], R9 ;  /* 0x0006900901007387 */ /* 0x0005e80000100600 */
[----:B------:R3:W-:Y:S04]  /*c770*/  STL.S16 [R1+0x694], R8 ;  /* 0x0006940801007387 */ /* 0x0007e80000100600 */
[----:B------:R0:W-:Y:S01]  /*c780*/  STL.S16 [R1+0x68c], R10 ;  /* 0x00068c0a01007387 */ /* 0x0001e20000100600 */
[----:B--2---:R-:W-:-:S02]  /*c790*/  SHF.L.U32 R9, R45, 0x10, RZ ;  /* 0x000000102d097819 */ /* 0x004fc400000006ff */
[----:B---3--:R-:W-:-:S03]  /*c7a0*/  SHF.L.U32 R8, R44, 0x10, RZ ;  /* 0x000000102c087819 */ /* 0x008fc600000006ff */
[----:B------:R-:W-:Y:S02]  /*c7b0*/  FADD.FTZ R9, R9, -UR16 ;  /* 0x8000001009097e21 */ /* 0x000fe40008010000 */
[----:B------:R-:W-:Y:S01]  /*c7c0*/  FADD.FTZ R8, R8, -UR16 ;  /* 0x8000001008087e21 */ /* 0x000fe20008010000 */
[----:B----4-:R-:W-:Y:S01]  /*c7d0*/  SHF.L.U32 R0, R43, 0x10, RZ ;  /* 0x000000102b007819 */ /* 0x010fe200000006ff */
[----:B------:R-:W-:Y:S01]  /*c7e0*/  FMUL.FTZ R9, R9, UR13 ;  /* 0x0000000d09097c20 */ /* 0x000fe20008410000 */
[----:B0-----:R-:W-:Y:S01]  /*c7f0*/  SHF.L.U32 R10, R31, 0x10, RZ ;  /* 0x000000101f0a7819 */ /* 0x001fe200000006ff */
        /* <DEDUP_REMOVED lines=20> */
.L_x_306:
[----:B------:R-:W2:Y:S04]  /*c940*/  LDL.LU R13, [R1+0x2b0] ;  /* 0x0002b000010d7983 */ /* 0x000ea80000300800 */
[----:B------:R-:W3:Y:S04]  /*c950*/  LDL.LU R12, [R1+0x294] ;  /* 0x00029400010c7983 */ /* 0x000ee80000300800 */
[----:B------:R-:W4:Y:S04]  /*c960*/  LDL.LU R16, [R1+0x2a0] ;  /* 0x0002a00001107983 */ /* 0x000f280000300800 */
[----:B------:R-:W5:Y:S01]  /*c970*/  LDL.LU R14, [R1+0x2a4] ;  /* 0x0002a400010e7983 */ /* 0x000f620000300800 */
[----:B------:R-:W-:-:S04]  /*c980*/  FMUL.FTZ R11, R0, R4 ;  /* 0x00000004000b7220 */ /* 0x000fc80000410000 */
[C---:B------:R-:W-:Y:S01]  /*c990*/  FFMA.FTZ R11, R9.reuse, R11, RZ ;  /* 0x0000000b090b7223 */ /* 0x040fe200000100ff */
[----:B------:R-:W-:Y:S01]  /*c9a0*/  FFMA.FTZ R9, R9, R0, RZ ;  /* 0x0000000009097223 */ /* 0x000fe200000100ff */
[----:B--2---:R-:W-:Y:S01]  /*c9b0*/  SHF.L.U32 R13, R13, 0x10, RZ ;  /* 0x000000100d0d7819 */ /* 0x004fe200000006ff */
[----:B---3--:R-:W-:Y:S02]  /*c9c0*/  IMAD.U32 R15, R12, 0x10000, RZ ;  /* 0x000100000c0f7824 */ /* 0x008fe400078e00ff */
[----:B------:R-:W-:Y:S02]  /*c9d0*/  FMUL.FTZ R12, R10, R5 ;  /* 0x000000050a0c7220 */ /* 0x000fe40000410000 */
[----:B------:R-:W-:Y:S01]  /*c9e0*/  FADD.FTZ R13, R13, -UR16 ;  /* 0x800000100d0d7e21 */ /* 0x000fe20008010000 */
[----:B------:R-:W-:Y:S01]  /*c9f0*/  FADD.FTZ R15, R15, -UR16 ;  /* 0x800000100f0f7e21 */ /* 0x000fe20008010000 */
[----:B------:R-:W-:Y:S01]  /*ca00*/  FFMA.FTZ R11, R8, R12, R11 ;  /* 0x0000000c080b7223 */ /* 0x000fe2000001000b */
[----:B----4-:R-:W-:Y:S01]  /*ca10*/  SHF.L.U32 R12, R16, 0x10, RZ ;  /* 0x00000010100c7819 */ /* 0x010fe200000006ff */
[----:B------:R-:W-:Y:S01]  /*ca20*/  FMUL.FTZ R13, R13, UR13 ;  /* 0x0000000d0d0d7c20 */ /* 0x000fe20008410000 */
[----:B-----5:R-:W-:Y:S01]  /*ca30*/  SHF.L.U32 R14, R14, 0x10, RZ ;  /* 0x000000100e0e7819 */ /* 0x020fe200000006ff */
        /* <DEDUP_REMOVED lines=20> */
.L_x_307:
[----:B------:R-:W2:Y:S04]  /*cb80*/  LDL.LU R44, [R1+0x280] ;  /* 0x00028000012c7983 */ /* 0x000ea80000300800 */
[----:B------:R-:W3:Y:S04]  /*cb90*/  LDL.LU R43, [R1+0x2dc] ;  /* 0x0002dc00012b7983 */ /* 0x000ee80000300800 */
[----:B------:R-:W4:Y:S04]  /*cba0*/  LDL.LU R30, [R1+0x284] ;  /* 0x00028400011e7983 */ /* 0x000f280000300800 */
[----:B------:R-:W5:Y:S01]  /*cbb0*/  LDL.LU R17, [R1+0x368] ;  /* 0x0003680001117983 */ /* 0x000f620000300800 */
[----:B------:R-:W-:Y:S01]  /*cbc0*/  FMUL.FTZ R16, R12, R4 ;  /* 0x000000040c107220 */ /* 0x000fe20000410000 */
[C---:B------:R-:W-:Y:S01]  /*cbd0*/  FFMA.FTZ R9, R15.reuse, R12, R9 ;  /* 0x0000000c0f097223 */ /* 0x040fe20000010009 */
[----:B------:R-:W-:Y:S01]  /*cbe0*/  FFMA.FTZ R31, R8, R10, RZ ;  /* 0x0000000a081f7223 */ /* 0x000fe200000100ff */
[-C--:B------:R-:W-:Y:S01]  /*cbf0*/  FMUL.FTZ R8, R14, R5.reuse ;  /* 0x000000050e087220 */ /* 0x080fe20000410000 */
[----:B------:R-:W-:Y:S01]  /*cc00*/  FFMA.FTZ R11, R15, R16, R11 ;  /* 0x000000100f0b7223 */ /* 0x000fe2000001000b */
[----:B------:R-:W-:Y:S01]  /*cc10*/  FADD.FTZ R15, RZ, R0 ;  /* 0x00000000ff0f7221 */ /* 0x000fe20000010000 */
[----:B------:R-:W-:Y:S01]  /*cc20*/  FFMA.FTZ R0, R0, R4, RZ ;  /* 0x0000000400007223 */ /* 0x000fe200000100ff */
[C---:B------:R-:W-:Y:S01]  /*cc30*/  FFMA.FTZ R31, R13.reuse, R14, R31 ;  /* 0x0000000e0d1f7223 */ /* 0x040fe2000001001f */
[----:B------:R-:W-:Y:S01]  /*cc40*/  FFMA.FTZ R11, R13, R8, R11 ;  /* 0x000000080d0b7223 */ /* 0x000fe2000001000b */
[----:B------:R-:W-:Y:S01]  /*cc50*/  FADD.FTZ R12, R15, R12 ;  /* 0x0000000c0f0c7221 */ /* 0x000fe20000010000 */
[----:B------:R-:W-:Y:S01]  /*cc60*/  FFMA.FTZ R0, R10, R5, R0 ;  /* 0x000000050a007223 */ /* 0x000fe20000010000 */
[----:B------:R-:W-:-:S03]  /*cc70*/  FADD.FTZ R10, RZ, R10 ;  /* 0x0000000aff0a7221 */ /* 0x000fc60000010000 */
[----:B------:R-:W-:Y:S01]  /*cc80*/  FADD.FTZ R16, R0, R16 ;  /* 0x0000001000107221 */ /* 0x000fe20000010000 */
[----:B------:R-:W-:Y:S01]  /*cc90*/  FADD.FTZ R10, R10, R14 ;  /* 0x0000000e0a0a7221 */ /* 0x000fe20000010000 */
[----:B--2---:R-:W-:Y:S02]  /*cca0*/  SHF.L.U32 R13, R44, 0x10, RZ ;  /* 0x000000102c0d7819 */ /* 0x004fe400000006ff */
[----:B---3--:R-:W-:-:S03]  /*ccb0*/  SHF.L.U32 R14, R43, 0x10, RZ ;  /* 0x000000102b0e7819 */ /* 0x008fc600000006ff */
[----:B------:R-:W-:Y:S02]  /*ccc0*/  FADD.FTZ R15, R13, -UR16 ;  /* 0x800000100d0f7e21 */ /* 0x000fe40008010000 */
[----:B------:R-:W-:Y:S01]  /*ccd0*/  FADD.FTZ R0, R14, -UR16 ;  /* 0x800000100e007e21 */ /* 0x000fe20008010000 */
        /* <DEDUP_REMOVED lines=23> */
.L_x_308:
[----:B------:R-:W2:Y:S04]  /*ce50*/  LDL.LU R44, [R1+0x36c] ;  /* 0x00036c00012c7983 */ /* 0x000ea80000300800 */
[----:B------:R-:W3:Y:S04]  /*ce60*/  LDL.LU R17, [R1+0x3c8] ;  /* 0x0003c80001117983 */ /* 0x000ee80000300800 */
[----:B------:R-:W4:Y:S04]  /*ce70*/  LDL.LU R43, [R1+0x3b8] ;  /* 0x0003b800012b7983 */ /* 0x000f280000300800 */
[----:B------:R-:W5:Y:S01]  /*ce80*/  LDL.LU R30, [R1+0x3bc] ;  /* 0x0003bc00011e7983 */ /* 0x000f620000300800 */
[----:B------:R-:W-:Y:S01]  /*ce90*/  FADD.FTZ R12, R12, R14 ;  /* 0x0000000e0c0c7221 */ /* 0x000fe20000010000 */
[----:B------:R-:W-:Y:S01]  /*cea0*/  FFMA.FTZ R9, R15, R14, R9 ;  /* 0x0000000e0f097223 */ /* 0x000fe20000010009 */
[----:B------:R-:W-:Y:S01]  /*ceb0*/  FMUL.FTZ R14, R14, R4 ;  /* 0x000000040e0e7220 */ /* 0x000fe20000410000 */
[----:B------:R-:W-:Y:S01]  /*cec0*/  FADD.FTZ R16, R8, R16 ;  /* 0x0000001008107221 */ /* 0x000fe20000010000 */
[----:B------:R-:W-:Y:S01]  /*ced0*/  FMUL.FTZ R8, R13, R5 ;  /* 0x000000050d087220 */ /* 0x000fe20000410000 */
[----:B------:R-:W-:Y:S01]  /*cee0*/  FFMA.FTZ R31, R0, R13, R31 ;  /* 0x0000000d001f7223 */ /* 0x000fe2000001001f */
[----:B------:R-:W-:Y:S01]  /*cef0*/  FFMA.FTZ R15, R15, R14, R11 ;  /* 0x0000000e0f0f7223 */ /* 0x000fe2000001000b */
[----:B------:R-:W-:Y:S01]  /*cf00*/  FADD.FTZ R11, R10, R13 ;  /* 0x0000000d0a0b7221 */ /* 0x000fe20000010000 */
[----:B------:R-:W-:-:S02]  /*cf10*/  FADD.FTZ R16, R16, R14 ;  /* 0x0000000e10107221 */ /* 0x000fc40000010000 */
[----:B------:R-:W-:Y:S02]  /*cf20*/  FFMA.FTZ R0, R0, R8, R15 ;  /* 0x0000000800007223 */ /* 0x000fe4000001000f */
[----:B------:R-:W-:Y:S01]  /*cf30*/  FADD.FTZ R8, R8, R16 ;  /* 0x0000001008087221 */ /* 0x000fe20000010000 */
[----:B--2---:R-:W-:Y:S02]  /*cf40*/  SHF.L.U32 R10, R44, 0x10, RZ ;  /* 0x000000102c0a7819 */ /* 0x004fe400000006ff */
[----:B---3--:R-:W-:-:S03]  /*cf50*/  SHF.L.U32 R13, R17, 0x10, RZ ;  /* 0x00000010110d7819 */ /* 0x008fc600000006ff */
[----:B------:R-:W-:Y:S01]  /*cf60*/  FADD.FTZ R10, R10, -UR16 ;  /* 0x800000100a0a7e21 */ /* 0x000fe20008010000 */
[----:B----4-:R-:W-:Y:S01]  /*cf70*/  SHF.L.U32 R44, R43, 0x10, RZ ;  /* 0x000000102b2c7819 */ /* 0x010fe200000006ff */
[----:B------:R-:W-:Y:S02]  /*cf80*/  FADD.FTZ R17, R13, -UR16 ;  /* 0x800000100d117e21 */ /* 0x000fe40008010000 */
        /* <DEDUP_REMOVED lines=22> */
.L_x_309:
[----:B------:R-:W2:Y:S04]  /*d0f0*/  LDL.LU R45, [R1+0x268] ;  /* 0x00026800012d7983 */ /* 0x000ea80000300800 */
[----:B------:R-:W3:Y:S04]  /*d100*/  LDL.LU R43, [R1+0x3cc] ;  /* 0x0003cc00012b7983 */ /* 0x000ee80000300800 */
[----:B------:R-:W4:Y:S04]  /*d110*/  LDL.LU R30, [R1+0x400] ;  /* 0x00040000011e7983 */ /* 0x000f280000300800 */
[----:B------:R-:W5:Y:S01]  /*d120*/  LDL.LU R15, [R1+0x26c] ;  /* 0x00026c00010f7983 */ /* 0x000f620000300800 */
[----:B------:R-:W-:Y:S01]  /*d130*/  FMUL.FTZ R14, R44, R4 ;  /* 0x000000042c0e7220 */ /* 0x000fe20000410000 */
[----:B------:R-:W-:Y:S01]  /*d140*/  FADD.FTZ R10, R12, R44 ;  /* 0x0000002c0c0a7221 */ /* 0x000fe20000010000 */
[----:B------:R-:W-:-:S02]  /*d150*/  FFMA.FTZ R44, R13, R44, R9 ;  /* 0x0000002c0d2c7223 */ /* 0x000fc40000010009 */
[----:B------:R-:W-:Y:S01]  /*d160*/  FFMA.FTZ R0, R13, R14, R0 ;  /* 0x0000000e0d007223 */ /* 0x000fe20000010000 */
[----:B------:R-:W-:Y:S01]  /*d170*/  FADD.FTZ R12, R8, R14 ;  /* 0x0000000e080c7221 */ /* 0x000fe20000010000 */
[----:B------:R-:W-:-:S04]  /*d180*/  FMUL.FTZ R13, R16, R5 ;  /* 0x00000005100d7220 */ /* 0x000fc80000410000 */
[----:B------:R-:W-:Y:S01]  /*d190*/  FFMA.FTZ R8, R17, R13, R0 ;  /* 0x0000000d11087223 */ /* 0x000fe20000010000 */
        /* <DEDUP_REMOVED lines=28> */
.L_x_310:
[----:B------:R-:W2:Y:S04]  /*d360*/  LDL.LU R48, [R1+0x250] ;  /* 0x0002500001307983 */ /* 0x000ea80000300800 */
[----:B------:R-:W3:Y:S04]  /*d370*/  LDL.LU R14, [R1+0x254] ;  /* 0x00025400010e7983 */ /* 0x000ee80000300800 */
[----:B------:R-:W4:Y:S04]  /*d380*/  LDL.LU R47, [R1+0x25c] ;  /* 0x00025c00012f7983 */ /* 0x000f280000300800 */
[----:B------:R-:W5:Y:S01]  /*d390*/  LDL.LU R46, [R1+0x404] ;  /* 0x00040400012e7983 */ /* 0x000f620000300800 */
[----:B------:R-:W-:Y:S01]  /*d3a0*/  FMUL.FTZ R13, R15, R4 ;  /* 0x000000040f0d7220 */ /* 0x000fe20000410000 */
[----:B------:R-:W-:-:S03]  /*d3b0*/  FMUL.FTZ R45, R0, R5 ;  /* 0x00000005002d7220 */ /* 0x000fc60000410000 */
[----:B------:R-:W-:Y:S01]  /*d3c0*/  FFMA.FTZ R43, R30, R13, R8 ;  /* 0x0000000d1e2b7223 */ /* 0x000fe20000010008 */
[----:B------:R-:W-:-:S03]  /*d3d0*/  FADD.FTZ R12, R12, R13 ;  /* 0x0000000d0c0c7221 */ /* 0x000fc60000010000 */
[----:B------:R-:W-:Y:S01]  /*d3e0*/  FFMA.FTZ R43, R9, R45, R43 ;  /* 0x0000002d092b7223 */ /* 0x000fe2000001002b */
        /* <DEDUP_REMOVED lines=28> */
.L_x_311:
[----:B------:R-:W2:Y:S04]  /*d5b0*/  LDL.LU R50, [R1+0x224] ;  /* 0x0002240001327983 */ /* 0x000ea80000300800 */
[----:B------:R-:W3:Y:S04]  /*d5c0*/  LDL.LU R47, [R1+0x238] ;  /* 0x00023800012f7983 */ /* 0x000ee80000300800 */
[----:B------:R-:W4:Y:S04]  /*d5d0*/  LDL.LU R49, [R1+0x498] ;  /* 0x0004980001317983 */ /* 0x000f280000300800 */
[----:B------:R-:W5:Y:S01]  /*d5e0*/  LDL.LU R48, [R1+0x49c] ;  /* 0x00049c0001307983 */ /* 0x000f620000300800 */
[----:B------:R-:W-:Y:S01]  /*d5f0*/  FMUL.FTZ R46, R8, R4 ;  /* 0x00000004082e7220 */ /* 0x000fe20000410000 */
[----:B------:R-:W-:Y:S01]  /*d600*/  FFMA.FTZ R17, R17, R16, R31 ;  /* 0x0000001011117223 */ /* 0x000fe2000001001f */
[----:B------:R-:W-:Y:S01]  /*d610*/  FADD.FTZ R11, R11, R16 ;  /* 0x000000100b0b7221 */ /* 0x000fe20000010000 */
[----:B------:R-:W-:Y:S01]  /*d620*/  FMUL.FTZ R16, R12, R5 ;  /* 0x000000050c107220 */ /* 0x000fe20000410000 */
[----:B------:R-:W-:Y:S01]  /*d630*/  FFMA.FTZ R43, R14, R46, R43 ;  /* 0x0000002e0e2b7223 */ /* 0x000fe2000001002b */
[----:B------:R-:W-:Y:S01]  /*d640*/  FADD.FTZ R45, R45, R46 ;  /* 0x0000002e2d2d7221 */ /* 0x000fe20000010000 */
[----:B------:R-:W-:-:S02]  /*d650*/  FFMA.FTZ R44, R30, R15, R44 ;  /* 0x0000000f1e2c7223 */ /* 0x000fc4000001002c */
        /* <DEDUP_REMOVED lines=29> */
.L_x_312:
[----:B------:R-:W2:Y:S04]  /*d830*/  LDL.LU R49, [R1+0x218] ;  /* 0x0002180001317983 */ /* 0x000ea80000300800 */
[----:B------:R-:W3:Y:S04]  /*d840*/  LDL.LU R48, [R1+0x21c] ;  /* 0x00021c0001307983 */ /* 0x000ee80000300800 */
[----:B------:R-:W4:Y:S04]  /*d850*/  LDL.LU R52, [R1+0x220] ;  /* 0x0002200001347983 */ /* 0x000f280000300800 */
[----:B------:R-:W5:Y:S01]  /*d860*/  LDL.LU R51, [R1+0x4c0] ;  /* 0x0004c00001337983 */ /* 0x000f620000300800 */
[----:B------:R-:W-:Y:S01]  /*d870*/  FADD.FTZ R10, R10, R15 ;  /* 0x0000000f0a0a7221 */ /* 0x000fe20000010000 */
[----:B------:R-:W-:-:S04]  /*d880*/  FMUL.FTZ R31, R47, R4 ;  /* 0x000000042f1f7220 */ /* 0x000fc80000410000 */
[----:B------:R-:W-:Y:S01]  /*d890*/  FADD.FTZ R50, R46, R31 ;  /* 0x0000001f2e327221 */ /* 0x000fe20000010000 */
[----:B--2---:R-:W-:Y:S02]  /*d8a0*/  SHF.L.U32 R49, R49, 0x10, RZ ;  /* 0x0000001031317819 */ /* 0x004fe400000006ff */
[----:B---3--:R-:W-:-:S03]  /*d8b0*/  SHF.L.U32 R15, R48, 0x10, RZ ;  /* 0x00000010300f7819 */ /* 0x008fc600000006ff */
[----:B------:R-:W-:Y:S01]  /*d8c0*/  FADD.FTZ R46, R49, -UR16 ;  /* 0x80000010312e7e21 */ /* 0x000fe20008010000 */
[----:B------:R-:W-:Y:S01]  /*d8d0*/  FFMA.FTZ R48, R16, R31, R43 ;  /* 0x0000001f10307223 */ /* 0x000fe2000001002b */
[----:B----4-:R-:W-:Y:S01]  /*d8e0*/  SHF.L.U32 R31, R52, 0x10, RZ ;  /* 0x00000010341f7819 */ /* 0x010fe200000006ff */
[----:B------:R-:W-:Y:S01]  /*d8f0*/  FADD.FTZ R15, R15, -UR16 ;  /* 0x800000100f0f7e21 */ /* 0x000fe20008010000 */
[----:B------:R-:W-:Y:S01]  /*d900*/  FMUL.FTZ R46, R46, UR13 ;  /* 0x0000000d2e2e7c20 */ /* 0x000fe20008410000 */
[----:B------:R-:W-:Y:S01]  /*d910*/  FMUL.FTZ R52, R45, R5 ;  /* 0x000000052d347220 */ /* 0x000fe20000410000 */
        /* <DEDUP_REMOVED lines=21> */
.L_x_313:
[----:B------:R-:W2:Y:S04]  /*da70*/  LDL.LU R56, [R1+0x210] ;  /* 0x0002100001387983 */ /* 0x000ea80000300800 */
[----:B------:R-:W3:Y:S04]  /*da80*/  LDL.LU R55, [R1+0x4c4] ;  /* 0x0004c40001377983 */ /* 0x000ee80000300800 */
[----:B------:R-:W4:Y:S04]  /*da90*/  LDL.LU R54, [R1+0x538] ;  /* 0x0005380001367983 */ /* 0x000f280000300800 */
[----:B------:R-:W5:Y:S01]  /*daa0*/  LDL.LU R53, [R1+0x53c] ;  /* 0x00053c0001357983 */ /* 0x000f620000300800 */
[----:B------:R-:W-:Y:S01]  /*dab0*/  FFMA.FTZ R49, R30, R52, R48 ;  /* 0x000000341e317223 */ /* 0x000fe20000010030 */
[----:B------:R-:W-:Y:S01]  /*dac0*/  FMUL.FTZ R51, R31, R4 ;  /* 0x000000041f337220 */ /* 0x000fe20000410000 */
[----:B------:R-:W-:Y:S01]  /*dad0*/  FADD.FTZ R50, R52, R50 ;  /* 0x0000003234327221 */ /* 0x000fe20000010000 */
[----:B------:R-:W-:Y:S01]  /*dae0*/  FFMA.FTZ R17, R9, R0, R17 ;  /* 0x0000000009117223 */ /* 0x000fe20000010011 */
[----:B------:R-:W-:Y:S01]  /*daf0*/  FADD.FTZ R48, R11, R0 ;  /* 0x000000000b307221 */ /* 0x000fe20000010000 */
[----:B------:R-:W-:Y:S01]  /*db00*/  FFMA.FTZ R0, R46, R51, R49 ;  /* 0x000000332e007223 */ /* 0x000fe20000010031 */
[----:B------:R-:W-:Y:S01]  /*db10*/  FADD.FTZ R50, R50, R51 ;  /* 0x0000003332327221 */ /* 0x000fe20000010000 */
[----:B------:R-:W-:Y:S01]  /*db20*/  FMUL.FTZ R9, R43, R5 ;  /* 0x000000052b097220 */ /* 0x000fe20000410000 */
[----:B------:R-:W-:-:S03]  /*db30*/  FFMA.FTZ R49, R14, R8, R44 ;  /* 0x000000080e317223 */ /* 0x000fc6000001002c */
        /* <DEDUP_REMOVED lines=29> */
.L_x_314:
[----:B------:R-:W2:Y:S01]  /*dd10*/  LDL.LU R53, [R1+0x214] ;  /* 0x0002140001357983 */ /* 0x000ea20000300800 */
[----:B------:R-:W-:Y:S01]  /*dd20*/  SHF.L.U32 R52, R19, 0x10, RZ ;  /* 0x0000001013347819 */ /* 0x000fe200000006ff */
[----:B------:R-:W-:Y:S01]  /*dd30*/  FADD.FTZ R19, R10, R8 ;  /* 0x000000080a137221 */ /* 0x000fe20000010000 */
[----:B------:R-:W-:Y:S01]  /*dd40*/  FMUL.FTZ R51, R9, R4 ;  /* 0x0000000409337220 */ /* 0x000fe20000410000 */
[----:B------:R-:W-:Y:S02]  /*dd50*/  SHF.L.U32 R8, R18, 0x10, RZ ;  /* 0x0000001012087819 */ /* 0x000fe400000006ff */
[----:B------:R-:W-:Y:S01]  /*dd60*/  SHF.L.U32 R20, R20, 0x10, RZ ;  /* 0x0000001014147819 */ /* 0x000fe200000006ff */
[----:B------:R-:W-:Y:S01]  /*dd70*/  FFMA.FTZ R18, R44, R51, R14 ;  /* 0x000000332c127223 */ /* 0x000fe2000001000e */
[----:B------:R-:W-:Y:S01]  /*dd80*/  FADD.FTZ R14, R52, -UR16 ;  /* 0x80000010340e7e21 */ /* 0x000fe20008010000 */
[----:B------:R-:W-:Y:S01]  /*dd90*/  FADD.FTZ R10, R8, -UR16 ;  /* 0x80000010080a7e21 */ /* 0x000fe20008010000 */
[----:B------:R-:W-:Y:S01]  /*dda0*/  FADD.FTZ R50, R50, R51 ;  /* 0x0000003332327221 */ /* 0x000fe20000010000 */
[----:B------:R-:W-:Y:S01]  /*ddb0*/  FMUL.FTZ R52, R0, R5 ;  /* 0x0000000500347220 */ /* 0x000fe20000410000 */
[----:B------:R-:W-:Y:S01]  /*ddc0*/  FMUL.FTZ R14, R14, UR13 ;  /* 0x0000000d0e0e7c20 */ /* 0x000fe20008410000 */
[----:B------:R-:W-:Y:S01]  /*ddd0*/  FMUL.FTZ R10, R10, UR13 ;  /* 0x0000000d0a0a7c20 */ /* 0x000fe20008410000 */
[----:B--2---:R-:W-:Y:S01]  /*dde0*/  SHF.L.U32 R8, R53, 0x10, RZ ;  /* 0x0000001035087819 */ /* 0x004fe200000006ff */
        /* <DEDUP_REMOVED lines=19> */
.L_x_315:
[----:B------:R-:W2:Y:S01]  /*df20*/  LDL.LU R53, [R1+0x5f0] ;  /* 0x0005f00001357983 */ /* 0x000ea20000300800 */
[----:B------:R-:W-:Y:S01]  /*df30*/  FFMA.FTZ R18, R11, R52, R18 ;  /* 0x000000340b127223 */ /* 0x000fe20000010012 */
[----:B------:R-:W-:Y:S01]  /*df40*/  FMUL.FTZ R51, R20, R4 ;  /* 0x0000000414337220 */ /* 0x000fe20000410000 */
[----:B------:R-:W-:Y:S01]  /*df50*/  FADD.FTZ R52, R52, R50 ;  /* 0x0000003234347221 */ /* 0x000fe20000010000 */
[----:B------:R-:W-:Y:S01]  /*df60*/  SHF.L.U32 R22, R22, 0x10, RZ ;  /* 0x0000001016167819 */ /* 0x000fe200000006ff */
[----:B------:R-:W-:Y:S02]  /*df70*/  IMAD.U32 R21, R21, 0x10000, RZ ;  /* 0x0001000015157824 */ /* 0x000fe400078e00ff */
[----:B------:R-:W-:Y:S01]  /*df80*/  FFMA.FTZ R50, R13, R12, R17 ;  /* 0x0000000c0d327223 */ /* 0x000fe20000010011 */
[----:B------:R-:W-:Y:S01]  /*df90*/  FADD.FTZ R48, R48, R12 ;  /* 0x0000000c30307221 */ /* 0x000fe20000010000 */
[----:B------:R-:W-:Y:S01]  /*dfa0*/  FFMA.FTZ R18, R14, R51, R18 ;  /* 0x000000330e127223 */ /* 0x000fe20000010012 */
[----:B------:R-:W-:Y:S01]  /*dfb0*/  FADD.FTZ R52, R52, R51 ;  /* 0x0000003334347221 */ /* 0x000fe20000010000 */
[----:B------:R-:W-:Y:S01]  /*dfc0*/  FMUL.FTZ R12, R8, R5 ;  /* 0x00000005080c7220 */ /* 0x000fe20000410000 */
[----:B------:R-:W-:Y:S01]  /*dfd0*/  FFMA.FTZ R49, R16, R47, R49 ;  /* 0x0000002f10317223 */ /* 0x000fe20000010031 */
[----:B------:R-:W-:Y:S01]  /*dfe0*/  FADD.FTZ R13, R22, -UR16 ;  /* 0x80000010160d7e21 */ /* 0x000fe20008010000 */
[----:B------:R-:W-:Y:S01]  /*dff0*/  FADD.FTZ R16, R21, -UR16 ;  /* 0x8000001015107e21 */ /* 0x000fe20008010000 */
[----:B------:R-:W-:Y:S01]  /*e000*/  FFMA.FTZ R18, R10, R12, R18 ;  /* 0x0000000c0a127223 */ /* 0x000fe20000010012 */
[----:B------:R-:W-:Y:S01]  /*e010*/  FADD.FTZ R52, R12, R52 ;  /* 0x000000340c347221 */ /* 0x000fe20000010000 */
[----:B------:R-:W-:Y:S01]  /*e020*/  SHF.L.U32 R12, R23, 0x10, RZ ;  /* 0x00000010170c7819 */ /* 0x000fe200000006ff */
        /* <DEDUP_REMOVED lines=22> */
.L_x_316:
[----:B------:R-:W2:Y:S04]  /*e190*/  LDL.LU R23, [R1+0x5e0] ;  /* 0x0005e00001177983 */ /* 0x000ea80000300800 */
[----:B------:R-:W3:Y:S01]  /*e1a0*/  LDL.LU R51, [R1+0x5e4] ;  /* 0x0005e40001337983 */ /* 0x000ee20000300800 */
[----:B------:R-:W-:Y:S01]  /*e1b0*/  FMUL.FTZ R21, R12, R4 ;  /* 0x000000040c157220 */ /* 0x000fe20000410000 */
[----:B------:R-:W-:Y:S01]  /*e1c0*/  SHF.L.U32 R22, R24, 0x10, RZ ;  /* 0x0000001018167819 */ /* 0x000fe200000006ff */
[----:B------:R-:W-:Y:S01]  /*e1d0*/  FADD.FTZ R47, R19, R47 ;  /* 0x0000002f132f7221 */ /* 0x000fe20000010000 */
[----:B------:R-:W-:Y:S01]  /*e1e0*/  SHF.L.U32 R19, R25, 0x10, RZ ;  /* 0x0000001019137819 */ /* 0x000fe200000006ff */
[----:B------:R-:W-:Y:S01]  /*e1f0*/  FFMA.FTZ R24, R13, R21, R18 ;  /* 0x000000150d187223 */ /* 0x000fe20000010012 */
[----:B------:R-:W-:Y:S01]  /*e200*/  FADD.FTZ R52, R52, R21 ;  /* 0x0000001534347221 */ /* 0x000fe20000010000 */
[----:B------:R-:W-:Y:S01]  /*e210*/  FADD.FTZ R18, R22, -UR16 ;  /* 0x8000001016127e21 */ /* 0x000fe20008010000 */
[----:B------:R-:W-:-:S03]  /*e220*/  FMUL.FTZ R21, R17, R5 ;  /* 0x0000000511157220 */ /* 0x000fc60000410000 */
[----:B------:R-:W-:Y:S01]  /*e230*/  FMUL.FTZ R18, R18, UR13 ;  /* 0x0000000d12127c20 */ /* 0x000fe20008410000 */
[----:B--2---:R-:W-:-:S05]  /*e240*/  SHF.L.U32 R23, R23, 0x10, RZ ;  /* 0x0000001017177819 */ /* 0x004fca00000006ff */
[----:B------:R-:W-:Y:S01]  /*e250*/  FADD.FTZ R22, R23, -UR16 ;  /* 0x8000001017167e21 */ /* 0x000fe20008010000 */
[----:B---3--:R-:W-:-:S03]  /*e260*/  SHF.L.U32 R23, R51, 0x10, RZ ;  /* 0x0000001033177819 */ /* 0x008fc600000006ff */
        /* <DEDUP_REMOVED lines=20> */
.L_x_317:
[----:B------:R-:W2:Y:S04]  /*e3b0*/  LDL.LU R54, [R1+0x5d8] ;  /* 0x0005d80001367983 */ /* 0x000ea80000300800 */
[----:B------:R-:W3:Y:S04]  /*e3c0*/  LDL.LU R53, [R1+0x5dc] ;  /* 0x0005dc0001357983 */ /* 0x000ee80000300800 */
[----:B------:R-:W4:Y:S01]  /*e3d0*/  LDL.LU R51, [R1+0x5e8] ;  /* 0x0005e80001337983 */ /* 0x000f220000300800 */
        /* <DEDUP_REMOVED lines=8> */
[----:B------:R-:W-:Y:S01]  /*e460*/  SHF.L.U32 R30, R26, 0x10, RZ ;  /* 0x000000101a1e7819 */ /* 0x000fe200000006ff */
[----:B------:R-:W-:-:S02]  /*e470*/  FFMA.FTZ R26, R46, R31, R49 ;  /* 0x0000001f2e1a7223 */ /* 0x000fc40000010031 */
[----:B------:R-:W-:Y:S01]  /*e480*/  FFMA.FTZ R46, R22, R25, R24 ;  /* 0x00000019162e7223 */ /* 0x000fe20000010018 */
[----:B------:R-:W-:Y:S01]  /*e490*/  FADD.FTZ R52, R25, R52 ;  /* 0x0000003419347221 */ /* 0x000fe20000010000 */
[----:B------:R-:W-:-:S04]  /*e4a0*/  FADD.FTZ R25, R30, -UR16 ;  /* 0x800000101e197e21 */ /* 0x000fc80008010000 */
[----:B------:R-:W-:Y:S01]  /*e4b0*/  FMUL.FTZ R25, R25, UR13 ;  /* 0x0000000d19197c20 */ /* 0x000fe20008410000 */
[----:B--2---:R-:W-:Y:S02]  /*e4c0*/  SHF.L.U32 R45, R54, 0x10, RZ ;  /* 0x00000010362d7819 */ /* 0x004fe400000006ff */
[----:B---3--:R-:W-:-:S03]  /*e4d0*/  SHF.L.U32 R24, R53, 0x10, RZ ;  /* 0x0000001035187819 */ /* 0x008fc600000006ff */
[----:B------:R-:W-:Y:S01]  /*e4e0*/  FADD.FTZ R45, R45, -UR16 ;  /* 0x800000102d2d7e21 */ /* 0x000fe20008010000 */
[----:B----4-:R-:W-:-:S03]  /*e4f0*/  SHF.L.U32 R30, R51, 0x10, RZ ;  /* 0x00000010331e7819 */ /* 0x010fc600000006ff */
        /* <DEDUP_REMOVED lines=20> */
.L_x_318:
[----:B------:R-:W2:Y:S04]  /*e640*/  LDL.LU R51, [R1+0x5c8] ;  /* 0x0005c80001337983 */ /* 0x000ea80000300800 */
[----:B------:R-:W3:Y:S01]  /*e650*/  LDL.LU R50, [R1+0x5cc] ;  /* 0x0005cc0001327983 */ /* 0x000ee20000300800 */
[----:B------:R-:W-:Y:S01]  /*e660*/  FADD.FTZ R45, R47, R31 ;  /* 0x0000001f2f2d7221 */ /* 0x000fe20000010000 */
[----:B------:R-:W-:Y:S01]  /*e670*/  SHF.L.U32 R27, R27, 0x10, RZ ;  /* 0x000000101b1b7819 */ /* 0x000fe200000006ff */
[----:B------:R-:W-:Y:S01]  /*e680*/  FMUL.FTZ R49, R24, R4 ;  /* 0x0000000418317220 */ /* 0x000fe20000410000 */
[----:B------:R-:W-:Y:S01]  /*e690*/  SHF.L.U32 R58, R28, 0x10, RZ ;  /* 0x000000101c3a7819 */ /* 0x000fe200000006ff */
[----:B------:R-:W-:Y:S02]  /*e6a0*/  FMUL.FTZ R47, R30, R5 ;  /* 0x000000051e2f7220 */ /* 0x000fe40000410000 */
[----:B------:R-:W-:Y:S01]  /*e6b0*/  FADD.FTZ R27, R27, -UR16 ;  /* 0x800000101b1b7e21 */ /* 0x000fe20008010000 */
[----:B------:R-:W-:Y:S01]  /*e6c0*/  FFMA.FTZ R46, R25, R49, R46 ;  /* 0x00000031192e7223 */ /* 0x000fe2000001002e */
[----:B------:R-:W-:-:S02]  /*e6d0*/  FADD.FTZ R52, R52, R49 ;  /* 0x0000003134347221 */ /* 0x000fc40000010000 */
        /* <DEDUP_REMOVED lines=24> */
.L_x_319:
[----:B------:R-:W2:Y:S04]  /*e860*/  LDL.LU R51, [R1+0x5b8] ;  /* 0x0005b80001337983 */ /* 0x000ea80000300800 */
[----:B------:R-:W3:Y:S04]  /*e870*/  LDL.LU R50, [R1+0x5bc] ;  /* 0x0005bc0001327983 */ /* 0x000ee80000300800 */
[----:B------:R-:W4:Y:S01]  /*e880*/  LDL.LU R49, [R1+0x5c0] ;  /* 0x0005c00001317983 */ /* 0x000f220000300800 */
[----:B------:R-:W-:Y:S01]  /*e890*/  FFMA.FTZ R46, R57, R47, R46 ;  /* 0x0000002f392e7223 */ /* 0x000fe2000001002e */
[----:B------:R-:W-:Y:S01]  /*e8a0*/  FMUL.FTZ R28, R58, R4 ;  /* 0x000000043a1c7220 */ /* 0x000fe20000410000 */
[----:B------:R-:W-:Y:S01]  /*e8b0*/  FFMA.FTZ R21, R15, R43, R21 ;  /* 0x0000002b0f157223 */ /* 0x000fe20000010015 */
[----:B------:R-:W-:Y:S01]  /*e8c0*/  FADD.FTZ R52, R47, R52 ;  /* 0x000000342f347221 */ /* 0x000fe20000010000 */
[----:B------:R-:W-:Y:S01]  /*e8d0*/  FADD.FTZ R15, R48, R43 ;  /* 0x0000002b300f7221 */ /* 0x000fe20000010000 */
[----:B------:R-:W-:Y:S01]  /*e8e0*/  FFMA.FTZ R46, R27, R28, R46 ;  /* 0x0000001c1b2e7223 */ /* 0x000fe2000001002e */
[----:B------:R-:W-:Y:S01]  /*e8f0*/  FMUL.FTZ R43, R31, R5 ;  /* 0x000000051f2b7220 */ /* 0x000fe20000410000 */
[----:B------:R-:W-:Y:S01]  /*e900*/  SHF.L.U32 R29, R29, 0x10, RZ ;  /* 0x000000101d1d7819 */ /* 0x000fe200000006ff */
[----:B------:R-:W-:Y:S01]  /*e910*/  FADD.FTZ R52, R52, R28 ;  /* 0x0000001c34347221 */ /* 0x000fe20000010000 */
[----:B------:R-:W-:Y:S01]  /*e920*/  FFMA.FTZ R26, R44, R9, R26 ;  /* 0x000000092c1a7223 */ /* 0x000fe2000001001a */
[----:B------:R-:W-:-:S02]  /*e930*/  FFMA.FTZ R28, R55, R43, R46 ;  /* 0x0000002b371c7223 */ /* 0x000fc4000001002e */
[----:B------:R-:W-:Y:S01]  /*e940*/  FADD.FTZ R29, R29, -UR16 ;  /* 0x800000101d1d7e21 */ /* 0x000fe20008010000 */
[----:B------:R-:W-:-:S03]  /*e950*/  FADD.FTZ R52, R43, R52 ;  /* 0x000000342b347221 */ /* 0x000fc60000010000 */
        /* <DEDUP_REMOVED lines=25> */
.L_x_320:
[----:B------:R-:W2:Y:S04]  /*eaf0*/  LDL.LU R48, [R1+0x290] ;  /* 0x0002900001307983 */ /* 0x000ea80000300800 */
[----:B------:R-:W3:Y:S01]  /*eb00*/  LDL.LU R47, [R1+0x5a0] ;  /* 0x0005a000012f7983 */ /* 0x000ee20000300800 */
[----:B------:R-:W-:Y:S01]  /*eb10*/  SHF.L.U32 R43, R36, 0x10, RZ ;  /* 0x00000010242b7819 */ /* 0x000fe200000006ff */
[----:B------:R-:W-:Y:S01]  /*eb20*/  FADD.FTZ R36, R45, R9 ;  /* 0x000000092d247221 */ /* 0x000fe20000010000 */
[----:B------:R-:W-:Y:S01]  /*eb30*/  FMUL.FTZ R29, R53, R4 ;  /* 0x00000004351d7220 */ /* 0x000fe20000410000 */
[----:B------:R-:W-:Y:S02]  /*eb40*/  SHF.L.U32 R50, R37, 0x10, RZ ;  /* 0x0000001025327819 */ /* 0x000fe400000006ff */
[----:B------:R-:W-:Y:S01]  /*eb50*/  FADD.FTZ R43, R43, -UR16 ;  /* 0x800000102b2b7e21 */ /* 0x000fe20008010000 */
[----:B------:R-:W-:Y:S01]  /*eb60*/  FFMA.FTZ R28, R56, R29, R28 ;  /* 0x0000001d381c7223 */ /* 0x000fe2000001001c */
[----:B------:R-:W-:Y:S01]  /*eb70*/  FADD.FTZ R52, R52, R29 ;  /* 0x0000001d34347221 */ /* 0x000fe20000010000 */
[----:B------:R-:W-:Y:S01]  /*eb80*/  FMUL.FTZ R29, R44, R5 ;  /* 0x000000052c1d7220 */ /* 0x000fe20000410000 */
        /* <DEDUP_REMOVED lines=24> */
.L_x_321:
[----:B------:R-:W2:Y:S04]  /*ed10*/  LDL.LU R45, [R1+0x598] ;  /* 0x00059800012d7983 */ /* 0x000ea80000300800 */
[----:B------:R-:W3:Y:S01]  /*ed20*/  LDL.LU R47, [R1+0x59c] ;  /* 0x00059c00012f7983 */ /* 0x000ee20000300800 */
[----:B------:R-:W-:Y:S01]  /*ed30*/  FFMA.FTZ R28, R46, R29, R28 ;  /* 0x0000001d2e1c7223 */ /* 0x000fe2000001001c */
[----:B------:R-:W-:Y:S01]  /*ed40*/  FADD.FTZ R52, R29, R52 ;  /* 0x000000341d347221 */ /* 0x000fe20000010000 */
[----:B------:R-:W-:Y:S01]  /*ed50*/  FFMA.FTZ R29, R11, R0, R21 ;  /* 0x000000000b1d7223 */ /* 0x000fe20000010015 */
[----:B------:R-:W-:Y:S01]  /*ed60*/  FMUL.FTZ R37, R50, R4 ;  /* 0x0000000432257220 */ /* 0x000fe20000410000 */
[----:B------:R-:W-:Y:S01]  /*ed70*/  SHF.L.U32 R38, R38, 0x10, RZ ;  /* 0x0000001026267819 */ /* 0x000fe200000006ff */
[----:B------:R-:W-:Y:S01]  /*ed80*/  FADD.FTZ R11, R15, R0 ;  /* 0x000000000f0b7221 */ /* 0x000fe20000010000 */
[----:B------:R-:W-:Y:S01]  /*ed90*/  FMUL.FTZ R0, R9, R5 ;  /* 0x0000000509007220 */ /* 0x000fe20000410000 */
[----:B------:R-:W-:Y:S01]  /*eda0*/  FFMA.FTZ R28, R54, R37, R28 ;  /* 0x00000025361c7223 */ /* 0x000fe2000001001c */
[----:B------:R-:W-:Y:S01]  /*edb0*/  FADD.FTZ R52, R52, R37 ;  /* 0x0000002534347221 */ /* 0x000fe20000010000 */
[----:B------:R-:W-:Y:S01]  /*edc0*/  FADD.FTZ R38, R38, -UR16 ;  /* 0x8000001026267e21 */ /* 0x000fe20008010000 */
[----:B------:R-:W-:Y:S01]  /*edd0*/  FFMA.FTZ R14, R14, R20, R26 ;  /* 0x000000140e0e7223 */ /* 0x000fe2000001001a */
[----:B------:R-:W-:Y:S01]  /*ede0*/  FFMA.FTZ R28, R43, R0, R28 ;  /* 0x000000002b1c7223 */ /* 0x000fe2000001001c */
[----:B------:R-:W-:Y:S01]  /*edf0*/  FADD.FTZ R15, R0, R52 ;  /* 0x00000034000f7221 */ /* 0x000fe20000010000 */
[----:B------:R-:W-:Y:S01]  /*ee00*/  FMUL.FTZ R52, R38, UR13 ;  /* 0x0000000d26347c20 */ /* 0x000fe20008410000 */
[----:B--2---:R-:W-:-:S02]  /*ee10*/  SHF.L.U32 R21, R45, 0x10, RZ ;  /* 0x000000102d157819 */ /* 0x004fc400000006ff */
[----:B------:R-:W-:Y:S02]  /*ee20*/  SHF.L.U32 R45, R39, 0x10, RZ ;  /* 0x00000010272d7819 */ /* 0x000fe400000006ff */
[----:B---3--:R-:W-:Y:S01]  /*ee30*/  SHF.L.U32 R0, R47, 0x10, RZ ;  /* 0x000000102f007819 */ /* 0x008fe200000006ff */
[----:B------:R-:W-:-:S04]  /*ee40*/  FADD.FTZ R21, R21, -UR16 ;  /* 0x8000001015157e21 */ /* 0x000fc80008010000 */
[----:B------:R-:W-:-:S05]  /*ee50*/  FMUL.FTZ R37, R21, UR13 ;  /* 0x0000000d15257c20 */ /* 0x000fca0008410000 */
[----:B------:R0:W-:Y:S01]  /*ee60*/  STL [R1+0x210], R37 ;  /* 0x0002102501007387 */ /* 0x0001e20000100800 */
[----:B------:R-:W-:Y:S05]  /*ee70*/  @!P0 BRA `(.L_x_322) ;  /* 0x0000000000488947 */ /* 0x000fea0003800000 */
        /* <DEDUP_REMOVED lines=18> */
.L_x_322:
[----:B------:R-:W2:Y:S01]  /*efa0*/  LDL.LU R26, [R1+0x580] ;  /* 0x00058000011a7983 */ /* 0x000ea20000300800 */
[----:B------:R-:W-:Y:S01]  /*efb0*/  SHF.L.U32 R41, R41, 0x10, RZ ;  /* 0x0000001029297819 */ /* 0x000fe200000006ff */
[----:B------:R-:W-:Y:S01]  /*efc0*/  FMUL.FTZ R21, R45, R4 ;  /* 0x000000042d157220 */ /* 0x000fe20000410000 */
[----:B------:R-:W-:Y:S01]  /*efd0*/  SHF.L.U32 R40, R40, 0x10, RZ ;  /* 0x0000001028287819 */ /* 0x000fe200000006ff */
[----:B------:R-:W-:Y:S02]  /*efe0*/  FADD.FTZ R36, R36, R20 ;  /* 0x0000001424247221 */ /* 0x000fe40000010000 */
[----:B------:R-:W-:Y:S01]  /*eff0*/  FADD.FTZ R51, R41, -UR16 ;  /* 0x8000001029337e21 */ /* 0x000fe20008010000 */
[----:B------:R-:W-:Y:S01]  /*f000*/  FFMA.FTZ R28, R52, R21, R28 ;  /* 0x00000015341c7223 */ /* 0x000fe2000001001c */
[----:B------:R-:W-:Y:S01]  /*f010*/  FADD.FTZ R40, R40, -UR16 ;  /* 0x8000001028287e21 */ /* 0x000fe20008010000 */
[----:B------:R-:W-:Y:S01]  /*f020*/  FADD.FTZ R15, R15, R21 ;  /* 0x000000150f0f7221 */ /* 0x000fe20000010000 */
[----:B------:R-:W-:Y:S01]  /*f030*/  SHF.L.U32 R41, R42, 0x10, RZ ;  /* 0x000000102a297819 */ /* 0x000fe200000006ff */
[----:B------:R-:W-:Y:S01]  /*f040*/  FMUL.FTZ R51, R51, UR13 ;  /* 0x0000000d33337c20 */ /* 0x000fe20008410000 */
[----:B------:R-:W-:Y:S01]  /*f050*/  FMUL.FTZ R21, R0, R5 ;  /* 0x0000000500157220 */ /* 0x000fe20000410000 */
[----:B------:R-:W-:Y:S01]  /*f060*/  FMUL.FTZ R48, R40, UR13 ;  /* 0x0000000d28307c20 */ /* 0x000fe20008410000 */
[----:B--2---:R-:W-:Y:S01]  /*f070*/  SHF.L.U32 R47, R26, 0x10, RZ ;  /* 0x000000101a2f7819 */ /* 0x004fe200000006ff */
        /* <DEDUP_REMOVED lines=19> */
.L_x_323:
[----:B------:R-:W2:Y:S04]  /*f1b0*/  LDL.LU R40, [R1+0x23c] ;  /* 0x00023c0001287983 */ /* 0x000ea80000300800 */
[----:B------:R-:W3:Y:S04]  /*f1c0*/  LDL.LU R38, [R1+0x578] ;  /* 0x0005780001267983 */ /* 0x000ee80000300800 */
[----:B------:R-:W4:Y:S04]  /*f1d0*/  LDL.LU R39, [R1+0x57c] ;  /* 0x00057c0001277983 */ /* 0x000f280000300800 */
[----:B------:R-:W5:Y:S01]  /*f1e0*/  LDL.LU R26, [R1+0x584] ;  /* 0x00058400011a7983 */ /* 0x000f620000300800 */
[----:B------:R-:W-:Y:S01]  /*f1f0*/  FFMA.FTZ R28, R37, R21, R28 ;  /* 0x00000015251c7223 */ /* 0x000fe2000001001c */
[----:B------:R-:W-:Y:S01]  /*f200*/  FFMA.FTZ R29, R10, R8, R29 ;  /* 0x000000080a1d7223 */ /* 0x000fe2000001001d */
[----:B0-----:R-:W-:Y:S01]  /*f210*/  FADD.FTZ R37, R11, R8 ;  /* 0x000000080b257221 */ /* 0x001fe20000010000 */
[----:B------:R-:W-:Y:S01]  /*f220*/  FMUL.FTZ R20, R41, R4 ;  /* 0x0000000429147220 */ /* 0x000fe20000410000 */
[----:B------:R-:W-:Y:S01]  /*f230*/  FADD.FTZ R15, R21, R15 ;  /* 0x0000000f150f7221 */ /* 0x000fe20000010000 */
[----:B------:R-:W-:-:S02]  /*f240*/  FMUL.FTZ R8, R47, R5 ;  /* 0x000000052f087220 */ /* 0x000fc40000410000 */
[----:B------:R-:W-:Y:S01]  /*f250*/  FFMA.FTZ R28, R51, R20, R28 ;  /* 0x00000014331c7223 */ /* 0x000fe2000001001c */
[----:B------:R-:W-:-:S03]  /*f260*/  FADD.FTZ R15, R15, R20 ;  /* 0x000000140f0f7221 */ /* 0x000fc60000010000 */
[----:B------:R-:W-:Y:S01]  /*f270*/  FFMA.FTZ R28, R48, R8, R28 ;  /* 0x00000008301c7223 */ /* 0x000fe2000001001c */
        /* <DEDUP_REMOVED lines=8> */
[----:B-----5:R-:W-:Y:S02]  /*f300*/  SHF.L.U32 R10, R26, 0x10, RZ ;  /* 0x000000101a0a7819 */ /* 0x020fe400000006ff */
        /* <DEDUP_REMOVED lines=20> */
.L_x_324:
[----:B------:R-:W2:Y:S04]  /*f450*/  LDL.LU R14, [R1+0x240] ;  /* 0x00024000010e7983 */ /* 0x000ea80000300800 */
[----:B------:R-:W3:Y:S04]  /*f460*/  LDL.LU R20, [R1+0x570] ;  /* 0x0005700001147983 */ /* 0x000ee80000300800 */
[----:B------:R-:W4:Y:S04]  /*f470*/  LDL.LU R26, [R1+0x574] ;  /* 0x00057400011a7983 */ /* 0x000f280000300800 */
[----:B------:R-:W5:Y:S01]  /*f480*/  LDL.LU R39, [R1+0x244] ;  /* 0x0002440001277983 */ /* 0x000f620000300800 */
[----:B------:R-:W-:-:S04]  /*f490*/  FMUL.FTZ R13, R8, R4 ;  /* 0x00000004080d7220 */ /* 0x000fc80000410000 */
[----:B------:R-:W-:Y:S01]  /*f4a0*/  FFMA.FTZ R28, R49, R13, R28 ;  /* 0x0000000d311c7223 */ /* 0x000fe2000001001c */
[----:B------:R-:W-:Y:S01]  /*f4b0*/  FADD.FTZ R36, R36, R12 ;  /* 0x0000000c24247221 */ /* 0x000fe20000010000 */
[----:B--2---:R-:W-:Y:S02]  /*f4c0*/  SHF.L.U32 R14, R14, 0x10, RZ ;  /* 0x000000100e0e7819 */ /* 0x004fe400000006ff */
[----:B---3--:R-:W-:Y:S01]  /*f4d0*/  SHF.L.U32 R21, R20, 0x10, RZ ;  /* 0x0000001014157819 */ /* 0x008fe200000006ff */
[----:B------:R-:W-:Y:S02]  /*f4e0*/  FADD.FTZ R20, R15, R13 ;  /* 0x0000000d0f147221 */ /* 0x000fe40000010000 */
[----:B------:R-:W-:Y:S02]  /*f4f0*/  FADD.FTZ R13, R14, -UR16 ;  /* 0x800000100e0d7e21 */ /* 0x000fe40008010000 */
[----:B------:R-:W-:Y:S01]  /*f500*/  FADD.FTZ R15, R21, -UR16 ;  /* 0x80000010150f7e21 */ /* 0x000fe20008010000 */
[----:B----4-:R-:W-:Y:S01]  /*f510*/  SHF.L.U32 R14, R26, 0x10, RZ ;  /* 0x000000101a0e7819 */ /* 0x010fe200000006ff */
[----:B------:R-:W-:Y:S01]  /*f520*/  FMUL.FTZ R13, R13, UR13 ;  /* 0x0000000d0d0d7c20 */ /* 0x000fe20008410000 */
[----:B-----5:R-:W-:-:S02]  /*f530*/  IMAD.U32 R12, R39, 0x10000, RZ ;  /* 0x00010000270c7824 */ /* 0x020fc400078e00ff */
        /* <DEDUP_REMOVED lines=21> */
.L_x_325:
        /* <DEDUP_REMOVED lines=8> */
[----:B------:R-:W-:Y:S01]  /*f710*/  FMUL.FTZ R40, R14, R5 ;  /* 0x000000050e287220 */ /* 0x000fe20000410000 */
[----:B------:R-:W-:Y:S01]  /*f720*/  FFMA.FTZ R26, R13, R21, R28 ;  /* 0x000000150d1a7223 */ /* 0x000fe2000001001c */
[----:B------:R-:W-:Y:S01]  /*f730*/  FADD.FTZ R37, R37, R17 ;  /* 0x0000001125257221 */ /* 0x000fe20000010000 */
[----:B------:R-:W-:Y:S01]  /*f740*/  FADD.FTZ R20, R20, R21 ;  /* 0x0000001514147221 */ /* 0x000fe20000010000 */
[----:B------:R-:W-:Y:S01]  /*f750*/  FFMA.FTZ R38, R18, R19, R38 ;  /* 0x0000001312267223 */ /* 0x000fe20000010026 */
[----:B------:R-:W-:-:S02]  /*f760*/  FFMA.FTZ R26, R15, R40, R26 ;  /* 0x000000280f1a7223 */ /* 0x000fc4000001001a */
        /* <DEDUP_REMOVED lines=28> */
.L_x_326:
[----:B------:R-:W2:Y:S04]  /*f930*/  LDL.LU R39, [R1+0x558] ;  /* 0x0005580001277983 */ /* 0x000ea80000300800 */
[----:B------:R-:W3:Y:S04]  /*f940*/  LDL.LU R59, [R1+0x55c] ;  /* 0x00055c00013b7983 */ /* 0x000ee80000300800 */
[----:B------:R-:W4:Y:S04]  /*f950*/  LDL.LU R28, [R1+0x258] ;  /* 0x00025800011c7983 */ /* 0x000f280000300800 */
[----:B------:R-:W5:Y:S01]  /*f960*/  LDL.LU R42, [R1+0x560] ;  /* 0x00056000012a7983 */ /* 0x000f620000300800 */
[----:B------:R-:W-:Y:S01]  /*f970*/  FADD.FTZ R36, R36, R19 ;  /* 0x0000001324247221 */ /* 0x000fe20000010000 */
[----:B------:R-:W-:-:S04]  /*f980*/  FMUL.FTZ R21, R16, R4 ;  /* 0x0000000410157220 */ /* 0x000fc80000410000 */
[----:B------:R-:W-:Y:S01]  /*f990*/  FFMA.FTZ R26, R17, R21, R26 ;  /* 0x00000015111a7223 */ /* 0x000fe2000001001a */
[----:B------:R-:W-:Y:S01]  /*f9a0*/  FADD.FTZ R40, R40, R21 ;  /* 0x0000001528287221 */ /* 0x000fe20000010000 */
[----:B--2---:R-:W-:Y:S02]  /*f9b0*/  SHF.L.U32 R39, R39, 0x10, RZ ;  /* 0x0000001027277819 */ /* 0x004fe400000006ff */
[----:B---3--:R-:W-:-:S03]  /*f9c0*/  SHF.L.U32 R19, R59, 0x10, RZ ;  /* 0x000000103b137819 */ /* 0x008fc600000006ff */
[----:B------:R-:W-:-:S04]  /*f9d0*/  FADD.FTZ R59, R39, -UR16 ;  /* 0x80000010273b7e21 */ /* 0x000fc80008010000 */
[----:B------:R-:W-:-:S05]  /*f9e0*/  FMUL.FTZ R60, R59, UR13 ;  /* 0x0000000d3b3c7c20 */ /* 0x000fca0008410000 */
[----:B------:R0:W-:Y:S01]  /*f9f0*/  STL [R1+0x214], R60 ;  /* 0x0002143c01007387 */ /* 0x0001e20000100800 */
[----:B----4-:R-:W-:Y:S02]  /*fa00*/  SHF.L.U32 R28, R28, 0x10, RZ ;  /* 0x000000101c1c7819 */ /* 0x010fe400000006ff */
[----:B-----5:R-:W-:-:S03]  /*fa10*/  SHF.L.U32 R21, R42, 0x10, RZ ;  /* 0x000000102a157819 */ /* 0x020fc600000006ff */
[----:B------:R-:W-:Y:S01]  /*fa20*/  FADD.FTZ R28, R28, -UR16 ;  /* 0x800000101c1c7e21 */ /* 0x000fe20008010000 */
[----:B------:R-:W-:-:S03]  /*fa30*/  FMUL.FTZ R42, R18, R5 ;  /* 0x00000005122a7220 */ /* 0x000fc60000410000 */
[----:B------:R-:W-:Y:S01]  /*fa40*/  FMUL.FTZ R39, R28, UR13 ;  /* 0x0000000d1c277c20 */ /* 0x000fe20008410000 */
[----:B0-----:R-:W-:Y:S06]  /*fa50*/  @!P0 BRA `(.L_x_327) ;  /* 0x0000000000488947 */ /* 0x001fec0003800000 */
        /* <DEDUP_REMOVED lines=18> */
.L_x_327:
[----:B------:R-:W-:Y:S01]  /*fb80*/  FFMA.FTZ R29, R22, R23, R29 ;  /* 0x00000017161d7223 */ /* 0x000fe2000001001d */
[----:B------:R-:W-:Y:S01]  /*fb90*/  FADD.FTZ R37, R37, R23 ;  /* 0x0000001725257221 */ /* 0x000fe20000010000 */
[----:B------:R-:W-:Y:S01]  /*fba0*/  FFMA.FTZ R26, R20, R42, R26 ;  /* 0x0000002a141a7223 */ /* 0x000fe2000001001a */
[----:B------:R-:W2:Y:S01]  /*fbb0*/  LDL.LU R23, [R1+0x54c] ;  /* 0x00054c0001177983 */ /* 0x000ea20000300800 */
[----:B------:R-:W-:-:S03]  /*fbc0*/  FADD.FTZ R40, R42, R40 ;  /* 0x000000282a287221 */ /* 0x000fc60000010000 */
[----:B------:R-:W3:Y:S04]  /*fbd0*/  LDL R42, [R1+0x214] ;  /* 0x00021400012a7983 */ /* 0x000ee80000100800 */
[----:B------:R-:W4:Y:S04]  /*fbe0*/  LDL.LU R22, [R1+0x548] ;  /* 0x0005480001167983 */ /* 0x000f280000300800 */
[----:B------:R-:W5:Y:S04]  /*fbf0*/  LDL.LU R61, [R1+0x550] ;  /* 0x00055000013d7983 */ /* 0x000f680000300800 */
[----:B------:R-:W5:Y:S01]  /*fc00*/  LDL.LU R60, [R1+0x554] ;  /* 0x00055400013c7983 */ /* 0x000f620000300800 */
[----:B------:R-:W-:Y:S01]  /*fc10*/  FMUL.FTZ R28, R19, R4 ;  /* 0x00000004131c7220 */ /* 0x000fe20000410000 */
[----:B------:R-:W-:-:S03]  /*fc20*/  FFMA.FTZ R38, R25, R24, R38 ;  /* 0x0000001819267223 */ /* 0x000fc60000010026 */
[----:B------:R-:W-:Y:S01]  /*fc30*/  FFMA.FTZ R26, R39, R28, R26 ;  /* 0x0000001c271a7223 */ /* 0x000fe2000001001a */
[----:B------:R-:W-:Y:S01]  /*fc40*/  FADD.FTZ R59, R40, R28 ;  /* 0x0000001c283b7221 */ /* 0x000fe20000010000 */
[----:B------:R-:W-:-:S04]  /*fc50*/  FMUL.FTZ R28, R21, R5 ;  /* 0x00000005151c7220 */ /* 0x000fc80000410000 */
[----:B------:R-:W-:Y:S01]  /*fc60*/  FADD.FTZ R59, R28, R59 ;  /* 0x0000003b1c3b7221 */ /* 0x000fe20000010000 */
[----:B--2---:R-:W-:-:S05]  /*fc70*/  SHF.L.U32 R23, R23, 0x10, RZ ;  /* 0x0000001017177819 */ /* 0x004fca00000006ff */
[----:B------:R-:W-:Y:S01]  /*fc80*/  FADD.FTZ R25, R23, -UR16 ;  /* 0x8000001017197e21 */ /* 0x000fe20008010000 */
[----:B---3--:R-:W-:-:S03]  /*fc90*/  FFMA.FTZ R40, R42, R28, R26 ;  /* 0x0000001c2a287223 */ /* 0x008fc6000001001a */
[----:B------:R-:W-:-:S05]  /*fca0*/  FMUL.FTZ R42, R25, UR13 ;  /* 0x0000000d192a7c20 */ /* 0x000fca0008410000 */
[----:B------:R0:W-:Y:S01]  /*fcb0*/  STL [R1+0x218], R42 ;  /* 0x0002182a01007387 */ /* 0x0001e20000100800 */
[----:B----4-:R-:W-:-:S05]  /*fcc0*/  SHF.L.U32 R22, R22, 0x10, RZ ;  /* 0x0000001016167819 */ /* 0x010fca00000006ff */
[----:B------:R-:W-:Y:S01]  /*fcd0*/  FADD.FTZ R28, R22, -UR16 ;  /* 0x80000010161c7e21 */ /* 0x000fe20008010000 */
[----:B-----5:R-:W-:Y:S02]  /*fce0*/  SHF.L.U32 R22, R61, 0x10, RZ ;  /* 0x000000103d167819 */ /* 0x020fe400000006ff */
[----:B------:R-:W-:Y:S01]  /*fcf0*/  SHF.L.U32 R23, R60, 0x10, RZ ;  /* 0x000000103c177819 */ /* 0x000fe200000006ff */
        /* <DEDUP_REMOVED lines=20> */
.L_x_328:
[----:B------:R-:W2:Y:S04]  /*fe40*/  LDL.LU R42, [R1+0x534] ;  /* 0x00053400012a7983 */ /* 0x000ea80000300800 */
[----:B------:R-:W3:Y:S04]  /*fe50*/  LDL.LU R25, [R1+0x530] ;  /* 0x0005300001197983 */ /* 0x000ee80000300800 */
[----:B------:R-:W4:Y:S04]  /*fe60*/  LDL.LU R60, [R1+0x544] ;  /* 0x00054400013c7983 */ /* 0x000f280000300800 */
[----:B------:R-:W5:Y:S01]  /*fe70*/  LDL.LU R61, [R1+0x540] ;  /* 0x00054000013d7983 */ /* 0x000f620000300800 */
[----:B------:R-:W-:Y:S01]  /*fe80*/  FMUL.FTZ R26, R22, R4 ;  /* 0x00000004161a7220 */ /* 0x000fe20000410000 */
[----:B------:R-:W-:-:S03]  /*fe90*/  FADD.FTZ R36, R36, R24 ;  /* 0x0000001824247221 */ /* 0x000fc60000010000 */
[----:B------:R-:W-:Y:S01]  /*fea0*/  FFMA.FTZ R40, R28, R26, R40 ;  /* 0x0000001a1c287223 */ /* 0x000fe20000010028 */
[----:B------:R-:W-:Y:S01]  /*feb0*/  FADD.FTZ R59, R59, R26 ;  /* 0x0000001a3b3b7221 */ /* 0x000fe20000010000 */
[----:B--2---:R-:W-:-:S05]  /*fec0*/  SHF.L.U32 R42, R42, 0x10, RZ ;  /* 0x000000102a2a7819 */ /* 0x004fca00000006ff */
[----:B------:R-:W-:-:S04]  /*fed0*/  FADD.FTZ R42, R42, -UR16 ;  /* 0x800000102a2a7e21 */ /* 0x000fc80008010000 */
[----:B------:R-:W-:-:S05]  /*fee0*/  FMUL.FTZ R42, R42, UR13 ;  /* 0x0000000d2a2a7c20 */ /* 0x000fca0008410000 */
[----:B------:R0:W-:Y:S01]  /*fef0*/  STL [R1+0x220], R42 ;  /* 0x0002202a01007387 */ /* 0x0001e20000100800 */
[----:B---3--:R-:W-:Y:S02]  /*ff00*/  SHF.L.U32 R25, R25, 0x10, RZ ;  /* 0x0000001019197819 */ /* 0x008fe400000006ff */
[----:B----4-:R-:W-:-:S03]  /*ff10*/  SHF.L.U32 R26, R60, 0x10, RZ ;  /* 0x000000103c1a7819 */ /* 0x010fc600000006ff */
[----:B------:R-:W-:Y:S01]  /*ff20*/  FADD.FTZ R25, R25, -UR16 ;  /* 0x8000001019197e21 */ /* 0x000fe20008010000 */
[----:B-----5:R-:W-:Y:S01]  /*ff30*/  SHF.L.U32 R24, R61, 0x10, RZ ;  /* 0x000000103d187819 */ /* 0x020fe200000006ff */
[----:B------:R-:W-:Y:S02]  /*ff40*/  FMUL.FTZ R60, R23, R5 ;  /* 0x00000005173c7220 */ /* 0x000fe40000410000 */
        /* <DEDUP_REMOVED lines=9> */
[----:B------:R-:W-:Y:S02]  /*ffe0*/  FFMA.FTZ R61, R42, R61, 1 ;  /* 0x3f8000002a3d7423 */ /* 0x000fe4000001003d */
[----:B------:R-:W2:Y:S02]  /*fff0*/  LDL R42, [R1+0x220] ;  /* 0x00022000012a7983 */ /* 0x000ea40000100800 */
[----:B------:R-:W-:Y:S01]  /*10000*/  FMUL.FTZ R24, R24, R61 ;  /* 0x0000003d18187220 */ /* 0x000fe20000410000 */
[----:B--2---:R-:W-:-:S04]  /*10010*/  FFMA.FTZ R42, R42, R5, R3 ;  /* 0x000000052a2a7223 */ /* 0x004fc80000010003 */
        /* <DEDUP_REMOVED lines=8> */
.L_x_329:
[----:B------:R-:W2:Y:S01]  /*100a0*/  LDL R42, [R1+0x218] ;  /* 0x00021800012a7983 */ /* 0x000ea20000100800 */
[----:B------:R-:W-:Y:S01]  /*100b0*/  FFMA.FTZ R57, R57, R30, R29 ;  /* 0x0000001e39397223 */ /* 0x000fe2000001001d */
[----:B------:R-:W-:Y:S02]  /*100c0*/  FADD.FTZ R37, R37, R30 ;  /* 0x0000001e25257221 */ /* 0x000fe40000010000 */
[----:B------:R-:W3:Y:S01]  /*100d0*/  LDL.LU R29, [R1+0x520] ;  /* 0x00052000011d7983 */ /* 0x000ee20000300800 */
[----:B------:R-:W-:-:S03]  /*100e0*/  FFMA.FTZ R38, R27, R58, R38 ;  /* 0x0000003a1b267223 */ /* 0x000fc60000010026 */
[----:B------:R-:W4:Y:S01]  /*100f0*/  LDL.LU R30, [R1+0x524] ;  /* 0x00052400011e7983 */ /* 0x000f220000300800 */
[----:B------:R-:W-:-:S03]  /*10100*/  FADD.FTZ R59, R60, R59 ;  /* 0x0000003b3c3b7221 */ /* 0x000fc60000010000 */
[----:B------:R-:W5:Y:S04]  /*10110*/  LDL R27, [R1+0x220] ;  /* 0x00022000011b7983 */ /* 0x000f680000100800 */
[----:B------:R-:W5:Y:S01]  /*10120*/  LDL.LU R61, [R1+0x52c] ;  /* 0x00052c00013d7983 */ /* 0x000f620000300800 */
[----:B--2---:R-:W-:Y:S01]  /*10130*/  FFMA.FTZ R40, R42, R60, R40 ;  /* 0x0000003c2a287223 */ /* 0x004fe20000010028 */
[----:B------:R-:W-:Y:S02]  /*10140*/  FMUL.FTZ R42, R24, R4 ;  /* 0x00000004182a7220 */ /* 0x000fe40000410000 */
[----:B------:R-:W2:Y:S01]  /*10150*/  LDL.LU R60, [R1+0x528] ;  /* 0x00052800013c7983 */ /* 0x000ea20000300800 */
[----:B---3--:R-:W-:Y:S01]  /*10160*/  SHF.L.U32 R29, R29, 0x10, RZ ;  /* 0x000000101d1d7819 */ /* 0x008fe200000006ff */
[----:B------:R-:W-:Y:S01]  /*10170*/  FFMA.FTZ R40, R25, R42, R40 ;  /* 0x0000002a19287223 */ /* 0x000fe20000010028 */
[----:B------:R-:W-:Y:S01]  /*10180*/  FADD.FTZ R59, R59, R42 ;  /* 0x0000002a3b3b7221 */ /* 0x000fe20000010000 */
[----:B------:R-:W-:Y:S01]  /*10190*/  FMUL.FTZ R42, R26, R5 ;  /* 0x000000051a2a7220 */ /* 0x000fe20000410000 */
[----:B----4-:R-:W-:-:S03]  /*101a0*/  SHF.L.U32 R30, R30, 0x10, RZ ;  /* 0x000000101e1e7819 */ /* 0x010fc600000006ff */
[----:B------:R-:W-:Y:S01]  /*101b0*/  FADD.FTZ R59, R42, R59 ;  /* 0x0000003b2a3b7221 */ /* 0x000fe20000010000 */
[----:B-----5:R-:W-:Y:S01]  /*101c0*/  FFMA.FTZ R40, R27, R42, R40 ;  /* 0x0000002a1b287223 */ /* 0x020fe20000010028 */
[----:B------:R-:W-:Y:S01]  /*101d0*/  FADD.FTZ R42, R29, -UR16 ;  /* 0x800000101d2a7e21 */ /* 0x000fe20008010000 */
[----:B------:R-:W-:-:S03]  /*101e0*/  FADD.FTZ R30, R30, -UR16 ;  /* 0x800000101e1e7e21 */ /* 0x000fc60008010000 */
[----:B------:R-:W-:-:S05]  /*101f0*/  FMUL.FTZ R42, R42, UR13 ;  /* 0x0000000d2a2a7c20 */ /* 0x000fca0008410000 */
[----:B------:R0:W-:Y:S01]  /*10200*/  STL [R1+0x21c], R42 ;  /* 0x00021c2a01007387 */ /* 0x0001e20000100800 */
[----:B------:R-:W-:Y:S02]  /*10210*/  SHF.L.U32 R29, R61, 0x10, RZ ;  /* 0x000000103d1d7819 */ /* 0x000fe400000006ff */
[----:B--2---:R-:W-:Y:S01]  /*10220*/  SHF.L.U32 R27, R60, 0x10, RZ ;  /* 0x000000103c1b7819 */ /* 0x004fe200000006ff */
[----:B------:R-:W-:-:S05]  /*10230*/  FMUL.FTZ R60, R30, UR13 ;  /* 0x0000000d1e3c7c20 */ /* 0x000fca0008410000 */
[----:B------:R0:W-:Y:S01]  /*10240*/  STL [R1+0x228], R60 ;  /* 0x0002283c01007387 */ /* 0x0001e20000100800 */
[----:B------:R-:W-:Y:S05]  /*10250*/  @!P0 BRA `(.L_x_330) ;  /* 0x0000000000488947 */ /* 0x000fea0003800000 */
[----:B------:R-:W-:-:S04]  /*10260*/  FFMA.FTZ R30, R42, R4, R2 ;  /* 0x000000042a1e7223 */ /* 0x000fc80000010002 */
[----:B0-----:R-:W-:-:S06]  /*10270*/  FMUL.FTZ R42, R30, -1.4426950216293334961 ;  /* 0xbfb8aa3b1e2a7820 */ /* 0x001fcc0000410000 */
        /* <DEDUP_REMOVED lines=16> */
.L_x_330:
[----:B------:R-:W2:Y:S01]  /*10380*/  LDL.LU R30, [R1+0x510] ;  /* 0x00051000011e7983 */ /* 0x000ea20000300800 */
[----:B------:R-:W-:-:S03]  /*10390*/  FADD.FTZ R58, R36, R58 ;  /* 0x0000003a243a7221 */ /* 0x000fc60000010000 */
[----:B------:R-:W3:Y:S04]  /*103a0*/  LDL R36, [R1+0x21c] ;  /* 0x00021c0001247983 */ /* 0x000ee80000100800 */
[----:B0-----:R-:W4:Y:S04]  /*103b0*/  LDL.LU R60, [R1+0x514] ;  /* 0x00051400013c7983 */ /* 0x001f280000300800 */
[----:B------:R-:W5:Y:S01]  /*103c0*/  LDL.LU R61, [R1+0x518] ;  /* 0x00051800013d7983 */ /* 0x000f620000300800 */
[----:B------:R-:W-:-:S04]  /*103d0*/  FMUL.FTZ R42, R27, R4 ;  /* 0x000000041b2a7220 */ /* 0x000fc80000410000 */
[----:B------:R-:W-:Y:S01]  /*103e0*/  FADD.FTZ R59, R59, R42 ;  /* 0x0000002a3b3b7221 */ /* 0x000fe20000010000 */
[----:B--2---:R-:W-:Y:S01]  /*103f0*/  SHF.L.U32 R30, R30, 0x10, RZ ;  /* 0x000000101e1e7819 */ /* 0x004fe200000006ff */
[----:B---3--:R-:W-:-:S04]  /*10400*/  FFMA.FTZ R40, R36, R42, R40 ;  /* 0x0000002a24287223 */ /* 0x008fc80000010028 */
[----:B------:R-:W-:Y:S02]  /*10410*/  FADD.FTZ R42, R30, -UR16 ;  /* 0x800000101e2a7e21 */ /* 0x000fe40008010000 */
[----:B------:R-:W2:Y:S01]  /*10420*/  LDL.LU R30, [R1+0x51c] ;  /* 0x00051c00011e7983 */ /* 0x000ea20000300800 */
[----:B----4-:R-:W-:Y:S02]  /*10430*/  SHF.L.U32 R60, R60, 0x10, RZ ;  /* 0x000000103c3c7819 */ /* 0x010fe400000006ff */
[----:B-----5:R-:W-:-:S03]  /*10440*/  SHF.L.U32 R36, R61, 0x10, RZ ;  /* 0x000000103d247819 */ /* 0x020fc600000006ff */
[----:B------:R-:W-:Y:S01]  /*10450*/  FADD.FTZ R61, R60, -UR16 ;  /* 0x800000103c3d7e21 */ /* 0x000fe20008010000 */
[----:B------:R-:W-:-:S03]  /*10460*/  FMUL.FTZ R42, R42, UR13 ;  /* 0x0000000d2a2a7c20 */ /* 0x000fc60008410000 */
[----:B------:R-:W-:Y:S02]  /*10470*/  FMUL.FTZ R61, R61, UR13 ;  /* 0x0000000d3d3d7c20 */ /* 0x000fe40008410000 */
[----:B------:R0:W-:Y:S04]  /*10480*/  STL [R1+0x224], R42 ;  /* 0x0002242a01007387 */ /* 0x0001e80000100800 */
[----:B------:R0:W-:Y:S01]  /*10490*/  STL [R1+0x230], R61 ;  /* 0x0002303d01007387 */ /* 0x0001e20000100800 */
[----:B------:R-:W-:Y:S01]  /*104a0*/  FMUL.FTZ R60, R29, R5 ;  /* 0x000000051d3c7220 */ /* 0x000fe20000410000 */
[----:B--2---:R-:W-:Y:S01]  /*104b0*/  SHF.L.U32 R30, R30, 0x10, RZ ;  /* 0x000000101e1e7819 */ /* 0x004fe200000006ff */
        /* <DEDUP_REMOVED lines=20> */
.L_x_331:
[----:B------:R-:W2:Y:S01]  /*10600*/  LDL R42, [R1+0x228] ;  /* 0x00022800012a7983 */ /* 0x000ea20000100800 */
[----:B------:R-:W-:-:S03]  /*10610*/  FADD.FTZ R59, R60, R59 ;  /* 0x0000003b3c3b7221 */ /* 0x000fc60000010000 */
[----:B------:R-:W3:Y:S01]  /*10620*/  LDL.LU R61, [R1+0x50c] ;  /* 0x00050c00013d7983 */ /* 0x000ee20000300800 */
[----:B--2---:R-:W-:Y:S01]  /*10630*/  FFMA.FTZ R40, R42, R60, R40 ;  /* 0x0000003c2a287223 */ /* 0x004fe20000010028 */
[----:B------:R-:W-:Y:S02]  /*10640*/  FMUL.FTZ R42, R36, R4 ;  /* 0x00000004242a7220 */ /* 0x000fe40000410000 */
[----:B------:R-:W2:Y:S01]  /*10650*/  LDL R60, [R1+0x224] ;  /* 0x00022400013c7983 */ /* 0x000ea20000100800 */
[----:B------:R-:W-:Y:S01]  /*10660*/  FFMA.FTZ R57, R55, R31, R57 ;  /* 0x0000001f37397223 */ /* 0x000fe20000010039 */
[----:B------:R-:W-:Y:S01]  /*10670*/  FADD.FTZ R55, R37, R31 ;  /* 0x0000001f25377221 */ /* 0x000fe20000010000 */
[----:B------:R-:W-:Y:S01]  /*10680*/  FADD.FTZ R59, R59, R42 ;  /* 0x0000002a3b3b7221 */ /* 0x000fe20000010000 */
[----:B------:R-:W4:Y:S04]  /*10690*/  LDL.LU R31, [R1+0x500] ;  /* 0x00050000011f7983 */ /* 0x000f280000300800 */
[----:B------:R-:W5:Y:S01]  /*106a0*/  LDL.LU R37, [R1+0x504] ;  /* 0x0005040001257983 */ /* 0x000f620000300800 */
[----:B--2---:R-:W-:-:S03]  /*106b0*/  FFMA.FTZ R40, R60, R42, R40 ;  /* 0x0000002a3c287223 */ /* 0x004fc60000010028 */
[----:B------:R-:W2:Y:S01]  /*106c0*/  LDL R42, [R1+0x230] ;  /* 0x00023000012a7983 */ /* 0x000ea20000100800 */
[----:B------:R-:W-:Y:S01]  /*106d0*/  FMUL.FTZ R60, R30, R5 ;  /* 0x000000051e3c7220 */ /* 0x000fe20000410000 */
[----:B----4-:R-:W-:Y:S01]  /*106e0*/  SHF.L.U32 R31, R31, 0x10, RZ ;  /* 0x000000101f1f7819 */ /* 0x010fe200000006ff */
[----:B------:R-:W-:Y:S02]  /*106f0*/  FFMA.FTZ R56, R56, R53, R38 ;  /* 0x0000003538387223 */ /* 0x000fe40000010026 */
[----:B------:R-:W-:Y:S01]  /*10700*/  FADD.FTZ R59, R60, R59 ;  /* 0x0000003b3c3b7221 */ /* 0x000fe20000010000 */
[----:B-----5:R-:W-:Y:S01]  /*10710*/  SHF.L.U32 R37, R37, 0x10, RZ ;  /* 0x0000001025257819 */ /* 0x020fe200000006ff */
[----:B--2---:R-:W-:Y:S02]  /*10720*/  FFMA.FTZ R42, R42, R60, R40 ;  /* 0x0000003c2a2a7223 */ /* 0x004fe40000010028 */
[----:B------:R-:W2:Y:S01]  /*10730*/  LDL.LU R60, [R1+0x508] ;  /* 0x00050800013c7983 */ /* 0x000ea20000300800 */
[----:B------:R-:W-:Y:S01]  /*10740*/  FADD.FTZ R38, R31, -UR16 ;  /* 0x800000101f267e21 */ /* 0x000fe20008010000 */
[----:B------:R-:W-:Y:S01]  /*10750*/  FADD.FTZ R40, R37, -UR16 ;  /* 0x8000001025287e21 */ /* 0x000fe20008010000 */
[----:B---3--:R-:W-:-:S03]  /*10760*/  SHF.L.U32 R37, R61, 0x10, RZ ;  /* 0x000000103d257819 */ /* 0x008fc600000006ff */
[----:B------:R-:W-:-:S05]  /*10770*/  FMUL.FTZ R61, R40, UR13 ;  /* 0x0000000d283d7c20 */ /* 0x000fca0008410000 */
[----:B------:R0:W-:Y:S01]  /*10780*/  STL [R1+0x238], R61 ;  /* 0x0002383d01007387 */ /* 0x0001e20000100800 */
[----:B--2---:R-:W-:Y:S01]  /*10790*/  SHF.L.U32 R31, R60, 0x10, RZ ;  /* 0x000000103c1f7819 */ /* 0x004fe200000006ff */
        /* <DEDUP_REMOVED lines=21> */
.L_x_332:
[----:B------:R-:W-:Y:S01]  /*108f0*/  FADD.FTZ R58, R58, R53 ;  /* 0x000000353a3a7221 */ /* 0x000fe20000010000 */
[----:B------:R-:W2:Y:S01]  /*10900*/  LDL.LU R38, [R1+0x4f0] ;  /* 0x0004f00001267983 */ /* 0x000ea20000300800 */
[----:B------:R-:W-:-:S03]  /*10910*/  FMUL.FTZ R40, R31, R4 ;  /* 0x000000041f287220 */ /* 0x000fc60000410000 */
[----:B------:R-:W3:Y:S01]  /*10920*/  LDL.LU R53, [R1+0x4f4] ;  /* 0x0004f40001357983 */ /* 0x000ee20000300800 */
[----:B------:R-:W-:Y:S01]  /*10930*/  FFMA.FTZ R42, R60, R40, R42 ;  /* 0x000000283c2a7223 */ /* 0x000fe2000001002a */
[----:B------:R-:W-:Y:S02]  /*10940*/  FADD.FTZ R59, R59, R40 ;  /* 0x000000283b3b7221 */ /* 0x000fe40000010000 */
[----:B------:R-:W4:Y:S04]  /*10950*/  LDL.LU R40, [R1+0x4f8] ;  /* 0x0004f80001287983 */ /* 0x000f280000300800 */
[----:B0-----:R-:W5:Y:S01]  /*10960*/  LDL.LU R61, [R1+0x4fc] ;  /* 0x0004fc00013d7983 */ /* 0x001f620000300800 */
[----:B--2---:R-:W-:Y:S02]  /*10970*/  SHF.L.U32 R38, R38, 0x10, RZ ;  /* 0x0000001026267819 */ /* 0x004fe400000006ff */
[----:B---3--:R-:W-:-:S03]  /*10980*/  SHF.L.U32 R53, R53, 0x10, RZ ;  /* 0x0000001035357819 */ /* 0x008fc600000006ff */
[----:B------:R-:W-:Y:S02]  /*10990*/  FADD.FTZ R60, R38, -UR16 ;  /* 0x80000010263c7e21 */ /* 0x000fe40008010000 */
[----:B------:R-:W-:Y:S01]  /*109a0*/  FADD.FTZ R53, R53, -UR16 ;  /* 0x8000001035357e21 */ /* 0x000fe20008010000 */
[----:B----4-:R-:W-:Y:S02]  /*109b0*/  SHF.L.U32 R38, R40, 0x10, RZ ;  /* 0x0000001028267819 */ /* 0x010fe400000006ff */
[----:B-----5:R-:W-:Y:S01]  /*109c0*/  SHF.L.U32 R40, R61, 0x10, RZ ;  /* 0x000000103d287819 */ /* 0x020fe200000006ff */
[----:B------:R-:W-:Y:S01]  /*109d0*/  FMUL.FTZ R61, R60, UR13 ;  /* 0x0000000d3c3d7c20 */ /* 0x000fe20008410000 */
[----:B------:R-:W-:-:S04]  /*109e0*/  FMUL.FTZ R53, R53, UR13 ;  /* 0x0000000d35357c20 */ /* 0x000fc80008410000 */
[----:B------:R0:W-:Y:S04]  /*109f0*/  STL [R1+0x234], R61 ;  /* 0x0002343d01007387 */ /* 0x0001e80000100800 */
[----:B------:R0:W-:Y:S01]  /*10a00*/  STL [R1+0x240], R53 ;  /* 0x0002403501007387 */ /* 0x0001e20000100800 */
[----:B------:R-:W-:Y:S01]  /*10a10*/  FMUL.FTZ R60, R37, R5 ;  /* 0x00000005253c7220 */ /* 0x000fe20000410000 */
[----:B------:R-:W-:Y:S06]  /*10a20*/  @!P0 BRA `(.L_x_333) ;  /* 0x00000000004c8947 */ /* 0x000fec0003800000 */
[----:B0-----:R-:W-:-:S04]  /*10a30*/  FFMA.FTZ R53, R61, R4, R2 ;  /* 0x000000043d357223 */ /* 0x001fc80000010002 */
        /* <DEDUP_REMOVED lines=18> */
.L_x_333:
[----:B0-----:R-:W2:Y:S04]  /*10b60*/  LDL R53, [R1+0x238] ;  /* 0x0002380001357983 */ /* 0x001ea80000100800 */
[----:B------:R0:W-:Y:S04]  /*10b70*/  STL [R1+0x69c], R0 ;  /* 0x00069c0001007387 */ /* 0x0001e80000100800 */
[----:B------:R-:W3:Y:S04]  /*10b80*/  LDL.LU R61, [R1+0x4ec] ;  /* 0x0004ec00013d7983 */ /* 0x000ee80000300800 */
[----:B0-----:R-:W4:Y:S01]  /*10b90*/  LDL R0, [R1+0x234] ;  /* 0x0002340001007983 */ /* 0x001f220000100800 */
[----:B------:R-:W-:Y:S01]  /*10ba0*/  FFMA.FTZ R57, R46, R44, R57 ;  /* 0x0000002c2e397223 */ /* 0x000fe20000010039 */
[----:B------:R-:W-:-:S02]  /*10bb0*/  FADD.FTZ R55, R55, R44 ;  /* 0x0000002c37377221 */ /* 0x000fc40000010000 */
[----:B------:R-:W3:Y:S01]  /*10bc0*/  LDL.LU R46, [R1+0x4e4] ;  /* 0x0004e400012e7983 */ /* 0x000ee20000300800 */
[----:B------:R-:W-:-:S03]  /*10bd0*/  FADD.FTZ R59, R60, R59 ;  /* 0x0000003b3c3b7221 */ /* 0x000fc60000010000 */
[----:B------:R-:W3:Y:S01]  /*10be0*/  LDL.LU R44, [R1+0x4e0] ;  /* 0x0004e000012c7983 */ /* 0x000ee20000300800 */
[----:B------:R-:W-:-:S03]  /*10bf0*/  FFMA.FTZ R56, R54, R50, R56 ;  /* 0x0000003236387223 */ /* 0x000fc60000010038 */
[----:B------:R-:W3:Y:S01]  /*10c00*/  LDL.LU R54, [R1+0x4e8] ;  /* 0x0004e80001367983 */ /* 0x000ee20000300800 */
[----:B--2---:R-:W-:-:S03]  /*10c10*/  FFMA.FTZ R42, R53, R60, R42 ;  /* 0x0000003c352a7223 */ /* 0x004fc6000001002a */
[----:B------:R-:W2:Y:S01]  /*10c20*/  LDL R60, [R1+0x240] ;  /* 0x00024000013c7983 */ /* 0x000ea20000100800 */
[----:B------:R-:W-:-:S04]  /*10c30*/  FMUL.FTZ R53, R38, R4 ;  /* 0x0000000426357220 */ /* 0x000fc80000410000 */
[----:B----4-:R-:W-:Y:S02]  /*10c40*/  FFMA.FTZ R42, R0, R53, R42 ;  /* 0x00000035002a7223 */ /* 0x010fe4000001002a */
[----:B------:R0:W5:Y:S01]  /*10c50*/  LDL.LU R0, [R1+0x69c] ;  /* 0x00069c0001007983 */ /* 0x0001620000300800 */
[----:B------:R-:W-:Y:S01]  /*10c60*/  FADD.FTZ R59, R59, R53 ;  /* 0x000000353b3b7221 */ /* 0x000fe20000010000 */
[----:B------:R-:W-:Y:S01]  /*10c70*/  FMUL.FTZ R53, R40, R5 ;  /* 0x0000000528357220 */ /* 0x000fe20000410000 */
[----:B---3--:R-:W-:Y:S02]  /*10c80*/  SHF.L.U32 R46, R46, 0x10, RZ ;  /* 0x000000102e2e7819 */ /* 0x008fe400000006ff */
[----:B------:R-:W-:Y:S01]  /*10c90*/  SHF.L.U32 R44, R44, 0x10, RZ ;  /* 0x000000102c2c7819 */ /* 0x000fe200000006ff */
[----:B------:R-:W-:Y:S02]  /*10ca0*/  FADD.FTZ R59, R53, R59 ;  /* 0x0000003b353b7221 */ /* 0x000fe40000010000 */
[----:B------:R-:W-:Y:S01]  /*10cb0*/  FADD.FTZ R46, R46, -UR16 ;  /* 0x800000102e2e7e21 */ /* 0x000fe20008010000 */
[----:B--2---:R-:W-:Y:S01]  /*10cc0*/  FFMA.FTZ R60, R60, R53, R42 ;  /* 0x000000353c3c7223 */ /* 0x004fe2000001002a */
[----:B------:R-:W-:Y:S01]  /*10cd0*/  FADD.FTZ R53, R44, -UR16 ;  /* 0x800000102c357e21 */ /* 0x000fe20008010000 */
[----:B------:R-:W-:Y:S01]  /*10ce0*/  SHF.L.U32 R42, R54, 0x10, RZ ;  /* 0x00000010362a7819 */ /* 0x000fe200000006ff */
[----:B------:R-:W-:-:S02]  /*10cf0*/  FMUL.FTZ R54, R46, UR13 ;  /* 0x0000000d2e367c20 */ /* 0x000fc40008410000 */
[----:B------:R-:W-:-:S03]  /*10d00*/  FMUL.FTZ R53, R53, UR13 ;  /* 0x0000000d35357c20 */ /* 0x000fc60008410000 */
[----:B------:R0:W-:Y:S04]  /*10d10*/  STL [R1+0x248], R54 ;  /* 0x0002483601007387 */ /* 0x0001e80000100800 */
[----:B------:R0:W-:Y:S01]  /*10d20*/  STL [R1+0x23c], R53 ;  /* 0x00023c3501007387 */ /* 0x0001e20000100800 */
[----:B------:R-:W-:Y:S01]  /*10d30*/  IMAD.U32 R44, R61, 0x10000, RZ ;  /* 0x000100003d2c7824 */ /* 0x000fe200078e00ff */
[----:B------:R-:W-:Y:S06]  /*10d40*/  @!P0 BRA `(.L_x_334) ;  /* 0x0000000000488947 */ /* 0x000fec0003800000 */
        /* <DEDUP_REMOVED lines=18> */
.L_x_334:
[----:B------:R-:W-:Y:S01]  /*10e70*/  FADD.FTZ R58, R58, R50 ;  /* 0x000000323a3a7221 */ /* 0x000fe20000010000 */
[----:B------:R-:W2:Y:S04]  /*10e80*/  LDL.LU R46, [R1+0x4d0] ;  /* 0x0004d000012e7983 */ /* 0x000ea80000300800 */
[----:B------:R-:W3:Y:S01]  /*10e90*/  LDL R50, [R1+0x23c] ;  /* 0x00023c0001327983 */ /* 0x000ee20000100800 */
[----:B0-----:R-:W-:-:S03]  /*10ea0*/  FMUL.FTZ R53, R42, R4 ;  /* 0x000000042a357220 */ /* 0x001fc60000410000 */
[----:B------:R-:W4:Y:S01]  /*10eb0*/  LDL.LU R54, [R1+0x4d4] ;  /* 0x0004d40001367983 */ /* 0x000f220000300800 */
[----:B------:R-:W-:-:S03]  /*10ec0*/  FADD.FTZ R59, R59, R53 ;  /* 0x000000353b3b7221 */ /* 0x000fc60000010000 */
[----:B------:R-:W4:Y:S01]  /*10ed0*/  LDL.LU R61, [R1+0x4dc] ;  /* 0x0004dc00013d7983 */ /* 0x000f220000300800 */
[----:B--2---:R-:W-:Y:S01]  /*10ee0*/  SHF.L.U32 R46, R46, 0x10, RZ ;  /* 0x000000102e2e7819 */ /* 0x004fe200000006ff */
[----:B---3--:R-:W-:Y:S02]  /*10ef0*/  FFMA.FTZ R50, R50, R53, R60 ;  /* 0x0000003532327223 */ /* 0x008fe4000001003c */
[----:B------:R-:W2:Y:S01]  /*10f00*/  LDL.LU R53, [R1+0x4d8] ;  /* 0x0004d80001357983 */ /* 0x000ea20000300800 */
[----:B----4-:R-:W-:Y:S01]  /*10f10*/  SHF.L.U32 R54, R54, 0x10, RZ ;  /* 0x0000001036367819 */ /* 0x010fe200000006ff */
[----:B------:R-:W-:-:S04]  /*10f20*/  FADD.FTZ R60, R46, -UR16 ;  /* 0x800000102e3c7e21 */ /* 0x000fc80008010000 */
[----:B------:R-:W-:-:S04]  /*10f30*/  FADD.FTZ R54, R54, -UR16 ;  /* 0x8000001036367e21 */ /* 0x000fc80008010000 */
[----:B------:R-:W-:-:S05]  /*10f40*/  FMUL.FTZ R54, R54, UR13 ;  /* 0x0000000d36367c20 */ /* 0x000fca0008410000 */
[----:B------:R0:W-:Y:S01]  /*10f50*/  STL [R1+0x254], R54 ;  /* 0x0002543601007387 */ /* 0x0001e20000100800 */
[----:B--2---:R-:W-:Y:S02]  /*10f60*/  SHF.L.U32 R46, R53, 0x10, RZ ;  /* 0x00000010352e7819 */ /* 0x004fe400000006ff */
[----:B------:R-:W-:Y:S01]  /*10f70*/  SHF.L.U32 R53, R61, 0x10, RZ ;  /* 0x000000103d357819 */ /* 0x000fe200000006ff */
[----:B------:R-:W-:-:S05]  /*10f80*/  FMUL.FTZ R61, R60, UR13 ;  /* 0x0000000d3c3d7c20 */ /* 0x000fca0008410000 */
        /* <DEDUP_REMOVED lines=22> */
.L_x_335:
[----:B0-----:R-:W2:Y:S04]  /*110f0*/  LDL R54, [R1+0x248] ;  /* 0x0002480001367983 */ /* 0x001ea80000100800 */
[----:B------:R-:W3:Y:S01]  /*11100*/  LDL R61, [R1+0x244] ;  /* 0x00024400013d7983 */ /* 0x000ee20000100800 */
[----:B------:R-:W-:Y:S01]  /*11110*/  FADD.FTZ R59, R60, R59 ;  /* 0x0000003b3c3b7221 */ /* 0x000fe20000010000 */
[----:B------:R-:W-:Y:S02]  /*11120*/  FFMA.FTZ R57, R43, R9, R57 ;  /* 0x000000092b397223 */ /* 0x000fe40000010039 */
[----:B------:R-:W4:Y:S01]  /*11130*/  LDL.LU R43, [R1+0x4bc] ;  /* 0x0004bc00012b7983 */ /* 0x000f220000300800 */
[----:B------:R-:W-:-:S03]  /*11140*/  FADD.FTZ R9, R55, R9 ;  /* 0x0000000937097221 */ /* 0x000fc60000010000 */
[----:B------:R-:W4:Y:S01]  /*11150*/  LDL.LU R55, [R1+0x4b8] ;  /* 0x0004b80001377983 */ /* 0x000f220000300800 */
[----:B--2---:R-:W-:Y:S01]  /*11160*/  FFMA.FTZ R50, R54, R60, R50 ;  /* 0x0000003c36327223 */ /* 0x004fe20000010032 */
[----:B------:R-:W-:-:S04]  /*11170*/  FMUL.FTZ R54, R46, R4 ;  /* 0x000000042e367220 */ /* 0x000fc80000410000 */
[----:B---3--:R-:W-:Y:S01]  /*11180*/  FFMA.FTZ R50, R61, R54, R50 ;  /* 0x000000363d327223 */ /* 0x008fe20000010032 */
[----:B------:R-:W-:Y:S02]  /*11190*/  FADD.FTZ R60, R59, R54 ;  /* 0x000000363b3c7221 */ /* 0x000fe40000010000 */
[----:B------:R-:W2:Y:S01]  /*111a0*/  LDL R54, [R1+0x254] ;  /* 0x0002540001367983 */ /* 0x000ea20000100800 */
[----:B------:R-:W-:Y:S01]  /*111b0*/  FMUL.FTZ R61, R53, R5 ;  /* 0x00000005353d7220 */ /* 0x000fe20000410000 */
[----:B----4-:R-:W-:Y:S01]  /*111c0*/  SHF.L.U32 R59, R43, 0x10, RZ ;  /* 0x000000102b3b7819 */ /* 0x010fe200000006ff */
[----:B------:R-:W-:Y:S02]  /*111d0*/  FFMA.FTZ R43, R52, R45, R56 ;  /* 0x0000002d342b7223 */ /* 0x000fe40000010038 */
[----:B------:R-:W3:Y:S01]  /*111e0*/  LDL.LU R52, [R1+0x4cc] ;  /* 0x0004cc0001347983 */ /* 0x000ee20000300800 */
[----:B------:R-:W-:Y:S01]  /*111f0*/  SHF.L.U32 R55, R55, 0x10, RZ ;  /* 0x0000001037377819 */ /* 0x000fe200000006ff */
[----:B------:R-:W-:Y:S01]  /*11200*/  FADD.FTZ R59, R59, -UR16 ;  /* 0x800000103b3b7e21 */ /* 0x000fe20008010000 */
[----:B------:R-:W-:-:S03]  /*11210*/  FADD.FTZ R56, R61, R60 ;  /* 0x0000003c3d387221 */ /* 0x000fc60000010000 */
[----:B------:R-:W-:-:S04]  /*11220*/  FADD.FTZ R55, R55, -UR16 ;  /* 0x8000001037377e21 */ /* 0x000fc80008010000 */
[----:B------:R-:W-:Y:S01]  /*11230*/  FMUL.FTZ R60, R55, UR13 ;  /* 0x0000000d373c7c20 */ /* 0x000fe20008410000 */
[----:B--2---:R-:W-:Y:S02]  /*11240*/  FFMA.FTZ R54, R54, R61, R50 ;  /* 0x0000003d36367223 */ /* 0x004fe40000010032 */
[----:B------:R-:W2:Y:S01]  /*11250*/  LDL.LU R50, [R1+0x4c8] ;  /* 0x0004c80001327983 */ /* 0x000ea20000300800 */
[----:B------:R-:W-:-:S03]  /*11260*/  FMUL.FTZ R61, R59, UR13 ;  /* 0x0000000d3b3d7c20 */ /* 0x000fc60008410000 */
[----:B------:R0:W-:Y:S04]  /*11270*/  STL [R1+0x24c], R60 ;  /* 0x00024c3c01007387 */ /* 0x0001e80000100800 */
[----:B------:R0:W-:Y:S01]  /*11280*/  STL [R1+0x260], R61 ;  /* 0x0002603d01007387 */ /* 0x0001e20000100800 */
[----:B---3--:R-:W-:Y:S02]  /*11290*/  SHF.L.U32 R52, R52, 0x10, RZ ;  /* 0x0000001034347819 */ /* 0x008fe400000006ff */
        /* <DEDUP_REMOVED lines=20> */
.L_x_336:
[----:B------:R-:W2:Y:S01]  /*113e0*/  LDL.LU R55, [R1+0x4a8] ;  /* 0x0004a80001377983 */ /* 0x000ea20000300800 */
[----:B------:R-:W-:-:S03]  /*113f0*/  FADD.FTZ R45, R58, R45 ;  /* 0x0000002d3a2d7221 */ /* 0x000fc60000010000 */
[----:B------:R-:W3:Y:S04]  /*11400*/  LDL.LU R58, [R1+0x4ac] ;  /* 0x0004ac00013a7983 */ /* 0x000ee80000300800 */
[----:B------:R-:W4:Y:S01]  /*11410*/  LDL.LU R61, [R1+0x4b0] ;  /* 0x0004b000013d7983 */ /* 0x000f220000300800 */
[----:B------:R-:W-:-:S04]  /*11420*/  FMUL.FTZ R59, R50, R4 ;  /* 0x00000004323b7220 */ /* 0x000fc80000410000 */
[----:B------:R-:W-:Y:S01]  /*11430*/  FFMA.FTZ R54, R60, R59, R54 ;  /* 0x0000003b3c367223 */ /* 0x000fe20000010036 */
[----:B------:R-:W-:Y:S02]  /*11440*/  FADD.FTZ R59, R56, R59 ;  /* 0x0000003b383b7221 */ /* 0x000fe40000010000 */
[----:B------:R-:W4:Y:S01]  /*11450*/  LDL.LU R56, [R1+0x4b4] ;  /* 0x0004b40001387983 */ /* 0x000f220000300800 */
[----:B--2---:R-:W-:Y:S02]  /*11460*/  SHF.L.U32 R55, R55, 0x10, RZ ;  /* 0x0000001037377819 */ /* 0x004fe400000006ff */
[----:B---3--:R-:W-:-:S03]  /*11470*/  SHF.L.U32 R58, R58, 0x10, RZ ;  /* 0x000000103a3a7819 */ /* 0x008fc600000006ff */
[----:B------:R-:W-:Y:S01]  /*11480*/  FADD.FTZ R60, R55, -UR16 ;  /* 0x80000010373c7e21 */ /* 0x000fe20008010000 */
[----:B----4-:R-:W-:Y:S01]  /*11490*/  SHF.L.U32 R55, R61, 0x10, RZ ;  /* 0x000000103d377819 */ /* 0x010fe200000006ff */
[----:B------:R-:W-:Y:S02]  /*114a0*/  FADD.FTZ R61, R58, -UR16 ;  /* 0x800000103a3d7e21 */ /* 0x000fe40008010000 */
[----:B------:R-:W-:Y:S02]  /*114b0*/  FMUL.FTZ R60, R60, UR13 ;  /* 0x0000000d3c3c7c20 */ /* 0x000fe40008410000 */
[----:B------:R-:W-:-:S03]  /*114c0*/  FMUL.FTZ R61, R61, UR13 ;  /* 0x0000000d3d3d7c20 */ /* 0x000fc60008410000 */
[----:B------:R0:W-:Y:S04]  /*114d0*/  STL [R1+0x25c], R60 ;  /* 0x00025c3c01007387 */ /* 0x0001e80000100800 */
[----:B------:R0:W-:Y:S01]  /*114e0*/  STL [R1+0x35c], R61 ;  /* 0x00035c3d01007387 */ /* 0x0001e20000100800 */
[----:B------:R-:W-:Y:S01]  /*114f0*/  SHF.L.U32 R56, R56, 0x10, RZ ;  /* 0x0000001038387819 */ /* 0x000fe200000006ff */
        /* <DEDUP_REMOVED lines=21> */
.L_x_337:
[----:B------:R1:W-:Y:S04]  /*11650*/  STL [R1+0x6a0], R3 ;  /* 0x0006a00301007387 */ /* 0x0003e80000100800 */
[----:B0-----:R-:W2:Y:S04]  /*11660*/  LDL R60, [R1+0x260] ;  /* 0x00026000013c7983 */ /* 0x001ea80000100800 */
[----:B------:R0:W-:Y:S04]  /*11670*/  STL [R1+0x69c], R2 ;  /* 0x00069c0201007387 */ /* 0x0001e80000100800 */
[----:B-1----:R-:W3:Y:S01]  /*11680*/  LDL.LU R3, [R1+0x210] ;  /* 0x0002100001037983 */ /* 0x002ee20000300800 */
[----:B-----5:R-:W-:Y:S01]  /*11690*/  FADD.FTZ R9, R9, R0 ;  /* 0x0000000009097221 */ /* 0x020fe20000010000 */
[----:B------:R-:W-:Y:S01]  /*116a0*/  FADD.FTZ R59, R58, R59 ;  /* 0x0000003b3a3b7221 */ /* 0x000fe20000010000 */
[----:B------:R-:W-:Y:S01]  /*116b0*/  FFMA.FTZ R43, R51, R41, R43 ;  /* 0x00000029332b7223 */ /* 0x000fe2000001002b */
[----:B------:R-:W4:Y:S04]  /*116c0*/  LDL.LU R61, [R1+0x4a4] ;  /* 0x0004a400013d7983 */ /* 0x000f280000300800 */
[----:B0-----:R-:W4:Y:S04]  /*116d0*/  LDL R2, [R1+0x35c] ;  /* 0x00035c0001027983 */ /* 0x001f280000100800 */
[----:B------:R-:W4:Y:S01]  /*116e0*/  LDL.LU R51, [R1+0x4a0] ;  /* 0x0004a00001337983 */ /* 0x000f220000300800 */
[----:B---3--:R-:W-:-:S03]  /*116f0*/  FFMA.FTZ R57, R3, R0, R57 ;  /* 0x0000000003397223 */ /* 0x008fc60000010039 */
[----:B------:R-:W3:Y:S01]  /*11700*/  LDL R0, [R1+0x25c] ;  /* 0x00025c0001007983 */ /* 0x000ee20000100800 */
[----:B--2---:R-:W-:-:S03]  /*11710*/  FFMA.FTZ R54, R60, R58, R54 ;  /* 0x0000003a3c367223 */ /* 0x004fc60000010036 */
[----:B------:R-:W2:Y:S01]  /*11720*/  LDL.LU R58, [R1+0x490] ;  /* 0x00049000013a7983 */ /* 0x000ea20000300800 */
[----:B------:R-:W-:-:S03]  /*11730*/  FMUL.FTZ R60, R55, R4 ;  /* 0x00000004373c7220 */ /* 0x000fc60000410000 */
[----:B------:R0:W5:Y:S01]  /*11740*/  LDL.LU R3, [R1+0x6a0] ;  /* 0x0006a00001037983 */ /* 0x0001620000300800 */
[----:B------:R-:W-:Y:S01]  /*11750*/  FADD.FTZ R59, R59, R60 ;  /* 0x0000003c3b3b7221 */ /* 0x000fe20000010000 */
[----:B---3--:R-:W-:Y:S02]  /*11760*/  FFMA.FTZ R54, R0, R60, R54 ;  /* 0x0000003c00367223 */ /* 0x008fe40000010036 */
[----:B------:R-:W3:Y:S01]  /*11770*/  LDL.LU R60, [R1+0x494] ;  /* 0x00049400013c7983 */ /* 0x000ee20000300800 */
[----:B------:R-:W-:Y:S01]  /*11780*/  FMUL.FTZ R0, R56, R5 ;  /* 0x0000000538007220 */ /* 0x000fe20000410000 */
[----:B--2---:R-:W-:-:S03]  /*11790*/  SHF.L.U32 R58, R58, 0x10, RZ ;  /* 0x000000103a3a7819 */ /* 0x004fc600000006ff */
[----:B----4-:R-:W-:Y:S01]  /*117a0*/  FFMA.FTZ R54, R2, R0, R54 ;  /* 0x0000000002367223 */ /* 0x010fe20000010036 */
[----:B------:R-:W-:Y:S01]  /*117b0*/  FADD.FTZ R59, R0, R59 ;  /* 0x0000003b003b7221 */ /* 0x000fe20000010000 */
[----:B------:R-:W-:Y:S01]  /*117c0*/  FADD.FTZ R0, R58, -UR16 ;  /* 0x800000103a007e21 */ /* 0x000fe20008010000 */
[----:B------:R-:W-:Y:S01]  /*117d0*/  SHF.L.U32 R58, R51, 0x10, RZ ;  /* 0x00000010333a7819 */ /* 0x000fe200000006ff */
[----:B------:R0:W5:Y:S01]  /*117e0*/  LDL.LU R2, [R1+0x69c] ;  /* 0x00069c0001027983 */ /* 0x0001620000300800 */
[----:B------:R-:W-:-:S05]  /*117f0*/  SHF.L.U32 R51, R61, 0x10, RZ ;  /* 0x000000103d337819 */ /* 0x000fca00000006ff */
[----:B------:R0:W-:Y:S04]  /*11800*/  STL [R1+0x2f4], R51 ;  /* 0x0002f43301007387 */ /* 0x0001e80000100800 */
[----:B------:R0:W5:Y:S01]  /*11810*/  LDL R61, [R1+0x2f4] ;  /* 0x0002f400013d7983 */ /* 0x0001620000100800 */
[----:B------:R-:W-:-:S05]  /*11820*/  FMUL.FTZ R0, R0, UR13 ;  /* 0x0000000d00007c20 */ /* 0x000fca0008410000 */
[----:B------:R0:W-:Y:S01]  /*11830*/  STL [R1+0x350], R0 ;  /* 0x0003500001007387 */ /* 0x0001e20000100800 */
[----:B---3--:R-:W-:-:S05]  /*11840*/  SHF.L.U32 R60, R60, 0x10, RZ ;  /* 0x000000103c3c7819 */ /* 0x008fca00000006ff */
[----:B------:R-:W-:-:S04]  /*11850*/  FADD.FTZ R60, R60, -UR16 ;  /* 0x800000103c3c7e21 */ /* 0x000fc80008010000 */
[----:B------:R-:W-:-:S05]  /*11860*/  FMUL.FTZ R60, R60, UR13 ;  /* 0x0000000d3c3c7c20 */ /* 0x000fca0008410000 */
[----:B------:R0:W-:Y:S01]  /*11870*/  STL [R1+0x368], R60 ;  /* 0x0003683c01007387 */ /* 0x0001e20000100800 */
[----:B------:R-:W-:Y:S05]  /*11880*/  @!P0 BRA `(.L_x_338) ;  /* 0x00000000004c8947 */ /* 0x000fea0003800000 */
[----:B0----5:R-:W-:-:S04]  /*11890*/  FFMA.FTZ R0, R0, R4, R2 ;  /* 0x0000000400007223 */ /* 0x021fc80000010002 */
        /* <DEDUP_REMOVED lines=16> */
[----:B------:R-:W-:-:S05]  /*119a0*/  FMUL.FTZ R61, R0, R60 ;  /* 0x0000003c003d7220 */ /* 0x000fca0000410000 */
[----:B------:R1:W-:Y:S02]  /*119b0*/  STL [R1+0x2f4], R61 ;  /* 0x0002f43d01007387 */ /* 0x0003e40000100800 */
.L_x_338:
[----:B-----5:R2:W-:Y:S04]  /*119c0*/  STL [R1+0x69c], R2 ;  /* 0x00069c0201007387 */ /* 0x0205e80000100800 */
[----:B0-----:R-:W3:Y:S04]  /*119d0*/  LDL.LU R51, [R1+0x480] ;  /* 0x0004800001337983 */ /* 0x001ee80000300800 */
[----:B------:R-:W4:Y:S04]  /*119e0*/  LDL.LU R60, [R1+0x48c] ;  /* 0x00048c00013c7983 */ /* 0x000f280000300800 */
[----:B--2---:R-:W2:Y:S01]  /*119f0*/  LDL R2, [R1+0x350] ;  /* 0x0003500001027983 */ /* 0x004ea20000100800 */
[----:B------:R-:W-:Y:S01]  /*11a00*/  FMUL.FTZ R0, R58, R4 ;  /* 0x000000043a007220 */ /* 0x000fe20000410000 */
[----:B------:R-:W-:-:S02]  /*11a10*/  FADD.FTZ R45, R45, R41 ;  /* 0x000000292d2d7221 */ /* 0x000fc40000010000 */
[----:B------:R-:W4:Y:S01]  /*11a20*/  LDL.LU R41, [R1+0x484] ;  /* 0x0004840001297983 */ /* 0x000f220000300800 */
[----:B------:R-:W-:Y:S01]  /*11a30*/  FADD.FTZ R59, R59, R0 ;  /* 0x000000003b3b7221 */ /* 0x000fe20000010000 */
[----:B--2---:R-:W-:Y:S02]  /*11a40*/  FFMA.FTZ R54, R2, R0, R54 ;  /* 0x0000000002367223 */ /* 0x004fe40000010036 */
[----:B------:R-:W2:Y:S04]  /*11a50*/  LDL.LU R0, [R1+0x488] ;  /* 0x0004880001007983 */ /* 0x000ea80000300800 */
[----:B------:R0:W5:Y:S01]  /*11a60*/  LDL.LU R2, [R1+0x69c] ;  /* 0x00069c0001027983 */ /* 0x0001620000300800 */
[----:B---3--:R-:W-:Y:S02]  /*11a70*/  SHF.L.U32 R51, R51, 0x10, RZ ;  /* 0x0000001033337819 */ /* 0x008fe400000006ff */
[----:B----4-:R-:W-:-:S03]  /*11a80*/  SHF.L.U32 R41, R41, 0x10, RZ ;  /* 0x0000001029297819 */ /* 0x010fc600000006ff */
[----:B------:R-:W-:Y:S02]  /*11a90*/  FADD.FTZ R51, R51, -UR16 ;  /* 0x8000001033337e21 */ /* 0x000fe40008010000 */
[----:B------:R-:W-:Y:S01]  /*11aa0*/  FADD.FTZ R41, R41, -UR16 ;  /* 0x8000001029297e21 */ /* 0x000fe20008010000 */
[----:B------:R-:W-:Y:S01]  /*11ab0*/  SHF.L.U32 R60, R60, 0x10, RZ ;  /* 0x000000103c3c7819 */ /* 0x000fe200000006ff */
[----:B------:R-:W-:-:S04]  /*11ac0*/  FMUL.FTZ R51, R51, UR13 ;  /* 0x0000000d33337c20 */ /* 0x000fc80008410000 */
[----:B------:R-:W-:Y:S04]  /*11ad0*/  STL [R1+0x2d4], R60 ;  /* 0x0002d43c01007387 */ /* 0x000fe80000100800 */
[----:B------:R-:W-:Y:S01]  /*11ae0*/  STL [R1+0x360], R51 ;  /* 0x0003603301007387 */ /* 0x000fe20000100800 */
[----:B--2---:R-:W-:-:S05]  /*11af0*/  SHF.L.U32 R0, R0, 0x10, RZ ;  /* 0x0000001000007819 */ /* 0x004fca00000006ff */
[----:B------:R2:W-:Y:S02]  /*11b00*/  STL [R1+0x2cc], R0 ;  /* 0x0002cc0001007387 */ /* 0x0005e40000100800 */
[----:B--2---:R-:W-:Y:S01]  /*11b10*/  FMUL.FTZ R0, R61, R5 ;  /* 0x000000053d007220 */ /* 0x004fe20000410000 */
[----:B-1----:R-:W-:-:S05]  /*11b20*/  FMUL.FTZ R61, R41, UR13 ;  /* 0x0000000d293d7c20 */ /* 0x002fca0008410000 */
[----:B------:R0:W-:Y:S01]  /*11b30*/  STL [R1+0x364], R61 ;  /* 0x0003643d01007387 */ /* 0x0001e20000100800 */
[----:B------:R-:W-:Y:S05]  /*11b40*/  @!P0 BRA `(.L_x_339) ;  /* 0x0000000000588947 */ /* 0x000fea0003800000 */
[----:B-----5:R-:W-:-:S04]  /*11b50*/  FFMA.FTZ R51, R51, R4, R2 ;  /* 0x0000000433337223 */ /* 0x020fc80000010002 */
[----:B------:R-:W-:-:S06]  /*11b60*/  FMUL.FTZ R41, R51, -1.4426950216293334961 ;  /* 0xbfb8aa3b33297820 */ /* 0x000fcc0000410000 */
[----:B------:R-:W1:Y:S02]  /*11b70*/  MUFU.EX2 R41, R41 ;  /* 0x0000002900297308 */ /* 0x000e640000000800 */
[----:B-1----:R-:W-:-:S06]  /*11b80*/  FADD.FTZ R41, R41, 1 ;  /* 0x3f80000029297421 */ /* 0x002fcc0000010000 */
[----:B------:R1:W2:Y:S02]  /*11b90*/  MUFU.RCP R60, R41 ;  /* 0x00000029003c7308 */ /* 0x0002a40000001000 */
[----:B-1----:R-:W2:Y:S02]  /*11ba0*/  LDL.LU R41, [R1+0x2cc] ;  /* 0x0002cc0001297983 */ /* 0x002ea40000300800 */
[----:B--2---:R-:W-:Y:S01]  /*11bb0*/  FMUL.FTZ R41, R41, R60 ;  /* 0x0000003c29297220 */ /* 0x004fe20000410000 */
[----:B------:R-:W-:-:S04]  /*11bc0*/  FADD.FTZ R60, -R60, 1 ;  /* 0x3f8000003c3c7421 */ /* 0x000fc80000010100 */
[----:B------:R-:W-:Y:S01]  /*11bd0*/  FFMA.FTZ R60, R51, R60, 1 ;  /* 0x3f800000333c7423 */ /* 0x000fe2000001003c */
[----:B------:R-:W-:-:S03]  /*11be0*/  FFMA.FTZ R51, R61, R5, R3 ;  /* 0x000000053d337223 */ /* 0x000fc60000010003 */
[----:B------:R-:W-:Y:S01]  /*11bf0*/  FMUL.FTZ R60, R41, R60 ;  /* 0x0000003c293c7220 */ /* 0x000fe20000410000 */
[----:B------:R-:W-:-:S04]  /*11c00*/  FMUL.FTZ R41, R51, -1.4426950216293334961 ;  /* 0xbfb8aa3b33297820 */ /* 0x000fc80000410000 */
[----:B------:R1:W-:Y:S02]  /*11c10*/  STL [R1+0x2cc], R60 ;  /* 0x0002cc3c01007387 */ /* 0x0003e40000100800 */
[----:B------:R-:W2:Y:S02]  /*11c20*/  MUFU.EX2 R41, R41 ;  /* 0x0000002900297308 */ /* 0x000ea40000000800 */
[----:B--2---:R-:W-:-:S06]  /*11c30*/  FADD.FTZ R41, R41, 1 ;  /* 0x3f80000029297421 */ /* 0x004fcc0000010000 */
[----:B-1----:R1:W2:Y:S02]  /*11c40*/  MUFU.RCP R60, R41 ;  /* 0x00000029003c7308 */ /* 0x0022a40000001000 */
[----:B-1----:R-:W2:Y:S02]  /*11c50*/  LDL.LU R41, [R1+0x2d4] ;  /* 0x0002d40001297983 */ /* 0x002ea40000300800 */
[----:B--2---:R-:W-:Y:S01]  /*11c60*/  FMUL.FTZ R41, R41, R60 ;  /* 0x0000003c29297220 */ /* 0x004fe20000410000 */
[----:B------:R-:W-:-:S04]  /*11c70*/  FADD.FTZ R60, -R60, 1 ;  /* 0x3f8000003c3c7421 */ /* 0x000fc80000010100 */
[----:B------:R-:W-:-:S04]  /*11c80*/  FFMA.FTZ R60, R51, R60, 1 ;  /* 0x3f800000333c7423 */ /* 0x000fc8000001003c */
[----:B------:R-:W-:-:S05]  /*11c90*/  FMUL.FTZ R41, R41, R60 ;  /* 0x0000003c29297220 */ /* 0x000fca0000410000 */
[----:B------:R1:W-:Y:S02]  /*11ca0*/  STL [R1+0x2d4], R41 ;  /* 0x0002d42901007387 */ /* 0x0003e40000100800 */
.L_x_339:
[----:B------:R2:W-:Y:S04]  /*11cb0*/  STL [R1+0x6a0], R3 ;  /* 0x0006a00301007387 */ /* 0x0005e80000100800 */
[----:B-1----:R-:W3:Y:S04]  /*11cc0*/  LDL R41, [R1+0x2cc] ;  /* 0x0002cc0001297983 */ /* 0x002ee80000100800 */
[----:B------:R-:W4:Y:S04]  /*11cd0*/  LDL.LU R51, [R1+0x47c] ;  /* 0x00047c0001337983 */ /* 0x000f280000300800 */
[----:B--2---:R-:W2:Y:S01]  /*11ce0*/  LDL R3, [R1+0x368] ;  /* 0x0003680001037983 */ /* 0x004ea20000100800 */
[----:B------:R-:W-:-:S03]  /*11cf0*/  FFMA.FTZ R57, R48, R47, R57 ;  /* 0x0000002f30397223 */ /* 0x000fc60000010039 */
[----:B------:R-:W4:Y:S04]  /*11d00*/  LDL R48, [R1+0x2d4] ;  /* 0x0002d40001307983 */ /* 0x000f280000100800 */
[----:B-----5:R1:W-:Y:S04]  /*11d10*/  STL [R1+0x69c], R2 ;  /* 0x00069c0201007387 */ /* 0x0203e80000100800 */
[----:B------:R-:W4:Y:S04]  /*11d20*/  LDL.LU R60, [R1+0x478] ;  /* 0x00047800013c7983 */ /* 0x000f280000300800 */
[----:B-1----:R-:W4:Y:S01]  /*11d30*/  LDL R2, [R1+0x360] ;  /* 0x0003600001027983 */ /* 0x002f220000100800 */
[----:B------:R-:W-:Y:S01]  /*11d40*/  FADD.FTZ R59, R0, R59 ;  /* 0x0000003b003b7221 */ /* 0x000fe20000010000 */
[----:B------:R-:W-:-:S02]  /*11d50*/  FADD.FTZ R47, R9, R47 ;  /* 0x0000002f092f7221 */ /* 0x000fc40000010000 */
[----:B------:R-:W4:Y:S01]  /*11d60*/  LDL.LU R9, [R1+0x474] ;  /* 0x0004740001097983 */ /* 0x000f220000300800 */
[----:B------:R-:W-:Y:S01]  /*11d70*/  FFMA.FTZ R43, R49, R8, R43 ;  /* 0x00000008312b7223 */ /* 0x000fe2000001002b */
[----:B--2---:R-:W-:Y:S02]  /*11d80*/  FFMA.FTZ R54, R3, R0, R54 ;  /* 0x0000000003367223 */ /* 0x004fe40000010036 */
[----:B------:R-:W2:Y:S01]  /*11d90*/  LDL.LU R0, [R1+0x470] ;  /* 0x0004700001007983 */ /* 0x000ea20000300800 */
[----:B---3--:R-:W-:Y:S01]  /*11da0*/  FMUL.FTZ R41, R41, R4 ;  /* 0x0000000429297220 */ /* 0x008fe20000410000 */
[----:B----4-:R-:W-:Y:S01]  /*11db0*/  SHF.L.U32 R51, R51, 0x10, RZ ;  /* 0x0000001033337819 */ /* 0x010fe200000006ff */
[----:B------:R-:W-:Y:S01]  /*11dc0*/  FMUL.FTZ R48, R48, R5 ;  /* 0x0000000530307220 */ /* 0x000fe20000410000 */
[----:B------:R1:W5:Y:S01]  /*11dd0*/  LDL.LU R3, [R1+0x6a0] ;  /* 0x0006a00001037983 */ /* 0x0003620000300800 */
[----:B------:R-:W-:-:S03]  /*11de0*/  FADD.FTZ R59, R59, R41 ;  /* 0x000000293b3b7221 */ /* 0x000fc60000010000 */
[----:B------:R3:W-:Y:S01]  /*11df0*/  STL [R1+0x210], R51 ;  /* 0x0002103301007387 */ /* 0x0007e20000100800 */
[----:B------:R-:W-:-:S03]  /*11e00*/  FADD.FTZ R49, R48, R59 ;  /* 0x0000003b30317221 */ /* 0x000fc60000010000 */
[----:B------:R1:W5:Y:S01]  /*11e10*/  LDL R59, [R1+0x210] ;  /* 0x00021000013b7983 */ /* 0x0003620000100800 */
[----:B------:R-:W-:-:S03]  /*11e20*/  FFMA.FTZ R54, R2, R41, R54 ;  /* 0x0000002902367223 */ /* 0x000fc60000010036 */
[----:B------:R1:W5:Y:S01]  /*11e30*/  LDL.LU R2, [R1+0x69c] ;  /* 0x00069c0001027983 */ /* 0x0003620000300800 */
[----:B------:R-:W-:Y:S01]  /*11e40*/  SHF.L.U32 R9, R9, 0x10, RZ ;  /* 0x0000001009097819 */ /* 0x000fe200000006ff */
[----:B------:R-:W-:-:S04]  /*11e50*/  FFMA.FTZ R41, R61, R48, R54 ;  /* 0x000000303d297223 */ /* 0x000fc80000010036 */
[----:B------:R-:W-:-:S04]  /*11e60*/  FADD.FTZ R9, R9, -UR16 ;  /* 0x8000001009097e21 */ /* 0x000fc80008010000 */
[----:B---3--:R-:W-:-:S05]  /*11e70*/  FMUL.FTZ R51, R9, UR13 ;  /* 0x0000000d09337c20 */ /* 0x008fca0008410000 */
[----:B------:R1:W-:Y:S01]  /*11e80*/  STL [R1+0x358], R51 ;  /* 0x0003583301007387 */ /* 0x0003e20000100800 */
[----:B--2---:R-:W-:-:S05]  /*11e90*/  SHF.L.U32 R0, R0, 0x10, RZ ;  /* 0x0000001000007819 */ /* 0x004fca00000006ff */
[----:B------:R-:W-:-:S04]  /*11ea0*/  FADD.FTZ R48, R0, -UR16 ;  /* 0x8000001000307e21 */ /* 0x000fc80008010000 */
[----:B0-----:R-:W-:-:S05]  /*11eb0*/  FMUL.FTZ R61, R48, UR13 ;  /* 0x0000000d303d7c20 */ /* 0x001fca0008410000 */
[----:B------:R1:W-:Y:S01]  /*11ec0*/  STL [R1+0x354], R61 ;  /* 0x0003543d01007387 */ /* 0x0003e20000100800 */
[----:B------:R-:W-:Y:S01]  /*11ed0*/  SHF.L.U32 R0, R60, 0x10, RZ ;  /* 0x000000103c007819 */ /* 0x000fe200000006ff */
[----:B------:R-:W-:Y:S06]  /*11ee0*/  @!P0 BRA `(.L_x_340) ;  /* 0x00000000004c8947 */ /* 0x000fec0003800000 */
[----:B-----5:R-:W-:-:S04]  /*11ef0*/  FFMA.FTZ R9, R61, R4, R2 ;  /* 0x000000043d097223 */ /* 0x020fc80000010002 */
        /* <DEDUP_REMOVED lines=12> */
[----:B------:R-:W1:Y:S02]  /*11fc0*/  MUFU.RCP R48, R48 ;  /* 0x0000003000307308 */ /* 0x000e640000001000 */
[----:B-1----:R-:W-:Y:S01]  /*11fd0*/  FMUL.FTZ R51, R59, R48 ;  /* 0x000000303b337220 */ /* 0x002fe20000410000 */
[----:B------:R-:W-:-:S04]  /*11fe0*/  FADD.FTZ R48, -R48, 1 ;  /* 0x3f80000030307421 */ /* 0x000fc80000010100 */
[----:B------:R-:W-:-:S04]  /*11ff0*/  FFMA.FTZ R48, R9, R48, 1 ;  /* 0x3f80000009307423 */ /* 0x000fc80000010030 */
[----:B------:R-:W-:-:S05]  /*12000*/  FMUL.FTZ R59, R51, R48 ;  /* 0x00000030333b7220 */ /* 0x000fca0000410000 */
[----:B------:R0:W-:Y:S02]  /*12010*/  STL [R1+0x210], R59 ;  /* 0x0002103b01007387 */ /* 0x0001e40000100800 */
.L_x_340:
[----:B------:R-:W2:Y:S04]  /*12020*/  LDL.LU R9, [R1+0x460] ;  /* 0x0004600001097983 */ /* 0x000ea80000300800 */
[----:B-1----:R-:W3:Y:S04]  /*12030*/  LDL.LU R51, [R1+0x464] ;  /* 0x0004640001337983 */ /* 0x002ee80000300800 */
[----:B------:R-:W4:Y:S04]  /*12040*/  LDL.LU R54, [R1+0x468] ;  /* 0x0004680001367983 */ /* 0x000f280000300800 */
[----:B------:R-:W4:Y:S01]  /*12050*/  LDL.LU R60, [R1+0x46c] ;  /* 0x00046c00013c7983 */ /* 0x000f220000300800 */
[----:B------:R-:W-:Y:S01]  /*12060*/  FMUL.FTZ R48, R0, R4 ;  /* 0x0000000400307220 */ /* 0x000fe20000410000 */
        /* <DEDUP_REMOVED lines=9> */
[----:B-----5:R-:W-:Y:S01]  /*12100*/  FMUL.FTZ R51, R59, R5 ;  /* 0x000000053b337220 */ /* 0x020fe20000410000 */
[----:B------:R-:W-:Y:S01]  /*12110*/  SHF.L.U32 R9, R60, 0x10, RZ ;  /* 0x000000103c097819 */ /* 0x000fe200000006ff */
[----:B------:R-:W-:Y:S02]  /*12120*/  FMUL.FTZ R60, R54, UR13 ;  /* 0x0000000d363c7c20 */ /* 0x000fe40008410000 */
[----:B------:R1:W-:Y:S04]  /*12130*/  STL [R1+0x348], R48 ;  /* 0x0003483001007387 */ /* 0x0003e80000100800 */
[----:B------:R1:W-:Y:S01]  /*12140*/  STL [R1+0x34c], R60 ;  /* 0x00034c3c01007387 */ /* 0x0003e20000100800 */
[----:B------:R-:W-:Y:S05]  /*12150*/  @!P0 BRA `(.L_x_341) ;  /* 0x0000000000488947 */ /* 0x000fea0003800000 */
[----:B-1----:R-:W-:-:S04]  /*12160*/  FFMA.FTZ R48, R48, R4, R2 ;  /* 0x0000000430307223 */ /* 0x002fc80000010002 */
        /* <DEDUP_REMOVED lines=17> */
.L_x_341:
[----:B-1----:R-:W2:Y:S01]  /*12280*/  LDL R48, [R1+0x358] ;  /* 0x0003580001307983 */ /* 0x002ea20000100800 */
[----:B------:R-:W-:Y:S01]  /*12290*/  FFMA.FTZ R57, R11, R10, R57 ;  /* 0x0000000a0b397223 */ /* 0x000fe20000010039 */
[----:B------:R-:W-:Y:S02]  /*122a0*/  FADD.FTZ R49, R51, R49 ;  /* 0x0000003133317221 */ /* 0x000fe40000010000 */
[----:B------:R-:W3:Y:S04]  /*122b0*/  LDL R11, [R1+0x348] ;  /* 0x00034800010b7983 */ /* 0x000ee80000100800 */
[----:B------:R-:W4:Y:S04]  /*122c0*/  LDL.LU R61, [R1+0x454] ;  /* 0x00045400013d7983 */ /* 0x000f280000300800 */
[----:B0-----:R-:W5:Y:S04]  /*122d0*/  LDL.LU R59, [R1+0x458] ;  /* 0x00045800013b7983 */ /* 0x001f680000300800 */
[----:B------:R-:W5:Y:S01]  /*122e0*/  LDL.LU R54, [R1+0x45c] ;  /* 0x00045c0001367983 */ /* 0x000f620000300800 */
[----:B--2---:R-:W-:Y:S01]  /*122f0*/  FFMA.FTZ R41, R48, R51, R41 ;  /* 0x0000003330297223 */ /* 0x004fe20000010029 */
[----:B------:R-:W-:-:S02]  /*12300*/  FMUL.FTZ R48, R8, R4 ;  /* 0x0000000408307220 */ /* 0x000fc40000410000 */
[----:B------:R-:W2:Y:S01]  /*12310*/  LDL.LU R51, [R1+0x450] ;  /* 0x0004500001337983 */ /* 0x000ea20000300800 */
[----:B------:R-:W-:Y:S01]  /*12320*/  FADD.FTZ R47, R47, R10 ;  /* 0x0000000a2f2f7221 */ /* 0x000fe20000010000 */
[----:B---3--:R-:W-:Y:S01]  /*12330*/  FFMA.FTZ R41, R11, R48, R41 ;  /* 0x000000300b297223 */ /* 0x008fe20000010029 */
[----:B------:R-:W-:Y:S01]  /*12340*/  FADD.FTZ R49, R49, R48 ;  /* 0x0000003031317221 */ /* 0x000fe20000010000 */
[----:B------:R-:W-:Y:S01]  /*12350*/  FMUL.FTZ R48, R9, R5 ;  /* 0x0000000509307220 */ /* 0x000fe20000410000 */
[----:B----4-:R-:W-:Y:S01]  /*12360*/  SHF.L.U32 R11, R61, 0x10, RZ ;  /* 0x000000103d0b7819 */ /* 0x010fe200000006ff */
[----:B------:R-:W-:Y:S02]  /*12370*/  FFMA.FTZ R43, R13, R12, R43 ;  /* 0x0000000c0d2b7223 */ /* 0x000fe4000001002b */
[----:B------:R-:W-:Y:S01]  /*12380*/  FFMA.FTZ R41, R60, R48, R41 ;  /* 0x000000303c297223 */ /* 0x000fe20000010029 */
[----:B------:R-:W-:Y:S01]  /*12390*/  FADD.FTZ R49, R48, R49 ;  /* 0x0000003130317221 */ /* 0x000fe20000010000 */
[----:B------:R-:W-:Y:S01]  /*123a0*/  FADD.FTZ R48, R11, -UR16 ;  /* 0x800000100b307e21 */ /* 0x000fe20008010000 */
[----:B-----5:R-:W-:-:S02]  /*123b0*/  SHF.L.U32 R11, R54, 0x10, RZ ;  /* 0x00000010360b7819 */ /* 0x020fc400000006ff */
[----:B--2---:R-:W-:Y:S01]  /*123c0*/  SHF.L.U32 R10, R51, 0x10, RZ ;  /* 0x00000010330a7819 */ /* 0x004fe200000006ff */
[----:B------:R-:W-:-:S04]  /*123d0*/  FMUL.FTZ R51, R48, UR13 ;  /* 0x0000000d30337c20 */ /* 0x000fc80008410000 */
[----:B------:R-:W-:-:S04]  /*123e0*/  FADD.FTZ R13, R10, -UR16 ;  /* 0x800000100a0d7e21 */ /* 0x000fc80008010000 */
[----:B------:R-:W-:Y:S01]  /*123f0*/  FMUL.FTZ R60, R13, UR13 ;  /* 0x0000000d0d3c7c20 */ /* 0x000fe20008410000 */
[----:B------:R0:W-:Y:S04]  /*12400*/  STL [R1+0x344], R51 ;  /* 0x0003443301007387 */ /* 0x0001e80000100800 */
[----:B------:R0:W-:Y:S01]  /*12410*/  STL [R1+0x340], R60 ;  /* 0x0003403c01007387 */ /* 0x0001e20000100800 */
        /* <DEDUP_REMOVED lines=20> */
.L_x_342:
[----:B------:R-:W2:Y:S04]  /*12560*/  LDL.LU R13, [R1+0x440] ;  /* 0x00044000010d7983 */ /* 0x000ea80000300800 */
[----:B0-----:R-:W3:Y:S04]  /*12570*/  LDL.LU R51, [R1+0x444] ;  /* 0x0004440001337983 */ /* 0x001ee80000300800 */
[----:B------:R-:W4:Y:S04]  /*12580*/  LDL.LU R54, [R1+0x448] ;  /* 0x0004480001367983 */ /* 0x000f280000300800 */
[----:B------:R-:W5:Y:S01]  /*12590*/  LDL.LU R59, [R1+0x44c] ;  /* 0x00044c00013b7983 */ /* 0x000f620000300800 */
        /* <DEDUP_REMOVED lines=10> */
[----:B------:R-:W-:Y:S01]  /*12640*/  FMUL.FTZ R51, R11, R5 ;  /* 0x000000050b337220 */ /* 0x000fe20000410000 */
[----:B-----5:R-:W-:Y:S01]  /*12650*/  SHF.L.U32 R13, R59, 0x10, RZ ;  /* 0x000000103b0d7819 */ /* 0x020fe200000006ff */
[----:B------:R-:W-:Y:S02]  /*12660*/  FMUL.FTZ R60, R54, UR13 ;  /* 0x0000000d363c7c20 */ /* 0x000fe40008410000 */
[----:B------:R0:W-:Y:S04]  /*12670*/  STL [R1+0x338], R48 ;  /* 0x0003383001007387 */ /* 0x0001e80000100800 */
[----:B------:R0:W-:Y:S01]  /*12680*/  STL [R1+0x33c], R60 ;  /* 0x00033c3c01007387 */ /* 0x0001e20000100800 */
[----:B------:R-:W-:Y:S05]  /*12690*/  @!P0 BRA `(.L_x_343) ;  /* 0x0000000000488947 */ /* 0x000fea0003800000 */
[----:B0-----:R-:W-:-:S04]  /*126a0*/  FFMA.FTZ R48, R48, R4, R2 ;  /* 0x0000000430307223 */ /* 0x001fc80000010002 */
        /* <DEDUP_REMOVED lines=17> */
.L_x_343:
[----:B0-----:R-:W2:Y:S01]  /*127c0*/  LDL R48, [R1+0x344] ;  /* 0x0003440001307983 */ /* 0x001ea20000100800 */
[----:B------:R-:W-:Y:S01]  /*127d0*/  FFMA.FTZ R57, R15, R14, R57 ;  /* 0x0000000e0f397223 */ /* 0x000fe20000010039 */
[----:B------:R-:W-:Y:S02]  /*127e0*/  FADD.FTZ R49, R51, R49 ;  /* 0x0000003133317221 */ /* 0x000fe40000010000 */
[----:B------:R-:W3:Y:S04]  /*127f0*/  LDL R15, [R1+0x338] ;  /* 0x00033800010f7983 */ /* 0x000ee80000100800 */
[----:B------:R-:W4:Y:S04]  /*12800*/  LDL.LU R61, [R1+0x434] ;  /* 0x00043400013d7983 */ /* 0x000f280000300800 */
[----:B------:R-:W5:Y:S04]  /*12810*/  LDL.LU R59, [R1+0x438] ;  /* 0x00043800013b7983 */ /* 0x000f680000300800 */
        /* <DEDUP_REMOVED lines=13> */
[----:B-----5:R-:W-:Y:S01]  /*128f0*/  SHF.L.U32 R15, R54, 0x10, RZ ;  /* 0x00000010360f7819 */ /* 0x020fe200000006ff */
[----:B--2---:R-:W-:-:S04]  /*12900*/  IMAD.U32 R14, R51, 0x10000, RZ ;  /* 0x00010000330e7824 */ /* 0x004fc800078e00ff */
[----:B------:R-:W-:Y:S01]  /*12910*/  FADD.FTZ R17, R14, -UR16 ;  /* 0x800000100e117e21 */ /* 0x000fe20008010000 */
[----:B------:R-:W-:-:S03]  /*12920*/  FMUL.FTZ R51, R48, UR13 ;  /* 0x0000000d30337c20 */ /* 0x000fc60008410000 */
[----:B------:R-:W-:Y:S02]  /*12930*/  FMUL.FTZ R60, R17, UR13 ;  /* 0x0000000d113c7c20 */ /* 0x000fe40008410000 */
        /* <DEDUP_REMOVED lines=22> */
.L_x_344:
        /* <DEDUP_REMOVED lines=38> */
.L_x_345:
[----:B0-----:R-:W2:Y:S01]  /*12d00*/  LDL R48, [R1+0x334] ;  /* 0x0003340001307983 */ /* 0x001ea20000100800 */
[----:B------:R-:W-:-:S03]  /*12d10*/  FFMA.FTZ R57, R20, R18, R57 ;  /* 0x0000001214397223 */ /* 0x000fc60000010039 */
[----:B------:R-:W3:Y:S01]  /*12d20*/  LDL R20, [R1+0x328] ;  /* 0x0003280001147983 */ /* 0x000ee20000100800 */
[----:B------:R-:W-:-:S03]  /*12d30*/  FADD.FTZ R49, R51, R49 ;  /* 0x0000003133317221 */ /* 0x000fc60000010000 */
[----:B------:R-:W4:Y:S04]  /*12d40*/  LDL.LU R61, [R1+0x414] ;  /* 0x00041400013d7983 */ /* 0x000f280000300800 */
[----:B------:R-:W5:Y:S04]  /*12d50*/  LDL.LU R54, [R1+0x41c] ;  /* 0x00041c0001367983 */ /* 0x000f680000300800 */
[----:B------:R-:W5:Y:S01]  /*12d60*/  LDL.LU R59, [R1+0x418] ;  /* 0x00041800013b7983 */ /* 0x000f620000300800 */
[----:B--2---:R-:W-:-:S03]  /*12d70*/  FFMA.FTZ R41, R48, R51, R41 ;  /* 0x0000003330297223 */ /* 0x004fc60000010029 */
[----:B------:R-:W2:Y:S01]  /*12d80*/  LDL.LU R51, [R1+0x410] ;  /* 0x0004100001337983 */ /* 0x000ea20000300800 */
[----:B------:R-:W-:Y:S01]  /*12d90*/  FMUL.FTZ R48, R16, R4 ;  /* 0x0000000410307220 */ /* 0x000fe20000410000 */
[----:B------:R-:W-:-:S03]  /*12da0*/  FADD.FTZ R47, R47, R18 ;  /* 0x000000122f2f7221 */ /* 0x000fc60000010000 */
[----:B---3--:R-:W-:Y:S01]  /*12db0*/  FFMA.FTZ R41, R20, R48, R41 ;  /* 0x0000003014297223 */ /* 0x008fe20000010029 */
[----:B------:R-:W-:Y:S01]  /*12dc0*/  FADD.FTZ R48, R49, R48 ;  /* 0x0000003031307221 */ /* 0x000fe20000010000 */
[----:B------:R-:W-:Y:S01]  /*12dd0*/  FMUL.FTZ R49, R17, R5 ;  /* 0x0000000511317220 */ /* 0x000fe20000410000 */
[----:B----4-:R-:W-:Y:S01]  /*12de0*/  SHF.L.U32 R20, R61, 0x10, RZ ;  /* 0x000000103d147819 */ /* 0x010fe200000006ff */
[----:B------:R-:W-:Y:S02]  /*12df0*/  FFMA.FTZ R43, R39, R19, R43 ;  /* 0x00000013272b7223 */ /* 0x000fe4000001002b */
[----:B------:R-:W-:Y:S01]  /*12e00*/  FFMA.FTZ R39, R60, R49, R41 ;  /* 0x000000313c277223 */ /* 0x000fe20000010029 */
[----:B------:R-:W-:Y:S01]  /*12e10*/  FADD.FTZ R48, R49, R48 ;  /* 0x0000003031307221 */ /* 0x000fe20000010000 */
[----:B-----5:R-:W-:Y:S01]  /*12e20*/  SHF.L.U32 R49, R54, 0x10, RZ ;  /* 0x0000001036317819 */ /* 0x020fe200000006ff */
[----:B------:R-:W-:-:S03]  /*12e30*/  FADD.FTZ R20, R20, -UR16 ;  /* 0x8000001014147e21 */ /* 0x000fc60008010000 */
[----:B------:R-:W-:Y:S01]  /*12e40*/  MOV R54, R49 ;  /* 0x0000003100367202 */ /* 0x000fe20000000f00 */
[----:B------:R0:W-:Y:S02]  /*12e50*/  STL [R1+0x250], R49 ;  /* 0x0002503101007387 */ /* 0x0001e40000100800 */
[----:B0-----:R-:W-:-:S05]  /*12e60*/  FMUL.FTZ R49, R20, UR13 ;  /* 0x0000000d14317c20 */ /* 0x001fca0008410000 */
[----:B------:R0:W-:Y:S01]  /*12e70*/  STL [R1+0x324], R49 ;  /* 0x0003243101007387 */ /* 0x0001e20000100800 */
[----:B--2---:R-:W-:-:S05]  /*12e80*/  SHF.L.U32 R18, R51, 0x10, RZ ;  /* 0x0000001033127819 */ /* 0x004fca00000006ff */
[----:B------:R-:W-:-:S04]  /*12e90*/  FADD.FTZ R41, R18, -UR16 ;  /* 0x8000001012297e21 */ /* 0x000fc80008010000 */
[----:B------:R-:W-:-:S05]  /*12ea0*/  FMUL.FTZ R60, R41, UR13 ;  /* 0x0000000d293c7c20 */ /* 0x000fca0008410000 */
        /* <DEDUP_REMOVED lines=16> */
[----:B------:R-:W0:Y:S02]  /*12fb0*/  MUFU.RCP R41, R41 ;  /* 0x0000002900297308 */ /* 0x000e240000001000 */
[----:B0-----:R-:W-:Y:S01]  /*12fc0*/  FMUL.FTZ R49, R54, R41 ;  /* 0x0000002936317220 */ /* 0x001fe20000410000 */
[----:B------:R-:W-:-:S04]  /*12fd0*/  FADD.FTZ R41, -R41, 1 ;  /* 0x3f80000029297421 */ /* 0x000fc80000010100 */
[----:B------:R-:W-:-:S04]  /*12fe0*/  FFMA.FTZ R41, R20, R41, 1 ;  /* 0x3f80000014297423 */ /* 0x000fc80000010029 */
[----:B------:R-:W-:-:S05]  /*12ff0*/  FMUL.FTZ R54, R49, R41 ;  /* 0x0000002931367220 */ /* 0x000fca0000410000 */
[----:B------:R1:W-:Y:S02]  /*13000*/  STL [R1+0x250], R54 ;  /* 0x0002503601007387 */ /* 0x0003e40000100800 */
.L_x_346:
        /* <DEDUP_REMOVED lines=38> */
.L_x_347:
[----:B0-----:R-:W2:Y:S01]  /*13270*/  LDL R41, [R1+0x324] ;  /* 0x0003240001297983 */ /* 0x001ea20000100800 */
[----:B------:R-:W-:-:S03]  /*13280*/  FADD.FTZ R48, R49, R48 ;  /* 0x0000003031307221 */ /* 0x000fc60000010000 */
[----:B------:R0:W-:Y:S04]  /*13290*/  STL [R1+0x69c], R0 ;  /* 0x00069c0001007387 */ /* 0x0001e80000100800 */
[----:B------:R-:W3:Y:S04]  /*132a0*/  LDL.LU R61, [R1+0x3e8] ;  /* 0x0003e800013d7983 */ /* 0x000ee80000300800 */
[----:B------:R-:W4:Y:S04]  /*132b0*/  LDL.LU R51, [R1+0x3f4] ;  /* 0x0003f40001337983 */ /* 0x000f280000300800 */
[----:B0-----:R-:W3:Y:S04]  /*132c0*/  LDL.LU R0, [R1+0x214] ;  /* 0x0002140001007983 */ /* 0x001ee80000300800 */
[----:B-1----:R-:W4:Y:S04]  /*132d0*/  LDL.LU R54, [R1+0x3f0] ;  /* 0x0003f00001367983 */ /* 0x002f280000300800 */
[----:B------:R-:W4:Y:S01]  /*132e0*/  LDL.LU R60, [R1+0x3ec] ;  /* 0x0003ec00013c7983 */ /* 0x000f220000300800 */
[----:B--2---:R-:W-:-:S03]  /*132f0*/  FFMA.FTZ R39, R41, R49, R39 ;  /* 0x0000003129277223 */ /* 0x004fc60000010027 */
[----:B------:R-:W2:Y:S01]  /*13300*/  LDL R49, [R1+0x318] ;  /* 0x0003180001317983 */ /* 0x000ea20000100800 */
[----:B------:R-:W-:Y:S01]  /*13310*/  FMUL.FTZ R41, R19, R4 ;  /* 0x0000000413297220 */ /* 0x000fe20000410000 */
[----:B------:R-:W-:Y:S01]  /*13320*/  FADD.FTZ R47, R47, R21 ;  /* 0x000000152f2f7221 */ /* 0x000fe20000010000 */
[----:B------:R-:W-:Y:S01]  /*13330*/  FFMA.FTZ R43, R28, R22, R43 ;  /* 0x000000161c2b7223 */ /* 0x000fe2000001002b */
[----:B---3--:R-:W-:Y:S01]  /*13340*/  FFMA.FTZ R57, R0, R21, R57 ;  /* 0x0000001500397223 */ /* 0x008fe20000010039 */
[----:B------:R-:W-:Y:S01]  /*13350*/  SHF.L.U32 R21, R61, 0x10, RZ ;  /* 0x000000103d157819 */ /* 0x000fe200000006ff */
[----:B------:R0:W5:Y:S01]  /*13360*/  LDL.LU R0, [R1+0x69c] ;  /* 0x00069c0001007983 */ /* 0x0001620000300800 */
[----:B--2---:R-:W-:Y:S01]  /*13370*/  FFMA.FTZ R39, R49, R41, R39 ;  /* 0x0000002931277223 */ /* 0x004fe20000010027 */
[----:B------:R-:W-:Y:S01]  /*13380*/  FADD.FTZ R41, R48, R41 ;  /* 0x0000002930297221 */ /* 0x000fe20000010000 */
[----:B------:R-:W-:-:S04]  /*13390*/  FMUL.FTZ R49, R20, R5 ;  /* 0x0000000514317220 */ /* 0x000fc80000410000 */
[----:B------:R-:W-:Y:S01]  /*133a0*/  FFMA.FTZ R28, R59, R49, R39 ;  /* 0x000000313b1c7223 */ /* 0x000fe20000010027 */
[----:B------:R-:W-:Y:S01]  /*133b0*/  FADD.FTZ R41, R49, R41 ;  /* 0x0000002931297221 */ /* 0x000fe20000010000 */
[----:B----4-:R-:W-:Y:S01]  /*133c0*/  SHF.L.U32 R49, R51, 0x10, RZ ;  /* 0x0000001033317819 */ /* 0x010fe200000006ff */
[----:B------:R-:W-:Y:S01]  /*133d0*/  FADD.FTZ R39, R21, -UR16 ;  /* 0x8000001015277e21 */ /* 0x000fe20008010000 */
[----:B------:R-:W-:-:S03]  /*133e0*/  SHF.L.U32 R21, R54, 0x10, RZ ;  /* 0x0000001036157819 */ /* 0x000fc600000006ff */
[----:B------:R0:W-:Y:S04]  /*133f0*/  STL [R1+0x270], R49 ;  /* 0x0002703101007387 */ /* 0x0001e80000100800 */
[----:B------:R0:W5:Y:S01]  /*13400*/  LDL R54, [R1+0x270] ;  /* 0x0002700001367983 */ /* 0x0001620000100800 */
[----:B------:R-:W-:Y:S01]  /*13410*/  SHF.L.U32 R48, R60, 0x10, RZ ;  /* 0x000000103c307819 */ /* 0x000fe200000006ff */
[----:B------:R-:W-:-:S04]  /*13420*/  FMUL.FTZ R60, R39, UR13 ;  /* 0x0000000d273c7c20 */ /* 0x000fc80008410000 */
[----:B------:R-:W-:-:S04]  /*13430*/  FADD.FTZ R48, R48, -UR16 ;  /* 0x8000001030307e21 */ /* 0x000fc80008010000 */
[----:B------:R-:W-:Y:S01]  /*13440*/  FMUL.FTZ R61, R48, UR13 ;  /* 0x0000000d303d7c20 */ /* 0x000fe20008410000 */
[----:B------:R0:W-:Y:S04]  /*13450*/  STL [R1+0x310], R60 ;  /* 0x0003103c01007387 */ /* 0x0001e80000100800 */
        /* <DEDUP_REMOVED lines=16> */
[----:B0----5:R-:W-:Y:S01]  /*13560*/  FMUL.FTZ R49, R54, R48 ;  /* 0x0000003036317220 */ /* 0x021fe20000410000 */
[----:B------:R-:W-:-:S04]  /*13570*/  FADD.FTZ R48, -R48, 1 ;  /* 0x3f80000030307421 */ /* 0x000fc80000010100 */
[----:B------:R-:W-:-:S04]  /*13580*/  FFMA.FTZ R48, R39, R48, 1 ;  /* 0x3f80000027307423 */ /* 0x000fc80000010030 */
[----:B------:R-:W-:-:S05]  /*13590*/  FMUL.FTZ R54, R49, R48 ;  /* 0x0000003031367220 */ /* 0x000fca0000410000 */
[----:B------:R1:W-:Y:S02]  /*135a0*/  STL [R1+0x270], R54 ;  /* 0x0002703601007387 */ /* 0x0003e40000100800 */
.L_x_348:
[----:B------:R-:W2:Y:S04]  /*135b0*/  LDL.LU R39, [R1+0x3d8] ;  /* 0x0003d80001277983 */ /* 0x000ea80000300800 */
[----:B0-----:R-:W3:Y:S04]  /*135c0*/  LDL.LU R49, [R1+0x3dc] ;  /* 0x0003dc0001317983 */ /* 0x001ee80000300800 */
[----:B------:R-:W4:Y:S04]  /*135d0*/  LDL.LU R59, [R1+0x3e0] ;  /* 0x0003e000013b7983 */ /* 0x000f280000300800 */
[----:B------:R-:W4:Y:S01]  /*135e0*/  LDL.LU R51, [R1+0x3e4] ;  /* 0x0003e40001337983 */ /* 0x000f220000300800 */
[----:B------:R-:W-:Y:S01]  /*135f0*/  FADD.FTZ R45, R45, R22 ;  /* 0x000000162d2d7221 */ /* 0x000fe20000010000 */
[----:B------:R-:W-:-:S04]  /*13600*/  FMUL.FTZ R48, R21, R4 ;  /* 0x0000000415307220 */ /* 0x000fc80000410000 */
[----:B------:R-:W-:Y:S01]  /*13610*/  FFMA.FTZ R28, R60, R48, R28 ;  /* 0x000000303c1c7223 */ /* 0x000fe2000001001c */
[----:B------:R-:W-:Y:S01]  /*13620*/  FADD.FTZ R41, R41, R48 ;  /* 0x0000003029297221 */ /* 0x000fe20000010000 */
[----:B-----5:R-:W-:Y:S01]  /*13630*/  FMUL.FTZ R48, R54, R5 ;  /* 0x0000000536307220 */ /* 0x020fe20000410000 */
[----:B--2---:R-:W-:Y:S02]  /*13640*/  SHF.L.U32 R39, R39, 0x10, RZ ;  /* 0x0000001027277819 */ /* 0x004fe400000006ff */
[----:B---3--:R-:W-:-:S03]  /*13650*/  SHF.L.U32 R49, R49, 0x10, RZ ;  /* 0x0000001031317819 */ /* 0x008fc600000006ff */
[----:B------:R-:W-:Y:S01]  /*13660*/  FADD.FTZ R39, R39, -UR16 ;  /* 0x8000001027277e21 */ /* 0x000fe20008010000 */
[----:B----4-:R-:W-:Y:S01]  /*13670*/  SHF.L.U32 R22, R59, 0x10, RZ ;  /* 0x000000103b167819 */ /* 0x010fe200000006ff */
[----:B------:R-:W-:Y:S02]  /*13680*/  FADD.FTZ R49, R49, -UR16 ;  /* 0x8000001031317e21 */ /* 0x000fe40008010000 */
[----:B------:R-:W-:Y:S01]  /*13690*/  FMUL.FTZ R39, R39, UR13 ;  /* 0x0000000d27277c20 */ /* 0x000fe20008410000 */
[----:B------:R-:W-:Y:S01]  /*136a0*/  SHF.L.U32 R51, R51, 0x10, RZ ;  /* 0x0000001033337819 */ /* 0x000fe200000006ff */
[----:B------:R-:W-:-:S03]  /*136b0*/  FMUL.FTZ R59, R49, UR13 ;  /* 0x0000000d313b7c20 */ /* 0x000fc60008410000 */
[----:B------:R0:W-:Y:S04]  /*136c0*/  STL [R1+0x308], R39 ;  /* 0x0003082701007387 */ /* 0x0001e80000100800 */
        /* <DEDUP_REMOVED lines=22> */
.L_x_349:
[----:B------:R-:W3:Y:S01]  /*13830*/  LDL.LU R49, [R1+0x218] ;  /* 0x0002180001317983 */ /* 0x000ee20000300800 */
[----:B------:R-:W-:Y:S01]  /*13840*/  FFMA.FTZ R28, R61, R48, R28 ;  /* 0x000000303d1c7223 */ /* 0x000fe2000001001c */
[----:B------:R-:W-:Y:S02]  /*13850*/  FADD.FTZ R41, R48, R41 ;  /* 0x0000002930297221 */ /* 0x000fe40000010000 */
[----:B------:R-:W4:Y:S04]  /*13860*/  LDL.LU R48, [R1+0x3c0] ;  /* 0x0003c00001307983 */ /* 0x000f280000300800 */
[----:B------:R-:W5:Y:S04]  /*13870*/  LDL.LU R60, [R1+0x3c4] ;  /* 0x0003c400013c7983 */ /* 0x000f680000300800 */
[----:B0-----:R-:W5:Y:S04]  /*13880*/  LDL.LU R51, [R1+0x3d4] ;  /* 0x0003d40001337983 */ /* 0x001f680000300800 */
[----:B-1----:R-:W5:Y:S01]  /*13890*/  LDL.LU R54, [R1+0x3d0] ;  /* 0x0003d00001367983 */ /* 0x002f620000300800 */
[----:B---3--:R-:W-:Y:S01]  /*138a0*/  FFMA.FTZ R61, R49, R23, R57 ;  /* 0x00000017313d7223 */ /* 0x008fe20000010039 */
[----:B------:R-:W-:-:S02]  /*138b0*/  FADD.FTZ R49, R47, R23 ;  /* 0x000000172f317221 */ /* 0x000fc40000010000 */
[----:B------:R-:W3:Y:S04]  /*138c0*/  LDL R57, [R1+0x258] ;  /* 0x0002580001397983 */ /* 0x000ee80000100800 */
[----:B------:R-:W4:Y:S01]  /*138d0*/  LDL R23, [R1+0x308] ;  /* 0x0003080001177983 */ /* 0x000f220000100800 */
[----:B--2---:R-:W-:-:S04]  /*138e0*/  FMUL.FTZ R39, R22, R4 ;  /* 0x0000000416277220 */ /* 0x004fc80000410000 */
[----:B------:R-:W-:Y:S01]  /*138f0*/  FADD.FTZ R41, R41, R39 ;  /* 0x0000002729297221 */ /* 0x000fe20000010000 */
[----:B---3--:R-:W-:Y:S01]  /*13900*/  FMUL.FTZ R47, R57, R5 ;  /* 0x00000005392f7220 */ /* 0x008fe20000410000 */
[----:B----4-:R-:W-:Y:S01]  /*13910*/  FFMA.FTZ R28, R23, R39, R28 ;  /* 0x00000027171c7223 */ /* 0x010fe2000001001c */
[----:B------:R-:W-:Y:S01]  /*13920*/  SHF.L.U32 R23, R48, 0x10, RZ ;  /* 0x0000001030177819 */ /* 0x000fe200000006ff */
[----:B------:R-:W-:Y:S01]  /*13930*/  FFMA.FTZ R48, R25, R24, R43 ;  /* 0x0000001819307223 */ /* 0x000fe2000001002b */
[----:B-----5:R-:W-:Y:S01]  /*13940*/  SHF.L.U32 R39, R60, 0x10, RZ ;  /* 0x000000103c277819 */ /* 0x020fe200000006ff */
[----:B------:R-:W-:Y:S01]  /*13950*/  FFMA.FTZ R43, R59, R47, R28 ;  /* 0x0000002f3b2b7223 */ /* 0x000fe2000001001c */
[----:B------:R-:W-:Y:S01]  /*13960*/  FADD.FTZ R28, R47, R41 ;  /* 0x000000292f1c7221 */ /* 0x000fe20000010000 */
[----:B------:R-:W-:Y:S01]  /*13970*/  SHF.L.U32 R41, R51, 0x10, RZ ;  /* 0x0000001033297819 */ /* 0x000fe200000006ff */
[----:B------:R-:W-:Y:S01]  /*13980*/  FADD.FTZ R25, R23, -UR16 ;  /* 0x8000001017197e21 */ /* 0x000fe20008010000 */
[----:B------:R-:W-:-:S02]  /*13990*/  FADD.FTZ R39, R39, -UR16 ;  /* 0x8000001027277e21 */ /* 0x000fc40008010000 */
[----:B------:R-:W-:Y:S01]  /*139a0*/  MOV R47, R41 ;  /* 0x00000029002f7202 */ /* 0x000fe20000000f00 */
[----:B------:R0:W-:Y:S01]  /*139b0*/  STL [R1+0x29c], R41 ;  /* 0x00029c2901007387 */ /* 0x0001e20000100800 */
[----:B------:R-:W-:Y:S01]  /*139c0*/  FMUL.FTZ R59, R25, UR13 ;  /* 0x0000000d193b7c20 */ /* 0x000fe20008410000 */
[----:B0-----:R-:W-:-:S04]  /*139d0*/  FMUL.FTZ R41, R39, UR13 ;  /* 0x0000000d27297c20 */ /* 0x001fc80008410000 */
        /* <DEDUP_REMOVED lines=23> */
.L_x_350:
        /* <DEDUP_REMOVED lines=10> */
[----:B------:R-:W-:Y:S02]  /*13bf0*/  FADD.FTZ R39, R25, -UR16 ;  /* 0x8000001019277e21 */ /* 0x000fe40008010000 */
[----:B------:R-:W-:Y:S01]  /*13c00*/  FADD.FTZ R43, R41, -UR16 ;  /* 0x80000010292b7e21 */ /* 0x000fe20008010000 */
[----:B----4-:R-:W-:Y:S01]  /*13c10*/  SHF.L.U32 R25, R54, 0x10, RZ ;  /* 0x0000001036197819 */ /* 0x010fe200000006ff */
[----:B------:R-:W-:Y:S02]  /*13c20*/  FMUL.FTZ R39, R39, UR13 ;  /* 0x0000000d27277c20 */ /* 0x000fe40008410000 */
[----:B------:R-:W-:-:S03]  /*13c30*/  FMUL.FTZ R54, R43, UR13 ;  /* 0x0000000d2b367c20 */ /* 0x000fc60008410000 */
[----:B------:R0:W-:Y:S04]  /*13c40*/  STL [R1+0x2f8], R39 ;  /* 0x0002f82701007387 */ /* 0x0001e80000100800 */
[----:B------:R0:W-:Y:S01]  /*13c50*/  STL [R1+0x2fc], R54 ;  /* 0x0002fc3601007387 */ /* 0x0001e20000100800 */
[----:B-----5:R-:W-:Y:S01]  /*13c60*/  SHF.L.U32 R24, R57, 0x10, RZ ;  /* 0x0000001039187819 */ /* 0x020fe200000006ff */
        /* <DEDUP_REMOVED lines=20> */
.L_x_351:
[----:B0-----:R-:W2:Y:S04]  /*13db0*/  LDL R39, [R1+0x304] ;  /* 0x0003040001277983 */ /* 0x001ea80000100800 */
[----:B------:R0:W-:Y:S04]  /*13dc0*/  STL [R1+0x69c], R0 ;  /* 0x00069c0001007387 */ /* 0x0001e80000100800 */
[----:B------:R-:W3:Y:S04]  /*13dd0*/  LDL.LU R60, [R1+0x398] ;  /* 0x00039800013c7983 */ /* 0x000ee80000300800 */
[----:B------:R-:W4:Y:S04]  /*13de0*/  LDL.LU R59, [R1+0x39c] ;  /* 0x00039c00013b7983 */ /* 0x000f280000300800 */
[----:B0-----:R-:W3:Y:S01]  /*13df0*/  LDL.LU R0, [R1+0x220] ;  /* 0x0002200001007983 */ /* 0x001ee20000300800 */
[----:B------:R-:W-:-:S03]  /*13e00*/  FADD.FTZ R28, R41, R28 ;  /* 0x0000001c291c7221 */ /* 0x000fc60000010000 */
[----:B------:R-:W4:Y:S04]  /*13e10*/  LDL.LU R43, [R1+0x3a4] ;  /* 0x0003a400012b7983 */ /* 0x000f280000300800 */
[----:B------:R-:W4:Y:S04]  /*13e20*/  LDL.LU R57, [R1+0x21c] ;  /* 0x00021c0001397983 */ /* 0x000f280000300800 */
[----:B-1----:R-:W4:Y:S01]  /*13e30*/  LDL.LU R47, [R1+0x3a0] ;  /* 0x0003a000012f7983 */ /* 0x002f220000300800 */
[----:B--2---:R-:W-:-:S03]  /*13e40*/  FFMA.FTZ R45, R39, R41, R45 ;  /* 0x00000029272d7223 */ /* 0x004fc6000001002d */
[----:B------:R-:W2:Y:S01]  /*13e50*/  LDL R41, [R1+0x2f8] ;  /* 0x0002f80001297983 */ /* 0x000ea20000100800 */
[----:B---3--:R-:W-:-:S03]  /*13e60*/  FFMA.FTZ R61, R0, R26, R61 ;  /* 0x0000001a003d7223 */ /* 0x008fc6000001003d */
[----:B------:R0:W5:Y:S01]  /*13e70*/  LDL.LU R0, [R1+0x69c] ;  /* 0x00069c0001007983 */ /* 0x0001620000300800 */
[----:B------:R-:W-:Y:S01]  /*13e80*/  FMUL.FTZ R39, R24, R4 ;  /* 0x0000000418277220 */ /* 0x000fe20000410000 */
[----:B------:R-:W-:Y:S01]  /*13e90*/  FADD.FTZ R49, R49, R26 ;  /* 0x0000001a31317221 */ /* 0x000fe20000010000 */
[----:B------:R-:W-:Y:S02]  /*13ea0*/  SHF.L.U32 R26, R60, 0x10, RZ ;  /* 0x000000103c1a7819 */ /* 0x000fe400000006ff */
[----:B----4-:R-:W-:-:S05]  /*13eb0*/  SHF.L.U32 R43, R43, 0x10, RZ ;  /* 0x000000102b2b7819 */ /* 0x010fca00000006ff */
[----:B------:R1:W-:Y:S01]  /*13ec0*/  STL [R1+0x2a0], R43 ;  /* 0x0002a02b01007387 */ /* 0x0003e20000100800 */
[----:B------:R-:W-:Y:S01]  /*13ed0*/  FFMA.FTZ R48, R57, R27, R48 ;  /* 0x0000001b39307223 */ /* 0x000fe20000010030 */
[----:B--2---:R-:W-:Y:S01]  /*13ee0*/  FFMA.FTZ R45, R41, R39, R45 ;  /* 0x00000027292d7223 */ /* 0x004fe2000001002d */
[----:B------:R-:W-:Y:S01]  /*13ef0*/  FADD.FTZ R39, R28, R39 ;  /* 0x000000271c277221 */ /* 0x000fe20000010000 */
[----:B------:R-:W-:Y:S01]  /*13f00*/  FMUL.FTZ R41, R25, R5 ;  /* 0x0000000519297220 */ /* 0x000fe20000410000 */
[----:B------:R-:W-:-:S03]  /*13f10*/  SHF.L.U32 R28, R59, 0x10, RZ ;  /* 0x000000103b1c7819 */ /* 0x000fc600000006ff */
[----:B------:R-:W-:Y:S01]  /*13f20*/  FFMA.FTZ R45, R54, R41, R45 ;  /* 0x00000029362d7223 */ /* 0x000fe2000001002d */
[----:B------:R-:W-:Y:S01]  /*13f30*/  FADD.FTZ R39, R41, R39 ;  /* 0x0000002729277221 */ /* 0x000fe20000010000 */
[----:B------:R-:W-:Y:S01]  /*13f40*/  FADD.FTZ R41, R26, -UR16 ;  /* 0x800000101a297e21 */ /* 0x000fe20008010000 */
[----:B------:R-:W-:Y:S01]  /*13f50*/  FADD.FTZ R28, R28, -UR16 ;  /* 0x800000101c1c7e21 */ /* 0x000fe20008010000 */
[----:B------:R-:W-:Y:S02]  /*13f60*/  IMAD.MOV.U32 R54, RZ, RZ, R43 ;  /* 0x000000ffff367224 */ /* 0x000fe400078e002b */
[----:B------:R-:W-:Y:S01]  /*13f70*/  FMUL.FTZ R59, R41, UR13 ;  /* 0x0000000d293b7c20 */ /* 0x000fe20008410000 */
[----:B-1----:R-:W-:-:S04]  /*13f80*/  FMUL.FTZ R43, R28, UR13 ;  /* 0x0000000d1c2b7c20 */ /* 0x002fc80008410000 */
        /* <DEDUP_REMOVED lines=23> */
.L_x_352:
[----:B0-----:R-:W2:Y:S04]  /*14100*/  LDL.LU R43, [R1+0x388] ;  /* 0x00038800012b7983 */ /* 0x001ea80000300800 */
[----:B------:R-:W3:Y:S04]  /*14110*/  LDL.LU R41, [R1+0x38c] ;  /* 0x00038c0001297983 */ /* 0x000ee80000300800 */
        /* <DEDUP_REMOVED lines=10> */
[----:B------:R-:W-:Y:S01]  /*141c0*/  FADD.FTZ R41, R41, -UR16 ;  /* 0x8000001029297e21 */ /* 0x000fe20008010000 */
[----:B------:R-:W-:Y:S01]  /*141d0*/  SHF.L.U32 R28, R47, 0x10, RZ ;  /* 0x000000102f1c7819 */ /* 0x000fe200000006ff */
[----:B------:R-:W-:Y:S02]  /*141e0*/  FMUL.FTZ R47, R43, UR13 ;  /* 0x0000000d2b2f7c20 */ /* 0x000fe40008410000 */
[----:B------:R-:W-:Y:S01]  /*141f0*/  FMUL.FTZ R57, R41, UR13 ;  /* 0x0000000d29397c20 */ /* 0x000fe20008410000 */
[----:B------:R-:W-:Y:S02]  /*14200*/  FMUL.FTZ R43, R54, R5 ;  /* 0x00000005362b7220 */ /* 0x000fe40000410000 */
[----:B------:R0:W-:Y:S04]  /*14210*/  STL [R1+0x2e4], R47 ;  /* 0x0002e42f01007387 */ /* 0x0001e80000100800 */
        /* <DEDUP_REMOVED lines=20> */
.L_x_353:
[----:B------:R-:W2:Y:S04]  /*14360*/  LDL R41, [R1+0x2f0] ;  /* 0x0002f00001297983 */ /* 0x000ea80000100800 */
[----:B-----5:R3:W-:Y:S04]  /*14370*/  STL [R1+0x69c], R0 ;  /* 0x00069c0001007387 */ /* 0x0207e80000100800 */
[----:B0-----:R-:W4:Y:S04]  /*14380*/  LDL.LU R47, [R1+0x384] ;  /* 0x00038400012f7983 */ /* 0x001f280000300800 */
[----:B------:R-:W4:Y:S04]  /*14390*/  LDL.LU R60, [R1+0x37c] ;  /* 0x00037c00013c7983 */ /* 0x000f280000300800 */
[----:B---3--:R-:W3:Y:S01]  /*143a0*/  LDL.LU R0, [R1+0x228] ;  /* 0x0002280001007983 */ /* 0x008ee20000300800 */
[----:B------:R-:W-:Y:S01]  /*143b0*/  FADD.FTZ R39, R43, R39 ;  /* 0x000000272b277221 */ /* 0x000fe20000010000 */
[----:B------:R-:W-:-:S02]  /*143c0*/  FADD.FTZ R49, R49, R29 ;  /* 0x0000001d31317221 */ /* 0x000fc40000010000 */
[----:B-1----:R-:W4:Y:S04]  /*143d0*/  LDL.LU R54, [R1+0x380] ;  /* 0x0003800001367983 */ /* 0x002f280000300800 */
[----:B------:R-:W4:Y:S01]  /*143e0*/  LDL.LU R59, [R1+0x224] ;  /* 0x00022400013b7983 */ /* 0x000f220000300800 */
[----:B--2---:R-:W-:-:S03]  /*143f0*/  FFMA.FTZ R45, R41, R43, R45 ;  /* 0x0000002b292d7223 */ /* 0x004fc6000001002d */
[----:B------:R-:W2:Y:S01]  /*14400*/  LDL R43, [R1+0x2e4] ;  /* 0x0002e400012b7983 */ /* 0x000ea20000100800 */
[----:B---3--:R-:W-:-:S03]  /*14410*/  FFMA.FTZ R61, R0, R29, R61 ;  /* 0x0000001d003d7223 */ /* 0x008fc6000001003d */
[----:B------:R-:W3:Y:S01]  /*14420*/  LDL.LU R29, [R1+0x378] ;  /* 0x00037800011d7983 */ /* 0x000ee20000300800 */
[----:B------:R-:W-:-:S03]  /*14430*/  FMUL.FTZ R41, R27, R4 ;  /* 0x000000041b297220 */ /* 0x000fc60000410000 */
[----:B------:R0:W5:Y:S01]  /*14440*/  LDL.LU R0, [R1+0x69c] ;  /* 0x00069c0001007983 */ /* 0x0001620000300800 */
[----:B----4-:R-:W-:Y:S01]  /*14450*/  SHF.L.U32 R54, R54, 0x10, RZ ;  /* 0x0000001036367819 */ /* 0x010fe200000006ff */
[----:B--2---:R-:W-:Y:S01]  /*14460*/  FFMA.FTZ R45, R43, R41, R45 ;  /* 0x000000292b2d7223 */ /* 0x004fe2000001002d */
[----:B------:R-:W-:Y:S01]  /*14470*/  FADD.FTZ R41, R39, R41 ;  /* 0x0000002927297221 */ /* 0x000fe20000010000 */
[----:B------:R-:W-:-:S04]  /*14480*/  FMUL.FTZ R43, R28, R5 ;  /* 0x000000051c2b7220 */ /* 0x000fc80000410000 */
[----:B------:R-:W-:Y:S01]  /*14490*/  FFMA.FTZ R45, R57, R43, R45 ;  /* 0x0000002b392d7223 */ /* 0x000fe2000001002d */
[----:B------:R-:W-:Y:S01]  /*144a0*/  FADD.FTZ R41, R43, R41 ;  /* 0x000000292b297221 */ /* 0x000fe20000010000 */
[----:B------:R-:W-:-:S05]  /*144b0*/  SHF.L.U32 R43, R47, 0x10, RZ ;  /* 0x000000102f2b7819 */ /* 0x000fca00000006ff */
[----:B------:R-:W-:Y:S04]  /*144c0*/  STL [R1+0x290], R43 ;  /* 0x0002902b01007387 */ /* 0x000fe80000100800 */
[----:B------:R0:W5:Y:S01]  /*144d0*/  LDL R47, [R1+0x290] ;  /* 0x00029000012f7983 */ /* 0x0001620000100800 */
[----:B---3--:R-:W-:Y:S02]  /*144e0*/  SHF.L.U32 R29, R29, 0x10, RZ ;  /* 0x000000101d1d7819 */ /* 0x008fe400000006ff */
[----:B------:R-:W-:-:S03]  /*144f0*/  SHF.L.U32 R39, R60, 0x10, RZ ;  /* 0x000000103c277819 */ /* 0x000fc600000006ff */
[----:B------:R-:W-:Y:S02]  /*14500*/  FADD.FTZ R29, R29, -UR16 ;  /* 0x800000101d1d7e21 */ /* 0x000fe40008010000 */
[----:B------:R-:W-:Y:S01]  /*14510*/  FADD.FTZ R39, R39, -UR16 ;  /* 0x8000001027277e21 */ /* 0x000fe20008010000 */
[----:B------:R-:W-:Y:S01]  /*14520*/  FFMA.FTZ R48, R59, R36, R48 ;  /* 0x000000243b307223 */ /* 0x000fe20000010030 */
[----:B------:R1:W-:Y:S01]  /*14530*/  STL [R1+0x280], R54 ;  /* 0x0002803601007387 */ /* 0x0003e20000100800 */
[----:B------:R-:W-:Y:S01]  /*14540*/  MOV R60, R54 ;  /* 0x00000036003c7202 */ /* 0x000fe20000000f00 */
[----:B------:R-:W-:Y:S01]  /*14550*/  FMUL.FTZ R59, R29, UR13 ;  /* 0x0000000d1d3b7c20 */ /* 0x000fe20008410000 */
[----:B-1----:R-:W-:-:S04]  /*14560*/  FMUL.FTZ R54, R39, UR13 ;  /* 0x0000000d27367c20 */ /* 0x002fc80008410000 */
        /* <DEDUP_REMOVED lines=17> */
[----:B------:R-:W2:Y:S02]  /*14680*/  MUFU.RCP R39, R39 ;  /* 0x0000002700277308 */ /* 0x000ea40000001000 */
[----:B--2--5:R-:W-:Y:S01]  /*14690*/  FMUL.FTZ R43, R47, R39 ;  /* 0x000000272f2b7220 */ /* 0x024fe20000410000 */
[----:B------:R-:W-:-:S04]  /*146a0*/  FADD.FTZ R39, -R39, 1 ;  /* 0x3f80000027277421 */ /* 0x000fc80000010100 */
[----:B------:R-:W-:-:S04]  /*146b0*/  FFMA.FTZ R39, R29, R39, 1 ;  /* 0x3f8000001d277423 */ /* 0x000fc80000010027 */
[----:B------:R-:W-:-:S05]  /*146c0*/  FMUL.FTZ R47, R43, R39 ;  /* 0x000000272b2f7220 */ /* 0x000fca0000410000 */
[----:B------:R1:W-:Y:S02]  /*146d0*/  STL [R1+0x290], R47 ;  /* 0x0002902f01007387 */ /* 0x0003e40000100800 */
.L_x_354:
[----:B------:R-:W2:Y:S04]  /*146e0*/  LDL.LU R43, [R1+0x370] ;  /* 0x00037000012b7983 */ /* 0x000ea80000300800 */
[----:B------:R-:W3:Y:S04]  /*146f0*/  LDL.LU R39, [R1+0x374] ;  /* 0x0003740001277983 */ /* 0x000ee80000300800 */
[----:B------:R-:W4:Y:S04]  /*14700*/  LDL.LU R57, [R1+0x564] ;  /* 0x0005640001397983 */ /* 0x000f280000300800 */
[----:B0-----:R-:W4:Y:S01]  /*14710*/  LDL.LU R54, [R1+0x588] ;  /* 0x0005880001367983 */ /* 0x001f220000300800 */
        /* <DEDUP_REMOVED lines=30> */
[----:B-1----:R-:W0:Y:S02]  /*14900*/  MUFU.RCP R47, R39 ;  /* 0x00000027002f7308 */ /* 0x002e240000001000 */
[----:B0-----:R-:W-:Y:S01]  /*14910*/  FMUL.FTZ R39, R57, R47 ;  /* 0x0000002f39277220 */ /* 0x001fe20000410000 */
[----:B------:R-:W-:-:S04]  /*14920*/  FADD.FTZ R47, -R47, 1 ;  /* 0x3f8000002f2f7421 */ /* 0x000fc80000010100 */
[----:B------:R-:W-:-:S04]  /*14930*/  FFMA.FTZ R47, R45, R47, 1 ;  /* 0x3f8000002d2f7423 */ /* 0x000fc8000001002f */
[----:B------:R-:W-:-:S05]  /*14940*/  FMUL.FTZ R39, R39, R47 ;  /* 0x0000002f27277220 */ /* 0x000fca0000410000 */
[----:B------:R2:W-:Y:S02]  /*14950*/  STL [R1+0x28c], R39 ;  /* 0x00028c2701007387 */ /* 0x0005e40000100800 */
.L_x_355:
[----:B------:R3:W-:Y:S04]  /*14960*/  STL [R1+0x69c], R0 ;  /* 0x00069c0001007387 */ /* 0x0007e80000100800 */
[----:B--2---:R-:W2:Y:S04]  /*14970*/  LDL R39, [R1+0x2e0] ;  /* 0x0002e00001277983 */ /* 0x004ea80000100800 */
[----:B-1----:R-:W4:Y:S04]  /*14980*/  LDL.LU R60, [R1+0x58c] ;  /* 0x00058c00013c7983 */ /* 0x002f280000300800 */
[----:B---3--:R-:W3:Y:S01]  /*14990*/  LDL.LU R0, [R1+0x230] ;  /* 0x0002300001007983 */ /* 0x008ee20000300800 */
[----:B------:R-:W-:Y:S01]  /*149a0*/  FADD.FTZ R49, R49, R30 ;  /* 0x0000001e31317221 */ /* 0x000fe20000010000 */
[----:B------:R-:W-:-:S02]  /*149b0*/  FADD.FTZ R41, R43, R41 ;  /* 0x000000292b297221 */ /* 0x000fc40000010000 */
[----:B------:R-:W4:Y:S04]  /*149c0*/  LDL.LU R59, [R1+0x590] ;  /* 0x00059000013b7983 */ /* 0x000f280000300800 */
[----:B0-----:R-:W4:Y:S04]  /*149d0*/  LDL.LU R45, [R1+0x5a4] ;  /* 0x0005a400012d7983 */ /* 0x001f280000300800 */
[----:B------:R-:W4:Y:S04]  /*149e0*/  LDL.LU R47, [R1+0x594] ;  /* 0x00059400012f7983 */ /* 0x000f280000300800 */
[----:B------:R-:W4:Y:S01]  /*149f0*/  LDL.LU R57, [R1+0x22c] ;  /* 0x00022c0001397983 */ /* 0x000f220000300800 */
[----:B--2---:R-:W-:-:S03]  /*14a00*/  FFMA.FTZ R36, R39, R43, R36 ;  /* 0x0000002b27247223 */ /* 0x004fc60000010024 */
[----:B------:R-:W2:Y:S01]  /*14a10*/  LDL R43, [R1+0x28c] ;  /* 0x00028c00012b7983 */ /* 0x000ea20000100800 */
[----:B---3--:R-:W-:-:S03]  /*14a20*/  FFMA.FTZ R61, R0, R30, R61 ;  /* 0x0000001e003d7223 */ /* 0x008fc6000001003d */
[----:B------:R-:W3:Y:S04]  /*14a30*/  LDL R30, [R1+0x2d0] ;  /* 0x0002d000011e7983 */ /* 0x000ee80000100800 */
[----:B------:R0:W5:Y:S01]  /*14a40*/  LDL.LU R0, [R1+0x69c] ;  /* 0x00069c0001007983 */ /* 0x0001620000300800 */
[----:B------:R-:W-:Y:S01]  /*14a50*/  FMUL.FTZ R39, R29, R4 ;  /* 0x000000041d277220 */ /* 0x000fe20000410000 */
[----:B----4-:R-:W-:Y:S01]  /*14a60*/  FFMA.FTZ R48, R57, R31, R48 ;  /* 0x0000001f39307223 */ /* 0x010fe20000010030 */
[----:B--2---:R-:W-:Y:S02]  /*14a70*/  FMUL.FTZ R43, R43, R5 ;  /* 0x000000052b2b7220 */ /* 0x004fe40000410000 */
[----:B---3--:R-:W-:Y:S01]  /*14a80*/  FFMA.FTZ R36, R30, R39, R36 ;  /* 0x000000271e247223 */ /* 0x008fe20000010024 */
[----:B------:R-:W-:Y:S01]  /*14a90*/  FADD.FTZ R39, R41, R39 ;  /* 0x0000002729277221 */ /* 0x000fe20000010000 */
[----:B------:R-:W-:-:S02]  /*14aa0*/  SHF.L.U32 R30, R60, 0x10, RZ ;  /* 0x000000103c1e7819 */ /* 0x000fc400000006ff */
[----:B------:R-:W-:Y:S01]  /*14ab0*/  SHF.L.U32 R41, R59, 0x10, RZ ;  /* 0x000000103b297819 */ /* 0x000fe200000006ff */
[----:B------:R-:W-:Y:S01]  /*14ac0*/  FFMA.FTZ R60, R54, R43, R36 ;  /* 0x0000002b363c7223 */ /* 0x000fe20000010024 */
[----:B------:R-:W-:Y:S01]  /*14ad0*/  FADD.FTZ R39, R43, R39 ;  /* 0x000000272b277221 */ /* 0x000fe20000010000 */
[----:B------:R-:W-:Y:S01]  /*14ae0*/  SHF.L.U32 R43, R45, 0x10, RZ ;  /* 0x000000102d2b7819 */ /* 0x000fe200000006ff */
[----:B------:R-:W-:Y:S01]  /*14af0*/  FADD.FTZ R36, R30, -UR16 ;  /* 0x800000101e247e21 */ /* 0x000fe20008010000 */
[----:B------:R-:W-:Y:S01]  /*14b00*/  FADD.FTZ R41, R41, -UR16 ;  /* 0x8000001029297e21 */ /* 0x000fe20008010000 */
[----:B------:R-:W-:Y:S02]  /*14b10*/  SHF.L.U32 R30, R47, 0x10, RZ ;  /* 0x000000102f1e7819 */ /* 0x000fe400000006ff */
        /* <DEDUP_REMOVED lines=26> */
.L_x_356:
        /* <DEDUP_REMOVED lines=38> */
.L_x_357:
[----:B------:R-:W2:Y:S04]  /*14f20*/  LDL R41, [R1+0x2c8] ;  /* 0x0002c80001297983 */ /* 0x000ea80000100800 */
[----:B-----5:R3:W-:Y:S04]  /*14f30*/  STL [R1+0x69c], R0 ;  /* 0x00069c0001007387 */ /* 0x0207e80000100800 */
[----:B0-----:R-:W4:Y:S04]  /*14f40*/  LDL.LU R45, [R1+0x5ec] ;  /* 0x0005ec00012d7983 */ /* 0x001f280000300800 */
[----:B------:R-:W4:Y:S04]  /*14f50*/  LDL.LU R59, [R1+0x5d0] ;  /* 0x0005d000013b7983 */ /* 0x000f280000300800 */
[----:B---3--:R-:W3:Y:S01]  /*14f60*/  LDL.LU R0, [R1+0x238] ;  /* 0x0002380001007983 */ /* 0x008ee20000300800 */
[----:B------:R-:W-:Y:S01]  /*14f70*/  FADD.FTZ R39, R43, R39 ;  /* 0x000000272b277221 */ /* 0x000fe20000010000 */
[----:B------:R-:W-:-:S02]  /*14f80*/  FADD.FTZ R49, R49, R37 ;  /* 0x0000002531317221 */ /* 0x000fc40000010000 */
[----:B------:R-:W4:Y:S04]  /*14f90*/  LDL.LU R57, [R1+0x234] ;  /* 0x0002340001397983 */ /* 0x000f280000300800 */
[----:B-1----:R-:W4:Y:S01]  /*14fa0*/  LDL.LU R47, [R1+0x5d4] ;  /* 0x0005d400012f7983 */ /* 0x002f220000300800 */
[----:B--2---:R-:W-:-:S03]  /*14fb0*/  FFMA.FTZ R60, R41, R43, R60 ;  /* 0x0000002b293c7223 */ /* 0x004fc6000001003c */
[----:B------:R-:W2:Y:S01]  /*14fc0*/  LDL R43, [R1+0x2bc] ;  /* 0x0002bc00012b7983 */ /* 0x000ea20000100800 */
[----:B---3--:R-:W-:-:S03]  /*14fd0*/  FFMA.FTZ R61, R0, R37, R61 ;  /* 0x00000025003d7223 */ /* 0x008fc6000001003d */
[----:B------:R-:W3:Y:S01]  /*14fe0*/  LDL.LU R37, [R1+0x5c4] ;  /* 0x0005c40001257983 */ /* 0x000ee20000300800 */
[----:B------:R-:W-:Y:S01]  /*14ff0*/  FMUL.FTZ R41, R31, R4 ;  /* 0x000000041f297220 */ /* 0x000fe20000410000 */
[----:B----4-:R-:W-:Y:S02]  /*15000*/  SHF.L.U32 R45, R45, 0x10, RZ ;  /* 0x000000102d2d7819 */ /* 0x010fe400000006ff */
[----:B------:R0:W5:Y:S04]  /*15010*/  LDL.LU R0, [R1+0x69c] ;  /* 0x00069c0001007983 */ /* 0x0001680000300800 */
[----:B------:R1:W-:Y:S01]  /*15020*/  STL [R1+0x26c], R45 ;  /* 0x00026c2d01007387 */ /* 0x0003e20000100800 */
[----:B--2---:R-:W-:Y:S01]  /*15030*/  FFMA.FTZ R60, R43, R41, R60 ;  /* 0x000000292b3c7223 */ /* 0x004fe2000001003c */
[----:B------:R-:W-:-:S04]  /*15040*/  FMUL.FTZ R43, R36, R5 ;  /* 0x00000005242b7220 */ /* 0x000fc80000410000 */
[----:B------:R-:W-:Y:S02]  /*15050*/  FFMA.FTZ R60, R54, R43, R60 ;  /* 0x0000002b363c7223 */ /* 0x000fe4000001003c */
[----:B------:R0:W5:Y:S01]  /*15060*/  LDL R54, [R1+0x26c] ;  /* 0x00026c0001367983 */ /* 0x0001620000100800 */
[----:B------:R-:W-:Y:S01]  /*15070*/  FADD.FTZ R41, R39, R41 ;  /* 0x0000002927297221 */ /* 0x000fe20000010000 */
[----:B------:R-:W-:-:S03]  /*15080*/  SHF.L.U32 R39, R59, 0x10, RZ ;  /* 0x000000103b277819 */ /* 0x000fc600000006ff */
[----:B------:R-:W-:Y:S01]  /*15090*/  FADD.FTZ R41, R43, R41 ;  /* 0x000000292b297221 */ /* 0x000fe20000010000 */
[----:B---3--:R-:W-:Y:S01]  /*150a0*/  SHF.L.U32 R37, R37, 0x10, RZ ;  /* 0x0000001025257819 */ /* 0x008fe200000006ff */
[----:B------:R-:W-:-:S04]  /*150b0*/  FADD.FTZ R39, R39, -UR16 ;  /* 0x8000001027277e21 */ /* 0x000fc80008010000 */
[----:B------:R-:W-:Y:S01]  /*150c0*/  FADD.FTZ R43, R37, -UR16 ;  /* 0x80000010252b7e21 */ /* 0x000fe20008010000 */
[----:B-1----:R-:W-:-:S03]  /*150d0*/  FMUL.FTZ R45, R39, UR13 ;  /* 0x0000000d272d7c20 */ /* 0x002fc60008410000 */
[----:B------:R-:W-:Y:S02]  /*150e0*/  FMUL.FTZ R59, R43, UR13 ;  /* 0x0000000d2b3b7c20 */ /* 0x000fe40008410000 */
[----:B------:R0:W-:Y:S04]  /*150f0*/  STL [R1+0x2b8], R45 ;  /* 0x0002b82d01007387 */ /* 0x0001e80000100800 */
[----:B------:R0:W-:Y:S01]  /*15100*/  STL [R1+0x2b4], R59 ;  /* 0x0002b43b01007387 */ /* 0x0001e20000100800 */
[----:B------:R-:W-:Y:S01]  /*15110*/  FFMA.FTZ R48, R57, R38, R48 ;  /* 0x0000002639307223 */ /* 0x000fe20000010030 */
        /* <DEDUP_REMOVED lines=21> */
.L_x_358:
[----:B------:R-:W2:Y:S04]  /*15270*/  LDL.LU R43, [R1+0x5f4] ;  /* 0x0005f400012b7983 */ /* 0x000ea80000300800 */
[----:B0-----:R-:W3:Y:S04]  /*15280*/  LDL.LU R45, [R1+0x5fc] ;  /* 0x0005fc00012d7983 */ /* 0x001ee80000300800 */
[----:B------:R-:W4:Y:S04]  /*15290*/  LDL.LU R47, [R1+0x604] ;  /* 0x00060400012f7983 */ /* 0x000f280000300800 */
[----:B------:R-:W4:Y:S01]  /*152a0*/  LDL.LU R57, [R1+0x5f8] ;  /* 0x0005f80001397983 */ /* 0x000f220000300800 */
[----:B------:R-:W-:-:S04]  /*152b0*/  FMUL.FTZ R39, R37, R4 ;  /* 0x0000000425277220 */ /* 0x000fc80000410000 */
[----:B------:R-:W-:Y:S01]  /*152c0*/  FFMA.FTZ R60, R59, R39, R60 ;  /* 0x000000273b3c7223 */ /* 0x000fe2000001003c */
[----:B------:R-:W-:Y:S01]  /*152d0*/  FADD.FTZ R41, R41, R39 ;  /* 0x0000002729297221 */ /* 0x000fe20000010000 */
        /* <DEDUP_REMOVED lines=10> */
[----:B------:R-:W-:Y:S01]  /*15380*/  SHF.L.U32 R38, R57, 0x10, RZ ;  /* 0x0000001039267819 */ /* 0x000fe200000006ff */
[----:B-----5:R-:W-:Y:S01]  /*15390*/  FMUL.FTZ R43, R54, R5 ;  /* 0x00000005362b7220 */ /* 0x020fe20000410000 */
        /* <DEDUP_REMOVED lines=19> */
.L_x_359:
[----:B------:R-:W2:Y:S01]  /*154d0*/  LDL R45, [R1+0x2b8] ;  /* 0x0002b800012d7983 */ /* 0x000ea20000100800 */
[----:B------:R-:W-:-:S03]  /*154e0*/  FADD.FTZ R41, R43, R41 ;  /* 0x000000292b297221 */ /* 0x000fc60000010000 */
[----:B------:R3:W-:Y:S04]  /*154f0*/  STL [R1+0x69c], R0 ;  /* 0x00069c0001007387 */ /* 0x0007e80000100800 */
[----:B0-----:R-:W4:Y:S04]  /*15500*/  LDL.LU R47, [R1+0x23c] ;  /* 0x00023c00012f7983 */ /* 0x001f280000300800 */
[----:B-1----:R-:W4:Y:S04]  /*15510*/  LDL.LU R54, [R1+0x614] ;  /* 0x0006140001367983 */ /* 0x002f280000300800 */
[----:B---3--:R-:W3:Y:S04]  /*15520*/  LDL.LU R0, [R1+0x240] ;  /* 0x0002400001007983 */ /* 0x008ee80000300800 */
[----:B------:R-:W4:Y:S01]  /*15530*/  LDL.LU R57, [R1+0x610] ;  /* 0x0006100001397983 */ /* 0x000f220000300800 */
[----:B--2---:R-:W-:-:S03]  /*15540*/  FFMA.FTZ R60, R45, R43, R60 ;  /* 0x0000002b2d3c7223 */ /* 0x004fc6000001003c */
[----:B------:R-:W2:Y:S01]  /*15550*/  LDL R43, [R1+0x2b0] ;  /* 0x0002b000012b7983 */ /* 0x000ea20000100800 */
[----:B------:R-:W-:Y:S01]  /*15560*/  FMUL.FTZ R45, R38, R4 ;  /* 0x00000004262d7220 */ /* 0x000fe20000410000 */
[----:B------:R-:W-:Y:S01]  /*15570*/  FADD.FTZ R49, R49, R40 ;  /* 0x0000002831317221 */ /* 0x000fe20000010000 */
[----:B---3--:R-:W-:Y:S02]  /*15580*/  FFMA.FTZ R61, R0, R40, R61 ;  /* 0x00000028003d7223 */ /* 0x008fe4000001003d */
[----:B------:R-:W3:Y:S04]  /*15590*/  LDL.LU R40, [R1+0x608] ;  /* 0x0006080001287983 */ /* 0x000ee80000300800 */
[----:B------:R0:W5:Y:S01]  /*155a0*/  LDL.LU R0, [R1+0x69c] ;  /* 0x00069c0001007983 */ /* 0x0001620000300800 */
[----:B--2---:R-:W-:Y:S01]  /*155b0*/  FFMA.FTZ R60, R43, R45, R60 ;  /* 0x0000002d2b3c7223 */ /* 0x004fe2000001003c */
[----:B------:R-:W-:-:S02]  /*155c0*/  FADD.FTZ R45, R41, R45 ;  /* 0x0000002d292d7221 */ /* 0x000fc40000010000 */
[----:B------:R-:W2:Y:S01]  /*155d0*/  LDL.LU R41, [R1+0x60c] ;  /* 0x00060c0001297983 */ /* 0x000ea20000300800 */
[----:B------:R-:W-:Y:S01]  /*155e0*/  FMUL.FTZ R43, R39, R5 ;  /* 0x00000005272b7220 */ /* 0x000fe20000410000 */
[----:B----4-:R-:W-:-:S03]  /*155f0*/  FFMA.FTZ R48, R47, R42, R48 ;  /* 0x0000002a2f307223 */ /* 0x010fc60000010030 */
[----:B------:R-:W-:Y:S01]  /*15600*/  FFMA.FTZ R60, R59, R43, R60 ;  /* 0x0000002b3b3c7223 */ /* 0x000fe2000001003c */
[----:B------:R-:W-:Y:S01]  /*15610*/  FADD.FTZ R45, R43, R45 ;  /* 0x0000002d2b2d7221 */ /* 0x000fe20000010000 */
[----:B---3--:R-:W-:-:S05]  /*15620*/  SHF.L.U32 R40, R40, 0x10, RZ ;  /* 0x0000001028287819 */ /* 0x008fca00000006ff */
[----:B------:R-:W-:-:S04]  /*15630*/  FADD.FTZ R43, R40, -UR16 ;  /* 0x80000010282b7e21 */ /* 0x000fc80008010000 */
[----:B------:R-:W-:-:S05]  /*15640*/  FMUL.FTZ R43, R43, UR13 ;  /* 0x0000000d2b2b7c20 */ /* 0x000fca0008410000 */
[----:B------:R0:W-:Y:S01]  /*15650*/  STL [R1+0x2a8], R43 ;  /* 0x0002a82b01007387 */ /* 0x0001e20000100800 */
[----:B------:R-:W-:Y:S02]  /*15660*/  SHF.L.U32 R40, R57, 0x10, RZ ;  /* 0x0000001039287819 */ /* 0x000fe400000006ff */
[----:B--2---:R-:W-:-:S05]  /*15670*/  SHF.L.U32 R41, R41, 0x10, RZ ;  /* 0x0000001029297819 */ /* 0x004fca00000006ff */
[----:B------:R-:W-:Y:S01]  /*15680*/  FADD.FTZ R47, R41, -UR16 ;  /* 0x80000010292f7e21 */ /* 0x000fe20008010000 */
[----:B------:R-:W-:-:S03]  /*15690*/  SHF.L.U32 R41, R54, 0x10, RZ ;  /* 0x0000001036297819 */ /* 0x000fc600000006ff */
[----:B------:R-:W-:-:S05]  /*156a0*/  FMUL.FTZ R54, R47, UR13 ;  /* 0x0000000d2f367c20 */ /* 0x000fca0008410000 */
        /* <DEDUP_REMOVED lines=20> */
.L_x_360:
[----:B------:R-:W2:Y:S04]  /*157f0*/  LDL.LU R47, [R1+0x618] ;  /* 0x00061800012f7983 */ /* 0x000ea80000300800 */
[----:B0-----:R-:W3:Y:S01]  /*15800*/  LDL.LU R54, [R1+0x620] ;  /* 0x0006200001367983 */ /* 0x001ee20000300800 */
[----:B------:R-:W-:-:S03]  /*15810*/  FADD.FTZ R51, R51, R42 ;  /* 0x0000002a33337221 */ /* 0x000fc60000010000 */
[----:B------:R-:W4:Y:S04]  /*15820*/  LDL R42, [R1+0x2a8] ;  /* 0x0002a800012a7983 */ /* 0x000f280000100800 */
[----:B------:R-:W4:Y:S04]  /*15830*/  LDL.LU R59, [R1+0x61c] ;  /* 0x00061c00013b7983 */ /* 0x000f280000300800 */
[----:B------:R-:W4:Y:S01]  /*15840*/  LDL.LU R57, [R1+0x624] ;  /* 0x0006240001397983 */ /* 0x000f220000300800 */
[----:B------:R-:W-:-:S04]  /*15850*/  FMUL.FTZ R43, R40, R4 ;  /* 0x00000004282b7220 */ /* 0x000fc80000410000 */
[----:B------:R-:W-:Y:S01]  /*15860*/  FADD.FTZ R45, R45, R43 ;  /* 0x0000002b2d2d7221 */ /* 0x000fe20000010000 */
[----:B--2---:R-:W-:Y:S02]  /*15870*/  SHF.L.U32 R47, R47, 0x10, RZ ;  /* 0x000000102f2f7819 */ /* 0x004fe400000006ff */
[----:B---3--:R-:W-:-:S03]  /*15880*/  SHF.L.U32 R54, R54, 0x10, RZ ;  /* 0x0000001036367819 */ /* 0x008fc600000006ff */
[----:B------:R-:W-:Y:S02]  /*15890*/  FADD.FTZ R47, R47, -UR16 ;  /* 0x800000102f2f7e21 */ /* 0x000fe40008010000 */
[----:B------:R-:W-:Y:S01]  /*158a0*/  FADD.FTZ R54, R54, -UR16 ;  /* 0x8000001036367e21 */ /* 0x000fe20008010000 */
[----:B----4-:R-:W-:Y:S01]  /*158b0*/  FFMA.FTZ R60, R42, R43, R60 ;  /* 0x0000002b2a3c7223 */ /* 0x010fe2000001003c */
[----:B------:R-:W-:Y:S02]  /*158c0*/  SHF.L.U32 R42, R59, 0x10, RZ ;  /* 0x000000103b2a7819 */ /* 0x000fe400000006ff */
[----:B------:R-:W-:Y:S01]  /*158d0*/  FMUL.FTZ R59, R54, UR13 ;  /* 0x0000000d363b7c20 */ /* 0x000fe20008410000 */
[----:B------:R-:W-:Y:S02]  /*158e0*/  IMAD.U32 R43, R57, 0x10000, RZ ;  /* 0x00010000392b7824 */ /* 0x000fe400078e00ff */
[----:B------:R-:W-:Y:S02]  /*158f0*/  FMUL.FTZ R57, R47, UR13 ;  /* 0x0000000d2f397c20 */ /* 0x000fe40008410000 */
[----:B------:R0:W-:Y:S04]  /*15900*/  STL [R1+0x294], R59 ;  /* 0x0002943b01007387 */ /* 0x0001e80000100800 */
[----:B------:R0:W-:Y:S01]  /*15910*/  STL [R1+0x298], R57 ;  /* 0x0002983901007387 */ /* 0x0001e20000100800 */
[----:B------:R-:W-:Y:S01]  /*15920*/  FMUL.FTZ R47, R41, R5 ;  /* 0x00000005292f7220 */ /* 0x000fe20000410000 */
        /* <DEDUP_REMOVED lines=19> */
.L_x_361:
[----:B------:R-:W2:Y:S04]  /*15a60*/  LDL R54, [R1+0x2a4] ;  /* 0x0002a40001367983 */ /* 0x000ea80000100800 */
[----:B------:R1:W-:Y:S04]  /*15a70*/  STL [R1+0x6a0], R2 ;  /* 0x0006a00201007387 */ /* 0x0003e80000100800 */
[----:B0-----:R-:W3:Y:S04]  /*15a80*/  LDL R57, [R1+0x294] ;  /* 0x0002940001397983 */ /* 0x001ee80000100800 */
[----:B-----5:R0:W-:Y:S04]  /*15a90*/  STL [R1+0x69c], R0 ;  /* 0x00069c0001007387 */ /* 0x0201e80000100800 */
[----:B-1----:R-:W4:Y:S01]  /*15aa0*/  LDL.LU R2, [R1+0x248] ;  /* 0x0002480001027983 */ /* 0x002f220000300800 */
[----:B------:R-:W-:Y:S01]  /*15ab0*/  FADD.FTZ R45, R47, R45 ;  /* 0x0000002d2f2d7221 */ /* 0x000fe20000010000 */
[----:B------:R-:W-:-:S02]  /*15ac0*/  FADD.FTZ R49, R49, R44 ;  /* 0x0000002c31317221 */ /* 0x000fc40000010000 */
[----:B------:R-:W3:Y:S04]  /*15ad0*/  LDL.LU R59, [R1+0x630] ;  /* 0x00063000013b7983 */ /* 0x000ee80000300800 */
[----:B0-----:R-:W3:Y:S01]  /*15ae0*/  LDL.LU R0, [R1+0x244] ;  /* 0x0002440001007983 */ /* 0x001ee20000300800 */
[----:B--2---:R-:W-:-:S03]  /*15af0*/  FFMA.FTZ R60, R54, R47, R60 ;  /* 0x0000002f363c7223 */ /* 0x004fc6000001003c */
[----:B------:R-:W2:Y:S01]  /*15b00*/  LDL R47, [R1+0x298] ;  /* 0x00029800012f7983 */ /* 0x000ea20000100800 */
[----:B----4-:R-:W-:-:S03]  /*15b10*/  FFMA.FTZ R61, R2, R44, R61 ;  /* 0x0000002c023d7223 */ /* 0x010fc6000001003d */
[----:B------:R-:W4:Y:S01]  /*15b20*/  LDL.LU R44, [R1+0x288] ;  /* 0x00028800012c7983 */ /* 0x000f220000300800 */
[----:B------:R-:W-:-:S03]  /*15b30*/  FMUL.FTZ R54, R42, R4 ;  /* 0x000000042a367220 */ /* 0x000fc60000410000 */
[----:B------:R0:W5:Y:S01]  /*15b40*/  LDL.LU R2, [R1+0x6a0] ;  /* 0x0006a00001027983 */ /* 0x0001620000300800 */
[----:B---3--:R-:W-:-:S03]  /*15b50*/  FFMA.FTZ R48, R0, R46, R48 ;  /* 0x0000002e00307223 */ /* 0x008fc60000010030 */
[----:B------:R0:W5:Y:S01]  /*15b60*/  LDL.LU R0, [R1+0x69c] ;  /* 0x00069c0001007983 */ /* 0x0001620000300800 */
[----:B--2---:R-:W-:Y:S01]  /*15b70*/  FFMA.FTZ R60, R47, R54, R60 ;  /* 0x000000362f3c7223 */ /* 0x004fe2000001003c */
[----:B------:R-:W-:Y:S02]  /*15b80*/  FADD.FTZ R54, R45, R54 ;  /* 0x000000362d367221 */ /* 0x000fe40000010000 */
[----:B------:R-:W2:Y:S01]  /*15b90*/  LDL.LU R45, [R1+0x628] ;  /* 0x00062800012d7983 */ /* 0x000ea20000300800 */
[----:B------:R-:W-:-:S04]  /*15ba0*/  FMUL.FTZ R47, R43, R5 ;  /* 0x000000052b2f7220 */ /* 0x000fc80000410000 */
[----:B------:R-:W-:Y:S01]  /*15bb0*/  FFMA.FTZ R60, R57, R47, R60 ;  /* 0x0000002f393c7223 */ /* 0x000fe2000001003c */
[----:B------:R-:W-:Y:S01]  /*15bc0*/  FADD.FTZ R54, R47, R54 ;  /* 0x000000362f367221 */ /* 0x000fe20000010000 */
[----:B----4-:R-:W-:-:S05]  /*15bd0*/  SHF.L.U32 R44, R44, 0x10, RZ ;  /* 0x000000102c2c7819 */ /* 0x010fca00000006ff */
[----:B------:R-:W-:Y:S02]  /*15be0*/  FADD.FTZ R47, R44, -UR16 ;  /* 0x800000102c2f7e21 */ /* 0x000fe40008010000 */
[----:B------:R-:W3:Y:S02]  /*15bf0*/  LDL.LU R44, [R1+0x62c] ;  /* 0x00062c00012c7983 */ /* 0x000ee40000300800 */
[----:B------:R-:W-:-:S05]  /*15c00*/  FMUL.FTZ R47, R47, UR13 ;  /* 0x0000000d2f2f7c20 */ /* 0x000fca0008410000 */
[----:B------:R0:W-:Y:S01]  /*15c10*/  STL [R1+0x288], R47 ;  /* 0x0002882f01007387 */ /* 0x0001e20000100800 */
[----:B--2---:R-:W-:-:S05]  /*15c20*/  SHF.L.U32 R45, R45, 0x10, RZ ;  /* 0x000000102d2d7819 */ /* 0x004fca00000006ff */
[----:B------:R-:W-:Y:S01]  /*15c30*/  FADD.FTZ R57, R45, -UR16 ;  /* 0x800000102d397e21 */ /* 0x000fe20008010000 */
[----:B------:R-:W-:-:S03]  /*15c40*/  SHF.L.U32 R45, R59, 0x10, RZ ;  /* 0x000000103b2d7819 */ /* 0x000fc600000006ff */
[----:B------:R-:W-:-:S05]  /*15c50*/  FMUL.FTZ R59, R57, UR13 ;  /* 0x0000000d393b7c20 */ /* 0x000fca0008410000 */
[----:B------:R0:W-:Y:S01]  /*15c60*/  STL [R1+0x284], R59 ;  /* 0x0002843b01007387 */ /* 0x0001e20000100800 */
[----:B---3--:R-:W-:Y:S01]  /*15c70*/  SHF.L.U32 R44, R44, 0x10, RZ ;  /* 0x000000102c2c7819 */ /* 0x008fe200000006ff */
[----:B------:R-:W-:Y:S06]  /*15c80*/  @!P0 BRA `(.L_x_362) ;  /* 0x0000000000488947 */ /* 0x000fec0003800000 */
[----:B0----5:R-:W-:-:S04]  /*15c90*/  FFMA.FTZ R47, R47, R4, R2 ;  /* 0x000000042f2f7223 */ /* 0x021fc80000010002 */
        /* <DEDUP_REMOVED lines=17> */
.L_x_362:
[----:B0-----:R-:W2:Y:S01]  /*15db0*/  LDL.LU R47, [R1+0x264] ;  /* 0x00026400012f7983 */ /* 0x001ea20000300800 */
[----:B------:R-:W-:-:S03]  /*15dc0*/  FADD.FTZ R46, R51, R46 ;  /* 0x0000002e332e7221 */ /* 0x000fc60000010000 */
[----:B------:R-:W3:Y:S04]  /*15dd0*/  LDL R51, [R1+0x288] ;  /* 0x0002880001337983 */ /* 0x000ee80000100800 */
[----:B------:R-:W4:Y:S01]  /*15de0*/  LDL.LU R57, [R1+0x278] ;  /* 0x0002780001397983 */ /* 0x000f220000300800 */
[----:B------:R-:W-:-:S03]  /*15df0*/  FMUL.FTZ R59, R44, R4 ;  /* 0x000000042c3b7220 */ /* 0x000fc60000410000 */
[----:B------:R0:W-:Y:S01]  /*15e00*/  STL [R1+0x21c], R46 ;  /* 0x00021c2e01007387 */ /* 0x0001e20000100800 */
[----:B------:R-:W-:-:S03]  /*15e10*/  FADD.FTZ R54, R54, R59 ;  /* 0x0000003b36367221 */ /* 0x000fc60000010000 */
[----:B0-----:R-:W4:Y:S01]  /*15e20*/  LDL.LU R46, [R1+0x274] ;  /* 0x00027400012e7983 */ /* 0x001f220000300800 */
[----:B--2---:R-:W-:Y:S01]  /*15e30*/  SHF.L.U32 R47, R47, 0x10, RZ ;  /* 0x000000102f2f7819 */ /* 0x004fe200000006ff */
[----:B---3--:R-:W-:-:S04]  /*15e40*/  FFMA.FTZ R51, R51, R59, R60 ;  /* 0x0000003b33337223 */ /* 0x008fc8000001003c */
[----:B------:R-:W-:Y:S02]  /*15e50*/  FADD.FTZ R59, R47, -UR16 ;  /* 0x800000102f3b7e21 */ /* 0x000fe40008010000 */
[----:B------:R-:W2:Y:S01]  /*15e60*/  LDL.LU R47, [R1+0x640] ;  /* 0x00064000012f7983 */ /* 0x000ea20000300800 */
[----:B----4-:R-:W-:Y:S01]  /*15e70*/  SHF.L.U32 R57, R57, 0x10, RZ ;  /* 0x0000001039397819 */ /* 0x010fe200000006ff */
[----:B------:R-:W-:-:S04]  /*15e80*/  FMUL.FTZ R59, R59, UR13 ;  /* 0x0000000d3b3b7c20 */ /* 0x000fc80008410000 */
[----:B------:R-:W-:-:S04]  /*15e90*/  FADD.FTZ R60, R57, -UR16 ;  /* 0x80000010393c7e21 */ /* 0x000fc80008010000 */
[----:B------:R-:W-:Y:S01]  /*15ea0*/  FMUL.FTZ R60, R60, UR13 ;  /* 0x0000000d3c3c7c20 */ /* 0x000fe20008410000 */
[----:B------:R0:W-:Y:S04]  /*15eb0*/  STL [R1+0x278], R59 ;  /* 0x0002783b01007387 */ /* 0x0001e80000100800 */
[----:B------:R0:W-:Y:S01]  /*15ec0*/  STL [R1+0x274], R60 ;  /* 0x0002743c01007387 */ /* 0x0001e20000100800 */
[----:B------:R-:W-:Y:S01]  /*15ed0*/  SHF.L.U32 R46, R46, 0x10, RZ ;  /* 0x000000102e2e7819 */ /* 0x000fe200000006ff */
[----:B------:R-:W-:Y:S01]  /*15ee0*/  FMUL.FTZ R57, R45, R5 ;  /* 0x000000052d397220 */ /* 0x000fe20000410000 */
[----:B--2---:R-:W-:Y:S01]  /*15ef0*/  SHF.L.U32 R47, R47, 0x10, RZ ;  /* 0x000000102f2f7819 */ /* 0x004fe200000006ff */
[----:B0-----:R-:W-:Y:S06]  /*15f00*/  @!P0 BRA `(.L_x_363) ;  /* 0x00000000004c8947 */ /* 0x001fec0003800000 */
[----:B-----5:R-:W-:-:S04]  /*15f10*/  FFMA.FTZ R59, R59, R4, R2 ;  /* 0x000000043b3b7223 */ /* 0x020fc80000010002 */
        /* <DEDUP_REMOVED lines=18> */
.L_x_363:
[----:B------:R0:W-:Y:S04]  /*16040*/  STL [R1+0x6a4], R3 ;  /* 0x0006a40301007387 */ /* 0x0001e80000100800 */
[----:B------:R-:W2:Y:S04]  /*16050*/  LDL R59, [R1+0x284] ;  /* 0x00028400013b7983 */ /* 0x000ea80000100800 */
[----:B-----5:R1:W-:Y:S04]  /*16060*/  STL [R1+0x69c], R0 ;  /* 0x00069c0001007387 */ /* 0x0203e80000100800 */
[----:B0-----:R-:W3:Y:S04]  /*16070*/  LDL.LU R3, [R1+0x254] ;  /* 0x0002540001037983 */ /* 0x001ee80000300800 */
[----:B------:R0:W-:Y:S04]  /*16080*/  STL [R1+0x6a0], R2 ;  /* 0x0006a00201007387 */ /* 0x0001e80000100800 */
[----:B-1----:R-:W4:Y:S04]  /*16090*/  LDL.LU R0, [R1+0x24c] ;  /* 0x00024c0001007983 */ /* 0x002f280000300800 */
[----:B------:R-:W4:Y:S04]  /*160a0*/  LDL.LU R60, [R1+0x634] ;  /* 0x00063400013c7983 */ /* 0x000f280000300800 */
[----:B0-----:R-:W4:Y:S01]  /*160b0*/  LDL R2, [R1+0x278] ;  /* 0x0002780001027983 */ /* 0x001f220000100800 */
[----:B------:R-:W-:Y:S01]  /*160c0*/  FADD.FTZ R54, R57, R54 ;  /* 0x0000003639367221 */ /* 0x000fe20000010000 */
[----:B--2---:R-:W-:-:S02]  /*160d0*/  FFMA.FTZ R51, R59, R57, R51 ;  /* 0x000000393b337223 */ /* 0x004fc40000010033 */
[----:B------:R-:W2:Y:S01]  /*160e0*/  LDL.LU R57, [R1+0x63c] ;  /* 0x00063c0001397983 */ /* 0x000ea20000300800 */
[----:B---3--:R-:W-:Y:S01]  /*160f0*/  FFMA.FTZ R61, R3, R53, R61 ;  /* 0x00000035033d7223 */ /* 0x008fe2000001003d */
[----:B------:R-:W-:Y:S01]  /*16100*/  FADD.FTZ R53, R49, R53 ;  /* 0x0000003531357221 */ /* 0x000fe20000010000 */
[----:B------:R-:W-:Y:S01]  /*16110*/  FMUL.FTZ R59, R46, R4 ;  /* 0x000000042e3b7220 */ /* 0x000fe20000410000 */
[----:B------:R-:W3:Y:S04]  /*16120*/  LDL.LU R49, [R1+0x638] ;  /* 0x0006380001317983 */ /* 0x000ee80000300800 */
[----:B------:R0:W-:Y:S01]  /*16130*/  STL [R1+0x218], R61 ;  /* 0x0002183d01007387 */ /* 0x0001e20000100800 */
[----:B----4-:R-:W-:-:S03]  /*16140*/  FFMA.FTZ R48, R0, R50, R48 ;  /* 0x0000003200307223 */ /* 0x010fc60000010030 */
[----:B------:R1:W5:Y:S04]  /*16150*/  LDL.LU R3, [R1+0x6a4] ;  /* 0x0006a40001037983 */ /* 0x0003680000300800 */
[----:B0-----:R-:W4:Y:S04]  /*16160*/  LDL R61, [R1+0x274] ;  /* 0x00027400013d7983 */ /* 0x001f280000100800 */
[----:B------:R0:W-:Y:S01]  /*16170*/  STL [R1+0x214], R48 ;  /* 0x0002143001007387 */ /* 0x0001e20000100800 */
[----:B------:R-:W-:-:S03]  /*16180*/  FFMA.FTZ R51, R2, R59, R51 ;  /* 0x0000003b02337223 */ /* 0x000fc60000010033 */
[----:B------:R1:W5:Y:S04]  /*16190*/  LDL.LU R2, [R1+0x6a0] ;  /* 0x0006a00001027983 */ /* 0x0003680000300800 */
[----:B------:R1:W5:Y:S04]  /*161a0*/  LDL.LU R0, [R1+0x69c] ;  /* 0x00069c0001007983 */ /* 0x0003680000300800 */
[----:B0-----:R-:W4:Y:S01]  /*161b0*/  LDL.LU R48, [R1+0x644] ;  /* 0x0006440001307983 */ /* 0x001f220000300800 */
[----:B------:R-:W-:Y:S01]  /*161c0*/  FADD.FTZ R54, R54, R59 ;  /* 0x0000003b36367221 */ /* 0x000fe20000010000 */
[----:B------:R-:W-:-:S04]  /*161d0*/  FMUL.FTZ R59, R47, R5 ;  /* 0x000000052f3b7220 */ /* 0x000fc80000410000 */
[----:B------:R-:W-:Y:S01]  /*161e0*/  FADD.FTZ R54, R59, R54 ;  /* 0x000000363b367221 */ /* 0x000fe20000010000 */
[----:B--2---:R-:W-:Y:S02]  /*161f0*/  SHF.L.U32 R57, R57, 0x10, RZ ;  /* 0x0000001039397819 */ /* 0x004fe400000006ff */
[----:B---3--:R-:W-:-:S03]  /*16200*/  SHF.L.U32 R49, R49, 0x10, RZ ;  /* 0x0000001031317819 */ /* 0x008fc600000006ff */
[----:B------:R-:W-:Y:S01]  /*16210*/  FADD.FTZ R57, R57, -UR16 ;  /* 0x8000001039397e21 */ /* 0x000fe20008010000 */
[----:B----4-:R-:W-:Y:S01]  /*16220*/  FFMA.FTZ R61, R61, R59, R51 ;  /* 0x0000003b3d3d7223 */ /* 0x010fe20000010033 */
[----:B------:R-:W-:Y:S02]  /*16230*/  FADD.FTZ R51, R49, -UR16 ;  /* 0x8000001031337e21 */ /* 0x000fe40008010000 */
[----:B------:R-:W-:Y:S02]  /*16240*/  FMUL.FTZ R59, R57, UR13 ;  /* 0x0000000d393b7c20 */ /* 0x000fe40008410000 */
[----:B------:R-:W-:-:S03]  /*16250*/  FMUL.FTZ R51, R51, UR13 ;  /* 0x0000000d33337c20 */ /* 0x000fc60008410000 */
[----:B------:R1:W-:Y:S04]  /*16260*/  STL [R1+0x264], R59 ;  /* 0x0002643b01007387 */ /* 0x0003e80000100800 */
[----:B------:R1:W-:Y:S01]  /*16270*/  STL [R1+0x268], R51 ;  /* 0x0002683301007387 */ /* 0x0003e20000100800 */
[----:B------:R-:W-:Y:S02]  /*16280*/  SHF.L.U32 R49, R60, 0x10, RZ ;  /* 0x000000103c317819 */ /* 0x000fe400000006ff */
[----:B------:R-:W-:Y:S01]  /*16290*/  SHF.L.U32 R48, R48, 0x10, RZ ;  /* 0x0000001030307819 */ /* 0x000fe200000006ff */
[----:B------:R-:W-:Y:S06]  /*162a0*/  @!P0 BRA `(.L_x_364) ;  /* 0x0000000000488947 */ /* 0x000fec0003800000 */
[----:B-1---5:R-:W-:-:S04]  /*162b0*/  FFMA.FTZ R51, R51, R4, R2 ;  /* 0x0000000433337223 */ /* 0x022fc80000010002 */
        /* <DEDUP_REMOVED lines=17> */
.L_x_364:
[----:B-----5:R0:W-:Y:S04]  /*163d0*/  STL [R1+0x6a0], R2 ;  /* 0x0006a00201007387 */ /* 0x0201e80000100800 */
[----:B------:R2:W-:Y:S04]  /*163e0*/  STL [R1+0x69c], R0 ;  /* 0x00069c0001007387 */ /* 0x0005e80000100800 */
[----:B------:R-:W3:Y:S04]  /*163f0*/  LDL.LU R57, [R1+0x648] ;  /* 0x0006480001397983 */ /* 0x000ee80000300800 */
[----:B0-----:R-:W4:Y:S04]  /*16400*/  LDL.LU R2, [R1+0x21c] ;  /* 0x00021c0001027983 */ /* 0x001f280000300800 */
[----:B--2---:R-:W2:Y:S04]  /*16410*/  LDL R0, [R1+0x268] ;  /* 0x0002680001007983 */ /* 0x004ea80000100800 */
[----:B-1----:R-:W3:Y:S04]  /*16420*/  LDL.LU R59, [R1+0x64c] ;  /* 0x00064c00013b7983 */ /* 0x002ee80000300800 */
[----:B------:R-:W3:Y:S01]  /*16430*/  LDL.LU R60, [R1+0x654] ;  /* 0x00065400013c7983 */ /* 0x000ee20000300800 */
[----:B------:R-:W-:-:S04]  /*16440*/  FMUL.FTZ R51, R48, R4 ;  /* 0x0000000430337220 */ /* 0x000fc80000410000 */
[----:B------:R-:W-:Y:S01]  /*16450*/  FADD.FTZ R54, R54, R51 ;  /* 0x0000003336367221 */ /* 0x000fe20000010000 */
[----:B----4-:R-:W-:Y:S02]  /*16460*/  FADD.FTZ R50, R2, R50 ;  /* 0x0000003202327221 */ /* 0x010fe40000010000 */
[----:B------:R0:W5:Y:S04]  /*16470*/  LDL.LU R2, [R1+0x6a0] ;  /* 0x0006a00001027983 */ /* 0x0001680000300800 */
[----:B------:R1:W-:Y:S01]  /*16480*/  STL [R1+0x21c], R50 ;  /* 0x00021c3201007387 */ /* 0x0003e20000100800 */
[----:B--2---:R-:W-:-:S03]  /*16490*/  FFMA.FTZ R61, R0, R51, R61 ;  /* 0x00000033003d7223 */ /* 0x004fc6000001003d */
[----:B------:R0:W5:Y:S04]  /*164a0*/  LDL.LU R0, [R1+0x69c] ;  /* 0x00069c0001007983 */ /* 0x0001680000300800 */
[----:B-1----:R-:W2:Y:S01]  /*164b0*/  LDL.LU R50, [R1+0x650] ;  /* 0x0006500001327983 */ /* 0x002ea20000300800 */
[----:B---3--:R-:W-:Y:S02]  /*164c0*/  SHF.L.U32 R57, R57, 0x10, RZ ;  /* 0x0000001039397819 */ /* 0x008fe400000006ff */
[----:B------:R-:W-:-:S03]  /*164d0*/  SHF.L.U32 R59, R59, 0x10, RZ ;  /* 0x000000103b3b7819 */ /* 0x000fc600000006ff */
[----:B------:R-:W-:Y:S02]  /*164e0*/  FADD.FTZ R57, R57, -UR16 ;  /* 0x8000001039397e21 */ /* 0x000fe40008010000 */
[----:B------:R-:W-:Y:S01]  /*164f0*/  FADD.FTZ R59, R59, -UR16 ;  /* 0x800000103b3b7e21 */ /* 0x000fe20008010000 */
[----:B------:R-:W-:Y:S01]  /*16500*/  SHF.L.U32 R51, R60, 0x10, RZ ;  /* 0x000000103c337819 */ /* 0x000fe200000006ff */
[----:B------:R-:W-:Y:S02]  /*16510*/  FMUL.FTZ R60, R57, UR13 ;  /* 0x0000000d393c7c20 */ /* 0x000fe40008410000 */
[----:B------:R-:W-:-:S03]  /*16520*/  FMUL.FTZ R59, R59, UR13 ;  /* 0x0000000d3b3b7c20 */ /* 0x000fc60008410000 */
[----:B------:R0:W-:Y:S04]  /*16530*/  STL [R1+0x254], R60 ;  /* 0x0002543c01007387 */ /* 0x0001e80000100800 */
[----:B------:R0:W-:Y:S01]  /*16540*/  STL [R1+0x24c], R59 ;  /* 0x00024c3b01007387 */ /* 0x0001e20000100800 */
        /* <DEDUP_REMOVED lines=22> */
.L_x_365:
[----:B------:R-:W2:Y:S01]  /*166b0*/  LDL R59, [R1+0x264] ;  /* 0x00026400013b7983 */ /* 0x000ea20000100800 */
[----:B------:R-:W-:-:S03]  /*166c0*/  FADD.FTZ R54, R57, R54 ;  /* 0x0000003639367221 */ /* 0x000fc60000010000 */
[----:B------:R0:W-:Y:S04]  /*166d0*/  STL [R1+0x6a4], R3 ;  /* 0x0006a40301007387 */ /* 0x0001e80000100800 */
[----:B-----5:R1:W-:Y:S04]  /*166e0*/  STL [R1+0x6a0], R2 ;  /* 0x0006a00201007387 */ /* 0x0203e80000100800 */
[----:B------:R3:W-:Y:S04]  /*166f0*/  STL [R1+0x69c], R0 ;  /* 0x00069c0001007387 */ /* 0x0007e80000100800 */
[----:B0-----:R-:W4:Y:S04]  /*16700*/  LDL.LU R3, [R1+0x218] ;  /* 0x0002180001037983 */ /* 0x001f280000300800 */
[----:B-1----:R-:W4:Y:S04]  /*16710*/  LDL.LU R2, [R1+0x260] ;  /* 0x0002600001027983 */ /* 0x002f280000300800 */
[----:B---3--:R-:W3:Y:S04]  /*16720*/  LDL.LU R0, [R1+0x214] ;  /* 0x0002140001007983 */ /* 0x008ee80000300800 */
[----:B------:R-:W3:Y:S01]  /*16730*/  LDL R60, [R1+0x24c] ;  /* 0x00024c00013c7983 */ /* 0x000ee20000100800 */
[----:B--2---:R-:W-:Y:S01]  /*16740*/  FFMA.FTZ R61, R59, R57, R61 ;  /* 0x000000393b3d7223 */ /* 0x004fe2000001003d */
[----:B------:R-:W-:-:S02]  /*16750*/  FMUL.FTZ R59, R50, R4 ;  /* 0x00000004323b7220 */ /* 0x000fc40000410000 */
[----:B------:R-:W2:Y:S01]  /*16760*/  LDL R57, [R1+0x254] ;  /* 0x0002540001397983 */ /* 0x000ea20000100800 */
[----:B------:R-:W-:Y:S01]  /*16770*/  FADD.FTZ R53, R53, R52 ;  /* 0x0000003435357221 */ /* 0x000fe20000010000 */
[----:B----4-:R-:W-:Y:S02]  /*16780*/  FFMA.FTZ R2, R2, R52, R3 ;  /* 0x0000003402027223 */ /* 0x010fe40000010003 */
[----:B------:R-:W4:Y:S01]  /*16790*/  LDL.LU R52, [R1+0x658] ;  /* 0x0006580001347983 */ /* 0x000f220000300800 */
[----:B--2---:R-:W-:Y:S01]  /*167a0*/  FFMA.FTZ R61, R57, R59, R61 ;  /* 0x0000003b393d7223 */ /* 0x004fe2000001003d */
[----:B------:R-:W-:Y:S02]  /*167b0*/  FADD.FTZ R57, R54, R59 ;  /* 0x0000003b36397221 */ /* 0x000fe40000010000 */
[----:B------:R0:W-:Y:S04]  /*167c0*/  STL [R1+0x218], R53 ;  /* 0x0002183501007387 */ /* 0x0001e80000100800 */
[----:B------:R-:W3:Y:S01]  /*167d0*/  LDL.LU R54, [R1+0x25c] ;  /* 0x00025c0001367983 */ /* 0x000ee20000300800 */
[----:B------:R-:W-:-:S03]  /*167e0*/  FMUL.FTZ R59, R51, R5 ;  /* 0x00000005333b7220 */ /* 0x000fc60000410000 */
[----:B------:R1:W5:Y:S04]  /*167f0*/  LDL.LU R3, [R1+0x6a4] ;  /* 0x0006a40001037983 */ /* 0x0003680000300800 */
[----:B0-----:R-:W2:Y:S01]  /*16800*/  LDL.LU R53, [R1+0x65c] ;  /* 0x00065c0001357983 */ /* 0x001ea20000300800 */
[----:B------:R-:W-:-:S03]  /*16810*/  FADD.FTZ R57, R59, R57 ;  /* 0x000000393b397221 */ /* 0x000fc60000010000 */
[----:B------:R0:W-:Y:S01]  /*16820*/  STL [R1+0x228], R2 ;  /* 0x0002280201007387 */ /* 0x0001e20000100800 */
[----:B----4-:R-:W-:-:S03]  /*16830*/  SHF.L.U32 R52, R52, 0x10, RZ ;  /* 0x0000001034347819 */ /* 0x010fc600000006ff */
[----:B0-----:R1:W5:Y:S01]  /*16840*/  LDL.LU R2, [R1+0x6a0] ;  /* 0x0006a00001027983 */ /* 0x0013620000300800 */
[----:B---3--:R-:W-:-:S03]  /*16850*/  FFMA.FTZ R54, R54, R55, R0 ;  /* 0x0000003736367223 */ /* 0x008fc60000010000 */
[----:B------:R1:W5:Y:S04]  /*16860*/  LDL.LU R0, [R1+0x69c] ;  /* 0x00069c0001007983 */ /* 0x0003680000300800 */
[----:B------:R0:W-:Y:S02]  /*16870*/  STL [R1+0x220], R54 ;  /* 0x0002203601007387 */ /* 0x0001e40000100800 */
[----:B0-----:R-:W-:Y:S02]  /*16880*/  FFMA.FTZ R54, R60, R59, R61 ;  /* 0x0000003b3c367223 */ /* 0x001fe4000001003d */
[----:B------:R-:W3:Y:S01]  /*16890*/  LDL.LU R61, [R1+0x664] ;  /* 0x00066400013d7983 */ /* 0x000ee20000300800 */
[----:B------:R-:W-:-:S03]  /*168a0*/  FADD.FTZ R59, R52, -UR16 ;  /* 0x80000010343b7e21 */ /* 0x000fc60008010000 */
[----:B------:R-:W4:Y:S01]  /*168b0*/  LDL.LU R52, [R1+0x660] ;  /* 0x0006600001347983 */ /* 0x000f220000300800 */
[----:B--2---:R-:W-:-:S05]  /*168c0*/  SHF.L.U32 R53, R53, 0x10, RZ ;  /* 0x0000001035357819 */ /* 0x004fca00000006ff */
[----:B------:R-:W-:Y:S01]  /*168d0*/  FADD.FTZ R60, R53, -UR16 ;  /* 0x80000010353c7e21 */ /* 0x000fe20008010000 */
[----:B---3--:R-:W-:Y:S01]  /*168e0*/  SHF.L.U32 R53, R61, 0x10, RZ ;  /* 0x000000103d357819 */ /* 0x008fe200000006ff */
[----:B------:R-:W-:Y:S02]  /*168f0*/  FMUL.FTZ R61, R59, UR13 ;  /* 0x0000000d3b3d7c20 */ /* 0x000fe40008410000 */
[----:B------:R-:W-:-:S03]  /*16900*/  FMUL.FTZ R59, R60, UR13 ;  /* 0x0000000d3c3b7c20 */ /* 0x000fc60008410000 */
[----:B------:R1:W-:Y:S04]  /*16910*/  STL [R1+0x248], R61 ;  /* 0x0002483d01007387 */ /* 0x0003e80000100800 */
[----:B------:R1:W-:Y:S01]  /*16920*/  STL [R1+0x244], R59 ;  /* 0x0002443b01007387 */ /* 0x0003e20000100800 */
[----:B----4-:R-:W-:Y:S01]  /*16930*/  SHF.L.U32 R52, R52, 0x10, RZ ;  /* 0x0000001034347819 */ /* 0x010fe200000006ff */
        /* <DEDUP_REMOVED lines=20> */
.L_x_366:
[----:B-----5:R0:W-:Y:S04]  /*16a80*/  STL [R1+0x69c], R0 ;  /* 0x00069c0001007387 */ /* 0x0201e80000100800 */
[----:B------:R-:W2:Y:S04]  /*16a90*/  LDL.LU R60, [R1+0x668] ;  /* 0x00066800013c7983 */ /* 0x000ea80000300800 */
[----:B0-----:R-:W3:Y:S01]  /*16aa0*/  LDL.LU R0, [R1+0x21c] ;  /* 0x00021c0001007983 */ /* 0x001ee20000300800 */
[----:B-1----:R-:W-:-:S04]  /*16ab0*/  FMUL.FTZ R59, R52, R4 ;  /* 0x00000004343b7220 */ /* 0x002fc80000410000 */
[----:B------:R-:W-:Y:S02]  /*16ac0*/  FFMA.FTZ R61, R61, R59, R54 ;  /* 0x0000003b3d3d7223 */ /* 0x000fe40000010036 */
[----:B------:R-:W4:Y:S04]  /*16ad0*/  LDL.LU R54, [R1+0x670] ;  /* 0x0006700001367983 */ /* 0x000f280000300800 */
[----:B------:R0:W-:Y:S02]  /*16ae0*/  STL [R1+0x214], R61 ;  /* 0x0002143d01007387 */ /* 0x0001e40000100800 */
[----:B0-----:R-:W-:Y:S02]  /*16af0*/  FADD.FTZ R61, R57, R59 ;  /* 0x0000003b393d7221 */ /* 0x001fe40000010000 */
[----:B------:R-:W4:Y:S01]  /*16b00*/  LDL.LU R59, [R1+0x674] ;  /* 0x00067400013b7983 */ /* 0x000f220000300800 */
[----:B--2---:R-:W-:Y:S01]  /*16b10*/  SHF.L.U32 R60, R60, 0x10, RZ ;  /* 0x000000103c3c7819 */ /* 0x004fe200000006ff */
[----:B---3--:R-:W-:-:S02]  /*16b20*/  FADD.FTZ R55, R0, R55 ;  /* 0x0000003700377221 */ /* 0x008fc40000010000 */
[----:B------:R0:W5:Y:S04]  /*16b30*/  LDL.LU R0, [R1+0x69c] ;  /* 0x00069c0001007983 */ /* 0x0001680000300800 */
[----:B------:R1:W-:Y:S04]  /*16b40*/  STL [R1+0x224], R55 ;  /* 0x0002243701007387 */ /* 0x0003e80000100800 */
[----:B-1----:R-:W2:Y:S01]  /*16b50*/  LDL.LU R55, [R1+0x66c] ;  /* 0x00066c0001377983 */ /* 0x002ea20000300800 */
[----:B------:R-:W-:-:S04]  /*16b60*/  FADD.FTZ R60, R60, -UR16 ;  /* 0x800000103c3c7e21 */ /* 0x000fc80008010000 */
[----:B------:R-:W-:-:S05]  /*16b70*/  FMUL.FTZ R60, R60, UR13 ;  /* 0x0000000d3c3c7c20 */ /* 0x000fca0008410000 */
[----:B------:R0:W-:Y:S01]  /*16b80*/  STL [R1+0x23c], R60 ;  /* 0x00023c3c01007387 */ /* 0x0001e20000100800 */
[----:B----4-:R-:W-:Y:S02]  /*16b90*/  SHF.L.U32 R54, R54, 0x10, RZ ;  /* 0x0000001036367819 */ /* 0x010fe400000006ff */
[----:B--2---:R-:W-:-:S05]  /*16ba0*/  SHF.L.U32 R55, R55, 0x10, RZ ;  /* 0x0000001037377819 */ /* 0x004fca00000006ff */
[----:B------:R-:W-:-:S04]  /*16bb0*/  FADD.FTZ R57, R55, -UR16 ;  /* 0x8000001037397e21 */ /* 0x000fc80008010000 */
[----:B------:R-:W-:-:S05]  /*16bc0*/  FMUL.FTZ R57, R57, UR13 ;  /* 0x0000000d39397c20 */ /* 0x000fca0008410000 */
        /* <DEDUP_REMOVED lines=23> */
.L_x_367:
[----:B------:R1:W-:Y:S04]  /*16d40*/  STL [R1+0x6b0], R8 ;  /* 0x0006b00801007387 */ /* 0x0003e80000100800 */
[----:B------:R2:W-:Y:S04]  /*16d50*/  STL [R1+0x6ac], R7 ;  /* 0x0006ac0701007387 */ /* 0x0005e80000100800 */
[----:B------:R3:W-:Y:S04]  /*16d60*/  STL [R1+0x6a8], R6 ;  /* 0x0006a80601007387 */ /* 0x0007e80000100800 */
[----:B-1----:R-:W4:Y:S04]  /*16d70*/  LDL.LU R8, [R1+0x228] ;  /* 0x0002280001087983 */ /* 0x002f280000300800 */
[----:B--2---:R-:W4:Y:S04]  /*16d80*/  LDL.LU R7, [R1+0x35c] ;  /* 0x00035c0001077983 */ /* 0x004f280000300800 */
[----:B---3--:R-:W2:Y:S04]  /*16d90*/  LDL.LU R6, [R1+0x218] ;  /* 0x0002180001067983 */ /* 0x008ea80000300800 */
[----:B0-----:R-:W3:Y:S04]  /*16da0*/  LDL.LU R60, [R1+0x214] ;  /* 0x00021400013c7983 */ /* 0x001ee80000300800 */
[----:B------:R-:W3:Y:S04]  /*16db0*/  LDL R57, [R1+0x244] ;  /* 0x0002440001397983 */ /* 0x000ee80000100800 */
[----:B-----5:R0:W-:Y:S04]  /*16dc0*/  STL [R1+0x69c], R0 ;  /* 0x00069c0001007387 */ /* 0x0201e80000100800 */
[----:B------:R1:W-:Y:S04]  /*16dd0*/  STL [R1+0x6a4], R3 ;  /* 0x0006a40301007387 */ /* 0x0003e80000100800 */
[----:B0-----:R-:W3:Y:S04]  /*16de0*/  LDL R0, [R1+0x238] ;  /* 0x0002380001007983 */ /* 0x001ee80000100800 */
[----:B------:R0:W-:Y:S04]  /*16df0*/  STL [R1+0x6a0], R2 ;  /* 0x0006a00201007387 */ /* 0x0001e80000100800 */
[----:B-1----:R-:W3:Y:S04]  /*16e00*/  LDL.LU R3, [R1+0x220] ;  /* 0x0002200001037983 */ /* 0x002ee80000300800 */
[----:B0-----:R-:W3:Y:S01]  /*16e10*/  LDL.LU R2, [R1+0x350] ;  /* 0x0003500001027983 */ /* 0x001ee20000300800 */
[----:B----4-:R-:W-:-:S03]  /*16e20*/  FFMA.FTZ R7, R7, R56, R8 ;  /* 0x0000003807077223 */ /* 0x010fc60000010008 */
[----:B------:R0:W5:Y:S01]  /*16e30*/  LDL.LU R8, [R1+0x6b0] ;  /* 0x0006b00001087983 */ /* 0x0001620000300800 */
[----:B--2---:R-:W-:Y:S01]  /*16e40*/  FADD.FTZ R56, R6, R56 ;  /* 0x0000003806387221 */ /* 0x004fe20000010000 */
[----:B---3--:R-:W-:-:S04]  /*16e50*/  FFMA.FTZ R60, R57, R59, R60 ;  /* 0x0000003b393c7223 */ /* 0x008fc8000001003c */
[----:B------:R1:W-:Y:S04]  /*16e60*/  STL [R1+0x260], R56 ;  /* 0x0002603801007387 */ /* 0x0003e80000100800 */
[----:B------:R2:W-:Y:S04]  /*16e70*/  STL [R1+0x234], R7 ;  /* 0x0002340701007387 */ /* 0x0005e80000100800 */
[----:B------:R0:W5:Y:S04]  /*16e80*/  LDL.LU R6, [R1+0x6a8] ;  /* 0x0006a80001067983 */ /* 0x0001680000300800 */
[----:B-1----:R-:W3:Y:S01]  /*16e90*/  LDL R56, [R1+0x23c] ;  /* 0x00023c0001387983 */ /* 0x002ee20000100800 */
[----:B------:R-:W-:Y:S01]  /*16ea0*/  FMUL.FTZ R57, R54, R4 ;  /* 0x0000000436397220 */ /* 0x000fe20000410000 */
[----:B------:R-:W-:-:S02]  /*16eb0*/  FADD.FTZ R59, R59, R61 ;  /* 0x0000003d3b3b7221 */ /* 0x000fc40000010000 */
[----:B------:R-:W4:Y:S04]  /*16ec0*/  LDL.LU R61, [R1+0x67c] ;  /* 0x00067c00013d7983 */ /* 0x000f280000300800 */
[----:B--2---:R0:W5:Y:S01]  /*16ed0*/  LDL.LU R7, [R1+0x6ac] ;  /* 0x0006ac0001077983 */ /* 0x0041620000300800 */
[----:B------:R-:W-:-:S03]  /*16ee0*/  FFMA.FTZ R2, R2, R58, R3 ;  /* 0x0000003a02027223 */ /* 0x000fc60000010003 */
[----:B------:R0:W5:Y:S04]  /*16ef0*/  LDL.LU R3, [R1+0x6a4] ;  /* 0x0006a40001037983 */ /* 0x0001680000300800 */
[----:B------:R1:W-:Y:S04]  /*16f00*/  STL [R1+0x25c], R2 ;  /* 0x00025c0201007387 */ /* 0x0003e80000100800 */
[----:B-1----:R0:W5:Y:S01]  /*16f10*/  LDL.LU R2, [R1+0x6a0] ;  /* 0x0006a00001027983 */ /* 0x0021620000300800 */
[----:B---3--:R-:W-:Y:S01]  /*16f20*/  FFMA.FTZ R56, R56, R57, R60 ;  /* 0x0000003938387223 */ /* 0x008fe2000001003c */
[----:B------:R-:W-:-:S02]  /*16f30*/  FADD.FTZ R57, R59, R57 ;  /* 0x000000393b397221 */ /* 0x000fc40000010000 */
[----:B------:R-:W2:Y:S01]  /*16f40*/  LDL.LU R59, [R1+0x678] ;  /* 0x00067800013b7983 */ /* 0x000ea20000300800 */
[----:B------:R-:W-:-:S04]  /*16f50*/  FMUL.FTZ R60, R55, R5 ;  /* 0x00000005373c7220 */ /* 0x000fc80000410000 */
[----:B------:R-:W-:Y:S01]  /*16f60*/  FFMA.FTZ R56, R0, R60, R56 ;  /* 0x0000003c00387223 */ /* 0x000fe20000010038 */
[----:B------:R-:W-:Y:S01]  /*16f70*/  FADD.FTZ R60, R60, R57 ;  /* 0x000000393c3c7221 */ /* 0x000fe20000010000 */
[----:B------:R0:W5:Y:S04]  /*16f80*/  LDL.LU R0, [R1+0x69c] ;  /* 0x00069c0001007983 */ /* 0x0001680000300800 */
[----:B------:R1:W-:Y:S04]  /*16f90*/  STL [R1+0x218], R56 ;  /* 0x0002183801007387 */ /* 0x0003e80000100800 */
[----:B------:R-:W3:Y:S04]  /*16fa0*/  LDL.LU R57, [R1+0x684] ;  /* 0x0006840001397983 */ /* 0x000ee80000300800 */
[----:B-1----:R-:W3:Y:S01]  /*16fb0*/  LDL.LU R56, [R1+0x680] ;  /* 0x0006800001387983 */ /* 0x002ee20000300800 */
[----:B----4-:R-:W-:-:S03]  /*16fc0*/  SHF.L.U32 R61, R61, 0x10, RZ ;  /* 0x000000103d3d7819 */ /* 0x010fc600000006ff */
[----:B------:R1:W-:Y:S01]  /*16fd0*/  STL [R1+0x214], R60 ;  /* 0x0002143c01007387 */ /* 0x0003e20000100800 */
[----:B--2---:R-:W-:-:S05]  /*16fe0*/  SHF.L.U32 R59, R59, 0x10, RZ ;  /* 0x000000103b3b7819 */ /* 0x004fca00000006ff */
[----:B-1----:R-:W-:Y:S01]  /*16ff0*/  FADD.FTZ R60, R59, -UR16 ;  /* 0x800000103b3c7e21 */ /* 0x002fe20008010000 */
[----:B------:R-:W-:-:S03]  /*17000*/  FADD.FTZ R59, R61, -UR16 ;  /* 0x800000103d3b7e21 */ /* 0x000fc60008010000 */
[----:B------:R-:W-:Y:S01]  /*17010*/  FMUL.FTZ R60, R60, UR13 ;  /* 0x0000000d3c3c7c20 */ /* 0x000fe20008410000 */
[----:B------:R-:W-:-:S04]  /*17020*/  FMUL.FTZ R61, R59, UR13 ;  /* 0x0000000d3b3d7c20 */ /* 0x000fc80008410000 */
[----:B------:R0:W-:Y:S04]  /*17030*/  STL [R1+0x220], R60 ;  /* 0x0002203c01007387 */ /* 0x0001e80000100800 */
[----:B------:R0:W-:Y:S01]  /*17040*/  STL [R1+0x21c], R61 ;  /* 0x00021c3d01007387 */ /* 0x0001e20000100800 */
[----:B---3--:R-:W-:Y:S02]  /*17050*/  SHF.L.U32 R57, R57, 0x10, RZ ;  /* 0x0000001039397819 */ /* 0x008fe400000006ff */
[----:B------:R-:W-:Y:S01]  /*17060*/  SHF.L.U32 R56, R56, 0x10, RZ ;  /* 0x0000001038387819 */ /* 0x000fe200000006ff */
        /* <DEDUP_REMOVED lines=19> */
.L_x_368:
[----:B-----5:R1:W-:Y:S04]  /*171a0*/  STL [R1+0x6a8], R6 ;  /* 0x0006a80601007387 */ /* 0x0203e80000100800 */
[----:B------:R2:W-:Y:S04]  /*171b0*/  STL [R1+0x6a4], R3 ;  /* 0x0006a40301007387 */ /* 0x0005e80000100800 */
[----:B------:R3:W-:Y:S04]  /*171c0*/  STL [R1+0x6a0], R2 ;  /* 0x0006a00201007387 */ /* 0x0007e80000100800 */
[----:B-1----:R-:W4:Y:S04]  /*171d0*/  LDL.LU R6, [R1+0x218] ;  /* 0x0002180001067983 */ /* 0x002f280000300800 */
[----:B--2---:R-:W4:Y:S04]  /*171e0*/  LDL R3, [R1+0x220] ;  /* 0x0002200001037983 */ /* 0x004f280000100800 */
[----:B---3--:R-:W2:Y:S04]  /*171f0*/  LDL.LU R2, [R1+0x214] ;  /* 0x0002140001027983 */ /* 0x008ea80000300800 */
[----:B------:R1:W-:Y:S04]  /*17200*/  STL [R1+0x6ac], R7 ;  /* 0x0006ac0701007387 */ /* 0x0003e80000100800 */
[----:B------:R3:W-:Y:S04]  /*17210*/  STL [R1+0x69c], R0 ;  /* 0x00069c0001007387 */ /* 0x0007e80000100800 */
[----:B0-----:R-:W2:Y:S04]  /*17220*/  LDL.LU R60, [R1+0x688] ;  /* 0x00068800013c7983 */ /* 0x001ea80000300800 */
[----:B-1----:R-:W2:Y:S04]  /*17230*/  LDL.LU R7, [R1+0x224] ;  /* 0x0002240001077983 */ /* 0x002ea80000300800 */
[----:B---3--:R-:W3:Y:S04]  /*17240*/  LDL.LU R0, [R1+0x694] ;  /* 0x0006940001007983 */ /* 0x008ee80000300800 */
[----:B------:R-:W3:Y:S01]  /*17250*/  LDL.LU R61, [R1+0x68c] ;  /* 0x00068c00013d7983 */ /* 0x000ee20000300800 */
[----:B------:R-:W-:-:S04]  /*17260*/  FMUL.FTZ R59, R56, R4 ;  /* 0x00000004383b7220 */ /* 0x000fc80000410000 */
[----:B----4-:R-:W-:Y:S02]  /*17270*/  FFMA.FTZ R3, R3, R59, R6 ;  /* 0x0000003b03037223 */ /* 0x010fe40000010006 */
[----:B------:R0:W5:Y:S01]  /*17280*/  LDL.LU R6, [R1+0x6a8] ;  /* 0x0006a80001067983 */ /* 0x0001620000300800 */
[----:B--2---:R-:W-:-:S03]  /*17290*/  FADD.FTZ R59, R2, R59 ;  /* 0x0000003b023b7221 */ /* 0x004fc60000010000 */
[----:B------:R1:W-:Y:S04]  /*172a0*/  STL [R1+0x230], R3 ;  /* 0x0002300301007387 */ /* 0x0003e80000100800 */
[----:B------:R3:W-:Y:S04]  /*172b0*/  STL [R1+0x22c], R59 ;  /* 0x00022c3b01007387 */ /* 0x0007e80000100800 */
[----:B------:R0:W5:Y:S04]  /*172c0*/  LDL.LU R2, [R1+0x6a0] ;  /* 0x0006a00001027983 */ /* 0x0001680000300800 */
[----:B-1----:R0:W5:Y:S01]  /*172d0*/  LDL.LU R3, [R1+0x6a4] ;  /* 0x0006a40001037983 */ /* 0x0021620000300800 */
[----:B------:R-:W-:-:S03]  /*172e0*/  FADD.FTZ R58, R7, R58 ;  /* 0x0000003a073a7221 */ /* 0x000fc60000010000 */
[----:B------:R0:W5:Y:S01]  /*172f0*/  LDL.LU R7, [R1+0x6ac] ;  /* 0x0006ac0001077983 */ /* 0x0001620000300800 */
[----:B---3--:R-:W-:Y:S01]  /*17300*/  SHF.L.U32 R59, R0, 0x10, RZ ;  /* 0x00000010003b7819 */ /* 0x008fe200000006ff */
[----:B------:R-:W-:Y:S02]  /*17310*/  FMUL.FTZ R0, R57, R5 ;  /* 0x0000000539007220 */ /* 0x000fe40000410000 */
[----:B------:R1:W-:Y:S04]  /*17320*/  STL [R1+0x240], R58 ;  /* 0x0002403a01007387 */ /* 0x0003e80000100800 */
[----:B------:R2:W-:Y:S04]  /*17330*/  STL [R1+0x224], R0 ;  /* 0x0002240001007387 */ /* 0x0005e80000100800 */
[----:B-1----:R-:W3:Y:S04]  /*17340*/  LDL.LU R58, [R1+0x690] ;  /* 0x00069000013a7983 */ /* 0x002ee80000300800 */
[----:B--2---:R0:W5:Y:S01]  /*17350*/  LDL.LU R0, [R1+0x69c] ;  /* 0x00069c0001007983 */ /* 0x0041620000300800 */
[----:B------:R-:W-:-:S02]  /*17360*/  SHF.L.U32 R60, R60, 0x10, RZ ;  /* 0x000000103c3c7819 */ /* 0x000fc400000006ff */
[----:B------:R-:W-:-:S03]  /*17370*/  SHF.L.U32 R61, R61, 0x10, RZ ;  /* 0x000000103d3d7819 */ /* 0x000fc600000006ff */
[----:B------:R-:W-:Y:S02]  /*17380*/  FADD.FTZ R60, R60, -UR16 ;  /* 0x800000103c3c7e21 */ /* 0x000fe40008010000 */
[----:B------:R-:W-:Y:S02]  /*17390*/  FADD.FTZ R61, R61, -UR16 ;  /* 0x800000103d3d7e21 */ /* 0x000fe40008010000 */
[----:B------:R-:W-:Y:S02]  /*173a0*/  FMUL.FTZ R60, R60, UR13 ;  /* 0x0000000d3c3c7c20 */ /* 0x000fe40008410000 */
[----:B------:R-:W-:-:S03]  /*173b0*/  FMUL.FTZ R61, R61, UR13 ;  /* 0x0000000d3d3d7c20 */ /* 0x000fc60008410000 */
[----:B------:R0:W-:Y:S04]  /*173c0*/  STL [R1+0x218], R60 ;  /* 0x0002183c01007387 */ /* 0x0001e80000100800 */
[----:B------:R0:W-:Y:S01]  /*173d0*/  STL [R1+0x214], R61 ;  /* 0x0002143d01007387 */ /* 0x0001e20000100800 */
[----:B---3--:R-:W-:Y:S01]  /*173e0*/  SHF.L.U32 R58, R58, 0x10, RZ ;  /* 0x000000103a3a7819 */ /* 0x008fe200000006ff */
[----:B0-----:R-:W-:Y:S06]  /*173f0*/  @!P0 BRA `(.L_x_369) ;  /* 0x00000000005c8947 */ /* 0x001fec0003800000 */
[----:B-----5:R0:W-:Y:S04]  /*17400*/  STL [R1+0x69c], R0 ;  /* 0x00069c0001007387 */ /* 0x0201e80000100800 */
[----:B------:R1:W-:Y:S01]  /*17410*/  STL [R1+0x6a0], R6 ;  /* 0x0006a00601007387 */ /* 0x0003e20000100800 */
[----:B0-----:R-:W-:Y:S01]  /*17420*/  MOV R0, R61 ;  /* 0x0000003d00007202 */ /* 0x001fe20000000f00 */
[----:B------:R-:W-:-:S04]  /*17430*/  FFMA.FTZ R61, R60, R4, R2 ;  /* 0x000000043c3d7223 */ /* 0x000fc80000010002 */
[----:B------:R-:W-:-:S06]  /*17440*/  FMUL.FTZ R60, R61, -1.4426950216293334961 ;  /* 0xbfb8aa3b3d3c7820 */ /* 0x000fcc0000410000 */
[----:B------:R-:W0:Y:S02]  /*17450*/  MUFU.EX2 R60, R60 ;  /* 0x0000003c003c7308 */ /* 0x000e240000000800 */
[----:B0-----:R-:W-:-:S06]  /*17460*/  FADD.FTZ R60, R60, 1 ;  /* 0x3f8000003c3c7421 */ /* 0x001fcc0000010000 */
[----:B------:R-:W1:Y:S02]  /*17470*/  MUFU.RCP R60, R60 ;  /* 0x0000003c003c7308 */ /* 0x000e640000001000 */
[----:B-1----:R-:W-:Y:S01]  /*17480*/  FMUL.FTZ R6, R58, R60 ;  /* 0x0000003c3a067220 */ /* 0x002fe20000410000 */
[----:B------:R-:W-:-:S04]  /*17490*/  FADD.FTZ R58, -R60, 1 ;  /* 0x3f8000003c3a7421 */ /* 0x000fc80000010100 */
[----:B------:R-:W-:Y:S01]  /*174a0*/  FFMA.FTZ R58, R61, R58, 1 ;  /* 0x3f8000003d3a7423 */ /* 0x000fe2000001003a */
[----:B------:R-:W-:-:S03]  /*174b0*/  FFMA.FTZ R61, R0, R5, R3 ;  /* 0x00000005003d7223 */ /* 0x000fc60000010003 */
[----:B------:R-:W-:Y:S01]  /*174c0*/  FMUL.FTZ R58, R6, R58 ;  /* 0x0000003a063a7220 */ /* 0x000fe20000410000 */
[----:B------:R-:W-:Y:S01]  /*174d0*/  FMUL.FTZ R60, R61, -1.4426950216293334961 ;  /* 0xbfb8aa3b3d3c7820 */ /* 0x000fe20000410000 */
[----:B------:R0:W5:Y:S05]  /*174e0*/  LDL.LU R6, [R1+0x6a0] ;  /* 0x0006a00001067983 */ /* 0x00016a0000300800 */
[----:B------:R-:W1:Y:S02]  /*174f0*/  MUFU.EX2 R60, R60 ;  /* 0x0000003c003c7308 */ /* 0x000e640000000800 */
[----:B-1----:R-:W-:-:S06]  /*17500*/  FADD.FTZ R60, R60, 1 ;  /* 0x3f8000003c3c7421 */ /* 0x002fcc0000010000 */
[----:B------:R-:W1:Y:S02]  /*17510*/  MUFU.RCP R60, R60 ;  /* 0x0000003c003c7308 */ /* 0x000e640000001000 */
[----:B-1----:R-:W-:Y:S01]  /*17520*/  FMUL.FTZ R0, R59, R60 ;  /* 0x0000003c3b007220 */ /* 0x002fe20000410000 */
[----:B------:R-:W-:-:S04]  /*17530*/  FADD.FTZ R59, -R60, 1 ;  /* 0x3f8000003c3b7421 */ /* 0x000fc80000010100 */
[----:B------:R-:W-:-:S04]  /*17540*/  FFMA.FTZ R59, R61, R59, 1 ;  /* 0x3f8000003d3b7423 */ /* 0x000fc8000001003b */
[----:B------:R-:W-:Y:S02]  /*17550*/  FMUL.FTZ R59, R0, R59 ;  /* 0x0000003b003b7220 */ /* 0x000fe40000410000 */
[----:B------:R0:W5:Y:S05]  /*17560*/  LDL.LU R0, [R1+0x69c] ;  /* 0x00069c0001007983 */ /* 0x00016a0000300800 */
.L_x_369:
[----:B------:R1:W-:Y:S04]  /*17570*/  STL [R1+0x6b0], R33 ;  /* 0x0006b02101007387 */ /* 0x0003e80000100800 */
[----:B-----5:R2:W-:Y:S04]  /*17580*/  STL [R1+0x6a4], R6 ;  /* 0x0006a40601007387 */ /* 0x0205e80000100800 */
[----:B------:R-:W3:Y:S04]  /*17590*/  LDL R60, [R1+0x21c] ;  /* 0x00021c00013c7983 */ /* 0x000ee80000100800 */
[----:B-1----:R-:W3:Y:S04]  /*175a0*/  LDL.LU R33, [R1+0x224] ;  /* 0x0002240001217983 */ /* 0x002ee80000300800 */
[----:B--2---:R-:W3:Y:S04]  /*175b0*/  LDL.LU R6, [R1+0x230] ;  /* 0x0002300001067983 */ /* 0x004ee80000300800 */
[----:B------:R1:W-:Y:S04]  /*175c0*/  STL [R1+0x6a8], R7 ;  /* 0x0006a80701007387 */ /* 0x0003e80000100800 */
[----:B------:R2:W-:Y:S04]  /*175d0*/  STL [R1+0x6a0], R3 ;  /* 0x0006a00301007387 */ /* 0x0005e80000100800 */
[----:B------:R-:W4:Y:S04]  /*175e0*/  LDL.LU R61, [R1+0x368] ;  /* 0x00036800013d7983 */ /* 0x000f280000300800 */
[----:B-1----:R-:W4:Y:S04]  /*175f0*/  LDL.LU R7, [R1+0x22c] ;  /* 0x00022c0001077983 */ /* 0x002f280000300800 */
[----:B--2---:R-:W2:Y:S04]  /*17600*/  LDL.LU R3, [R1+0x218] ;  /* 0x0002180001037983 */ /* 0x004ea80000300800 */
[----:B------:R1:W-:Y:S04]  /*17610*/  STL [R1+0x6e4], R47 ;  /* 0x0006e42f01007387 */ /* 0x0003e80000100800 */
[----:B------:R0:W-:Y:S04]  /*17620*/  STL [R1+0x6e0], R48 ;  /* 0x0006e03001007387 */ /* 0x0001e80000100800 */
[----:B------:R0:W-:Y:S04]  /*17630*/  STL [R1+0x6dc], R49 ;  /* 0x0006dc3101007387 */ /* 0x0001e80000100800 */
[----:B-1----:R-:W2:Y:S04]  /*17640*/  LDL.LU R47, [R1+0x2cc] ;  /* 0x0002cc00012f7983 */ /* 0x002ea80000300800 */
[----:B0-----:R-:W2:Y:S04]  /*17650*/  LDL.LU R48, [R1+0x360] ;  /* 0x0003600001307983 */ /* 0x001ea80000300800 */
[----:B------:R-:W2:Y:S04]  /*17660*/  LDL.LU R49, [R1+0x240] ;  /* 0x0002400001317983 */ /* 0x000ea80000300800 */
[----:B------:R0:W-:Y:S04]  /*17670*/  STL [R1+0x6d0], R52 ;  /* 0x0006d03401007387 */ /* 0x0001e80000100800 */
[----:B------:R1:W-:Y:S04]  /*17680*/  STL [R1+0x6b8], R35 ;  /* 0x0006b82301007387 */ /* 0x0003e80000100800 */
[----:B------:R-:W-:Y:S04]  /*17690*/  STL [R1+0x6d8], R50 ;  /* 0x0006d83201007387 */ /* 0x000fe80000100800 */
[----:B0-----:R-:W2:Y:S04]  /*176a0*/  LDL.LU R52, [R1+0x354] ;  /* 0x0003540001347983 */ /* 0x001ea80000300800 */
[----:B-1----:R-:W2:Y:S04]  /*176b0*/  LDL.LU R35, [R1+0x348] ;  /* 0x0003480001237983 */ /* 0x002ea80000300800 */
[----:B------:R0:W-:Y:S04]  /*176c0*/  STL [R1+0x6c4], R55 ;  /* 0x0006c43701007387 */ /* 0x0001e80000100800 */
[----:B------:R1:W-:Y:S04]  /*176d0*/  STL [R1+0x6bc], R57 ;  /* 0x0006bc3901007387 */ /* 0x0003e80000100800 */
[----:B------:R1:W-:Y:S04]  /*176e0*/  STL [R1+0x6ac], R32 ;  /* 0x0006ac2001007387 */ /* 0x0003e80000100800 */
[----:B0-----:R-:W2:Y:S04]  /*176f0*/  LDL.LU R55, [R1+0x340] ;  /* 0x0003400001377983 */ /* 0x001ea80000300800 */
[----:B-1----:R-:W2:Y:S04]  /*17700*/  LDL.LU R57, [R1+0x234] ;  /* 0x0002340001397983 */ /* 0x002ea80000300800 */
[----:B------:R-:W2:Y:S04]  /*17710*/  LDL.LU R32, [R1+0x2f4] ;  /* 0x0002f40001207983 */ /* 0x000ea80000300800 */
[----:B------:R0:W-:Y:S04]  /*17720*/  STL [R1+0x6c0], R56 ;  /* 0x0006c03801007387 */ /* 0x0001e80000100800 */
[----:B------:R-:W2:Y:S04]  /*17730*/  LDL.LU R50, [R1+0x364] ;  /* 0x0003640001327983 */ /* 0x000ea80000300800 */
[----:B------:R1:W-:Y:S04]  /*17740*/  STL [R1+0x6d4], R51 ;  /* 0x0006d43301007387 */ /* 0x0003e80000100800 */
[----:B0-----:R-:W2:Y:S04]  /*17750*/  LDL.LU R56, [R1+0x2d4] ;  /* 0x0002d40001387983 */ /* 0x001ea80000300800 */
[----:B------:R0:W-:Y:S04]  /*17760*/  STL [R1+0x6cc], R53 ;  /* 0x0006cc3501007387 */ /* 0x0001e80000100800 */
[----:B-1----:R-:W2:Y:S04]  /*17770*/  LDL.LU R51, [R1+0x210] ;  /* 0x0002100001337983 */ /* 0x002ea80000300800 */
[----:B0-----:R-:W2:Y:S01]  /*17780*/  LDL.LU R53, [R1+0x358] ;  /* 0x0003580001357983 */ /* 0x001ea20000300800 */
[----:B---3--:R-:W-:Y:S01]  /*17790*/  FFMA.FTZ R6, R60, R33, R6 ;  /* 0x000000213c067223 */ /* 0x008fe20000010006 */
[----:B------:R-:W-:Y:S01]  /*177a0*/  FMUL.FTZ R60, R58, R4 ;  /* 0x000000043a3c7220 */ /* 0x000fe20000410000 */
[----:B----4-:R-:W-:Y:S01]  /*177b0*/  FADD.FTZ R7, R33, R7 ;  /* 0x0000000721077221 */ /* 0x010fe20000010000 */
[----:B------:R0:W-:Y:S02]  /*177c0*/  STL [R1+0x6b4], R34 ;  /* 0x0006b42201007387 */ /* 0x0001e40000100800 */
[----:B--2---:R-:W-:Y:S01]  /*177d0*/  FFMA.FTZ R6, R3, R60, R6 ;  /* 0x0000003c03067223 */ /* 0x004fe20000010006 */
[----:B------:R-:W-:Y:S01]  /*177e0*/  FADD.FTZ R7, R7, R60 ;  /* 0x0000003c07077221 */ /* 0x000fe20000010000 */
[----:B------:R1:W-:Y:S04]  /*177f0*/  STL [R1+0x69c], R2 ;  /* 0x00069c0201007387 */ /* 0x0003e80000100800 */
[----:B------:R-:W2:Y:S04]  /*17800*/  LDL.LU R60, [R1+0x25c] ;  /* 0x00025c00013c7983 */ /* 0x000ea80000300800 */
[----:B0-----:R-:W3:Y:S04]  /*17810*/  LDL.LU R34, [R1+0x34c] ;  /* 0x00034c0001227983 */ /* 0x001ee80000300800 */
[----:B-1----:R-:W4:Y:S04]  /*17820*/  LDL.LU R2, [R1+0x214] ;  /* 0x0002140001027983 */ /* 0x002f280000300800 */
[----:B------:R0:W-:Y:S04]  /*17830*/  STL [R1+0x6c8], R54 ;  /* 0x0006c83601007387 */ /* 0x0001e80000100800 */
[----:B------:R-:W3:Y:S01]  /*17840*/  LDL.LU R33, [R1+0x338] ;  /* 0x0003380001217983 */ /* 0x000ee20000300800 */
[----:B------:R-:W-:-:S03]  /*17850*/  FADD.FTZ R49, R49, R47 ;  /* 0x0000002f31317221 */ /* 0x000fc60000010000 */
[----:B0-----:R-:W3:Y:S01]  /*17860*/  LDL.LU R54, [R1+0x260] ;  /* 0x0002600001367983 */ /* 0x001ee20000300800 */
[----:B--2---:R-:W-:Y:S01]  /*17870*/  FFMA.FTZ R48, R48, R47, R60 ;  /* 0x0000002f30307223 */ /* 0x004fe2000001003c */
[----:B------:R-:W-:Y:S02]  /*17880*/  FFMA.FTZ R57, R61, R32, R57 ;  /* 0x000000203d397223 */ /* 0x000fe40000010039 */
[----:B------:R-:W2:Y:S01]  /*17890*/  LDL.LU R47, [R1+0x6e4] ;  /* 0x0006e400012f7983 */ /* 0x000ea20000300800 */
[----:B------:R-:W-:Y:S01]  /*178a0*/  FFMA.FTZ R52, R52, R0, R48 ;  /* 0x0000000034347223 */ /* 0x000fe20000010030 */
[----:B------:R-:W-:Y:S01]  /*178b0*/  FADD.FTZ R0, R49, R0 ;  /* 0x0000000031007221 */ /* 0x000fe20000010000 */
[----:B------:R-:W-:Y:S01]  /*178c0*/  FFMA.FTZ R50, R50, R56, R57 ;  /* 0x0000003832327223 */ /* 0x000fe20000010039 */
[----:B------:R-:W-:Y:S01]  /*178d0*/  FMUL.FTZ R61, R59, R5 ;  /* 0x000000053b3d7220 */ /* 0x000fe20000410000 */
[----:B------:R-:W-:Y:S01]  /*178e0*/  FFMA.FTZ R35, R35, R8, R52 ;  /* 0x0000000823237223 */ /* 0x000fe20000010034 */
[----:B------:R-:W-:Y:S01]  /*178f0*/  FADD.FTZ R8, R0, R8 ;  /* 0x0000000800087221 */ /* 0x000fe20000010000 */
[----:B------:R-:W-:Y:S01]  /*17900*/  FFMA.FTZ R53, R53, R51, R50 ;  /* 0x0000003335357223 */ /* 0x000fe20000010032 */
[----:B----4-:R-:W-:Y:S01]  /*17910*/  FFMA.FTZ R60, R2, R61, R6 ;  /* 0x0000003d023c7223 */ /* 0x010fe20000010006 */
[----:B------:R-:W-:Y:S01]  /*17920*/  FFMA.FTZ R55, R55, R10, R35 ;  /* 0x0000000a37377223 */ /* 0x000fe20000010023 */
[----:B------:R-:W-:Y:S01]  /*17930*/  FADD.FTZ R10, R8, R10 ;  /* 0x0000000a080a7221 */ /* 0x000fe20000010000 */
[----:B---3--:R-:W-:Y:S01]  /*17940*/  FFMA.FTZ R0, R34, R9, R53 ;  /* 0x0000000922007223 */ /* 0x008fe20000010035 */
[----:B------:R-:W3:Y:S04]  /*17950*/  LDL.LU R8, [R1+0x344] ;  /* 0x0003440001087983 */ /* 0x000ee80000300800 */
[----:B------:R-:W4:Y:S01]  /*17960*/  LDL.LU R6, [R1+0x330] ;  /* 0x0003300001067983 */ /* 0x000f220000300800 */
[----:B------:R-:W-:Y:S01]  /*17970*/  FADD.FTZ R10, R10, R12 ;  /* 0x0000000c0a0a7221 */ /* 0x000fe20000010000 */
[----:B------:R-:W-:-:S02]  /*17980*/  FADD.FTZ R54, R54, R32 ;  /* 0x0000002036367221 */ /* 0x000fc40000010000 */
[----:B------:R-:W2:Y:S02]  /*17990*/  LDL.LU R35, [R1+0x320] ;  /* 0x0003200001237983 */ /* 0x000ea40000300800 */
[----:B------:R-:W-:Y:S02]  /*179a0*/  FADD.FTZ R54, R54, R56 ;  /* 0x0000003836367221 */ /* 0x000fe40000010000 */
[----:B------:R-:W2:Y:S02]  /*179b0*/  LDL.LU R32, [R1+0x33c] ;  /* 0x00033c0001207983 */ /* 0x000ea40000300800 */
[----:B------:R-:W-:Y:S01]  /*179c0*/  FADD.FTZ R54, R54, R51 ;  /* 0x0000003336367221 */ /* 0x000fe20000010000 */
[----:B------:R-:W-:Y:S01]  /*179d0*/  FADD.FTZ R61, R61, R7 ;  /* 0x000000073d3d7221 */ /* 0x000fe20000010000 */
[----:B------:R-:W0:Y:S02]  /*179e0*/  S2R R34, SR_LANEID ;  /* 0x0000000000227919 */ /* 0x000e240000000000 */
[----:B------:R-:W-:Y:S01]  /*179f0*/  FADD.FTZ R9, R54, R9 ;  /* 0x0000000936097221 */ /* 0x000fe20000010000 */
[----:B------:R-:W2:Y:S04]  /*17a00*/  LDL.LU R7, [R1+0x334] ;  /* 0x0003340001077983 */ /* 0x000ea80000300800 */
[----:B------:R-:W2:Y:S04]  /*17a10*/  LDL.LU R48, [R1+0x6e0] ;  /* 0x0006e00001307983 */ /* 0x000ea80000300800 */
[----:B------:R-:W2:Y:S04]  /*17a20*/  LDL.LU R49, [R1+0x6dc] ;  /* 0x0006dc0001317983 */ /* 0x000ea80000300800 */
[----:B------:R-:W2:Y:S04]  /*17a30*/  LDL.LU R50, [R1+0x6d8] ;  /* 0x0006d80001327983 */ /* 0x000ea80000300800 */
[----:B------:R-:W2:Y:S04]  /*17a40*/  LDL.LU R52, [R1+0x6d0] ;  /* 0x0006d00001347983 */ /* 0x000ea80000300800 */
[----:B------:R-:W2:Y:S01]  /*17a50*/  LDL.LU R53, [R1+0x6cc] ;  /* 0x0006cc0001357983 */ /* 0x000ea20000300800 */
[----:B---3--:R-:W-:Y:S01]  /*17a60*/  FFMA.FTZ R0, R8, R11, R0 ;  /* 0x0000000b08007223 */ /* 0x008fe20000010000 */
[----:B------:R-:W-:Y:S01]  /*17a70*/  FFMA.FTZ R8, R33, R12, R55 ;  /* 0x0000000c21087223 */ /* 0x000fe20000010037 */
[----:B------:R-:W-:Y:S01]  /*17a80*/  FADD.FTZ R10, R10, R14 ;  /* 0x0000000e0a0a7221 */ /* 0x000fe20000010000 */
[----:B------:R-:W3:Y:S01]  /*17a90*/  LDL.LU R12, [R1+0x328] ;  /* 0x00032800010c7983 */ /* 0x000ee20000300800 */
[----:B------:R-:W-:-:S03]  /*17aa0*/  FADD.FTZ R11, R9, R11 ;  /* 0x0000000b090b7221 */ /* 0x000fc60000010000 */
[----:B------:R-:W3:Y:S01]  /*17ab0*/  LDL.LU R9, [R1+0x32c] ;  /* 0x00032c0001097983 */ /* 0x000ee20000300800 */
[----:B----4-:R-:W-:Y:S01]  /*17ac0*/  FFMA.FTZ R8, R6, R14, R8 ;  /* 0x0000000e06087223 */ /* 0x010fe20000010008 */
[----:B------:R-:W-:Y:S01]  /*17ad0*/  FADD.FTZ R10, R10, R16 ;  /* 0x000000100a0a7221 */ /* 0x000fe20000010000 */
[----:B0-----:R-:W-:Y:S01]  /*17ae0*/  ISETP.GT.AND P0, PT, R34, 0x1e, PT ;  /* 0x0000001e2200780c */ /* 0x001fe20003f04270 */
[----:B------:R-:W4:Y:S02]  /*17af0*/  LDL.LU R33, [R1+0x31c] ;  /* 0x00031c0001217983 */ /* 0x000f240000300800 */
[----:B------:R-:W-:Y:S02]  /*17b00*/  FADD.FTZ R10, R10, R18 ;  /* 0x000000120a0a7221 */ /* 0x000fe40000010000 */
[----:B------:R-:W4:Y:S01]  /*17b10*/  LDL.LU R34, [R1+0x324] ;  /* 0x0003240001227983 */ /* 0x000f220000300800 */
[----:B--2---:R-:W-:Y:S01]  /*17b20*/  FFMA.FTZ R0, R32, R13, R0 ;  /* 0x0000000d20007223 */ /* 0x004fe20000010000 */
[----:B------:R-:W-:-:S02]  /*17b30*/  FADD.FTZ R13, R11, R13 ;  /* 0x0000000d0b0d7221 */ /* 0x000fc40000010000 */
[----:B------:R-:W2:Y:S01]  /*17b40*/  LDL.LU R32, [R1+0x310] ;  /* 0x0003100001207983 */ /* 0x000ea20000300800 */
[----:B------:R-:W-:Y:S01]  /*17b50*/  FFMA.FTZ R0, R7, R15, R0 ;  /* 0x0000000f07007223 */ /* 0x000fe20000010000 */
[----:B------:R-:W-:Y:S02]  /*17b60*/  FADD.FTZ R13, R13, R15 ;  /* 0x0000000f0d0d7221 */ /* 0x000fe40000010000 */
[----:B------:R-:W2:Y:S02]  /*17b70*/  LDL.LU R7, [R1+0x314] ;  /* 0x0003140001077983 */ /* 0x000ea40000300800 */
[----:B------:R-:W-:Y:S02]  /*17b80*/  FADD.FTZ R13, R13, R17 ;  /* 0x000000110d0d7221 */ /* 0x000fe40000010000 */
[----:B------:R-:W2:Y:S04]  /*17b90*/  LDL.LU R6, [R1+0x308] ;  /* 0x0003080001067983 */ /* 0x000ea80000300800 */
[----:B------:R-:W2:Y:S04]  /*17ba0*/  LDL.LU R14, [R1+0x29c] ;  /* 0x00029c00010e7983 */ /* 0x000ea80000300800 */
[----:B------:R-:W0:Y:S04]  /*17bb0*/  SHFL.DOWN PT, R56, R60, 0x1, 0x1f ;  /* 0x08201f003c387f89 */ /* 0x000e2800000e0000 */
[----:B------:R-:W1:Y:S04]  /*17bc0*/  SHFL.DOWN PT, R57, R61, 0x1, 0x1f ;  /* 0x08201f003d397f89 */ /* 0x000e6800000e0000 */
[----:B------:R-:W2:Y:S04]  /*17bd0*/  LDL.LU R51, [R1+0x6d4] ;  /* 0x0006d40001337983 */ /* 0x000ea80000300800 */
[----:B------:R-:W2:Y:S04]  /*17be0*/  LDL.LU R54, [R1+0x6c8] ;  /* 0x0006c80001367983 */ /* 0x000ea80000300800 */
[----:B------:R-:W2:Y:S01]  /*17bf0*/  LDL.LU R55, [R1+0x6c4] ;  /* 0x0006c40001377983 */ /* 0x000ea20000300800 */
[----:B---3--:R-:W-:Y:S01]  /*17c00*/  FFMA.FTZ R8, R12, R16, R8 ;  /* 0x000000100c087223 */ /* 0x008fe20000010008 */
[----:B------:R-:W-:-:S02]  /*17c10*/  FADD.FTZ R10, R10, R19 ;  /* 0x000000130a0a7221 */ /* 0x000fc40000010000 */
[----:B------:R-:W3:Y:S01]  /*17c20*/  LDL.LU R16, [R1+0x318] ;  /* 0x0003180001107983 */ /* 0x000ee20000300800 */
[----:B------:R-:W-:-:S03]  /*17c30*/  FFMA.FTZ R8, R35, R18, R8 ;  /* 0x0000001223087223 */ /* 0x000fc60000010008 */
[----:B------:R-:W4:Y:S01]  /*17c40*/  LDL.LU R18, [R1+0x250] ;  /* 0x0002500001127983 */ /* 0x000f220000300800 */
[----:B------:R-:W-:-:S03]  /*17c50*/  FFMA.FTZ R0, R9, R17, R0 ;  /* 0x0000001109007223 */ /* 0x000fc60000010000 */
[----:B------:R-:W2:Y:S01]  /*17c60*/  LDL.LU R17, [R1+0x270] ;  /* 0x0002700001117983 */ /* 0x000ea20000300800 */
[----:B------:R-:W-:-:S03]  /*17c70*/  FADD.FTZ R10, R10, R21 ;  /* 0x000000150a0a7221 */ /* 0x000fc60000010000 */
[----:B------:R-:W2:Y:S04]  /*17c80*/  LDL.LU R12, [R1+0x2f8] ;  /* 0x0002f800010c7983 */ /* 0x000ea80000300800 */
[----:B------:R-:W2:Y:S01]  /*17c90*/  LDL.LU R15, [R1+0x258] ;  /* 0x00025800010f7983 */ /* 0x000ea20000300800 */
[----:B0-----:R-:W-:Y:S01]  /*17ca0*/  @!P0 FADD.FTZ R60, R60, R56 ;  /* 0x000000383c3c8221 */ /* 0x001fe20000010000 */
[----:B-1----:R-:W-:Y:S02]  /*17cb0*/  @!P0 FADD.FTZ R61, R61, R57 ;  /* 0x000000393d3d8221 */ /* 0x002fe40000010000 */
[----:B------:R0:W5:Y:S01]  /*17cc0*/  LDL.LU R35, [R1+0x6b8] ;  /* 0x0006b80001237983 */ /* 0x0001620000300800 */
[----:B----4-:R-:W-:Y:S01]  /*17cd0*/  FFMA.FTZ R0, R34, R18, R0 ;  /* 0x0000001222007223 */ /* 0x010fe20000010000 */
[----:B------:R-:W-:Y:S01]  /*17ce0*/  FADD.FTZ R13, R13, R18 ;  /* 0x000000120d0d7221 */ /* 0x000fe20000010000 */
[----:B---3--:R-:W-:Y:S01]  /*17cf0*/  FFMA.FTZ R8, R16, R19, R8 ;  /* 0x0000001310087223 */ /* 0x008fe20000010008 */
[----:B------:R-:W3:Y:S01]  /*17d00*/  LDL.LU R18, [R1+0x2fc] ;  /* 0x0002fc0001127983 */ /* 0x000ee20000300800 */
[----:B------:R-:W-:Y:S01]  /*17d10*/  FFMA.FTZ R0, R33, R20, R0 ;  /* 0x0000001421007223 */ /* 0x000fe20000010000 */
[----:B------:R-:W-:-:S02]  /*17d20*/  FADD.FTZ R13, R13, R20 ;  /* 0x000000140d0d7221 */ /* 0x000fc40000010000 */
[----:B------:R-:W4:Y:S01]  /*17d30*/  LDL.LU R20, [R1+0x300] ;  /* 0x0003000001147983 */ /* 0x000f220000300800 */
[----:B--2---:R-:W-:Y:S01]  /*17d40*/  FFMA.FTZ R8, R32, R21, R8 ;  /* 0x0000001520087223 */ /* 0x004fe20000010008 */
[----:B------:R-:W-:Y:S02]  /*17d50*/  FFMA.FTZ R0, R7, R17, R0 ;  /* 0x0000001107007223 */ /* 0x000fe40000010000 */
[----:B------:R-:W2:Y:S01]  /*17d60*/  LDL.LU R21, [R1+0x30c] ;  /* 0x00030c0001157983 */ /* 0x000ea20000300800 */
[----:B------:R-:W-:-:S03]  /*17d70*/  FADD.FTZ R13, R13, R17 ;  /* 0x000000110d0d7221 */ /* 0x000fc60000010000 */
[----:B------:R-:W3:Y:S04]  /*17d80*/  LDL.LU R7, [R1+0x2ec] ;  /* 0x0002ec0001077983 */ /* 0x000ee80000300800 */
[----:B------:R-:W3:Y:S04]  /*17d90*/  LDL.LU R17, [R1+0x2e4] ;  /* 0x0002e40001117983 */ /* 0x000ee80000300800 */
[----:B------:R-:W3:Y:S01]  /*17da0*/  LDL.LU R19, [R1+0x304] ;  /* 0x0003040001137983 */ /* 0x000ee20000300800 */
[----:B------:R-:W-:Y:S01]  /*17db0*/  FFMA.FTZ R8, R6, R22, R8 ;  /* 0x0000001606087223 */ /* 0x000fe20000010008 */
[----:B------:R-:W-:-:S02]  /*17dc0*/  FADD.FTZ R10, R10, R22 ;  /* 0x000000160a0a7221 */ /* 0x000fc40000010000 */
[----:B------:R-:W3:Y:S02]  /*17dd0*/  LDL.LU R6, [R1+0x2f0] ;  /* 0x0002f00001067983 */ /* 0x000ee40000300800 */
[----:B------:R-:W-:Y:S01]  /*17de0*/  FADD.FTZ R10, R10, R23 ;  /* 0x000000170a0a7221 */ /* 0x000fe20000010000 */
[----:B------:R-:W-:Y:S01]  /*17df0*/  FADD.FTZ R13, R13, R15 ;  /* 0x0000000f0d0d7221 */ /* 0x000fe20000010000 */
[----:B------:R-:W3:Y:S02]  /*17e00*/  LDL.LU R22, [R1+0x2dc] ;  /* 0x0002dc0001167983 */ /* 0x000ee40000300800 */
[----:B------:R-:W-:Y:S02]  /*17e10*/  FADD.FTZ R10, R10, R24 ;  /* 0x000000180a0a7221 */ /* 0x000fe40000010000 */
[----:B------:R-:W3:Y:S02]  /*17e20*/  LDL.LU R56, [R1+0x6c0] ;  /* 0x0006c00001387983 */ /* 0x000ee40000300800 */
[----:B------:R-:W-:Y:S01]  /*17e30*/  FADD.FTZ R10, R10, R26 ;  /* 0x0000001a0a0a7221 */ /* 0x000fe20000010000 */
[----:B------:R-:W-:Y:S01]  /*17e40*/  FADD.FTZ R13, R13, R14 ;  /* 0x0000000e0d0d7221 */ /* 0x000fe20000010000 */
[----:B------:R-:W3:Y:S02]  /*17e50*/  LDL.LU R57, [R1+0x6bc] ;  /* 0x0006bc0001397983 */ /* 0x000ee40000300800 */
[----:B------:R-:W-:Y:S01]  /*17e60*/  FADD.FTZ R10, R10, R27 ;  /* 0x0000001b0a0a7221 */ /* 0x000fe20000010000 */
[----:B------:R-:W-:Y:S01]  /*17e70*/  FADD.FTZ R13, R13, R25 ;  /* 0x000000190d0d7221 */ /* 0x000fe20000010000 */
[----:B------:R0:W5:Y:S04]  /*17e80*/  LDL.LU R34, [R1+0x6b4] ;  /* 0x0006b40001227983 */ /* 0x0001680000300800 */
[----:B------:R0:W5:Y:S04]  /*17e90*/  LDL.LU R33, [R1+0x6b0] ;  /* 0x0006b00001217983 */ /* 0x0001680000300800 */
[----:B------:R0:W5:Y:S01]  /*17ea0*/  LDL.LU R32, [R1+0x6ac] ;  /* 0x0006ac0001207983 */ /* 0x0001620000300800 */
[----:B----4-:R-:W-:-:S03]  /*17eb0*/  FFMA.FTZ R8, R20, R23, R8 ;  /* 0x0000001714087223 */ /* 0x010fc60000010008 */
[----:B------:R-:W4:Y:S01]  /*17ec0*/  LDL.LU R23, [R1+0x2e8] ;  /* 0x0002e80001177983 */ /* 0x000f220000300800 */
[----:B------:R-:W-:-:S03]  /*17ed0*/  FFMA.FTZ R8, R12, R24, R8 ;  /* 0x000000180c087223 */ /* 0x000fc60000010008 */
[----:B------:R-:W4:Y:S01]  /*17ee0*/  LDL.LU R24, [R1+0x2a0] ;  /* 0x0002a00001187983 */ /* 0x000f220000300800 */
[----:B--2---:R-:W-:Y:S01]  /*17ef0*/  FFMA.FTZ R0, R21, R15, R0 ;  /* 0x0000000f15007223 */ /* 0x004fe20000010000 */
[----:B---3--:R-:W-:Y:S02]  /*17f00*/  FFMA.FTZ R8, R7, R26, R8 ;  /* 0x0000001a07087223 */ /* 0x008fe40000010008 */
[----:B------:R-:W2:Y:S02]  /*17f10*/  LDL.LU R15, [R1+0x280] ;  /* 0x00028000010f7983 */ /* 0x000ea40000300800 */
[----:B------:R-:W-:Y:S02]  /*17f20*/  FFMA.FTZ R8, R17, R27, R8 ;  /* 0x0000001b11087223 */ /* 0x000fe40000010008 */
[----:B------:R-:W3:Y:S01]  /*17f30*/  LDL.LU R12, [R1+0x290] ;  /* 0x00029000010c7983 */ /* 0x000ee20000300800 */
[----:B------:R-:W-:-:S03]  /*17f40*/  FFMA.FTZ R0, R19, R14, R0 ;  /* 0x0000000e13007223 */ /* 0x000fc60000010000 */
[----:B------:R-:W3:Y:S04]  /*17f50*/  LDL.LU R27, [R1+0x2e0] ;  /* 0x0002e000011b7983 */ /* 0x000ee80000300800 */
[----:B------:R-:W3:Y:S01]  /*17f60*/  LDL.LU R14, [R1+0x2d0] ;  /* 0x0002d000010e7983 */ /* 0x000ee20000300800 */
[----:B------:R-:W-:-:S03]  /*17f70*/  FFMA.FTZ R0, R18, R25, R0 ;  /* 0x0000001912007223 */ /* 0x000fc60000010000 */
[----:B------:R-:W3:Y:S04]  /*17f80*/  LDL.LU R21, [R1+0x2c4] ;  /* 0x0002c40001157983 */ /* 0x000ee80000300800 */
[----:B------:R-:W3:Y:S04]  /*17f90*/  LDL.LU R25, [R1+0x28c] ;  /* 0x00028c0001197983 */ /* 0x000ee80000300800 */
[----:B------:R-:W3:Y:S04]  /*17fa0*/  LDL.LU R26, [R1+0x2d8] ;  /* 0x0002d800011a7983 */ /* 0x000ee80000300800 */
[----:B------:R-:W3:Y:S04]  /*17fb0*/  LDL.LU R20, [R1+0x2c8] ;  /* 0x0002c80001147983 */ /* 0x000ee80000300800 */
[----:B------:R-:W3:Y:S04]  /*17fc0*/  LDL.LU R19, [R1+0x27c] ;  /* 0x00027c0001137983 */ /* 0x000ee80000300800 */
[----:B------:R-:W3:Y:S04]  /*17fd0*/  LDL.LU R18, [R1+0x2bc] ;  /* 0x0002bc0001127983 */ /* 0x000ee80000300800 */
[----:B------:R-:W3:Y:S04]  /*17fe0*/  LDL.LU R17, [R1+0x2c0] ;  /* 0x0002c00001117983 */ /* 0x000ee80000300800 */
[----:B------:R0:W5:Y:S01]  /*17ff0*/  LDL.LU R7, [R1+0x6a8] ;  /* 0x0006a80001077983 */ /* 0x0001620000300800 */
[----:B----4-:R-:W-:Y:S01]  /*18000*/  FFMA.FTZ R0, R6, R24, R0 ;  /* 0x0000001806007223 */ /* 0x010fe20000010000 */
[----:B------:R-:W-:-:S02]  /*18010*/  FADD.FTZ R13, R13, R24 ;  /* 0x000000180d0d7221 */ /* 0x000fc40000010000 */
[----:B------:R0:W5:Y:S01]  /*18020*/  LDL.LU R6, [R1+0x6a4] ;  /* 0x0006a40001067983 */ /* 0x0001620000300800 */
[----:B------:R-:W-:Y:S01]  /*18030*/  FFMA.FTZ R0, R23, R28, R0 ;  /* 0x0000001c17007223 */ /* 0x000fe20000010000 */
[----:B------:R-:W-:Y:S02]  /*18040*/  FADD.FTZ R13, R13, R28 ;  /* 0x0000001c0d0d7221 */ /* 0x000fe40000010000 */
[----:B------:R-:W4:Y:S01]  /*18050*/  LDL.LU R24, [R1+0x2b4] ;  /* 0x0002b40001187983 */ /* 0x000f220000300800 */
[----:B--2---:R-:W-:Y:S01]  /*18060*/  FFMA.FTZ R8, R22, R15, R8 ;  /* 0x0000000f16087223 */ /* 0x004fe20000010008 */
[----:B------:R-:W-:Y:S02]  /*18070*/  FADD.FTZ R10, R10, R15 ;  /* 0x0000000f0a0a7221 */ /* 0x000fe40000010000 */
[----:B------:R-:W2:Y:S01]  /*18080*/  LDL.LU R23, [R1+0x2b8] ;  /* 0x0002b80001177983 */ /* 0x000ea20000300800 */
[----:B---3--:R-:W-:-:S03]  /*18090*/  FADD.FTZ R13, R13, R12 ;  /* 0x0000000c0d0d7221 */ /* 0x008fc60000010000 */
[----:B------:R-:W2:Y:S01]  /*180a0*/  LDL.LU R22, [R1+0x26c] ;  /* 0x00026c0001167983 */ /* 0x000ea20000300800 */
[----:B------:R-:W-:-:S03]  /*180b0*/  FFMA.FTZ R0, R27, R12, R0 ;  /* 0x0000000c1b007223 */ /* 0x000fc60000010000 */
[----:B------:R-:W3:Y:S01]  /*180c0*/  LDL.LU R15, [R1+0x2b0] ;  /* 0x0002b000010f7983 */ /* 0x000ee20000300800 */
[----:B------:R-:W-:-:S03]  /*180d0*/  FFMA.FTZ R8, R14, R29, R8 ;  /* 0x0000001d0e087223 */ /* 0x000fc60000010008 */
[----:B------:R-:W3:Y:S04]  /*180e0*/  LDL.LU R12, [R1+0x2ac] ;  /* 0x0002ac00010c7983 */ /* 0x000ee80000300800 */
[----:B------:R-:W3:Y:S01]  /*180f0*/  LDL.LU R14, [R1+0x2a8] ;  /* 0x0002a800010e7983 */ /* 0x000ee20000300800 */
[----:B------:R-:W-:Y:S01]  /*18100*/  FADD.FTZ R13, R13, R25 ;  /* 0x000000190d0d7221 */ /* 0x000fe20000010000 */
[----:B------:R-:W-:Y:S01]  /*18110*/  FFMA.FTZ R0, R26, R25, R0 ;  /* 0x000000191a007223 */ /* 0x000fe20000010000 */
[----:B------:R-:W-:Y:S01]  /*18120*/  FFMA.FTZ R8, R21, R30, R8 ;  /* 0x0000001e15087223 */ /* 0x000fe20000010008 */
[----:B------:R-:W3:Y:S04]  /*18130*/  LDL.LU R27, [R1+0x278] ;  /* 0x00027800011b7983 */ /* 0x000ee80000300800 */
[----:B------:R-:W3:Y:S01]  /*18140*/  LDL.LU R21, [R1+0x2a4] ;  /* 0x0002a40001157983 */ /* 0x000ee20000300800 */
[----:B------:R-:W-:Y:S01]  /*18150*/  FFMA.FTZ R0, R20, R19, R0 ;  /* 0x0000001314007223 */ /* 0x000fe20000010000 */
[----:B------:R-:W-:-:S02]  /*18160*/  FADD.FTZ R13, R13, R19 ;  /* 0x000000130d0d7221 */ /* 0x000fc40000010000 */
[----:B------:R-:W3:Y:S04]  /*18170*/  LDL.LU R20, [R1+0x298] ;  /* 0x0002980001147983 */ /* 0x000ee80000300800 */
[----:B------:R-:W3:Y:S01]  /*18180*/  LDL.LU R19, [R1+0x294] ;  /* 0x0002940001137983 */ /* 0x000ee20000300800 */
[----:B------:R-:W-:Y:S01]  /*18190*/  FFMA.FTZ R8, R18, R31, R8 ;  /* 0x0000001f12087223 */ /* 0x000fe20000010008 */
[----:B------:R-:W-:Y:S02]  /*181a0*/  FFMA.FTZ R0, R17, R36, R0 ;  /* 0x0000002411007223 */ /* 0x000fe40000010000 */
[----:B------:R-:W3:Y:S04]  /*181b0*/  LDL.LU R18, [R1+0x288] ;  /* 0x0002880001127983 */ /* 0x000ee80000300800 */
[----:B------:R-:W3:Y:S01]  /*181c0*/  LDL.LU R17, [R1+0x284] ;  /* 0x0002840001117983 */ /* 0x000ee20000300800 */
[----:B------:R-:W-:-:S03]  /*181d0*/  FADD.FTZ R13, R13, R36 ;  /* 0x000000240d0d7221 */ /* 0x000fc60000010000 */
[----:B------:R-:W3:Y:S04]  /*181e0*/  LDL.LU R26, [R1+0x274] ;  /* 0x00027400011a7983 */ /* 0x000ee80000300800 */
[----:B------:R-:W3:Y:S01]  /*181f0*/  LDL.LU R25, [R1+0x268] ;  /* 0x0002680001197983 */ /* 0x000ee20000300800 */
[----:B----4-:R-:W-:-:S03]  /*18200*/  FFMA.FTZ R8, R24, R37, R8 ;  /* 0x0000002518087223 */ /* 0x010fc60000010008 */
[----:B------:R-:W4:Y:S01]  /*18210*/  LDL.LU R24, [R1+0x254] ;  /* 0x0002540001187983 */ /* 0x000f220000300800 */
[----:B--2---:R-:W-:Y:S01]  /*18220*/  FFMA.FTZ R0, R23, R22, R0 ;  /* 0x0000001617007223 */ /* 0x004fe20000010000 */
[----:B------:R-:W-:Y:S02]  /*18230*/  FADD.FTZ R13, R13, R22 ;  /* 0x000000160d0d7221 */ /* 0x000fe40000010000 */
[----:B------:R-:W2:Y:S01]  /*18240*/  LDL.LU R23, [R1+0x24c] ;  /* 0x00024c0001177983 */ /* 0x000ea20000300800 */
[----:B---3--:R-:W-:-:S03]  /*18250*/  FFMA.FTZ R8, R15, R38, R8 ;  /* 0x000000260f087223 */ /* 0x008fc60000010008 */
[----:B------:R-:W3:Y:S01]  /*18260*/  LDL.LU R22, [R1+0x248] ;  /* 0x0002480001167983 */ /* 0x000ee20000300800 */
[----:B------:R-:W-:Y:S01]  /*18270*/  FFMA.FTZ R0, R12, R39, R0 ;  /* 0x000000270c007223 */ /* 0x000fe20000010000 */
[----:B------:R-:W-:Y:S01]  /*18280*/  FADD.FTZ R12, R13, R39 ;  /* 0x000000270d0c7221 */ /* 0x000fe20000010000 */
[----:B------:R-:W-:Y:S02]  /*18290*/  FFMA.FTZ R13, R14, R40, R8 ;  /* 0x000000280e0d7223 */ /* 0x000fe40000010008 */
[----:B------:R-:W2:Y:S01]  /*182a0*/  LDL.LU R14, [R1+0x264] ;  /* 0x00026400010e7983 */ /* 0x000ea20000300800 */
[----:B------:R-:W-:-:S03]  /*182b0*/  FFMA.FTZ R0, R21, R41, R0 ;  /* 0x0000002915007223 */ /* 0x000fc60000010000 */
        /* <DEDUP_REMOVED lines=9> */
[----:B------:R-:W-:-:S04]  /*18350*/  FADD.FTZ R10, R10, R29 ;  /* 0x0000001d0a0a7221 */ /* 0x000fc80000010000 */
[----:B------:R-:W-:-:S04]  /*18360*/  FADD.FTZ R10, R10, R30 ;  /* 0x0000001e0a0a7221 */ /* 0x000fc80000010000 */
[----:B------:R-:W-:-:S04]  /*18370*/  FADD.FTZ R10, R10, R31 ;  /* 0x0000001f0a0a7221 */ /* 0x000fc80000010000 */
[----:B------:R-:W-:-:S04]  /*18380*/  FADD.FTZ R10, R10, R37 ;  /* 0x000000250a0a7221 */ /* 0x000fc80000010000 */
[----:B------:R-:W-:Y:S01]  /*18390*/  FADD.FTZ R10, R10, R38 ;  /* 0x000000260a0a7221 */ /* 0x000fe20000010000 */
[----:B------:R-:W-:-:S03]  /*183a0*/  FADD.FTZ R12, R12, R41 ;  /* 0x000000290c0c7221 */ /* 0x000fc60000010000 */
[----:B------:R-:W-:Y:S01]  /*183b0*/  FADD.FTZ R15, R10, R40 ;  /* 0x000000280a0f7221 */ /* 0x000fe20000010000 */
[----:B------:R-:W-:Y:S01]  /*183c0*/  FADD.FTZ R12, R12, R43 ;  /* 0x0000002b0c0c7221 */ /* 0x000fe20000010000 */
[----:B------:R-:W-:Y:S01]  /*183d0*/  FFMA.FTZ R13, R27, R46, R13 ;  /* 0x0000002e1b0d7223 */ /* 0x000fe2000001000d */
[----:B------:R-:W-:Y:S01]  /*183e0*/  FFMA.FTZ R8, R26, R47, R0 ;  /* 0x0000002f1a087223 */ /* 0x000fe20000010000 */
[----:B------:R-:W-:Y:S01]  /*183f0*/  FADD.FTZ R15, R15, R42 ;  /* 0x0000002a0f0f7221 */ /* 0x000fe20000010000 */
[----:B------:R-:W-:Y:S01]  /*18400*/  FADD.FTZ R12, R12, R45 ;  /* 0x0000002d0c0c7221 */ /* 0x000fe20000010000 */
[----:B------:R-:W-:Y:S01]  /*18410*/  FFMA.FTZ R13, R25, R48, R13 ;  /* 0x00000030190d7223 */ /* 0x000fe2000001000d */
[----:B------:R-:W2:Y:S01]  /*18420*/  LDL R10, [R1+0x698] ;  /* 0x00069800010a7983 */ /* 0x000ea20000100800 */
[----:B------:R-:W-:Y:S01]  /*18430*/  FADD.FTZ R15, R15, R44 ;  /* 0x0000002c0f0f7221 */ /* 0x000fe20000010000 */
[----:B------:R-:W-:Y:S01]  /*18440*/  FADD.FTZ R12, R12, R47 ;  /* 0x0000002f0c0c7221 */ /* 0x000fe20000010000 */
[----:B------:R-:W1:Y:S02]  /*18450*/  S2UR UR9, SR_CgaCtaId ;  /* 0x00000000000979c3 */ /* 0x000e640000008800 */
[----:B------:R-:W-:Y:S01]  /*18460*/  FADD.FTZ R15, R15, R46 ;  /* 0x0000002e0f0f7221 */ /* 0x000fe20000010000 */
[----:B------:R-:W-:-:S03]  /*18470*/  FADD.FTZ R12, R12, R49 ;  /* 0x000000310c0c7221 */ /* 0x000fc60000010000 */
[----:B------:R-:W-:Y:S01]  /*18480*/  FADD.FTZ R15, R15, R48 ;  /* 0x000000300f0f7221 */ /* 0x000fe20000010000 */
[----:B------:R-:W-:Y:S01]  /*18490*/  FADD.FTZ R12, R12, R51 ;  /* 0x000000330c0c7221 */ /* 0x000fe20000010000 */
[----:B------:R-:W0:Y:S01]  /*184a0*/  S2R R16, SR_LANEID ;  /* 0x0000000000107919 */ /* 0x000e220000000000 */
[----:B------:R-:W-:Y:S01]  /*184b0*/  UMOV UR8, 0x400 ;  /* 0x0000040000087882 */ /* 0x000fe20000000000 */
[----:B------:R-:W-:Y:S01]  /*184c0*/  FADD.FTZ R15, R15, R50 ;  /* 0x000000320f0f7221 */ /* 0x000fe20000010000 */
[----:B------:R-:W-:Y:S01]  /*184d0*/  FADD.FTZ R12, R12, R53 ;  /* 0x000000350c0c7221 */ /* 0x000fe20000010000 */
[----:B------:R-:W1:Y:S01]  /*184e0*/  SHFL.DOWN PT, R9, R60, 0x2, 0x1f ;  /* 0x08401f003c097f89 */ /* 0x000e6200000e0000 */
[----:B------:R-:W0:Y:S01]  /*184f0*/  LDC.64 R42, c[0x0][0x268] ;  /* 0x00009a00ff2a7b82 */ /* 0x000e220000000a00 */
[----:B------:R-:W-:Y:S01]  /*18500*/  FADD.FTZ R15, R15, R52 ;  /* 0x000000340f0f7221 */ /* 0x000fe20000010000 */
[----:B------:R-:W-:-:S03]  /*18510*/  FADD.FTZ R12, R12, R55 ;  /* 0x000000370c0c7221 */ /* 0x000fc60000010000 */
[----:B------:R-:W-:Y:S01]  /*18520*/  FADD.FTZ R15, R15, R54 ;  /* 0x000000360f0f7221 */ /* 0x000fe20000010000 */
[----:B------:R-:W-:-:S03]  /*18530*/  FADD.FTZ R12, R12, R57 ;  /* 0x000000390c0c7221 */ /* 0x000fc60000010000 */
[----:B------:R-:W-:Y:S01]  /*18540*/  FADD.FTZ R15, R15, R56 ;  /* 0x000000380f0f7221 */ /* 0x000fe20000010000 */
[----:B------:R-:W1:Y:S01]  /*18550*/  SHFL.DOWN PT, R11, R61, 0x2, 0x1f ;  /* 0x08401f003d0b7f89 */ /* 0x000e6200000e0000 */
[----:B----4-:R-:W-:-:S04]  /*18560*/  FFMA.FTZ R13, R24, R50, R13 ;  /* 0x00000032180d7223 */ /* 0x010fc8000001000d */
[----:B---3--:R-:W-:Y:S01]  /*18570*/  FFMA.FTZ R13, R22, R52, R13 ;  /* 0x00000034160d7223 */ /* 0x008fe2000001000d */
[----:B--2---:R-:W-:Y:S02]  /*18580*/  FFMA.FTZ R8, R14, R49, R8 ;  /* 0x000000310e087223 */ /* 0x004fe40000010008 */
[----:B------:R-:W2:Y:S02]  /*18590*/  LDL R14, [R1+0x600] ;  /* 0x00060000010e7983 */ /* 0x000ea40000100800 */
[----:B------:R-:W-:-:S04]  /*185a0*/  FFMA.FTZ R8, R23, R51, R8 ;  /* 0x0000003317087223 */ /* 0x000fc80000010008 */
[----:B------:R-:W-:Y:S01]  /*185b0*/  FFMA.FTZ R8, R21, R53, R8 ;  /* 0x0000003515087223 */ /* 0x000fe20000010008 */
[----:B------:R-:W-:-:S03]  /*185c0*/  FFMA.FTZ R13, R20, R54, R13 ;  /* 0x00000036140d7223 */ /* 0x000fc6000001000d */
[----:B------:R-:W-:Y:S01]  /*185d0*/  FFMA.FTZ R8, R19, R55, R8 ;  /* 0x0000003713087223 */ /* 0x000fe20000010008 */
[----:B------:R-:W-:-:S03]  /*185e0*/  FFMA.FTZ R13, R18, R56, R13 ;  /* 0x00000038120d7223 */ /* 0x000fc6000001000d */
[----:B------:R-:W-:Y:S01]  /*185f0*/  FFMA.FTZ R8, R17, R57, R8 ;  /* 0x0000003911087223 */ /* 0x000fe20000010008 */
[----:B------:R-:W-:Y:S02]  /*18600*/  FFMA.FTZ R56, R3, R58, R13 ;  /* 0x0000003a03387223 */ /* 0x000fe4000001000d */
[----:B------:R3:W5:Y:S01]  /*18610*/  LDL.LU R3, [R1+0x6a0] ;  /* 0x0006a00001037983 */ /* 0x0007620000300800 */
[----:B------:R-:W-:-:S03]  /*18620*/  FFMA.FTZ R57, R2, R59, R8 ;  /* 0x0000003b02397223 */ /* 0x000fc60000010008 */
[----:B------:R3:W5:Y:S01]  /*18630*/  LDL.LU R2, [R1+0x69c] ;  /* 0x00069c0001027983 */ /* 0x0007620000300800 */
[----:B0-----:R-:W-:-:S13]  /*18640*/  ISETP.GT.AND P0, PT, R16, 0x1d, PT ;  /* 0x0000001d1000780c */ /* 0x001fda0003f04270 */
[----:B-1----:R-:W-:Y:S01]  /*18650*/  @!P0 FADD.FTZ R60, R60, R9 ;  /* 0x000000093c3c8221 */ /* 0x002fe20000010000 */
[----:B------:R-:W-:-:S04]  /*18660*/  @!P0 FADD.FTZ R61, R61, R11 ;  /* 0x0000000b3d3d8221 */ /* 0x000fc80000010000 */
[----:B------:R-:W0:Y:S04]  /*18670*/  SHFL.DOWN PT, R9, R60, 0x4, 0x1f ;  /* 0x08801f003c097f89 */ /* 0x000e2800000e0000 */
[----:B------:R-:W1:Y:S01]  /*18680*/  SHFL.DOWN PT, R11, R61, 0x4, 0x1f ;  /* 0x08801f003d0b7f89 */ /* 0x000e6200000e0000 */
[----:B------:R-:W-:-:S13]  /*18690*/  ISETP.GT.AND P0, PT, R16, 0x1b, PT ;  /* 0x0000001b1000780c */ /* 0x000fda0003f04270 */
[----:B0-----:R-:W-:Y:S01]  /*186a0*/  @!P0 FADD.FTZ R60, R60, R9 ;  /* 0x000000093c3c8221 */ /* 0x001fe20000010000 */
[----:B-1----:R-:W-:-:S04]  /*186b0*/  @!P0 FADD.FTZ R61, R61, R11 ;  /* 0x0000000b3d3d8221 */ /* 0x002fc80000010000 */
[----:B------:R-:W0:Y:S04]  /*186c0*/  SHFL.DOWN PT, R9, R60, 0x8, 0x1f ;  /* 0x09001f003c097f89 */ /* 0x000e2800000e0000 */
[----:B------:R-:W1:Y:S01]  /*186d0*/  SHFL.DOWN PT, R11, R61, 0x8, 0x1f ;  /* 0x09001f003d0b7f89 */ /* 0x000e6200000e0000 */
[----:B------:R-:W-:-:S13]  /*186e0*/  ISETP.GT.AND P0, PT, R16, 0x17, PT ;  /* 0x000000171000780c */ /* 0x000fda0003f04270 */
[----:B0-----:R-:W-:Y:S01]  /*186f0*/  @!P0 FADD.FTZ R60, R60, R9 ;  /* 0x000000093c3c8221 */ /* 0x001fe20000010000 */
[----:B-1----:R-:W-:-:S04]  /*18700*/  @!P0 FADD.FTZ R61, R61, R11 ;  /* 0x0000000b3d3d8221 */ /* 0x002fc80000010000 */
[----:B------:R-:W0:Y:S04]  /*18710*/  SHFL.DOWN PT, R9, R60, 0x10, 0x1f ;  /* 0x0a001f003c097f89 */ /* 0x000e2800000e0000 */
[----:B------:R-:W1:Y:S01]  /*18720*/  SHFL.DOWN PT, R0, R61, 0x10, 0x1f ;  /* 0x0a001f003d007f89 */ /* 0x000e6200000e0000 */
[----:B------:R-:W-:Y:S01]  /*18730*/  ISETP.GT.AND P0, PT, R16, 0xf, PT ;  /* 0x0000000f1000780c */ /* 0x000fe20003f04270 */
[----:B------:R-:W-:-:S04]  /*18740*/  UIADD3 UR7, UR8, 0xa0, URZ ;  /* 0x000000a008077890 */ /* 0x000fc8000fffe03f */
[----:B------:R-:W-:Y:S01]  /*18750*/  ULEA UR7, UR9, UR7, 0x18 ;  /* 0x0000000709077291 */ /* 0x000fe2000f8ec03f */
[----:B------:R-:W-:Y:S01]  /*18760*/  FADD.FTZ R58, R15, R58 ;  /* 0x0000003a0f3a7221 */ /* 0x000fe20000010000 */
[----:B------:R-:W-:-:S06]  /*18770*/  FADD.FTZ R59, R12, R59 ;  /* 0x0000003b0c3b7221 */ /* 0x000fcc0000010000 */
[----:B0-----:R-:W-:Y:S01]  /*18780*/  @!P0 FADD.FTZ R60, R60, R9 ;  /* 0x000000093c3c8221 */ /* 0x001fe20000010000 */
[----:B-1----:R-:W-:Y:S01]  /*18790*/  @!P0 FADD.FTZ R61, R61, R0 ;  /* 0x000000003d3d8221 */ /* 0x002fe20000010000 */
[----:B------:R-:W-:Y:S01]  /*187a0*/  ISETP.NE.AND P0, PT, R16, RZ, PT ;  /* 0x000000ff1000720c */ /* 0x000fe20003f05270 */
[----:B------:R-:W-:Y:S01]  /*187b0*/  BSSY B0, `(.L_x_370) ;  /* 0x0000031000007945 */ /* 0x000fe20003800000 */
[----:B------:R-:W-:Y:S02]  /*187c0*/  MOV R40, UR12 ;  /* 0x0000000c00287c02 */ /* 0x000fe40008000f00 */
[C---:B--2---:R-:W-:Y:S02]  /*187d0*/  ISETP.NE.AND P1, PT, R14.reuse, RZ, PT ;  /* 0x000000ff0e00720c */ /* 0x044fe40003f25270 */
[----:B------:R-:W-:-:S05]  /*187e0*/  LEA R0, R14, UR7, 0x4 ;  /* 0x000000070e007c11 */ /* 0x000fca000f8e20ff */
[----:B------:R3:W-:Y:S04]  /*187f0*/  STS.128 [R0], R56 ;  /* 0x0000003800007388 */ /* 0x0007e80000000c00 */
[----:B------:R3:W-:Y:S01]  /*18800*/  @!P0 STS.64 [R10+0x10], R60 ;  /* 0x0000103c0a008388 */ /* 0x0007e20000000a00 */
[----:B------:R-:W-:Y:S01]  /*18810*/  BAR.SYNC.DEFER_BLOCKING 0x0 ;  /* 0x0000000000007b1d */ /* 0x000fe20000010000 */
[----:B------:R-:W-:Y:S02]  /*18820*/  ISETP.GT.U32.AND P2, PT, R14, 0x3f, PT ;  /* 0x0000003f0e00780c */ /* 0x000fe40003f44070 */
[----:B------:R-:W-:-:S03]  /*18830*/  LEA R40, R40, R14, 0x6 ;  /* 0x0000000e28287211 */ /* 0x000fc600078e30ff */
[----:B------:R-:W-:Y:S08]  /*18840*/  @P1 BRA `(.L_x_371) ;  /* 0x00000000009c1947 */ /* 0x000ff00003800000 */
[----:B------:R-:W-:-:S09]  /*18850*/  ULEA UR7, UR9, UR8, 0x18 ;  /* 0x0000000809077291 */ /* 0x000fd2000f8ec03f */
[----:B------:R-:W0:Y:S04]  /*18860*/  LDS.64 R28, [UR7+0x18] ;  /* 0x00001807ff1c7984 */ /* 0x000e280008000a00 */
[----:B---3--:R-:W1:Y:S04]  /*18870*/  LDS.128 R8, [UR7+0x20] ;  /* 0x00002007ff087984 */ /* 0x008e680008000c00 */
[----:B------:R-:W2:Y:S04]  /*18880*/  LDS.128 R12, [UR7+0x30] ;  /* 0x00003007ff0c7984 */ /* 0x000ea80008000c00 */
[----:B------:R-:W3:Y:S04]  /*18890*/  LDS.128 R24, [UR7+0x40] ;  /* 0x00004007ff187984 */ /* 0x000ee80008000c00 */
[----:B------:R-:W4:Y:S04]  /*188a0*/  LDS.128 R20, [UR7+0x50] ;  /* 0x00005007ff147984 */ /* 0x000f280008000c00 */
[----:B------:R-:W4:Y:S01]  /*188b0*/  LDS.128 R16, [UR7+0x60] ;  /* 0x00006007ff107984 */ /* 0x000f220008000c00 */
        /* <DEDUP_REMOVED lines=20> */
[----:B------:R-:W-:Y:S01]  /*18a00*/  FADD.FTZ R37, R37, R16 ;  /* 0x0000001025257221 */ /* 0x000fe20000010000 */
        /* <DEDUP_REMOVED lines=11> */
.L_x_371:
[----:B------:R-:W-:Y:S05]  /*18ac0*/  BSYNC B0 ;  /* 0x0000000000007941 */ /* 0x000fea0003800000 */
.L_x_370:
[----:B------:R-:W-:Y:S06]  /*18ad0*/  BAR.SYNC.DEFER_BLOCKING 0x0 ;  /* 0x0000000000007b1d */ /* 0x000fec0000010000 */
[----:B------:R-:W-:Y:S04]  /*18ae0*/  BSSY B0, `(.L_x_372) ;  /* 0x0000025000007945 */ /* 0x000fe80003800000 */
[----:B------:R-:W-:Y:S05]  /*18af0*/  @P2 BRA `(.L_x_373) ;  /* 0x00000000008c2947 */ /* 0x000fea0003800000 */
[----:B------:R-:W0:Y:S04]  /*18b00*/  LDS.128 R28, [R0+0x400] ;  /* 0x00040000001c7984 */ /* 0x000e280000000c00 */
[----:B------:R-:W1:Y:S04]  /*18b10*/  LDS.128 R24, [R0+0x800] ;  /* 0x0008000000187984 */ /* 0x000e680000000c00 */
[----:B------:R-:W2:Y:S04]  /*18b20*/  LDS.128 R20, [R0+0xc00] ;  /* 0x000c000000147984 */ /* 0x000ea80000000c00 */
[----:B------:R-:W4:Y:S04]  /*18b30*/  LDS.128 R16, [R0+0x1000] ;  /* 0x0010000000107984 */ /* 0x000f280000000c00 */
[----:B------:R-:W4:Y:S04]  /*18b40*/  LDS.128 R12, [R0+0x1400] ;  /* 0x00140000000c7984 */ /* 0x000f280000000c00 */
[----:B---3--:R-:W3:Y:S04]  /*18b50*/  LDS.128 R8, [R0+0x1800] ;  /* 0x0018000000087984 */ /* 0x008ee80000000c00 */
[----:B------:R-:W3:Y:S01]  /*18b60*/  LDS.128 R36, [R0+0x1c00] ;  /* 0x001c000000247984 */ /* 0x000ee20000000c00 */
        /* <DEDUP_REMOVED lines=12> */
[----:B----4-:R-:W-:Y:S01]  /*18c30*/  FADD.FTZ R41, R41, R16 ;  /* 0x0000001029297221 */ /* 0x010fe20000010000 */
[----:B------:R-:W-:Y:S01]  /*18c40*/  FADD.FTZ R28, R28, R17 ;  /* 0x000000111c1c7221 */ /* 0x000fe20000010000 */
[----:B------:R-:W-:Y:S01]  /*18c50*/  FADD.FTZ R29, R29, R18 ;  /* 0x000000121d1d7221 */ /* 0x000fe20000010000 */
[----:B------:R-:W-:Y:S01]  /*18c60*/  FADD.FTZ R30, R30, R19 ;  /* 0x000000131e1e7221 */ /* 0x000fe20000010000 */
[----:B------:R-:W-:Y:S01]  /*18c70*/  FADD.FTZ R41, R41, R12 ;  /* 0x0000000c29297221 */ /* 0x000fe20000010000 */
[----:B------:R-:W-:Y:S01]  /*18c80*/  FADD.FTZ R28, R28, R13 ;  /* 0x0000000d1c1c7221 */ /* 0x000fe20000010000 */
[----:B------:R-:W-:Y:S01]  /*18c90*/  FADD.FTZ R29, R29, R14 ;  /* 0x0000000e1d1d7221 */ /* 0x000fe20000010000 */
[----:B------:R-:W-:Y:S01]  /*18ca0*/  FADD.FTZ R30, R30, R15 ;  /* 0x0000000f1e1e7221 */ /* 0x000fe20000010000 */
[----:B---3--:R-:W-:Y:S01]  /*18cb0*/  FADD.FTZ R41, R41, R8 ;  /* 0x0000000829297221 */ /* 0x008fe20000010000 */
[----:B------:R-:W-:Y:S01]  /*18cc0*/  FADD.FTZ R28, R28, R9 ;  /* 0x000000091c1c7221 */ /* 0x000fe20000010000 */
[----:B------:R-:W-:Y:S01]  /*18cd0*/  FADD.FTZ R29, R29, R10 ;  /* 0x0000000a1d1d7221 */ /* 0x000fe20000010000 */
[----:B------:R-:W-:Y:S01]  /*18ce0*/  FADD.FTZ R30, R30, R11 ;  /* 0x0000000b1e1e7221 */ /* 0x000fe20000010000 */
[----:B------:R-:W-:Y:S01]  /*18cf0*/  FADD.FTZ R56, R41, R36 ;  /* 0x0000002429387221 */ /* 0x000fe20000010000 */
[----:B------:R-:W-:Y:S01]  /*18d00*/  FADD.FTZ R57, R28, R37 ;  /* 0x000000251c397221 */ /* 0x000fe20000010000 */
[----:B------:R-:W-:Y:S01]  /*18d10*/  FADD.FTZ R58, R29, R38 ;  /* 0x000000261d3a7221 */ /* 0x000fe20000010000 */
[----:B------:R-:W-:-:S07]  /*18d20*/  FADD.FTZ R59, R30, R39 ;  /* 0x000000271e3b7221 */ /* 0x000fce0000010000 */
.L_x_373:
[----:B------:R-:W-:Y:S05]  /*18d30*/  BSYNC B0 ;  /* 0x0000000000007941 */ /* 0x000fea0003800000 */
.L_x_372:
[----:B------:R-:W-:Y:S01]  /*18d40*/  ULDC UR8, c[0x0][0xc] ;  /* 0x0000030000087ab9 */ /* 0x000fe20000000800 */
[----:B------:R-:W-:Y:S01]  /*18d50*/  BSSY B0, `(.L_x_374) ;  /* 0x000001c000007945 */ /* 0x000fe20003800000 */
[----:B------:R-:W-:-:S03]  /*18d60*/  IMAD.WIDE R40, R40, 0x4, R42 ;  /* 0x0000000428287825 */ /* 0x000fc600078e022a */
[----:B------:R-:W-:Y:S05]  /*18d70*/  @P2 BRA `(.L_x_375) ;  /* 0x0000000000642947 */ /* 0x000fea0003800000 */
[----:B---3--:R-:W0:Y:S01]  /*18d80*/  LDC.64 R10, c[0x0][0x288] ;  /* 0x0000a200ff0a7b82 */ /* 0x008e220000000a00 */
[----:B------:R1:W-:Y:S07]  /*18d90*/  REDG.E.ADD.F32.FTZ.RN.STRONG.GPU desc[UR10][R40.64], R56 ;  /* 0x00000038280079a6 */ /* 0x0003ee000c10f38a */
[----:B------:R-:W2:Y:S01]  /*18da0*/  LDC.64 R12, c[0x0][0x288] ;  /* 0x0000a200ff0c7b82 */ /* 0x000ea20000000a00 */
[C---:B0-----:R-:W-:Y:S02]  /*18db0*/  IMAD R15, R11.reuse, 0x3, RZ ;  /* 0x000000030b0f7824 */ /* 0x041fe400078e02ff */
[----:B------:R-:W-:Y:S01]  /*18dc0*/  IMAD.WIDE.U32 R8, R10, 0x3, RZ ;  /* 0x000000030a087825 */ /* 0x000fe200078e00ff */
[----:B------:R-:W-:-:S04]  /*18dd0*/  LEA.HI R10, P0, R11, R10, RZ, 0x1 ;  /* 0x0000000a0b0a7211 */ /* 0x000fc800078108ff */
[----:B------:R-:W-:Y:S02]  /*18de0*/  IADD3 R15, R9, R15, RZ ;  /* 0x0000000f090f7210 */ /* 0x000fe40007ffe0ff */
[----:B------:R-:W-:Y:S02]  /*18df0*/  IADD3.X R11, RZ, R11, RZ, P0, !PT ;  /* 0x0000000bff0b7210 */ /* 0x000fe400007fe4ff */
[----:B------:R-:W-:Y:S02]  /*18e00*/  LEA.HI R8, P2, R15, R8, RZ, 0x1 ;  /* 0x000000080f087211 */ /* 0x000fe400078508ff */
[--C-:B------:R-:W-:Y:S02]  /*18e10*/  SHF.R.S64 R9, R10, 0x1, R11.reuse ;  /* 0x000000010a097819 */ /* 0x100fe4000000100b */
[----:B------:R-:W-:Y:S01]  /*18e20*/  SHF.R.S32.HI R0, RZ, 0x1, R11 ;  /* 0x00000001ff007819 */ /* 0x000fe2000001140b */
[----:B------:R-:W-:Y:S01]  /*18e30*/  IMAD.X R15, RZ, RZ, R15, P2 ;  /* 0x000000ffff0f7224 */ /* 0x000fe200010e060f */
[----:B--2---:R-:W-:-:S04]  /*18e40*/  LEA R10, P2, R12, R40, 0x2 ;  /* 0x000000280c0a7211 */ /* 0x004fc800078410ff */
[--C-:B------:R-:W-:Y:S02]  /*18e50*/  SHF.R.S64 R17, R8, 0x1, R15.reuse ;  /* 0x0000000108117819 */ /* 0x100fe4000000100f */
[----:B------:R-:W-:Y:S02]  /*18e60*/  SHF.R.S32.HI R14, RZ, 0x1, R15 ;  /* 0x00000001ff0e7819 */ /* 0x000fe4000001140f */
[C---:B------:R-:W-:Y:S02]  /*18e70*/  SHF.L.U64.HI R15, R9.reuse, 0x2, R0 ;  /* 0x00000002090f7819 */ /* 0x040fe40000010200 */
[----:B------:R-:W-:Y:S02]  /*18e80*/  LEA R8, P0, R9, R40, 0x2 ;  /* 0x0000002809087211 */ /* 0x000fe400078010ff */
[----:B------:R-:W-:Y:S02]  /*18e90*/  LEA.HI.X R11, R12, R41, R13, 0x2, P2 ;  /* 0x000000290c0b7211 */ /* 0x000fe400010f140d */
[----:B------:R-:W-:-:S02]  /*18ea0*/  SHF.L.U64.HI R13, R17, 0x2, R14 ;  /* 0x00000002110d7819 */ /* 0x000fc4000001020e */
[----:B------:R-:W-:Y:S02]  /*18eb0*/  LEA R12, P2, R17, R40, 0x2 ;  /* 0x00000028110c7211 */ /* 0x000fe400078410ff */
[C---:B------:R-:W-:Y:S02]  /*18ec0*/  IADD3.X R9, R41.reuse, R15, RZ, P0, !PT ;  /* 0x0000000f29097210 */ /* 0x040fe400007fe4ff */
[----:B------:R-:W-:-:S03]  /*18ed0*/  IADD3.X R13, R41, R13, RZ, P2, !PT ;  /* 0x0000000d290d7210 */ /* 0x000fc600017fe4ff */
[----:B------:R1:W-:Y:S04]  /*18ee0*/  REDG.E.ADD.F32.FTZ.RN.STRONG.GPU desc[UR10][R8.64], R57 ;  /* 0x00000039080079a6 */ /* 0x0003e8000c10f38a */
[----:B------:R1:W-:Y:S04]  /*18ef0*/  REDG.E.ADD.F32.FTZ.RN.STRONG.GPU desc[UR10][R10.64], R58 ;  /* 0x0000003a0a0079a6 */ /* 0x0003e8000c10f38a */
[----:B------:R1:W-:Y:S02]  /*18f00*/  REDG.E.ADD.F32.FTZ.RN.STRONG.GPU desc[UR10][R12.64], R59 ;  /* 0x0000003b0c0079a6 */ /* 0x0003e4000c10f38a */
.L_x_375:
[----:B------:R-:W-:Y:S05]  /*18f10*/  BSYNC B0 ;  /* 0x0000000000007941 */ /* 0x000fea0003800000 */
.L_x_374:
[----:B------:R-:W-:-:S06]  /*18f20*/  UISETP.GE.U32.AND UP0, UPT, UR8, 0x2, UPT ;  /* 0x000000020800788c */ /* 0x000fcc000bf06070 */
[----:B------:R-:W-:-:S13]  /*18f30*/  PLOP3.LUT P0, PT, PT, PT, UP0, 0x80, 0x0 ;  /* 0x000000000000781c */ /* 0x000fda0003f0f008 */
[----:B------:R-:W-:Y:S05]  /*18f40*/  @!P0 BRA `(.L_x_376) ;  /* 0x0000001000c88947 */ /* 0x000fea0003800000 */
[----:B-1-3--:R-:W0:Y:S01]  /*18f50*/  LDC R10, c[0x0][0x10] ;  /* 0x00000400ff0a7b82 */ /* 0x00ae220000000800 */
[----:B------:R-:W1:Y:S01]  /*18f60*/  S2R R11, SR_CTAID.Y ;  /* 0x00000000000b7919 */ /* 0x000e620000002600 */
[----:B------:R-:W-:Y:S01]  /*18f70*/  ULOP3.LUT UR7, UR4, 0x1, URZ, 0xc0, !UPT ;  /* 0x0000000104077892 */ /* 0x000fe2000f8ec03f */
[----:B------:R-:W-:Y:S05]  /*18f80*/  BSSY B0, `(.L_x_377) ;  /* 0x0000027000007945 */ /* 0x000fea0003800000 */
[----:B------:R-:W2:Y:S08]  /*18f90*/  LDC.64 R8, c[0x0][0x258] ;  /* 0x00009600ff087b82 */ /* 0x000eb00000000a00 */
[----:B------:R-:W3:Y:S01]  /*18fa0*/  LDC.64 R12, c[0x0][0x260] ;  /* 0x00009800ff0c7b82 */ /* 0x000ee20000000a00 */
[----:B0-----:R-:W-:-:S04]  /*18fb0*/  IMAD R0, R10, UR7, RZ ;  /* 0x000000070a007c24 */ /* 0x001fc8000f8e02ff */
[C---:B------:R-:W-:Y:S01]  /*18fc0*/  IMAD R14, R0.reuse, UR8, RZ ;  /* 0x00000008000e7c24 */ /* 0x040fe2000f8e02ff */
[----:B-1----:R-:W-:-:S04]  /*18fd0*/  IADD3 R15, R0, R11, RZ ;  /* 0x0000000b000f7210 */ /* 0x002fc80007ffe0ff */
[----:B------:R-:W-:Y:S01]  /*18fe0*/  SHF.L.U32 R17, R14, 0x1, RZ ;  /* 0x000000010e117819 */ /* 0x000fe200000006ff */
[----:B--2---:R-:W-:-:S04]  /*18ff0*/  IMAD.WIDE.U32 R14, R15, 0x4, R8 ;  /* 0x000000040f0e7825 */ /* 0x004fc800078e0008 */
[----:B---3--:R-:W-:Y:S01]  /*19000*/  IMAD.WIDE R8, R17, 0x4, R12 ;  /* 0x0000000411087825 */ /* 0x008fe200078e020c */
[----:B------:R-:W-:Y:S06]  /*19010*/  @P1 BRA `(.L_x_378) ;  /* 0x0000000000741947 */ /* 0x000fec0003800000 */
[----:B------:R-:W0:Y:S01]  /*19020*/  S2R R0, SR_LANEID ;  /* 0x0000000000007919 */ /* 0x000e220000000000 */
[----:B------:R-:W-:Y:S01]  /*19030*/  VOTEU.ANY UR9, UPT, PT ;  /* 0x0000000000097886 */ /* 0x000fe200038e0100 */
[----:B------:R-:W-:Y:S01]  /*19040*/  ULOP3.LUT UP0, URZ, UR4, 0x2, URZ, 0xc0, !UPT ;  /* 0x00000002043f7892 */ /* 0x000fe2000f80c03f */
[----:B------:R-:W-:Y:S01]  /*19050*/  IMAD R13, R10, UR6, R11 ;  /* 0x000000060a0d7c24 */ /* 0x000fe2000f8e020b */
[----:B------:R-:W-:Y:S01]  /*19060*/  UFLO.U32 UR12, UR9 ;  /* 0x00000009000c72bd */ /* 0x000fe200080e0000 */
[----:B------:R-:W-:Y:S01]  /*19070*/  UMOV UR7, 0x1 ;  /* 0x0000000100077882 */ /* 0x000fe20000000000 */
[----:B------:R-:W-:Y:S01]  /*19080*/  UPOPC UR9, UR9 ;  /* 0x00000009000972bf */ /* 0x000fe20008000000 */
[----:B------:R-:W-:Y:S01]  /*19090*/  IMAD.WIDE.U32 R12, R13, 0x8, R8 ;  /* 0x000000080d0c7825 */ /* 0x000fe200078e0008 */
[----:B------:R-:W-:-:S04]  /*190a0*/  USEL UR7, UR7, 0xffffffff, !UP0 ;  /* 0xffffffff07077887 */ /* 0x000fc8000c000000 */
[----:B------:R-:W-:Y:S01]  /*190b0*/  UIMAD UR7, UR7, UR9, URZ ;  /* 0x00000009070772a4 */ /* 0x000fe2000f8e023f */
[----:B------:R1:W-:Y:S02]  /*190c0*/  STG.E.64 desc[UR10][R12.64], R60 ;  /* 0x0000003c0c007986 */ /* 0x0003e4000c101b0a */
[----:B------:R-:W-:-:S03]  /*190d0*/  UMOV UR9, 0xffffffff ;  /* 0xffffffff00097882 */ /* 0x000fc60000000000 */
[----:B------:R-:W-:Y:S01]  /*190e0*/  MOV R17, UR7 ;  /* 0x0000000700117c02 */ /* 0x000fe20008000f00 */
[----:B------:R-:W-:Y:S01]  /*190f0*/  USEL UR7, UR8, URZ, !UP0 ;  /* 0x0000003f08077287 */ /* 0x000fe2000c000000 */
[----:B0-----:R-:W-:Y:S02]  /*19100*/  ISETP.EQ.U32.AND P0, PT, R0, UR12, PT ;  /* 0x0000000c00007c0c */ /* 0x001fe4000bf02070 */
[----:B------:R-:W-:Y:S01]  /*19110*/  MOV R0, 0xffffffff ;  /* 0xffffffff00007802 */ /* 0x000fe20000000f00 */
[----:B------:R-:W-:-:S10]  /*19120*/  UISETP.NE.AND UP0, UPT, UR9, UR7, UPT ;  /* 0x000000070900728c */ /* 0x000fd4000bf05270 */
[----:B------:R-:W-:Y:S06]  /*19130*/  @P0 MEMBAR.ALL.GPU ;  /* 0x0000000000000992 */ /* 0x000fec000000a000 */
[----:B------:R-:W-:-:S00]  /*19140*/  @P0 ERRBAR ;  /* 0x00000000000009ab */ /* 0x000fc00000000000 */
[----:B------:R-:W-:Y:S06]  /*19150*/  @P0 CGAERRBAR ;  /* 0x00000000000005ab */ /* 0x000fec0000000000 */
[----:B------:R1:W-:Y:S01]  /*19160*/  @P0 REDG.E.ADD.S32.STRONG.GPU desc[UR10][R14.64], R17 ;  /* 0x000000110e00098e */ /* 0x0003e2000c10e38a */
[----:B------:R-:W-:-:S03]  /*19170*/  PLOP3.LUT P0, PT, PT, PT, UP0, 0x80, 0x0 ;  /* 0x000000000000781c */ /* 0x000fc60003f0f008 */
[----:B------:R1:W-:Y:S10]  /*19180*/  STL [R1], R0 ;  /* 0x0000000001007387 */ /* 0x0003f40000100800 */
[----:B-1----:R-:W-:Y:S05]  /*19190*/  @!P0 BRA `(.L_x_378) ;  /* 0x0000000000148947 */ /* 0x002fea0003800000 */
.L_x_379:
[----:B------:R-:W2:Y:S04]  /*191a0*/  LDG.E.STRONG.GPU R0, desc[UR10][R14.64] ;  /* 0x0000000a0e007981 */ /* 0x000ea8000c1ef900 */
[----:B--2---:R-:W-:Y:S04]  /*191b0*/  CCTL.IVALL ;  /* 0x00000000ff00798f */ /* 0x004fe80002000000 */
[----:B------:R0:W-:Y:S01]  /*191c0*/  STL [R1], R0 ;  /* 0x0000000001007387 */ /* 0x0001e20000100800 */
[----:B------:R-:W-:-:S13]  /*191d0*/  ISETP.NE.AND P0, PT, R0, UR7, PT ;  /* 0x0000000700007c0c */ /* 0x000fda000bf05270 */
[----:B0-----:R-:W-:Y:S05]  /*191e0*/  @P0 BRA `(.L_x_379) ;  /* 0xfffffffc00ec0947 */ /* 0x001fea000383ffff */
.L_x_378:
[----:B------:R-:W-:Y:S05]  /*191f0*/  BSYNC B0 ;  /* 0x0000000000007941 */ /* 0x000fea0003800000 */
.L_x_377:
[----:B------:R-:W-:Y:S01]  /*19200*/  BAR.SYNC.DEFER_BLOCKING 0x0 ;  /* 0x0000000000007b1d */ /* 0x000fe20000010000 */
[----:B------:R-:W-:-:S13]  /*19210*/  ISETP.NE.AND P0, PT, RZ, UR8, PT ;  /* 0x00000008ff007c0c */ /* 0x000fda000bf05270 */
[----:B------:R-:W-:Y:S05]  /*19220*/  @!P0 BRA `(.L_x_376) ;  /* 0x0000001000108947 */ /* 0x000fea0003800000 */
[----:B------:R-:W-:Y:S01]  /*19230*/  UIADD3 UR7, UR8, -0x1, URZ ;  /* 0xffffffff08077890 */ /* 0x000fe2000fffe03f */
[----:B------:R-:W-:-:S03]  /*19240*/  HFMA2.MMA R0, -RZ, RZ, 0, 0 ;  /* 0x00000000ff007435 */ /* 0x000fc600000001ff */
[----:B------:R-:W-:-:S06]  /*19250*/  UISETP.GE.U32.AND UP0, UPT, UR7, 0x3, UPT ;  /* 0x000000030700788c */ /* 0x000fcc000bf06070 */
[----:B------:R-:W-:-:S13]  /*19260*/  PLOP3.LUT P0, PT, PT, PT, UP0, 0x80, 0x0 ;  /* 0x000000000000781c */ /* 0x000fda0003f0f008 */
[----:B------:R-:W-:Y:S05]  /*19270*/  @!P0 BRA `(.L_x_380) ;  /* 0x0000000c00808947 */ /* 0x000fea0003800000 */
[----:B------:R-:W-:Y:S01]  /*19280*/  ULOP3.LUT UR7, UR8, 0x3, URZ, 0xc0, !UPT ;  /* 0x0000000308077892 */ /* 0x000fe2000f8ec03f */
[----:B------:R-:W-:-:S03]  /*19290*/  MOV R0, RZ ;  /* 0x000000ff00007202 */ /* 0x000fc60000000f00 */
[----:B------:R-:W-:-:S06]  /*192a0*/  UIADD3 UR7, -UR7, UR8, URZ ;  /* 0x0000000807077290 */ /* 0x000fcc000fffe13f */
[----:B------:R-:W-:Y:S02]  /*192b0*/  ISETP.LT.AND P0, PT, RZ, UR7, PT ;  /* 0x00000007ff007c0c */ /* 0x000fe4000bf01270 */
[----:B------:R-:W-:-:S11]  /*192c0*/  MOV R12, UR7 ;  /* 0x00000007000c7c02 */ /* 0x000fd60008000f00 */
[----:B------:R-:W-:Y:S05]  /*192d0*/  @!P0 BRA `(.L_x_381) ;  /* 0x0000000800e08947 */ /* 0x000fea0003800000 */
[----:B------:R-:W-:Y:S02]  /*192e0*/  ISETP.GT.AND P2, PT, R12, 0xc, PT ;  /* 0x0000000c0c00780c */ /* 0x000fe40003f44270 */
[----:B------:R-:W-:-:S11]  /*192f0*/  PLOP3.LUT P0, PT, PT, PT, PT, 0x80, 0x0 ;  /* 0x000000000000781c */ /* 0x000fd60003f0f070 */
[----:B------:R-:W-:Y:S05]  /*19300*/  @!P2 BRA `(.L_x_382) ;  /* 0x0000000400d8a947 */ /* 0x000fea0003800000 */
[----:B------:R-:W0:Y:S01]  /*19310*/  S2UR UR7, SR_CTAID.X ;  /* 0x00000000000779c3 */ /* 0x000e220000002500 */
[----:B------:R-:W-:-:S13]  /*19320*/  PLOP3.LUT P0, PT, PT, PT, PT, 0x8, 0x0 ;  /* 0x000000000000781c */ /* 0x000fda0003f0e170 */
.L_x_383:
[C---:B------:R-:W-:Y:S01]  /*19330*/  ISETP.EQ.OR P2, PT, R0.reuse, UR6, P1 ;  /* 0x0000000600007c0c */ /* 0x040fe20008f42670 */
[----:B0-----:R-:W-:Y:S01]  /*19340*/  UMOV UR6, UR7 ;  /* 0x0000000700067c82 */ /* 0x001fe20008000000 */
[C---:B------:R-:W-:Y:S02]  /*19350*/  IADD3 R17, R0.reuse, 0x1, RZ ;  /* 0x0000000100117810 */ /* 0x040fe40007ffe0ff */
[C---:B------:R-:W-:Y:S02]  /*19360*/  IADD3 R19, R0.reuse, 0x2, RZ ;  /* 0x0000000200137810 */ /* 0x040fe40007ffe0ff */
[----:B------:R-:W-:Y:S02]  /*19370*/  ISETP.EQ.OR P3, PT, R17, UR6, P1 ;  /* 0x0000000611007c0c */ /* 0x000fe40008f62670 */
[----:B------:R-:W-:Y:S02]  /*19380*/  IADD3 R21, R0, 0x3, RZ ;  /* 0x0000000300157810 */ /* 0x000fe40007ffe0ff */
[----:B------:R-:W-:-:S02]  /*19390*/  ISETP.EQ.OR P6, PT, R19, UR6, P1 ;  /* 0x0000000613007c0c */ /* 0x000fc40008fc2670 */
[----:B------:R-:W-:Y:S01]  /*193a0*/  ISETP.EQ.OR P4, PT, R21, UR6, P1 ;  /* 0x0000000615007c0c */ /* 0x000fe20008f82670 */
[----:B------:R-:W-:-:S04]  /*193b0*/  @!P2 IMAD R15, R10, R0, R11 ;  /* 0x000000000a0fa224 */ /* 0x000fc800078e020b */
[----:B------:R-:W-:-:S04]  /*193c0*/  @!P2 IMAD.WIDE.U32 R14, R15, 0x8, R8 ;  /* 0x000000080f0ea825 */ /* 0x000fc800078e0008 */
[C-C-:B------:R-:W-:Y:S02]  /*193d0*/  @!P3 IMAD R17, R10.reuse, R17, R11.reuse ;  /* 0x000000110a11b224 */ /* 0x140fe400078e020b */
[----:B------:R-:W-:Y:S01]  /*193e0*/  @!P6 IMAD R19, R10, R19, R11 ;  /* 0x000000130a13e224 */ /* 0x000fe200078e020b */
[----:B------:R-:W2:Y:S01]  /*193f0*/  @!P2 LDG.E.64 R14, desc[UR10][R14.64] ;  /* 0x0000000a0e0ea981 */ /* 0x000ea2000c1e1b00 */
[----:B------:R-:W-:-:S04]  /*19400*/  @!P3 IMAD.WIDE.U32 R16, R17, 0x8, R8 ;  /* 0x000000081110b825 */ /* 0x000fc800078e0008 */
[----:B------:R-:W-:Y:S02]  /*19410*/  @!P4 IMAD R21, R10, R21, R11 ;  /* 0x000000150a15c224 */ /* 0x000fe400078e020b */
[--C-:B------:R-:W-:Y:S01]  /*19420*/  @!P6 IMAD.WIDE.U32 R18, R19, 0x8, R8.reuse ;  /* 0x000000081312e825 */ /* 0x100fe200078e0008 */
[----:B------:R-:W3:Y:S03]  /*19430*/  @!P3 LDG.E.64 R16, desc[UR10][R16.64] ;  /* 0x0000000a1010b981 */ /* 0x000ee6000c1e1b00 */
[----:B------:R-:W-:Y:S02]  /*19440*/  @!P4 IMAD.WIDE.U32 R20, R21, 0x8, R8 ;  /* 0x000000081514c825 */ /* 0x000fe400078e0008 */
[----:B------:R-:W4:Y:S04]  /*19450*/  @!P6 LDG.E.64 R18, desc[UR10][R18.64] ;  /* 0x0000000a1212e981 */ /* 0x000f28000c1e1b00 */
[----:B------:R-:W4:Y:S01]  /*19460*/  @!P4 LDG.E.64 R20, desc[UR10][R20.64] ;  /* 0x0000000a1414c981 */ /* 0x000f22000c1e1b00 */
[----:B------:R-:W-:Y:S01]  /*19470*/  IADD3 R13, R0, 0x4, RZ ;  /* 0x00000004000d7810 */ /* 0x000fe20007ffe0ff */
[----:B--2---:R-:W-:Y:S01]  /*19480*/  @!P2 FADD.FTZ R60, R60, R14 ;  /* 0x0000000e3c3ca221 */ /* 0x004fe20000010000 */
[----:B------:R-:W-:Y:S01]  /*19490*/  @!P2 FADD.FTZ R61, R61, R15 ;  /* 0x0000000f3d3da221 */ /* 0x000fe20000010000 */
[----:B------:R-:W-:-:S02]  /*194a0*/  IADD3 R14, R0, 0x5, RZ ;  /* 0x00000005000e7810 */ /* 0x000fc40007ffe0ff */
[----:B------:R-:W-:Y:S01]  /*194b0*/  ISETP.EQ.OR P2, PT, R13, UR6, P1 ;  /* 0x000000060d007c0c */ /* 0x000fe20008f42670 */
[----:B---3--:R-:W-:Y:S01]  /*194c0*/  @!P3 FADD.FTZ R60, R60, R16 ;  /* 0x000000103c3cb221 */ /* 0x008fe20000010000 */
[----:B------:R-:W-:Y:S01]  /*194d0*/  @!P3 FADD.FTZ R61, R61, R17 ;  /* 0x000000113d3db221 */ /* 0x000fe20000010000 */
[----:B------:R-:W-:Y:S02]  /*194e0*/  IADD3 R16, R0, 0x6, RZ ;  /* 0x0000000600107810 */ /* 0x000fe40007ffe0ff */
[----:B------:R-:W-:Y:S01]  /*194f0*/  ISETP.EQ.OR P3, PT, R14, UR6, P1 ;  /* 0x000000060e007c0c */ /* 0x000fe20008f62670 */
[----:B----4-:R-:W-:Y:S01]  /*19500*/  @!P6 FADD.FTZ R60, R60, R18 ;  /* 0x000000123c3ce221 */ /* 0x010fe20000010000 */
[----:B------:R-:W-:Y:S01]  /*19510*/  @!P6 FADD.FTZ R61, R61, R19 ;  /* 0x000000133d3de221 */ /* 0x000fe20000010000 */
[----:B------:R-:W-:Y:S02]  /*19520*/  IADD3 R18, R0, 0x7, RZ ;  /* 0x0000000700127810 */ /* 0x000fe40007ffe0ff */
[----:B------:R-:W-:Y:S01]  /*19530*/  ISETP.EQ.OR P6, PT, R16, UR6, P1 ;  /* 0x0000000610007c0c */ /* 0x000fe20008fc2670 */
[----:B------:R-:W-:Y:S01]  /*19540*/  @!P4 FADD.FTZ R60, R60, R20 ;  /* 0x000000143c3cc221 */ /* 0x000fe20000010000 */
[----:B------:R-:W-:Y:S01]  /*19550*/  @!P4 FADD.FTZ R61, R61, R21 ;  /* 0x000000153d3dc221 */ /* 0x000fe20000010000 */
[----:B------:R-:W-:Y:S01]  /*19560*/  ISETP.EQ.OR P4, PT, R18, UR6, P1 ;  /* 0x0000000612007c0c */ /* 0x000fe20008f82670 */
[----:B------:R-:W-:-:S04]  /*19570*/  @!P2 IMAD R15, R10, R13, R11 ;  /* 0x0000000d0a0fa224 */ /* 0x000fc800078e020b */
[----:B------:R-:W-:Y:S02]  /*19580*/  @!P3 IMAD R17, R10, R14, R11 ;  /* 0x0000000e0a11b224 */ /* 0x000fe400078e020b */
[----:B------:R-:W-:-:S04]  /*19590*/  @!P2 IMAD.WIDE.U32 R14, R15, 0x8, R8 ;  /* 0x000000080f0ea825 */ /* 0x000fc800078e0008 */
[C---:B------:R-:W-:Y:S02]  /*195a0*/  @!P6 IMAD R19, R10.reuse, R16, R11 ;  /* 0x000000100a13e224 */ /* 0x040fe400078e020b */
[----:B------:R-:W-:Y:S01]  /*195b0*/  @!P3 IMAD.WIDE.U32 R16, R17, 0x8, R8 ;  /* 0x000000081110b825 */ /* 0x000fe200078e0008 */
[----:B------:R-:W2:Y:S03]  /*195c0*/  @!P2 LDG.E.64 R14, desc[UR10][R14.64] ;  /* 0x0000000a0e0ea981 */ /* 0x000ea6000c1e1b00 */
[----:B------:R-:W-:Y:S02]  /*195d0*/  @!P4 IMAD R21, R10, R18, R11 ;  /* 0x000000120a15c224 */ /* 0x000fe400078e020b */
[--C-:B------:R-:W-:Y:S01]  /*195e0*/  @!P6 IMAD.WIDE.U32 R18, R19, 0x8, R8.reuse ;  /* 0x000000081312e825 */ /* 0x100fe200078e0008 */
[----:B------:R-:W3:Y:S03]  /*195f0*/  @!P3 LDG.E.64 R16, desc[UR10][R16.64] ;  /* 0x0000000a1010b981 */ /* 0x000ee6000c1e1b00 */
[----:B------:R-:W-:-:S02]  /*19600*/  @!P4 IMAD.WIDE.U32 R20, R21, 0x8, R8 ;  /* 0x000000081514c825 */ /* 0x000fc400078e0008 */
[----:B------:R-:W4:Y:S04]  /*19610*/  @!P6 LDG.E.64 R18, desc[UR10][R18.64] ;  /* 0x0000000a1212e981 */ /* 0x000f28000c1e1b00 */
[----:B------:R-:W4:Y:S01]  /*19620*/  @!P4 LDG.E.64 R20, desc[UR10][R20.64] ;  /* 0x0000000a1414c981 */ /* 0x000f22000c1e1b00 */
[C---:B------:R-:W-:Y:S02]  /*19630*/  IADD3 R13, R0.reuse, 0x8, RZ ;  /* 0x00000008000d7810 */ /* 0x040fe40007ffe0ff */
[C---:B------:R-:W-:Y:S02]  /*19640*/  IADD3 R22, R0.reuse, 0x9, RZ ;  /* 0x0000000900167810 */ /* 0x040fe40007ffe0ff */
[----:B------:R-:W-:Y:S01]  /*19650*/  IADD3 R23, R0, 0xb, RZ ;  /* 0x0000000b00177810 */ /* 0x000fe20007ffe0ff */
[----:B--2---:R-:W-:Y:S01]  /*19660*/  @!P2 FADD.FTZ R60, R60, R14 ;  /* 0x0000000e3c3ca221 */ /* 0x004fe20000010000 */
[----:B------:R-:W-:Y:S01]  /*19670*/  @!P2 FADD.FTZ R61, R61, R15 ;  /* 0x0000000f3d3da221 */ /* 0x000fe20000010000 */
[----:B------:R-:W-:-:S02]  /*19680*/  ISETP.EQ.OR P2, PT, R13, UR6, P1 ;  /* 0x000000060d007c0c */ /* 0x000fc40008f42670 */
[----:B---3--:R-:W-:Y:S01]  /*19690*/  @!P3 FADD.FTZ R60, R60, R16 ;  /* 0x000000103c3cb221 */ /* 0x008fe20000010000 */
[----:B------:R-:W-:Y:S01]  /*196a0*/  @!P3 FADD.FTZ R61, R61, R17 ;  /* 0x000000113d3db221 */ /* 0x000fe20000010000 */
[----:B------:R-:W-:Y:S02]  /*196b0*/  ISETP.EQ.OR P3, PT, R22, UR6, P1 ;  /* 0x0000000616007c0c */ /* 0x000fe40008f62670 */
[----:B----4-:R-:W-:Y:S01]  /*196c0*/  @!P6 FADD.FTZ R60, R60, R18 ;  /* 0x000000123c3ce221 */ /* 0x010fe20000010000 */
[----:B------:R-:W-:Y:S01]  /*196d0*/  IADD3 R18, R0, 0xa, RZ ;  /* 0x0000000a00127810 */ /* 0x000fe20007ffe0ff */
[----:B------:R-:W-:-:S05]  /*196e0*/  @!P6 FADD.FTZ R61, R61, R19 ;  /* 0x000000133d3de221 */ /* 0x000fca0000010000 */
[----:B------:R-:W-:Y:S01]  /*196f0*/  @!P2 IMAD R15, R10, R13, R11 ;  /* 0x0000000d0a0fa224 */ /* 0x000fe200078e020b */
[----:B------:R-:W-:Y:S01]  /*19700*/  ISETP.EQ.OR P6, PT, R18, UR6, P1 ;  /* 0x0000000612007c0c */ /* 0x000fe20008fc2670 */
[----:B------:R-:W-:Y:S01]  /*19710*/  @!P4 FADD.FTZ R60, R60, R20 ;  /* 0x000000143c3cc221 */ /* 0x000fe20000010000 */
[----:B------:R-:W-:Y:S01]  /*19720*/  @!P4 FADD.FTZ R61, R61, R21 ;  /* 0x000000153d3dc221 */ /* 0x000fe20000010000 */
[----:B------:R-:W-:Y:S01]  /*19730*/  ISETP.EQ.OR P4, PT, R23, UR6, P1 ;  /* 0x0000000617007c0c */ /* 0x000fe20008f82670 */
[----:B------:R-:W-:-:S04]  /*19740*/  @!P2 IMAD.WIDE.U32 R14, R15, 0x8, R8 ;  /* 0x000000080f0ea825 */ /* 0x000fc800078e0008 */
[----:B------:R-:W-:Y:S02]  /*19750*/  @!P3 IMAD R17, R10, R22, R11 ;  /* 0x000000160a11b224 */ /* 0x000fe400078e020b */
[----:B------:R-:W2:Y:S02]  /*19760*/  @!P2 LDG.E.64 R14, desc[UR10][R14.64] ;  /* 0x0000000a0e0ea981 */ /* 0x000ea4000c1e1b00 */
[----:B------:R-:W-:-:S04]  /*19770*/  @!P3 IMAD.WIDE.U32 R16, R17, 0x8, R8 ;  /* 0x000000081110b825 */ /* 0x000fc800078e0008 */
[C-C-:B------:R-:W-:Y:S02]  /*19780*/  @!P6 IMAD R19, R10.reuse, R18, R11.reuse ;  /* 0x000000120a13e224 */ /* 0x140fe400078e020b */
[----:B------:R-:W3:Y:S01]  /*19790*/  @!P3 LDG.E.64 R16, desc[UR10][R16.64] ;  /* 0x0000000a1010b981 */ /* 0x000ee2000c1e1b00 */
[----:B------:R-:W-:Y:S02]  /*197a0*/  @!P4 IMAD R21, R10, R23, R11 ;  /* 0x000000170a15c224 */ /* 0x000fe400078e020b */
[----:B------:R-:W-:-:S04]  /*197b0*/  @!P6 IMAD.WIDE.U32 R18, R19, 0x8, R8 ;  /* 0x000000081312e825 */ /* 0x000fc800078e0008 */
        /* <DEDUP_REMOVED lines=10> */
[----:B------:R-:W-:Y:S02]  /*19860*/  ISETP.EQ.OR P3, PT, R14, UR6, P1 ;  /* 0x000000060e007c0c */ /* 0x000fe40008f62670 */
[----:B------:R-:W-:Y:S01]  /*19870*/  IADD3 R16, R0, 0xe, RZ ;  /* 0x0000000e00107810 */ /* 0x000fe20007ffe0ff */
[----:B----4-:R-:W-:Y:S01]  /*19880*/  @!P6 FADD.FTZ R60, R60, R18 ;  /* 0x000000123c3ce221 */ /* 0x010fe20000010000 */
[----:B------:R-:W-:Y:S01]  /*19890*/  @!P6 FADD.FTZ R61, R61, R19 ;  /* 0x000000133d3de221 */ /* 0x000fe20000010000 */
[----:B------:R-:W-:Y:S02]  /*198a0*/  IADD3 R18, R0, 0xf, RZ ;  /* 0x0000000f00127810 */ /* 0x000fe40007ffe0ff */
[----:B------:R-:W-:-:S03]  /*198b0*/  ISETP.EQ.OR P6, PT, R16, UR6, P1 ;  /* 0x0000000610007c0c */ /* 0x000fc60008fc2670 */
[----:B------:R-:W-:Y:S02]  /*198c0*/  @!P2 IMAD R15, R10, R13, R11 ;  /* 0x0000000d0a0fa224 */ /* 0x000fe400078e020b */
[----:B------:R-:W-:Y:S01]  /*198d0*/  @!P4 FADD.FTZ R60, R60, R20 ;  /* 0x000000143c3cc221 */ /* 0x000fe20000010000 */
[----:B------:R-:W-:Y:S01]  /*198e0*/  @!P4 FADD.FTZ R61, R61, R21 ;  /* 0x000000153d3dc221 */ /* 0x000fe20000010000 */
[----:B------:R-:W-:Y:S01]  /*198f0*/  ISETP.EQ.OR P4, PT, R18, UR6, P1 ;  /* 0x0000000612007c0c */ /* 0x000fe20008f82670 */
[----:B------:R-:W-:Y:S02]  /*19900*/  @!P3 IMAD R17, R10, R14, R11 ;  /* 0x0000000e0a11b224 */ /* 0x000fe400078e020b */
[----:B------:R-:W-:-:S06]  /*19910*/  @!P2 IMAD.WIDE.U32 R14, R15, 0x8, R8 ;  /* 0x000000080f0ea825 */ /* 0x000fcc00078e0008 */
[----:B------:R-:W2:Y:S01]  /*19920*/  @!P2 LDG.E.64 R14, desc[UR10][R14.64] ;  /* 0x0000000a0e0ea981 */ /* 0x000ea2000c1e1b00 */
[----:B------:R-:W-:Y:S02]  /*19930*/  @!P6 IMAD R19, R10, R16, R11 ;  /* 0x000000100a13e224 */ /* 0x000fe400078e020b */
[----:B------:R-:W-:-:S04]  /*19940*/  @!P3 IMAD.WIDE.U32 R16, R17, 0x8, R8 ;  /* 0x000000081110b825 */ /* 0x000fc800078e0008 */
[----:B------:R-:W-:Y:S02]  /*19950*/  @!P4 IMAD R21, R10, R18, R11 ;  /* 0x000000120a15c224 */ /* 0x000fe400078e020b */
[--C-:B------:R-:W-:Y:S01]  /*19960*/  @!P6 IMAD.WIDE.U32 R18, R19, 0x8, R8.reuse ;  /* 0x000000081312e825 */ /* 0x100fe200078e0008 */
[----:B------:R-:W3:Y:S03]  /*19970*/  @!P3 LDG.E.64 R16, desc[UR10][R16.64] ;  /* 0x0000000a1010b981 */ /* 0x000ee6000c1e1b00 */
[----:B------:R-:W-:Y:S02]  /*19980*/  @!P4 IMAD.WIDE.U32 R20, R21, 0x8, R8 ;  /* 0x000000081514c825 */ /* 0x000fe400078e0008 */
[----:B------:R-:W4:Y:S04]  /*19990*/  @!P6 LDG.E.64 R18, desc[UR10][R18.64] ;  /* 0x0000000a1212e981 */ /* 0x000f28000c1e1b00 */
[----:B------:R-:W4:Y:S01]  /*199a0*/  @!P4 LDG.E.64 R20, desc[UR10][R20.64] ;  /* 0x0000000a1414c981 */ /* 0x000f22000c1e1b00 */
[----:B------:R-:W-:-:S02]  /*199b0*/  IADD3 R12, R12, -0x10, RZ ;  /* 0xfffffff00c0c7810 */ /* 0x000fc40007ffe0ff */
[----:B------:R-:W-:Y:S01]  /*199c0*/  IADD3 R0, R0, 0x10, RZ ;  /* 0x0000001000007810 */ /* 0x000fe20007ffe0ff */
[----:B--2---:R-:W-:Y:S01]  /*199d0*/  @!P2 FADD.FTZ R60, R60, R14 ;  /* 0x0000000e3c3ca221 */ /* 0x004fe20000010000 */
[----:B------:R-:W-:Y:S01]  /*199e0*/  @!P2 FADD.FTZ R61, R61, R15 ;  /* 0x0000000f3d3da221 */ /* 0x000fe20000010000 */
[----:B------:R-:W-:Y:S02]  /*199f0*/  ISETP.GT.AND P2, PT, R12, 0xc, PT ;  /* 0x0000000c0c00780c */ /* 0x000fe40003f44270 */
[----:B---3--:R-:W-:Y:S01]  /*19a00*/  @!P3 FADD.FTZ R60, R60, R16 ;  /* 0x000000103c3cb221 */ /* 0x008fe20000010000 */
[----:B------:R-:W-:-:S03]  /*19a10*/  @!P3 FADD.FTZ R61, R61, R17 ;  /* 0x000000113d3db221 */ /* 0x000fc60000010000 */
[----:B----4-:R-:W-:Y:S01]  /*19a20*/  @!P6 FADD.FTZ R60, R60, R18 ;  /* 0x000000123c3ce221 */ /* 0x010fe20000010000 */
[----:B------:R-:W-:-:S03]  /*19a30*/  @!P6 FADD.FTZ R61, R61, R19 ;  /* 0x000000133d3de221 */ /* 0x000fc60000010000 */
[----:B------:R-:W-:Y:S01]  /*19a40*/  @!P4 FADD.FTZ R60, R60, R20 ;  /* 0x000000143c3cc221 */ /* 0x000fe20000010000 */
[----:B------:R-:W-:Y:S02]  /*19a50*/  @!P4 FADD.FTZ R61, R61, R21 ;  /* 0x000000153d3dc221 */ /* 0x000fe40000010000 */
[----:B------:R-:W-:Y:S05]  /*19a60*/  @P2 BRA `(.L_x_383) ;  /* 0xfffffff800302947 */ /* 0x000fea000383ffff */
.L_x_382:
[----:B------:R-:W-:-:S13]  /*19a70*/  ISETP.GT.AND P2, PT, R12, 0x4, PT ;  /* 0x000000040c00780c */ /* 0x000fda0003f44270 */
[----:B------:R-:W-:Y:S05]  /*19a80*/  @!P2 BRA `(.L_x_384) ;  /* 0x0000000000eca947 */ /* 0x000fea0003800000 */
[C---:B------:R-:W-:Y:S02]  /*19a90*/  IADD3 R17, R0.reuse, 0x1, RZ ;  /* 0x0000000100117810 */ /* 0x040fe40007ffe0ff */
[C---:B------:R-:W-:Y:S02]  /*19aa0*/  ISETP.EQ.OR P4, PT, R0.reuse, UR6, P1 ;  /* 0x0000000600007c0c */ /* 0x040fe40008f82670 */
[----:B------:R-:W-:Y:S02]  /*19ab0*/  IADD3 R19, R0, 0x2, RZ ;  /* 0x0000000200137810 */ /* 0x000fe40007ffe0ff */
[----:B------:R-:W-:Y:S02]  /*19ac0*/  ISETP.EQ.OR P6, PT, R17, UR6, P1 ;  /* 0x0000000611007c0c */ /* 0x000fe40008fc2670 */
[----:B------:R-:W-:-:S07]  /*19ad0*/  ISETP.EQ.OR P2, PT, R19, UR6, P1 ;  /* 0x0000000613007c0c */ /* 0x000fce0008f42670 */
[----:B------:R-:W-:-:S04]  /*19ae0*/  @!P4 IMAD R15, R0, R10, R11 ;  /* 0x0000000a000fc224 */ /* 0x000fc800078e020b */
[----:B------:R-:W-:Y:S02]  /*19af0*/  @!P6 IMAD R17, R10, R17, R11 ;  /* 0x000000110a11e224 */ /* 0x000fe400078e020b */
[----:B------:R-:W-:-:S04]  /*19b00*/  @!P4 IMAD.WIDE.U32 R14, R15, 0x8, R8 ;  /* 0x000000080f0ec825 */ /* 0x000fc800078e0008 */
[----:B------:R-:W-:Y:S02]  /*19b10*/  @!P2 IMAD R19, R10, R19, R11 ;  /* 0x000000130a13a224 */ /* 0x000fe400078e020b */
[--C-:B------:R-:W-:Y:S01]  /*19b20*/  @!P6 IMAD.WIDE.U32 R16, R17, 0x8, R8.reuse ;  /* 0x000000081110e825 */ /* 0x100fe200078e0008 */
[----:B------:R-:W2:Y:S03]  /*19b30*/  @!P4 LDG.E.64 R14, desc[UR10][R14.64] ;  /* 0x0000000a0e0ec981 */ /* 0x000ea6000c1e1b00 */
[----:B------:R-:W-:Y:S02]  /*19b40*/  @!P2 IMAD.WIDE.U32 R18, R19, 0x8, R8 ;  /* 0x000000081312a825 */ /* 0x000fe400078e0008 */
[----:B------:R-:W3:Y:S04]  /*19b50*/  @!P6 LDG.E.64 R16, desc[UR10][R16.64] ;  /* 0x0000000a1010e981 */ /* 0x000ee8000c1e1b00 */
[----:B------:R-:W4:Y:S01]  /*19b60*/  @!P2 LDG.E.64 R18, desc[UR10][R18.64] ;  /* 0x0000000a1212a981 */ /* 0x000f22000c1e1b00 */
[----:B------:R-:W-:-:S02]  /*19b70*/  IADD3 R13, R0, 0x3, RZ ;  /* 0x00000003000d7810 */ /* 0x000fc40007ffe0ff */
[----:B------:R-:W-:Y:S02]  /*19b80*/  IADD3 R0, R0, 0x4, RZ ;  /* 0x0000000400007810 */ /* 0x000fe40007ffe0ff */
[----:B------:R-:W-:Y:S02]  /*19b90*/  ISETP.EQ.OR P0, PT, R13, UR6, P1 ;  /* 0x000000060d007c0c */ /* 0x000fe40008f02670 */
[C---:B------:R-:W-:Y:S02]  /*19ba0*/  ISETP.EQ.OR P3, PT, R0.reuse, UR6, P1 ;  /* 0x0000000600007c0c */ /* 0x040fe40008f62670 */
[C---:B------:R-:W-:Y:S02]  /*19bb0*/  IADD3 R20, R0.reuse, 0x1, RZ ;  /* 0x0000000100147810 */ /* 0x040fe40007ffe0ff */
[C---:B------:R-:W-:Y:S02]  /*19bc0*/  IADD3 R21, R0.reuse, 0x2, RZ ;  /* 0x0000000200157810 */ /* 0x040fe40007ffe0ff */
[----:B------:R-:W-:Y:S01]  /*19bd0*/  IADD3 R23, R0, 0x3, RZ ;  /* 0x0000000300177810 */ /* 0x000fe20007ffe0ff */
[----:B--2---:R-:W-:Y:S01]  /*19be0*/  @!P4 FADD.FTZ R60, R60, R14 ;  /* 0x0000000e3c3cc221 */ /* 0x004fe20000010000 */
[----:B------:R-:W-:Y:S01]  /*19bf0*/  @!P4 FADD.FTZ R61, R61, R15 ;  /* 0x0000000f3d3dc221 */ /* 0x000fe20000010000 */
[----:B------:R-:W-:-:S02]  /*19c00*/  ISETP.EQ.OR P4, PT, R20, UR6, P1 ;  /* 0x0000000614007c0c */ /* 0x000fc40008f82670 */
[----:B------:R-:W-:Y:S02]  /*19c10*/  @!P0 IMAD R15, R10, R13, R11 ;  /* 0x0000000d0a0f8224 */ /* 0x000fe400078e020b */
[----:B---3--:R-:W-:Y:S01]  /*19c20*/  @!P6 FADD.FTZ R60, R60, R16 ;  /* 0x000000103c3ce221 */ /* 0x008fe20000010000 */
[----:B------:R-:W-:Y:S01]  /*19c30*/  @!P6 FADD.FTZ R61, R61, R17 ;  /* 0x000000113d3de221 */ /* 0x000fe20000010000 */
[----:B------:R-:W-:Y:S01]  /*19c40*/  ISETP.EQ.OR P6, PT, R21, UR6, P1 ;  /* 0x0000000615007c0c */ /* 0x000fe20008fc2670 */
[----:B------:R-:W-:Y:S02]  /*19c50*/  @!P3 IMAD R17, R10, R0, R11 ;  /* 0x000000000a11b224 */ /* 0x000fe400078e020b */
[----:B----4-:R-:W-:Y:S01]  /*19c60*/  @!P2 FADD.FTZ R60, R60, R18 ;  /* 0x000000123c3ca221 */ /* 0x010fe20000010000 */
[----:B------:R-:W-:Y:S01]  /*19c70*/  @!P2 FADD.FTZ R61, R61, R19 ;  /* 0x000000133d3da221 */ /* 0x000fe20000010000 */
[----:B------:R-:W-:Y:S01]  /*19c80*/  ISETP.EQ.OR P2, PT, R23, UR6, P1 ;  /* 0x0000000617007c0c */ /* 0x000fe20008f42670 */
[----:B------:R-:W-:-:S04]  /*19c90*/  @!P0 IMAD.WIDE.U32 R14, R15, 0x8, R8 ;  /* 0x000000080f0e8825 */ /* 0x000fc800078e0008 */
[C---:B------:R-:W-:Y:S02]  /*19ca0*/  @!P4 IMAD R19, R10.reuse, R20, R11 ;  /* 0x000000140a13c224 */ /* 0x040fe400078e020b */
[----:B------:R-:W-:Y:S01]  /*19cb0*/  @!P3 IMAD.WIDE.U32 R16, R17, 0x8, R8 ;  /* 0x000000081110b825 */ /* 0x000fe200078e0008 */
[----:B------:R-:W2:Y:S03]  /*19cc0*/  @!P0 LDG.E.64 R14, desc[UR10][R14.64] ;  /* 0x0000000a0e0e8981 */ /* 0x000ea6000c1e1b00 */
[C---:B------:R-:W-:Y:S02]  /*19cd0*/  @!P6 IMAD R21, R10.reuse, R21, R11 ;  /* 0x000000150a15e224 */ /* 0x040fe400078e020b */
[----:B------:R-:W-:Y:S01]  /*19ce0*/  @!P4 IMAD.WIDE.U32 R18, R19, 0x8, R8 ;  /* 0x000000081312c825 */ /* 0x000fe200078e0008 */
[----:B------:R-:W3:Y:S03]  /*19cf0*/  @!P3 LDG.E.64 R16, desc[UR10][R16.64] ;  /* 0x0000000a1010b981 */ /* 0x000ee6000c1e1b00 */
[----:B------:R-:W-:-:S02]  /*19d00*/  @!P2 IMAD R23, R10, R23, R11 ;  /* 0x000000170a17a224 */ /* 0x000fc400078e020b */
[--C-:B------:R-:W-:Y:S01]  /*19d10*/  @!P6 IMAD.WIDE.U32 R20, R21, 0x8, R8.reuse ;  /* 0x000000081514e825 */ /* 0x100fe200078e0008 */
[----:B------:R-:W4:Y:S03]  /*19d20*/  @!P4 LDG.E.64 R18, desc[UR10][R18.64] ;  /* 0x0000000a1212c981 */ /* 0x000f26000c1e1b00 */
[----:B------:R-:W-:Y:S02]  /*19d30*/  @!P2 IMAD.WIDE.U32 R22, R23, 0x8, R8 ;  /* 0x000000081716a825 */ /* 0x000fe400078e0008 */
[----:B------:R-:W4:Y:S04]  /*19d40*/  @!P6 LDG.E.64 R20, desc[UR10][R20.64] ;  /* 0x0000000a1414e981 */ /* 0x000f28000c1e1b00 */
[----:B------:R-:W4:Y:S01]  /*19d50*/  @!P2 LDG.E.64 R22, desc[UR10][R22.64] ;  /* 0x0000000a1616a981 */ /* 0x000f22000c1e1b00 */
[----:B------:R-:W-:-:S02]  /*19d60*/  IADD3 R12, R12, -0x4, RZ ;  /* 0xfffffffc0c0c7810 */ /* 0x000fc40007ffe0ff */
[----:B------:R-:W-:Y:S02]  /*19d70*/  IADD3 R0, R0, 0x4, RZ ;  /* 0x0000000400007810 */ /* 0x000fe40007ffe0ff */
[----:B------:R-:W-:Y:S01]  /*19d80*/  IADD3 R12, R12, -0x4, RZ ;  /* 0xfffffffc0c0c7810 */ /* 0x000fe20007ffe0ff */
[----:B--2---:R-:W-:Y:S01]  /*19d90*/  @!P0 FADD.FTZ R60, R60, R14 ;  /* 0x0000000e3c3c8221 */ /* 0x004fe20000010000 */
[----:B------:R-:W-:Y:S01]  /*19da0*/  @!P0 FADD.FTZ R61, R61, R15 ;  /* 0x0000000f3d3d8221 */ /* 0x000fe20000010000 */
[----:B------:R-:W-:Y:S02]  /*19db0*/  PLOP3.LUT P0, PT, PT, PT, PT, 0x8, 0x0 ;  /* 0x000000000000781c */ /* 0x000fe40003f0e170 */
[----:B---3--:R-:W-:Y:S01]  /*19dc0*/  @!P3 FADD.FTZ R60, R60, R16 ;  /* 0x000000103c3cb221 */ /* 0x008fe20000010000 */
[----:B------:R-:W-:-:S03]  /*19dd0*/  @!P3 FADD.FTZ R61, R61, R17 ;  /* 0x000000113d3db221 */ /* 0x000fc60000010000 */
[----:B----4-:R-:W-:Y:S01]  /*19de0*/  @!P4 FADD.FTZ R60, R60, R18 ;  /* 0x000000123c3cc221 */ /* 0x010fe20000010000 */
[----:B------:R-:W-:-:S03]  /*19df0*/  @!P4 FADD.FTZ R61, R61, R19 ;  /* 0x000000133d3dc221 */ /* 0x000fc60000010000 */
[----:B------:R-:W-:Y:S01]  /*19e00*/  @!P6 FADD.FTZ R60, R60, R20 ;  /* 0x000000143c3ce221 */ /* 0x000fe20000010000 */
[----:B------:R-:W-:-:S03]  /*19e10*/  @!P6 FADD.FTZ R61, R61, R21 ;  /* 0x000000153d3de221 */ /* 0x000fc60000010000 */
[----:B------:R-:W-:Y:S01]  /*19e20*/  @!P2 FADD.FTZ R60, R60, R22 ;  /* 0x000000163c3ca221 */ /* 0x000fe20000010000 */
[----:B------:R-:W-:-:S07]  /*19e30*/  @!P2 FADD.FTZ R61, R61, R23 ;  /* 0x000000173d3da221 */ /* 0x000fce0000010000 */
.L_x_384:
[----:B------:R-:W-:-:S13]  /*19e40*/  ISETP.NE.OR P0, PT, R12, RZ, P0 ;  /* 0x000000ff0c00720c */ /* 0x000fda0000705670 */
[----:B------:R-:W-:Y:S05]  /*19e50*/  @!P0 BRA `(.L_x_380) ;  /* 0x0000000000888947 */ /* 0x000fea0003800000 */
.L_x_381:
[----:B------:R-:W0:Y:S01]  /*19e60*/  S2UR UR7, SR_CTAID.X ;  /* 0x00000000000779c3 */ /* 0x000e220000002500 */
[----:B------:R-:W-:Y:S01]  /*19e70*/  NOP ;  /* 0x0000000000007918 */ /* 0x000fe20000000000 */
.L_x_385:
[C---:B------:R-:W-:Y:S01]  /*19e80*/  ISETP.EQ.OR P0, PT, R0.reuse, UR6, P1 ;  /* 0x0000000600007c0c */ /* 0x040fe20008f02670 */
[----:B0-----:R-:W-:Y:S01]  /*19e90*/  UMOV UR6, UR7 ;  /* 0x0000000700067c82 */ /* 0x001fe20008000000 */
[C---:B------:R-:W-:Y:S01]  /*19ea0*/  IADD3 R17, R0.reuse, 0x1, RZ ;  /* 0x0000000100117810 */ /* 0x040fe20007ffe0ff */
[C---:B------:R-:W-:Y:S01]  /*19eb0*/  VIADD R19, R0.reuse, 0x2 ;  /* 0x0000000200137836 */ /* 0x040fe20000000000 */
[----:B------:R-:W-:Y:S02]  /*19ec0*/  IADD3 R21, R0, 0x3, RZ ;  /* 0x0000000300157810 */ /* 0x000fe40007ffe0ff */
[----:B------:R-:W-:Y:S02]  /*19ed0*/  ISETP.EQ.OR P2, PT, R17, UR6, P1 ;  /* 0x0000000611007c0c */ /* 0x000fe40008f42670 */
[----:B------:R-:W-:Y:S02]  /*19ee0*/  ISETP.EQ.OR P3, PT, R19, UR6, P1 ;  /* 0x0000000613007c0c */ /* 0x000fe40008f62670 */
[----:B------:R-:W-:-:S03]  /*19ef0*/  ISETP.EQ.OR P4, PT, R21, UR6, P1 ;  /* 0x0000000615007c0c */ /* 0x000fc60008f82670 */
[----:B------:R-:W-:-:S04]  /*19f00*/  @!P0 IMAD R15, R10, R0, R11 ;  /* 0x000000000a0f8224 */ /* 0x000fc800078e020b */
[----:B------:R-:W-:-:S04]  /*19f10*/  @!P0 IMAD.WIDE.U32 R14, R15, 0x8, R8 ;  /* 0x000000080f0e8825 */ /* 0x000fc800078e0008 */
[C-C-:B------:R-:W-:Y:S02]  /*19f20*/  @!P2 IMAD R17, R10.reuse, R17, R11.reuse ;  /* 0x000000110a11a224 */ /* 0x140fe400078e020b */
        /* <DEDUP_REMOVED lines=13> */
[----:B------:R-:W-:Y:S02]  /*1a000*/  ISETP.NE.AND P0, PT, R12, RZ, PT ;  /* 0x000000ff0c00720c */ /* 0x000fe40003f05270 */
[----:B---3--:R-:W-:Y:S01]  /*1a010*/  @!P2 FADD.FTZ R60, R60, R16 ;  /* 0x000000103c3ca221 */ /* 0x008fe20000010000 */
[----:B------:R-:W-:-:S03]  /*1a020*/  @!P2 FADD.FTZ R61, R61, R17 ;  /* 0x000000113d3da221 */ /* 0x000fc60000010000 */
[----:B----4-:R-:W-:Y:S01]  /*1a030*/  @!P3 FADD.FTZ R60, R60, R18 ;  /* 0x000000123c3cb221 */ /* 0x010fe20000010000 */
[----:B------:R-:W-:-:S03]  /*1a040*/  @!P3 FADD.FTZ R61, R61, R19 ;  /* 0x000000133d3db221 */ /* 0x000fc60000010000 */
[----:B------:R-:W-:Y:S01]  /*1a050*/  @!P4 FADD.FTZ R60, R60, R20 ;  /* 0x000000143c3cc221 */ /* 0x000fe20000010000 */
[----:B------:R-:W-:Y:S02]  /*1a060*/  @!P4 FADD.FTZ R61, R61, R21 ;  /* 0x000000153d3dc221 */ /* 0x000fe40000010000 */
[----:B------:R-:W-:Y:S05]  /*1a070*/  @P0 BRA `(.L_x_385) ;  /* 0xfffffffc00800947 */ /* 0x000fea000383ffff */
.L_x_380:
[----:B------:R-:W-:-:S06]  /*1a080*/  ULOP3.LUT UP0, UR7, UR8, 0x3, URZ, 0xc0, !UPT ;  /* 0x0000000308077892 */ /* 0x000fcc000f80c03f */
[----:B------:R-:W-:-:S13]  /*1a090*/  PLOP3.LUT P0, PT, PT, PT, UP0, 0x80, 0x0 ;  /* 0x000000000000781c */ /* 0x000fda0003f0f008 */
        /* <DEDUP_REMOVED lines=9> */
.L_x_387:
[----:B------:R-:W-:Y:S05]  /*1a130*/  BSYNC B0 ;  /* 0x0000000000007941 */ /* 0x000fea0003800000 */
.L_x_386:
[----:B------:R-:W-:-:S06]  /*1a140*/  UISETP.NE.AND UP0, UPT, UR7, 0x1, UPT ;  /* 0x000000010700788c */ /* 0x000fcc000bf05270 */
[----:B------:R-:W-:-:S13]  /*1a150*/  PLOP3.LUT P0, PT, PT, PT, UP0, 0x80, 0x0 ;  /* 0x000000000000781c */ /* 0x000fda0003f0f008 */
[----:B------:R-:W-:Y:S05]  /*1a160*/  @!P0 BRA `(.L_x_376) ;  /* 0x0000000000408947 */ /* 0x000fea0003800000 */
[C---:B------:R-:W-:Y:S02]  /*1a170*/  IADD3 R15, R0.reuse, 0x2, RZ ;  /* 0x00000002000f7810 */ /* 0x040fe40007ffe0ff */
[----:B------:R-:W-:Y:S02]  /*1a180*/  IADD3 R0, R0, 0x1, RZ ;  /* 0x0000000100007810 */ /* 0x000fe40007ffe0ff */
[----:B------:R-:W-:Y:S02]  /*1a190*/  MOV R12, UR7 ;  /* 0x00000007000c7c02 */ /* 0x000fe40008000f00 */
[----:B------:R-:W-:Y:S02]  /*1a1a0*/  ISETP.EQ.OR P0, PT, R15, UR6, P1 ;  /* 0x000000060f007c0c */ /* 0x000fe40008f02670 */
[----:B------:R-:W-:Y:S02]  /*1a1b0*/  ISETP.EQ.OR P2, PT, R0, UR6, P1 ;  /* 0x0000000600007c0c */ /* 0x000fe40008f42670 */
[----:B------:R-:W-:-:S11]  /*1a1c0*/  ISETP.EQ.OR P0, PT, R12, 0x2, P0 ;  /* 0x000000020c00780c */ /* 0x000fd60000702670 */
[-CC-:B------:R-:W-:Y:S02]  /*1a1d0*/  @!P2 IMAD R13, R0, R10.reuse, R11.reuse ;  /* 0x0000000a000da224 */ /* 0x180fe400078e020b */
[----:B------:R-:W-:Y:S02]  /*1a1e0*/  @!P0 IMAD R15, R15, R10, R11 ;  /* 0x0000000a0f0f8224 */ /* 0x000fe400078e020b */
[----:B------:R-:W-:-:S04]  /*1a1f0*/  @!P2 IMAD.WIDE.U32 R10, R13, 0x8, R8 ;  /* 0x000000080d0aa825 */ /* 0x000fc800078e0008 */
[----:B------:R-:W-:Y:S02]  /*1a200*/  @!P0 IMAD.WIDE.U32 R8, R15, 0x8, R8 ;  /* 0x000000080f088825 */ /* 0x000fe400078e0008 */
[----:B------:R-:W2:Y:S04]  /*1a210*/  @!P2 LDG.E.64 R10, desc[UR10][R10.64] ;  /* 0x0000000a0a0aa981 */ /* 0x000ea8000c1e1b00 */
[----:B------:R-:W3:Y:S01]  /*1a220*/  @!P0 LDG.E.64 R8, desc[UR10][R8.64] ;  /* 0x0000000a08088981 */ /* 0x000ee2000c1e1b00 */
[----:B--2---:R-:W-:Y:S01]  /*1a230*/  @!P2 FADD.FTZ R60, R60, R10 ;  /* 0x0000000a3c3ca221 */ /* 0x004fe20000010000 */
[----:B------:R-:W-:-:S03]  /*1a240*/  @!P2 FADD.FTZ R61, R61, R11 ;  /* 0x0000000b3d3da221 */ /* 0x000fc60000010000 */
[----:B---3--:R-:W-:Y:S01]  /*1a250*/  @!P0 FADD.FTZ R60, R60, R8 ;  /* 0x000000083c3c8221 */ /* 0x008fe20000010000 */
[----:B------:R-:W-:-:S07]  /*1a260*/  @!P0 FADD.FTZ R61, R61, R9 ;  /* 0x000000093d3d8221 */ /* 0x000fce0000010000 */
.L_x_376:
[----:B------:R-:W0:Y:S01]  /*1a270*/  S2UR UR7, SR_CgaCtaId ;  /* 0x00000000000779c3 */ /* 0x000e220000008800 */
[----:B------:R-:W-:Y:S01]  /*1a280*/  UMOV UR6, 0x400 ;  /* 0x0000040000067882 */ /* 0x000fe20000000000 */
[----:B------:R-:W-:Y:S01]  /*1a290*/  ULDC.64 UR8, c[0x0][0x288] ;  /* 0x0000a20000087ab9 */ /* 0x000fe20000000a00 */
[----:B------:R-:W-:Y:S01]  /*1a2a0*/  ULDC.64 UR18, c[0x0][0x210] ;  /* 0x0000840000127ab9 */ /* 0x000fe20000000a00 */
[----:B0-----:R-:W-:-:S09]  /*1a2b0*/  ULEA UR6, UR7, UR6, 0x18 ;  /* 0x0000000607067291 */ /* 0x001fd2000f8ec03f */
[----:B------:R-:W-:Y:S01]  /*1a2c0*/  @!P1 STS.64 [UR6+0x98], R60 ;  /* 0x0000983cff009988 */ /* 0x000fe20008000a06 */
[----:B------:R-:W-:Y:S01]  /*1a2d0*/  BAR.SYNC.DEFER_BLOCKING 0x0 ;  /* 0x0000000000007b1d */ /* 0x000fe20000010000 */
[----:B------:R-:W-:-:S05]  /*1a2e0*/  ISETP.NE.AND P1, PT, RZ, UR15, PT ;  /* 0x0000000fff007c0c */ /* 0x000fca000bf25270 */
[----:B-1----:R-:W3:Y:S01]  /*1a2f0*/  LDS.64 R12, [UR6+0x98] ;  /* 0x00009806ff0c7984 */ /* 0x002ee20008000a00 */
[----:B------:R-:W-:Y:S02]  /*1a300*/  ULDC UR6, c[0x0][0x2bc] ;  /* 0x0000af0000067ab9 */ /* 0x000fe40000000800 */
[----:B---3--:R-:W-:Y:S01]  /*1a310*/  FMUL.FTZ R0, R12, UR6 ;  /* 0x000000060c007c20 */ /* 0x008fe20008410000 */
[----:B------:R-:W-:Y:S01]  /*1a320*/  HFMA2.MMA R12, -RZ, RZ, 0, 0 ;  /* 0x00000000ff0c7435 */ /* 0x000fe200000001ff */
[----:B------:R-:W-:Y:S01]  /*1a330*/  FMUL.FTZ R13, R13, UR6 ;  /* 0x000000060d0d7c20 */ /* 0x000fe20008410000 */
[----:B------:R-:W-:-:S09]  /*1a340*/  ULDC.64 UR6, c[0x0][0x290] ;  /* 0x0000a40000067ab9 */ /* 0x000fd20000000a00 */
.L_x_390:
[----:B------:R-:W-:-:S05]  /*1a350*/  LEA R17, R12, UR14, 0x2 ;  /* 0x0000000e0c117c11 */ /* 0x000fca000f8e10ff */
[----:B------:R-:W2:Y:S04]  /*1a360*/  LDL.U16 R8, [R17+0x10] ;  /* 0x0000100011087983 */ /* 0x000ea80000100400 */
[----:B0-----:R-:W3:Y:S04]  /*1a370*/  LDL.U16 R9, [R17+0x12] ;  /* 0x0000120011097983 */ /* 0x001ee80000100400 */
[----:B------:R-:W4:Y:S04]  /*1a380*/  LDL.U16 R22, [R17+0x16] ;  /* 0x0000160011167983 */ /* 0x000f280000100400 */
[----:B------:R-:W4:Y:S04]  /*1a390*/  LDL.U16 R11, [R17+0x14] ;  /* 0x00001400110b7983 */ /* 0x000f280000100400 */
[----:B------:R-:W4:Y:S04]  /*1a3a0*/  LDL.U16 R16, [R17+0x112] ;  /* 0x0001120011107983 */ /* 0x000f280000100400 */
[----:B------:R-:W4:Y:S04]  /*1a3b0*/  LDL.U16 R10, [R17+0x110] ;  /* 0x00011000110a7983 */ /* 0x000f280000100400 */
[----:B------:R-:W4:Y:S04]  /*1a3c0*/  LDL.U16 R14, [R17+0x114] ;  /* 0x00011400110e7983 */ /* 0x000f280000100400 */
[----:B------:R0:W4:Y:S01]  /*1a3d0*/  LDL.U16 R15, [R17+0x116] ;  /* 0x00011600110f7983 */ /* 0x0001220000100400 */
[----:B-----5:R-:W-:-:S04]  /*1a3e0*/  LEA R18, R12, R7, 0x3 ;  /* 0x000000070c127211 */ /* 0x020fc800078e18ff */
[----:B------:R-:W-:Y:S02]  /*1a3f0*/  ISETP.GE.U32.AND P0, PT, R18, UR6, PT ;  /* 0x0000000612007c0c */ /* 0x000fe4000bf06070 */
[----:B0-----:R-:W-:-:S04]  /*1a400*/  SHF.R.S32.HI R17, RZ, 0x1f, R18 ;  /* 0x0000001fff117819 */ /* 0x001fc80000011412 */
[----:B------:R-:W-:Y:S01]  /*1a410*/  ISETP.GE.OR.EX P0, PT, R17, UR7, P5, P0 ;  /* 0x0000000711007c0c */ /* 0x000fe2000af06700 */
[----:B------:R-:W-:Y:S01]  /*1a420*/  BSSY B0, `(.L_x_388) ;  /* 0x000005e000007945 */ /* 0x000fe20003800000 */
[----:B------:R-:W-:Y:S02]  /*1a430*/  IADD3 R12, R12, 0x2, RZ ;  /* 0x000000020c0c7810 */ /* 0x000fe40007ffe0ff */
[----:B--2---:R-:W-:Y:S02]  /*1a440*/  SHF.L.U32 R8, R8, 0x10, RZ ;  /* 0x0000001008087819 */ /* 0x004fe400000006ff */
[----:B---3--:R-:W-:-:S03]  /*1a450*/  SHF.L.U32 R9, R9, 0x10, RZ ;  /* 0x0000001009097819 */ /* 0x008fc600000006ff */
[----:B------:R-:W-:Y:S02]  /*1a460*/  FADD.FTZ R8, R8, -UR16 ;  /* 0x8000001008087e21 */ /* 0x000fe40008010000 */
[----:B------:R-:W-:Y:S02]  /*1a470*/  FADD.FTZ R9, R9, -UR16 ;  /* 0x8000001009097e21 */ /* 0x000fe40008010000 */
[----:B------:R-:W-:Y:S02]  /*1a480*/  FMUL.FTZ R19, R8, UR13 ;  /* 0x0000000d08137c20 */ /* 0x000fe40008410000 */
[----:B------:R-:W-:Y:S02]  /*1a490*/  FMUL.FTZ R20, R9, UR13 ;  /* 0x0000000d09147c20 */ /* 0x000fe40008410000 */
[----:B------:R-:W-:Y:S02]  /*1a4a0*/  @P1 FFMA.FTZ R26, R19, R4, R2 ;  /* 0x00000004131a1223 */ /* 0x000fe40000010002 */
[----:B------:R-:W-:-:S02]  /*1a4b0*/  @P1 FFMA.FTZ R27, R20, R5, R3 ;  /* 0x00000005141b1223 */ /* 0x000fc40000010003 */
[----:B------:R-:W-:Y:S02]  /*1a4c0*/  @P1 FMUL.FTZ R8, R26, -1.4426950216293334961 ;  /* 0xbfb8aa3b1a081820 */ /* 0x000fe40000410000 */
[----:B------:R-:W-:-:S04]  /*1a4d0*/  @P1 FMUL.FTZ R9, R27, -1.4426950216293334961 ;  /* 0xbfb8aa3b1b091820 */ /* 0x000fc80000410000 */
[----:B------:R-:W0:Y:S08]  /*1a4e0*/  @P1 MUFU.EX2 R8, R8 ;  /* 0x0000000800081308 */ /* 0x000e300000000800 */
[----:B------:R-:W1:Y:S01]  /*1a4f0*/  @P1 MUFU.EX2 R9, R9 ;  /* 0x0000000900091308 */ /* 0x000e620000000800 */
[----:B----4-:R-:W-:Y:S02]  /*1a500*/  SHF.L.U32 R22, R22, 0x10, RZ ;  /* 0x0000001016167819 */ /* 0x010fe400000006ff */
[----:B------:R-:W-:-:S03]  /*1a510*/  SHF.L.U32 R21, R11, 0x10, RZ ;  /* 0x000000100b157819 */ /* 0x000fc600000006ff */
[----:B------:R-:W-:Y:S01]  /*1a520*/  FADD.FTZ R24, R22, -UR16 ;  /* 0x8000001016187e21 */ /* 0x000fe20008010000 */
[----:B0-----:R-:W-:-:S03]  /*1a530*/  @P1 FADD.FTZ R11, R8, 1 ;  /* 0x3f800000080b1421 */ /* 0x001fc60000010000 */
[----:B------:R-:W-:Y:S01]  /*1a540*/  FMUL.FTZ R24, R24, UR13 ;  /* 0x0000000d18187c20 */ /* 0x000fe20008410000 */
[----:B------:R-:W0:Y:S01]  /*1a550*/  @P1 MUFU.RCP R30, R11 ;  /* 0x0000000b001e1308 */ /* 0x000e220000001000 */
[----:B-1----:R-:W-:Y:S02]  /*1a560*/  @P1 FADD.FTZ R28, R9, 1 ;  /* 0x3f800000091c1421 */ /* 0x002fe40000010000 */
[----:B------:R-:W-:Y:S01]  /*1a570*/  @P1 FFMA.FTZ R23, R24, R5, R3 ;  /* 0x0000000518171223 */ /* 0x000fe20000010003 */
[----:B------:R-:W1:Y:S04]  /*1a580*/  @!P0 LDC.64 R8, c[0x0][0x288] ;  /* 0x0000a200ff088b82 */ /* 0x000e680000000a00 */
[----:B------:R2:W3:Y:S01]  /*1a590*/  @P1 MUFU.RCP R29, R28 ;  /* 0x0000001c001d1308 */ /* 0x0004e20000001000 */
[----:B------:R-:W-:Y:S01]  /*1a5a0*/  @P1 FMUL.FTZ R38, R23, -1.4426950216293334961 ;  /* 0xbfb8aa3b17261820 */ /* 0x000fe20000410000 */
[----:B------:R-:W-:-:S04]  /*1a5b0*/  FADD.FTZ R21, R21, -UR16 ;  /* 0x8000001015157e21 */ /* 0x000fc80008010000 */
[----:B------:R-:W-:Y:S02]  /*1a5c0*/  FMUL.FTZ R21, R21, UR13 ;  /* 0x0000000d15157c20 */ /* 0x000fe40008410000 */
[----:B------:R-:W4:Y:S01]  /*1a5d0*/  @P1 MUFU.EX2 R38, R38 ;  /* 0x0000002600261308 */ /* 0x000f220000000800 */
[----:B--2---:R-:W-:Y:S01]  /*1a5e0*/  SHF.L.U32 R28, R16, 0x10, RZ ;  /* 0x00000010101c7819 */ /* 0x004fe200000006ff */
[----:B------:R-:W-:Y:S01]  /*1a5f0*/  @P1 FFMA.FTZ R22, R21, R4, R2 ;  /* 0x0000000415161223 */ /* 0x000fe20000010002 */
[----:B0-----:R-:W-:Y:S01]  /*1a600*/  @P1 FADD.FTZ R31, -R30, 1 ;  /* 0x3f8000001e1f1421 */ /* 0x001fe20000010100 */
[----:B------:R-:W-:Y:S02]  /*1a610*/  SHF.L.U32 R25, R10, 0x10, RZ ;  /* 0x000000100a197819 */ /* 0x000fe400000006ff */
[----:B------:R-:W-:Y:S01]  /*1a620*/  @P1 FMUL.FTZ R37, R22, -1.4426950216293334961 ;  /* 0xbfb8aa3b16251820 */ /* 0x000fe20000410000 */
[----:B---3--:R-:W-:Y:S01]  /*1a630*/  @P1 FADD.FTZ R36, -R29, 1 ;  /* 0x3f8000001d241421 */ /* 0x008fe20000010100 */
[----:B------:R-:W-:Y:S01]  /*1a640*/  @P1 FFMA.FTZ R31, R26, R31, 1 ;  /* 0x3f8000001a1f1423 */ /* 0x000fe2000001001f */
[----:B------:R-:W-:Y:S01]  /*1a650*/  @P1 FMUL.FTZ R29, R28, R29 ;  /* 0x0000001d1c1d1220 */ /* 0x000fe20000410000 */
[----:B------:R-:W0:Y:S01]  /*1a660*/  @!P0 LDC.64 R10, c[0x0][0x210] ;  /* 0x00008400ff0a8b82 */ /* 0x000e220000000a00 */
[----:B------:R-:W-:Y:S01]  /*1a670*/  @P1 FFMA.FTZ R36, R27, R36, 1 ;  /* 0x3f8000001b241423 */ /* 0x000fe20000010024 */
[----:B------:R-:W-:Y:S01]  /*1a680*/  @!P0 MOV R26, R34 ;  /* 0x00000022001a8202 */ /* 0x000fe20000000f00 */
[----:B------:R-:W-:Y:S01]  /*1a690*/  @P1 FMUL.FTZ R30, R25, R30 ;  /* 0x0000001e191e1220 */ /* 0x000fe20000410000 */
[----:B------:R-:W-:Y:S01]  /*1a6a0*/  @!P0 MOV R27, R33 ;  /* 0x00000021001b8202 */ /* 0x000fe20000000f00 */
[----:B------:R-:W2:Y:S01]  /*1a6b0*/  @P1 MUFU.EX2 R37, R37 ;  /* 0x0000002500251308 */ /* 0x000ea20000000800 */
[----:B------:R-:W-:Y:S01]  /*1a6c0*/  @P1 FMUL.FTZ R28, R29, R36 ;  /* 0x000000241d1c1220 */ /* 0x000fe20000410000 */
[----:B-1----:R-:W-:-:S02]  /*1a6d0*/  @!P0 IMAD R29, R17, R8, RZ ;  /* 0x00000008111d8224 */ /* 0x002fc400078e02ff */
[----:B------:R-:W-:Y:S01]  /*1a6e0*/  @P1 FMUL.FTZ R25, R30, R31 ;  /* 0x0000001f1e191220 */ /* 0x000fe20000410000 */
[----:B------:R-:W-:-:S04]  /*1a6f0*/  @!P0 IMAD.WIDE.U32 R16, R18, R8, R26 ;  /* 0x0000000812108225 */ /* 0x000fc800078e001a */
[----:B------:R-:W-:Y:S01]  /*1a700*/  FFMA.FTZ R8, R0, R19, R13 ;  /* 0x0000001300087223 */ /* 0x000fe2000001000d */
[----:B----4-:R-:W-:-:S03]  /*1a710*/  @P1 FADD.FTZ R38, R38, 1 ;  /* 0x3f80000026261421 */ /* 0x010fc60000010000 */
[----:B------:R-:W-:Y:S02]  /*1a720*/  FFMA.FTZ R8, R25, R4, -R8 ;  /* 0x0000000419087223 */ /* 0x000fe40000010808 */
[----:B------:R-:W1:Y:S01]  /*1a730*/  @P1 MUFU.RCP R25, R38 ;  /* 0x0000002600191308 */ /* 0x000e620000001000 */
[----:B------:R-:W-:Y:S01]  /*1a740*/  FFMA.FTZ R19, R0, R20, R13 ;  /* 0x0000001400137223 */ /* 0x000fe2000001000d */
[----:B------:R-:W-:-:S03]  /*1a750*/  @!P0 IMAD R9, R18, R9, R29 ;  /* 0x0000000912098224 */ /* 0x000fc600078e021d */
[----:B------:R-:W-:Y:S01]  /*1a760*/  FFMA.FTZ R28, R28, R5, -R19 ;  /* 0x000000051c1c7223 */ /* 0x000fe20000010813 */
[----:B--2---:R-:W-:Y:S01]  /*1a770*/  @P1 FADD.FTZ R37, R37, 1 ;  /* 0x3f80000025251421 */ /* 0x004fe20000010000 */
[----:B------:R-:W-:Y:S02]  /*1a780*/  FMUL.FTZ R19, R8, UR13 ;  /* 0x0000000d08137c20 */ /* 0x000fe40008410000 */
[----:B------:R-:W-:Y:S01]  /*1a790*/  @!P0 FMUL.FTZ R8, R28, UR13 ;  /* 0x0000000d1c088c20 */ /* 0x000fe20008410000 */
[----:B------:R-:W2:Y:S01]  /*1a7a0*/  @P1 MUFU.RCP R30, R37 ;  /* 0x00000025001e1308 */ /* 0x000ea20000001000 */
[----:B0-----:R-:W-:Y:S02]  /*1a7b0*/  @!P0 LEA R10, P2, R16, R10, 0x1 ;  /* 0x0000000a100a8211 */ /* 0x001fe400078408ff */
[----:B------:R-:W-:Y:S02]  /*1a7c0*/  @!P0 IADD3 R9, R17, R9, RZ ;  /* 0x0000000911098210 */ /* 0x000fe40007ffe0ff */
[----:B------:R-:W-:-:S02]  /*1a7d0*/  @!P0 F2FP.BF16.F32.PACK_AB R19, R8, R19 ;  /* 0x000000130813823e */ /* 0x000fc400000010ff */
[----:B------:R-:W-:Y:S01]  /*1a7e0*/  @!P0 LEA.HI.X R11, R16, R11, R9, 0x1, P2 ;  /* 0x0000000b100b8211 */ /* 0x000fe200010f0c09 */
[----:B-1----:R-:W-:Y:S01]  /*1a7f0*/  @P1 FADD.FTZ R8, -R25, 1 ;  /* 0x3f80000019081421 */ /* 0x002fe20000010100 */
[----:B------:R-:W-:Y:S02]  /*1a800*/  IADD3 R18, R18, 0x8, RZ ;  /* 0x0000000812127810 */ /* 0x000fe40007ffe0ff */
[----:B------:R-:W-:Y:S01]  /*1a810*/  SHF.L.U32 R9, R14, 0x10, RZ ;  /* 0x000000100e097819 */ /* 0x000fe200000006ff */
[----:B------:R-:W-:Y:S01]  /*1a820*/  @P1 FFMA.FTZ R14, R23, R8, 1 ;  /* 0x3f800000170e1423 */ /* 0x000fe20000010008 */
[----:B------:R0:W-:Y:S01]  /*1a830*/  @!P0 STG.E desc[UR10][R10.64], R19 ;  /* 0x000000130a008986 */ /* 0x0001e2000c10190a */
[----:B------:R-:W-:Y:S02]  /*1a840*/  SHF.L.U32 R8, R15, 0x10, RZ ;  /* 0x000000100f087819 */ /* 0x000fe400000006ff */
[----:B------:R-:W-:Y:S02]  /*1a850*/  ISETP.GE.U32.AND P0, PT, R18, UR6, PT ;  /* 0x0000000612007c0c */ /* 0x000fe4000bf06070 */
[----:B------:R-:W-:Y:S01]  /*1a860*/  SHF.R.S32.HI R15, RZ, 0x1f, R18 ;  /* 0x0000001fff0f7819 */ /* 0x000fe20000011412 */
[----:B--2---:R-:W-:-:S03]  /*1a870*/  @P1 FADD.FTZ R17, -R30, 1 ;  /* 0x3f8000001e111421 */ /* 0x004fc60000010100 */
[----:B------:R-:W-:Y:S01]  /*1a880*/  ISETP.GE.OR.EX P0, PT, R15, UR7, P5, P0 ;  /* 0x000000070f007c0c */ /* 0x000fe2000af06700 */
[----:B------:R-:W-:Y:S01]  /*1a890*/  @P1 FFMA.FTZ R17, R22, R17, 1 ;  /* 0x3f80000016111423 */ /* 0x000fe20000010011 */
[----:B------:R-:W-:Y:S01]  /*1a8a0*/  @P1 FMUL.FTZ R30, R9, R30 ;  /* 0x0000001e091e1220 */ /* 0x000fe20000410000 */
[----:B------:R-:W-:Y:S01]  /*1a8b0*/  @P1 FMUL.FTZ R25, R8, R25 ;  /* 0x0000001908191220 */ /* 0x000fe20000410000 */
[C-C-:B0-----:R-:W-:Y:S01]  /*1a8c0*/  FFMA.FTZ R10, R0.reuse, R21, R13.reuse ;  /* 0x00000015000a7223 */ /* 0x141fe2000001000d */
[----:B------:R-:W-:Y:S01]  /*1a8d0*/  FFMA.FTZ R11, R0, R24, R13 ;  /* 0x00000018000b7223 */ /* 0x000fe2000001000d */
[----:B------:R-:W-:Y:S01]  /*1a8e0*/  @P1 FMUL.FTZ R9, R30, R17 ;  /* 0x000000111e091220 */ /* 0x000fe20000410000 */
[----:B------:R-:W-:Y:S01]  /*1a8f0*/  @P1 FMUL.FTZ R8, R25, R14 ;  /* 0x0000000e19081220 */ /* 0x000fe20000410000 */
[----:B------:R-:W-:Y:S02]  /*1a900*/  ISETP.NE.AND P2, PT, R12, 0x40, PT ;  /* 0x000000400c00780c */ /* 0x000fe40003f45270 */
[----:B------:R-:W-:Y:S01]  /*1a910*/  FFMA.FTZ R10, R9, R4, -R10 ;  /* 0x00000004090a7223 */ /* 0x000fe2000001080a */
[----:B------:R-:W-:-:S02]  /*1a920*/  FFMA.FTZ R14, R8, R5, -R11 ;  /* 0x00000005080e7223 */ /* 0x000fc4000001080b */
[----:B------:R-:W-:Y:S08]  /*1a930*/  @P0 BRA `(.L_x_389) ;  /* 0x0000000000300947 */ /* 0x000ff00003800000 */
[----:B------:R-:W-:Y:S01]  /*1a940*/  MOV R8, R34 ;  /* 0x0000002200087202 */ /* 0x000fe20000000f00 */
[----:B------:R-:W-:Y:S01]  /*1a950*/  IMAD R11, R15, UR8, RZ ;  /* 0x000000080f0b7c24 */ /* 0x000fe2000f8e02ff */
[----:B------:R-:W-:Y:S01]  /*1a960*/  MOV R9, R33 ;  /* 0x0000002100097202 */ /* 0x000fe20000000f00 */
[----:B------:R-:W-:Y:S01]  /*1a970*/  FMUL.FTZ R15, R10, UR13 ;  /* 0x0000000d0a0f7c20 */ /* 0x000fe20008410000 */
[----:B------:R-:W-:Y:S01]  /*1a980*/  FMUL.FTZ R14, R14, UR13 ;  /* 0x0000000d0e0e7c20 */ /* 0x000fe20008410000 */
[C---:B------:R-:W-:Y:S02]  /*1a990*/  IMAD R11, R18.reuse, UR9, R11 ;  /* 0x00000009120b7c24 */ /* 0x040fe4000f8e020b */
[----:B------:R-:W-:-:S05]  /*1a9a0*/  IMAD.WIDE.U32 R8, R18, UR8, R8 ;  /* 0x0000000812087c25 */ /* 0x000fca000f8e0008 */
[----:B------:R-:W-:Y:S02]  /*1a9b0*/  IADD3 R9, R9, R11, RZ ;  /* 0x0000000b09097210 */ /* 0x000fe40007ffe0ff */
[----:B------:R-:W-:-:S04]  /*1a9c0*/  LEA R10, P0, R8, UR18, 0x1 ;  /* 0x00000012080a7c11 */ /* 0x000fc8000f8008ff */
[----:B------:R-:W-:Y:S02]  /*1a9d0*/  LEA.HI.X R11, R8, UR19, R9, 0x1, P0 ;  /* 0x00000013080b7c11 */ /* 0x000fe400080f0c09 */
[----:B------:R-:W-:-:S05]  /*1a9e0*/  F2FP.BF16.F32.PACK_AB R9, R14, R15 ;  /* 0x0000000f0e09723e */ /* 0x000fca00000010ff */
[----:B------:R0:W-:Y:S02]  /*1a9f0*/  STG.E desc[UR10][R10.64], R9 ;  /* 0x000000090a007986 */ /* 0x0001e4000c10190a */
.L_x_389:
[----:B------:R-:W-:Y:S05]  /*1aa00*/  BSYNC B0 ;  /* 0x0000000000007941 */ /* 0x000fea0003800000 */
.L_x_388:
[----:B------:R-:W-:Y:S05]  /*1aa10*/  @P2 BRA `(.L_x_390) ;  /* 0xfffffff8004c2947 */ /* 0x000fea000383ffff */
[----:B------:R-:W-:Y:S01]  /*1aa20*/  ULDC UR7, c[0x0][0x2a0] ;  /* 0x0000a80000077ab9 */ /* 0x000fe20000000800 */
[----:B------:R-:W-:Y:S01]  /*1aa30*/  ULDC UR8, c[0x0][0x270] ;  /* 0x00009c0000087ab9 */ /* 0x000fe20000000800 */
[----:B------:R-:W-:Y:S01]  /*1aa40*/  ULDC UR6, c[0x0][0x10] ;  /* 0x0000040000067ab9 */ /* 0x000fe20000000800 */
[----:B------:R-:W-:Y:S02]  /*1aa50*/  UIMAD UR7, UR7, UR8, URZ ;  /* 0x00000008070772a4 */ /* 0x000fe4000f8e023f */
[----:B------:R-:W-:Y:S02]  /*1aa60*/  UIADD3 UR5, UR6, UR5, URZ ;  /* 0x0000000506057290 */ /* 0x000fe4000fffe03f */
[----:B------:R-:W-:Y:S02]  /*1aa70*/  UIADD3 UR4, UR4, 0x1, URZ ;  /* 0x0000000104047890 */ /* 0x000fe4000fffe03f */
[----:B------:R-:W-:-:S06]  /*1aa80*/  UISETP.GE.AND UP0, UPT, UR5, UR7, UPT ;  /* 0x000000070500728c */ /* 0x000fcc000bf06270 */
[----:B------:R-:W-:-:S13]  /*1aa90*/  PLOP3.LUT P0, PT, PT, PT, UP0, 0x80, 0x0 ;  /* 0x000000000000781c */ /* 0x000fda0003f0f008 */
[----:B------:R-:W-:Y:S05]  /*1aaa0*/  @!P0 BRA `(.L_x_391) ;  /* 0xfffffe5400b48947 */ /* 0x000fea000383ffff */
.L_x_303:
[----:B------:R-:W2:Y:S01]  /*1aab0*/  LDL R5, [R1+0x600] ;  /* 0x0006000001057983 */ /* 0x000ea20000100800 */
[----:B------:R-:W1:Y:S01]  /*1aac0*/  LDC R4, c[0x0][0xc] ;  /* 0x00000300ff047b82 */ /* 0x000e620000000800 */
[----:B------:R-:W-:Y:S07]  /*1aad0*/  BSSY B0, `(.L_x_392) ;  /* 0x0000012000007945 */ /* 0x000fee0003800000 */
[----:B------:R-:W3:Y:S08]  /*1aae0*/  LDC R7, c[0x0][0x10] ;  /* 0x00000400ff077b82 */ /* 0x000ef00000000800 */
[----:B------:R-:W4:Y:S01]  /*1aaf0*/  LDC.64 R2, c[0x0][0x258] ;  /* 0x00009600ff027b82 */ /* 0x000f220000000a00 */
[----:B-1----:R-:W-:-:S02]  /*1ab00*/  ISETP.NE.AND P0, PT, R4, 0x1, PT ;  /* 0x000000010400780c */ /* 0x002fc40003f05270 */
[----:B---3--:R-:W-:Y:S02]  /*1ab10*/  SHF.L.U32 R0, R7, 0x1, RZ ;  /* 0x0000000107007819 */ /* 0x008fe400000006ff */
[----:B--2---:R-:W-:Y:S02]  /*1ab20*/  ISETP.NE.AND P1, PT, R5, RZ, PT ;  /* 0x000000ff0500720c */ /* 0x004fe40003f25270 */
[----:B------:R-:W-:-:S05]  /*1ab30*/  SEL R5, R0, RZ, P0 ;  /* 0x000000ff00057207 */ /* 0x000fca0000000000 */
[----:B----4-:R-:W-:-:S06]  /*1ab40*/  IMAD.WIDE.U32 R2, R5, 0x4, R2 ;  /* 0x0000000405027825 */ /* 0x010fcc00078e0002 */
[----:B------:R-:W-:Y:S05]  /*1ab50*/  @P1 BRA `(.L_x_393) ;  /* 0x0000000000241947 */ /* 0x000fea0003800000 */
        /* <DEDUP_REMOVED lines=9> */
.L_x_393:
[----:B------:R-:W-:Y:S05]  /*1abf0*/  BSYNC B0 ;  /* 0x0000000000007941 */ /* 0x000fea0003800000 */
.L_x_392:
[----:B------:R-:W2:Y:S01]  /*1ac00*/  S2UR UR4, SR_CTAID.X ;  /* 0x00000000000479c3 */ /* 0x000ea20000002500 */
[----:B------:R-:W-:Y:S02]  /*1ac10*/  IADD3 R0, R4, -0x1, RZ ;  /* 0xffffffff04007810 */ /* 0x000fe40007ffe0ff */
[----:B-1----:R-:W-:-:S05]  /*1ac20*/  IADD3 R5, R7, -0x1, RZ ;  /* 0xffffffff07057810 */ /* 0x002fca0007ffe0ff */
[----:B------:R-:W1:Y:S01]  /*1ac30*/  S2UR UR5, SR_CTAID.Y ;  /* 0x00000000000579c3 */ /* 0x000e620000002600 */
[----:B--2---:R-:W-:-:S04]  /*1ac40*/  ISETP.NE.AND P0, PT, R0, UR4, PT ;  /* 0x0000000400007c0c */ /* 0x004fc8000bf05270 */
[----:B-1----:R-:W-:-:S13]  /*1ac50*/  ISETP.NE.OR P0, PT, R5, UR5, P0 ;  /* 0x0000000505007c0c */ /* 0x002fda0008705670 */
[----:B------:R-:W-:Y:S05]  /*1ac60*/  @P0 EXIT ;  /* 0x000000000000094d */ /* 0x000fea0003800000 */
[----:B------:R-:W-:Y:S05]  /*1ac70*/  @P1 BRA `(.L_x_394) ;  /* 0x0000000000201947 */ /* 0x000fea0003800000 */
[----:B------:R-:W-:-:S05]  /*1ac80*/  IMAD R0, R4, R7, RZ ;  /* 0x0000000704007224 */ /* 0x000fca00078e02ff */
[----:B------:R-:W-:-:S13]  /*1ac90*/  ISETP.NE.AND P0, PT, R0, -0x1, PT ;  /* 0xffffffff0000780c */ /* 0x000fda0003f05270 */
[----:B------:R-:W-:Y:S05]  /*1aca0*/  @!P0 BRA `(.L_x_394) ;  /* 0x0000000000148947 */ /* 0x000fea0003800000 */
.L_x_395:
[----:B------:R-:W2:Y:S04]  /*1acb0*/  LDG.E.STRONG.GPU R5, desc[UR10][R2.64] ;  /* 0x0000000a02057981 */ /* 0x000ea8000c1ef900 */
[----:B--2---:R-:W-:Y:S01]  /*1acc0*/  CCTL.IVALL ;  /* 0x00000000ff00798f */ /* 0x004fe20002000000 */
[----:B------:R-:W-:Y:S05]  /*1acd0*/  YIELD ;  /* 0x0000000000007946 */ /* 0x000fea0003800000 */
[----:B------:R-:W-:-:S13]  /*1ace0*/  ISETP.NE.AND P0, PT, R5, R0, PT ;  /* 0x000000000500720c */ /* 0x000fda0003f05270 */
[----:B------:R-:W-:Y:S05]  /*1acf0*/  @P0 BRA `(.L_x_395) ;  /* 0xfffffffc00ec0947 */ /* 0x000fea000383ffff */
.L_x_394:
[----:B------:R-:W-:Y:S05]  /*1ad00*/  WARPSYNC.ALL ;  /* 0x0000000000007948 */ /* 0x000fea0003800000 */
[----:B------:R-:W2:Y:S01]  /*1ad10*/  LDL R4, [R1+0x600] ;  /* 0x0006000001047983 */ /* 0x000ea20000100800 */
[----:B------:R-:W1:Y:S08]  /*1ad20*/  LDC.64 R22, c[0x0][0x288] ;  /* 0x0000a200ff167b82 */ /* 0x000e700000000a00 */
[----:B------:R-:W-:Y:S01]  /*1ad30*/  BAR.SYNC.DEFER_BLOCKING 0x0 ;  /* 0x0000000000007b1d */ /* 0x000fe20000010000 */
[----:B-1----:R-:W-:-:S04]  /*1ad40*/  LEA.HI R0, P0, R23, R22, RZ, 0x1 ;  /* 0x0000001617007211 */ /* 0x002fc800078108ff */
[----:B------:R-:W-:-:S04]  /*1ad50*/  IADD3.X R3, RZ, R23, RZ, P0, !PT ;  /* 0x00000017ff037210 */ /* 0x000fc800007fe4ff */
[--C-:B------:R-:W-:Y:S02]  /*1ad60*/  SHF.R.S64 R25, R0, 0x1, R3.reuse ;  /* 0x0000000100197819 */ /* 0x100fe40000001003 */
[----:B------:R-:W-:Y:S02]  /*1ad70*/  SHF.R.S32.HI R24, RZ, 0x1, R3 ;  /* 0x00000001ff187819 */ /* 0x000fe40000011403 */
[----:B--2---:R-:W-:Y:S02]  /*1ad80*/  SHF.R.S32.HI R0, RZ, 0x1f, R4 ;  /* 0x0000001fff007819 */ /* 0x004fe40000011404 */
[----:B------:R-:W-:-:S04]  /*1ad90*/  ISETP.GT.U32.AND P0, PT, R25, R4, PT ;  /* 0x000000041900720c */ /* 0x000fc80003f04070 */
[----:B------:R-:W-:-:S13]  /*1ada0*/  ISETP.GT.AND.EX P0, PT, R24, R0, PT, P0 ;  /* 0x000000001800720c */ /* 0x000fda0003f04300 */
[----:B------:R-:W-:Y:S05]  /*1adb0*/  @!P0 EXIT ;  /* 0x000000000000894d */ /* 0x000fea0003800000 */
[----:B------:R-:W-:Y:S01]  /*1adc0*/  IMAD R5, R23, 0x3, RZ ;  /* 0x0000000317057824 */ /* 0x000fe200078e02ff */
[----:B------:R-:W1:Y:S01]  /*1add0*/  LDC.64 R14, c[0x0][0x218] ;  /* 0x00008600ff0e7b82 */ /* 0x000e620000000a00 */
[C---:B------:R-:W-:Y:S01]  /*1ade0*/  IMAD.WIDE.U32 R2, R22.reuse, 0x3, RZ ;  /* 0x0000000316027825 */ /* 0x040fe200078e00ff */
[----:B------:R-:W-:Y:S01]  /*1adf0*/  MOV R7, R0 ;  /* 0x0000000000077202 */ /* 0x000fe20000000f00 */
[----:B------:R-:W-:Y:S01]  /*1ae00*/  ULDC.64 UR4, c[0x0][0x268] ;  /* 0x00009a0000047ab9 */ /* 0x000fe20000000a00 */
[----:B------:R-:W-:Y:S02]  /*1ae10*/  SHF.L.U64.HI R23, R22, 0x2, R23 ;  /* 0x0000000216177819 */ /* 0x000fe40000010217 */
[----:B------:R-:W-:Y:S02]  /*1ae20*/  IADD3 R5, R3, R5, RZ ;  /* 0x0000000503057210 */ /* 0x000fe40007ffe0ff */
[----:B------:R-:W2:Y:S01]  /*1ae30*/  LDC.64 R16, c[0x0][0x220] ;  /* 0x00008800ff107b82 */ /* 0x000ea20000000a00 */
[----:B------:R-:W-:-:S02]  /*1ae40*/  MOV R0, R4 ;  /* 0x0000000400007202 */ /* 0x000fc40000000f00 */
[----:B------:R-:W-:Y:S02]  /*1ae50*/  LEA.HI R2, P0, R5, R2, RZ, 0x1 ;  /* 0x0000000205027211 */ /* 0x000fe400078108ff */
[----:B------:R-:W-:Y:S02]  /*1ae60*/  SHF.L.U64.HI R31, R25, 0x2, R24 ;  /* 0x00000002191f7819 */ /* 0x000fe40000010218 */
[----:B------:R-:W-:-:S04]  /*1ae70*/  IADD3.X R5, RZ, R5, RZ, P0, !PT ;  /* 0x00000005ff057210 */ /* 0x000fc800007fe4ff */
[--C-:B------:R-:W-:Y:S02]  /*1ae80*/  SHF.R.S64 R27, R2, 0x1, R5.reuse ;  /* 0x00000001021b7819 */ /* 0x100fe40000001005 */
[----:B------:R-:W-:-:S04]  /*1ae90*/  SHF.R.S32.HI R2, RZ, 0x1, R5 ;  /* 0x00000001ff027819 */ /* 0x000fc80000011405 */
[----:B------:R-:W-:-:S07]  /*1aea0*/  SHF.L.U64.HI R29, R27, 0x2, R2 ;  /* 0x000000021b1d7819 */ /* 0x000fce0000010202 */
.L_x_396:
[C---:B------:R-:W-:Y:S01]  /*1aeb0*/  LEA R6, P0, R0.reuse, UR4, 0x2 ;  /* 0x0000000400067c11 */ /* 0x040fe2000f8010ff */
[----:B---3--:R-:W3:Y:S03]  /*1aec0*/  LDL.LU R26, [R1+0x600] ;  /* 0x00060000011a7983 */ /* 0x008ee60000300800 */
[----:B------:R-:W-:Y:S02]  /*1aed0*/  LEA.HI.X R7, R0, UR5, R7, 0x2, P0 ;  /* 0x0000000500077c11 */ /* 0x000fe400080f1407 */
[-C--:B------:R-:W-:Y:S02]  /*1aee0*/  LEA R8, P0, R25, R6.reuse, 0x2 ;  /* 0x0000000619087211 */ /* 0x080fe400078010ff */
[-C--:B------:R-:W-:Y:S01]  /*1aef0*/  LEA R12, P1, R22, R6.reuse, 0x2 ;  /* 0x00000006160c7211 */ /* 0x080fe200078210ff */
[----:B------:R4:W5:Y:S01]  /*1af00*/  LDG.E R18, desc[UR10][R6.64] ;  /* 0x0000000a06127981 */ /* 0x000962000c1e1900 */
[----:B0-----:R-:W-:-:S02]  /*1af10*/  LEA R10, P2, R27, R6, 0x2 ;  /* 0x000000061b0a7211 */ /* 0x001fc400078410ff */
[----:B------:R-:W-:Y:S02]  /*1af20*/  IADD3.X R9, R7, R31, RZ, P0, !PT ;  /* 0x0000001f07097210 */ /* 0x000fe400007fe4ff */
[----:B------:R-:W-:Y:S02]  /*1af30*/  IADD3.X R13, R23, R7, RZ, P1, !PT ;  /* 0x00000007170d7210 */ /* 0x000fe40000ffe4ff */
[----:B------:R-:W-:Y:S01]  /*1af40*/  IADD3.X R11, R7, R29, RZ, P2, !PT ;  /* 0x0000001d070b7210 */ /* 0x000fe200017fe4ff */
[----:B------:R-:W5:Y:S04]  /*1af50*/  LDG.E R19, desc[UR10][R8.64] ;  /* 0x0000000a08137981 */ /* 0x000f68000c1e1900 */
[----:B------:R-:W5:Y:S04]  /*1af60*/  LDG.E R20, desc[UR10][R12.64] ;  /* 0x0000000a0c147981 */ /* 0x000f68000c1e1900 */
[----:B------:R-:W5:Y:S01]  /*1af70*/  LDG.E R21, desc[UR10][R10.64] ;  /* 0x0000000a0a157981 */ /* 0x000f62000c1e1900 */
[----:B---3--:R-:W-:-:S02]  /*1af80*/  SHF.L.U32 R5, R26, 0x1, RZ ;  /* 0x000000011a057819 */ /* 0x008fc400000006ff */
[----:B------:R-:W-:-:S03]  /*1af90*/  IADD3 R0, R26, 0x200, RZ ;  /* 0x000002001a007810 */ /* 0x000fc60007ffe0ff */
[----:B-1----:R-:W-:-:S04]  /*1afa0*/  IMAD.WIDE R2, R5, 0x4, R14 ;  /* 0x0000000405027825 */ /* 0x002fc800078e020e */
[----:B--2---:R-:W-:Y:S01]  /*1afb0*/  IMAD.WIDE R4, R5, 0x4, R16 ;  /* 0x0000000405047825 */ /* 0x004fe200078e0210 */
[----:B------:R3:W-:Y:S01]  /*1afc0*/  STL [R1+0x600], R0 ;  /* 0x0006000001007387 */ /* 0x0007e20000100800 */
[----:B------:R-:W-:Y:S02]  /*1afd0*/  ISETP.GT.U32.AND P0, PT, R25, R0, PT ;  /* 0x000000001900720c */ /* 0x000fe40003f04070 */
[----:B----4-:R-:W-:Y:S01]  /*1afe0*/  SHF.R.S32.HI R7, RZ, 0x1f, R0 ;  /* 0x0000001fff077819 */ /* 0x010fe20000011400 */
[----:B-----5:R3:W-:Y:S03]  /*1aff0*/  STG.E.64 desc[UR10][R2.64], R18 ;  /* 0x0000001202007986 */ /* 0x0207e6000c101b0a */
[----:B------:R-:W-:Y:S01]  /*1b000*/  ISETP.GT.AND.EX P0, PT, R24, R7, PT, P0 ;  /* 0x000000071800720c */ /* 0x000fe20003f04300 */
[----:B------:R3:W-:-:S12]  /*1b010*/  STG.E.64 desc[UR10][R4.64], R20 ;  /* 0x0000001404007986 */ /* 0x0007d8000c101b0a */
[----:B------:R-:W-:Y:S05]  /*1b020*/  @P0 BRA `(.L_x_396) ;  /* 0xfffffffc00a00947 */ /* 0x000fea000383ffff */
[----:B------:R-:W-:Y:S05]  /*1b030*/  EXIT ;  /* 0x000000000000794d */ /* 0x000fea0003800000 */
.L_x_397:
        /* <DEDUP_REMOVED lines=12> */
.L_x_5663:


//--------------------- .text._Z35group_norm_nhwc_bwd_one_pass_kernelI11Bf16IOBf16WLi64ELi128ELi512EEv26Group_norm_nhwc_bwd_params --------------------------
	.section	.text._Z35group_norm_nhwc_bwd_one_pass_kernelI11Bf16IOBf16WLi64ELi128ELi512EEv26Group_norm_nhwc_bwd_params,"ax",@progbits
	.align	128
        .global         _Z35group_norm_nhwc_bwd_one_pass_kernelI11Bf16IOBf16WLi64ELi128ELi512EEv26Group_norm_nhwc_bwd_params
        .type           _Z35group_norm_nhwc_bwd_one_pass_kernelI11Bf16IOBf16WLi64ELi128ELi512EEv26Group_norm_nhwc_bwd_params,@function
        .size           _Z35group_norm_nhwc_bwd_one_pass_kernelI11Bf16IOBf16WLi64ELi128ELi512EEv26Group_norm_nhwc_bwd_params,(.L_x_5664 - _Z35group_norm_nhwc_bwd_one_pass_kernelI11Bf16IOBf16WLi64ELi128ELi512EEv26Group_norm_nhwc_bwd_params)
        .other          _Z35group_norm_nhwc_bwd_one_pass_kernelI11Bf16IOBf16WLi64ELi128ELi512EEv26Group_norm_nhwc_bwd_params,@"STO_CUDA_ENTRY STV_DEFAULT"
_Z35group_norm_nhwc_bwd_one_pass_kernelI11Bf16IOBf16WLi64ELi128ELi512EEv26Group_norm_nhwc_bwd_params:
.text._Z35group_norm_nhwc_bwd_one_pass_kernelI11Bf16IOBf16WLi64ELi128ELi512EEv26Group_norm_nhwc_bwd_params:
        /* <DEDUP_REMOVED lines=12> */
[----:B------:R-:W-:Y:S01]  /*00c0*/  SHF.R.U32.HI R2, RZ, 0x6, R34 ;  /* 0x00000006ff027819 */ /* 0x000fe20000011622 */
[----:B------:R-:W-:Y:S01]  /*00d0*/  ULDC.64 UR16, c[0x0][0x290] ;  /* 0x0000a40000107ab9 */ /* 0x000fe20000000a00 */
[----:B------:R-:W-:Y:S01]  /*00e0*/  ULDC.64 UR10, c[0x0][0x288] ;  /* 0x0000a200000a7ab9 */ /* 0x000fe20000000a00 */
[----:B------:R-:W-:Y:S01]  /*00f0*/  UMOV UR4, 0x400 ;  /* 0x0000040000047882 */ /* 0x000fe20000000000 */
[----:B------:R-:W-:Y:S01]  /*0100*/  UIMAD.WIDE.U32 UR6, UR10, 0x3, URZ ;  /* 0x000000030a0678a5 */ /* 0x000fe2000f8e003f */
[----:B------:R-:W-:Y:S01]  /*0110*/  LOP3.LUT R3, R3, 0xfffffffb, RZ, 0xc0, !PT ;  /* 0xfffffffb03037812 */ /* 0x000fe200078ec0ff */
[----:B------:R-:W-:Y:S01]  /*0120*/  UIMAD UR9, UR11, 0x3, URZ ;  /* 0x000000030b0978a4 */ /* 0x000fe2000f8e023f */
[----:B------:R-:W1:Y:S01]  /*0130*/  S2UR UR8, SR_CgaCtaId ;  /* 0x00000000000879c3 */ /* 0x000e620000008800 */
[----:B------:R-:W-:Y:S02]  /*0140*/  ULEA.HI UR10, UP0, UR11, UR10, URZ, 0x1 ;  /* 0x0000000a0b0a7291 */ /* 0x000fe4000f81083f */
[----:B------:R-:W-:-:S02]  /*0150*/  UIADD3 UR9, UR7, UR9, URZ ;  /* 0x0000000907097290 */ /* 0x000fc4000fffe03f */
[----:B------:R-:W-:Y:S02]  /*0160*/  UIADD3.X UR11, URZ, UR11, URZ, UP0, !UPT ;  /* 0x0000000b3f0b7290 */ /* 0x000fe400087fe43f */
[----:B------:R-:W-:Y:S02]  /*0170*/  ULEA.HI UR7, UP0, UR9, UR6, URZ, 0x1 ;  /* 0x0000000609077291 */ /* 0x000fe4000f81083f */
[----:B------:R-:W-:Y:S02]  /*0180*/  USHF.R.S64 UR6, UR10, 0x1, UR11 ;  /* 0x000000010a067899 */ /* 0x000fe4000800100b */
[----:B------:R-:W-:Y:S01]  /*0190*/  UIADD3.X UR9, URZ, UR9, URZ, UP0, !UPT ;  /* 0x000000093f097290 */ /* 0x000fe200087fe43f */
[----:B------:R-:W-:-:S03]  /*01a0*/  ULDC UR18, c[0x0][0x10] ;  /* 0x0000040000127ab9 */ /* 0x000fc60000000800 */
[----:B------:R-:W-:Y:S01]  /*01b0*/  USHF.R.S64 UR7, UR7, 0x1, UR9 ;  /* 0x0000000107077899 */ /* 0x000fe20008001009 */
[----:B0-----:R-:W-:Y:S01]  /*01c0*/  IMAD R2, R5, UR13, R2 ;  /* 0x0000000d05027c24 */ /* 0x001fe2000f8e0202 */
[----:B------:R-:W-:Y:S01]  /*01d0*/  SHF.R.S32.HI R5, RZ, 0x1f, R34 ;  /* 0x0000001fff057819 */ /* 0x000fe20000011422 */
[----:B------:R-:W-:-:S03]  /*01e0*/  USHF.R.S32.HI UR9, URZ, 0x1, UR9 ;  /* 0x000000013f097899 */ /* 0x000fc60008011409 */
[----:B------:R-:W-:Y:S01]  /*01f0*/  IADD3 R58, R2, 0x30, RZ ;  /* 0x00000030023a7810 */ /* 0x000fe20007ffe0ff */
[----:B------:R-:W-:Y:S01]  /*0200*/  USHF.L.U64.HI UR9, UR7, 0x2, UR9 ;  /* 0x0000000207097899 */ /* 0x000fe20008010209 */
[----:B------:R-:W-:Y:S01]  /*0210*/  LEA.HI R5, R5, R34, RZ, 0x5 ;  /* 0x0000002205057211 */ /* 0x000fe200078f28ff */
[----:B-1----:R-:W-:Y:S01]  /*0220*/  ULEA UR4, UR8, UR4, 0x18 ;  /* 0x0000000408047291 */ /* 0x002fe2000f8ec03f */
[----:B------:R-:W-:Y:S01]  /*0230*/  ISETP.GE.U32.AND P0, PT, R58, UR16, PT ;  /* 0x000000103a007c0c */ /* 0x000fe2000bf06070 */
[----:B------:R-:W-:Y:S01]  /*0240*/  USHF.R.S32.HI UR8, URZ, 0x1, UR11 ;  /* 0x000000013f087899 */ /* 0x000fe2000801140b */
[----:B------:R-:W-:Y:S02]  /*0250*/  SHF.R.S32.HI R60, RZ, 0x1f, R58 ;  /* 0x0000001fff3c7819 */ /* 0x000fe4000001143a */
[----:B------:R-:W-:Y:S01]  /*0260*/  R2UR UR16, R0 ;  /* 0x00000000001072ca */ /* 0x000fe200000e0000 */
[----:B------:R-:W-:Y:S01]  /*0270*/  USHF.L.U64.HI UR8, UR6, 0x2, UR8 ;  /* 0x0000000206087899 */ /* 0x000fe20008010208 */
[----:B------:R-:W-:Y:S01]  /*0280*/  ISETP.GE.AND.EX P0, PT, R60, UR17, PT, P0 ;  /* 0x000000113c007c0c */ /* 0x000fe2000bf06300 */
[----:B------:R-:W-:Y:S01]  /*0290*/  ULDC.U8 UR17, c[0x0][0x2a4] ;  /* 0x0000a90000117ab9 */ /* 0x000fe20000000000 */
[----:B------:R-:W-:-:S02]  /*02a0*/  IADD3 R40, R2, 0x38, RZ ;  /* 0x0000003802287810 */ /* 0x000fc40007ffe0ff */
[----:B------:R-:W-:Y:S02]  /*02b0*/  ISETP.LT.U32.AND P0, PT, R34, 0x200, !P0 ;  /* 0x000002002200780c */ /* 0x000fe40004701070 */
[----:B------:R-:W-:Y:S02]  /*02c0*/  SHF.R.S32.HI R5, RZ, 0x5, R5 ;  /* 0x00000005ff057819 */ /* 0x000fe40000011405 */
[----:B------:R-:W-:Y:S02]  /*02d0*/  SHF.R.S32.HI R59, RZ, 0x1f, R40 ;  /* 0x0000001fff3b7819 */ /* 0x000fe40000011428 */
[----:B------:R-:W-:Y:S01]  /*02e0*/  LEA R61, R5, UR4, 0x3 ;  /* 0x00000004053d7c11 */ /* 0x000fe2000f8e18ff */
[----:B------:R-:W-:-:S06]  /*02f0*/  UMOV UR4, URZ ;  /* 0x0000003f00047c82 */ /* 0x000fcc0008000000 */
[----:B------:R-:W-:-:S07]  /*0300*/  @P0 LOP3.LUT R3, R3, 0x4, RZ, 0xfc, !PT ;  /* 0x0000000403030812 */ /* 0x000fce00078efcff */
.L_x_449:
[----:B0-----:R-:W0:Y:S01]  /*0310*/  LDC R10, c[0x0][0x2a0] ;  /* 0x0000a800ff0a7b82 */ /* 0x001e220000000800 */
[----:B------:R-:W-:Y:S01]  /*0320*/  LOP3.LUT P6, RZ, R3, 0x4, RZ, 0xc0, !PT ;  /* 0x0000000403ff7812 */ /* 0x000fe200078cc0ff */
[----:B------:R-:W-:Y:S01]  /*0330*/  ULDC.64 UR20, c[0x0][0x290] ;  /* 0x0000a40000147ab9 */ /* 0x000fe20000000a00 */
[----:B------:R-:W-:Y:S01]  /*0340*/  ISETP.LE.AND P1, PT, RZ, UR16, PT ;  /* 0x00000010ff007c0c */ /* 0x000fe2000bf23270 */
[----:B------:R-:W-:Y:S01]  /*0350*/  ULDC.64 UR10, c[0x0][0x298] ;  /* 0x0000a600000a7ab9 */ /* 0x000fe20000000a00 */
[C---:B------:R-:W-:Y:S02]  /*0360*/  IADD3 R25, R2.reuse, 0x8, RZ ;  /* 0x0000000802197810 */ /* 0x040fe40007ffe0ff */
[----:B------:R-:W-:Y:S02]  /*0370*/  IADD3 R18, R2, 0x10, RZ ;  /* 0x0000001002127810 */ /* 0x000fe40007ffe0ff */
[----:B------:R-:W-:Y:S02]  /*0380*/  ISETP.GE.U32.AND P5, PT, R25, UR20, PT ;  /* 0x0000001419007c0c */ /* 0x000fe4000bfa6070 */
[----:B------:R-:W-:-:S02]  /*0390*/  SHF.R.S32.HI R15, RZ, 0x1f, R25 ;  /* 0x0000001fff0f7819 */ /* 0x000fc40000011419 */
[----:B------:R-:W-:Y:S01]  /*03a0*/  SHF.R.S32.HI R23, RZ, 0x1f, R18 ;  /* 0x0000001fff177819 */ /* 0x000fe20000011412 */
[----:B-1----:R-:W1:Y:S01]  /*03b0*/  @P6 LDC.64 R38, c[0x0][0x230] ;  /* 0x00008c00ff266b82 */ /* 0x002e620000000a00 */
[C---:B------:R-:W-:Y:S02]  /*03c0*/  IADD3 R19, R2.reuse, 0x18, RZ ;  /* 0x0000001802137810 */ /* 0x040fe40007ffe0ff */
[----:B------:R-:W-:Y:S02]  /*03d0*/  IADD3 R14, R2, 0x20, RZ ;  /* 0x00000020020e7810 */ /* 0x000fe40007ffe0ff */
[----:B------:R-:W-:Y:S02]  /*03e0*/  SHF.R.S32.HI R21, RZ, 0x1f, R19 ;  /* 0x0000001fff157819 */ /* 0x000fe40000011413 */
[----:B------:R-:W-:Y:S01]  /*03f0*/  LOP3.LUT R3, R3, 0xfffffffd, RZ, 0xc0, !PT ;  /* 0xfffffffd03037812 */ /* 0x000fe200078ec0ff */
[----:B------:R-:W2:Y:S01]  /*0400*/  @P6 LDC.64 R36, c[0x0][0x228] ;  /* 0x00008a00ff246b82 */ /* 0x000ea20000000a00 */
[----:B0-----:R-:W-:-:S04]  /*0410*/  IABS R7, R10 ;  /* 0x0000000a00077213 */ /* 0x001fc80000000000 */
[----:B------:R-:W0:Y:S08]  /*0420*/  I2F.RP R6, R7 ;  /* 0x0000000700067306 */ /* 0x000e300000209400 */
[----:B0-----:R-:W0:Y:S02]  /*0430*/  MUFU.RCP R6, R6 ;  /* 0x0000000600067308 */ /* 0x001e240000001000 */
[----:B0-----:R-:W-:-:S06]  /*0440*/  IADD3 R4, R6, 0xffffffe, RZ ;  /* 0x0ffffffe06047810 */ /* 0x001fcc0007ffe0ff */
[----:B------:R0:W3:Y:S02]  /*0450*/  F2I.FTZ.U32.TRUNC.NTZ R5, R4 ;  /* 0x0000000400057305 */ /* 0x0000e4000021f000 */
[----:B0-----:R-:W-:Y:S01]  /*0460*/  HFMA2.MMA R4, -RZ, RZ, 0, 0 ;  /* 0x00000000ff047435 */ /* 0x001fe200000001ff */
[----:B---3--:R-:W-:-:S05]  /*0470*/  IADD3 R8, RZ, -R5, RZ ;  /* 0x80000005ff087210 */ /* 0x008fca0007ffe0ff */
[----:B------:R-:W-:Y:S01]  /*0480*/  IMAD R9, R8, R7, RZ ;  /* 0x0000000708097224 */ /* 0x000fe200078e02ff */
[----:B------:R-:W-:-:S03]  /*0490*/  IABS R8, UR16 ;  /* 0x0000001000087c13 */ /* 0x000fc60008000000 */
[----:B------:R-:W-:Y:S01]  /*04a0*/  IMAD.HI.U32 R5, R5, R9, R4 ;  /* 0x0000000905057227 */ /* 0x000fe200078e0004 */
[----:B------:R-:W-:-:S04]  /*04b0*/  LOP3.LUT R4, R10, UR16, RZ, 0x3c, !PT ;  /* 0x000000100a047c12 */ /* 0x000fc8000f8e3cff */
[----:B------:R-:W-:Y:S01]  /*04c0*/  ISETP.GE.AND P2, PT, R4, RZ, PT ;  /* 0x000000ff0400720c */ /* 0x000fe20003f46270 */
[----:B------:R-:W-:Y:S01]  /*04d0*/  IMAD.HI.U32 R5, R5, R8, RZ ;  /* 0x0000000805057227 */ /* 0x000fe200078e00ff */
[----:B------:R-:W-:-:S04]  /*04e0*/  LOP3.LUT R4, RZ, R10, RZ, 0x33, !PT ;  /* 0x0000000aff047212 */ /* 0x000fc800078e33ff */
[----:B------:R-:W-:-:S05]  /*04f0*/  IADD3 R6, -R5, RZ, RZ ;  /* 0x000000ff05067210 */ /* 0x000fca0007ffe1ff */
[----:B------:R-:W-:Y:S01]  /*0500*/  IMAD R6, R7, R6, R8 ;  /* 0x0000000607067224 */ /* 0x000fe200078e0208 */
[----:B------:R-:W-:-:S04]  /*0510*/  SHF.L.U32 R8, R34, 0x1, RZ ;  /* 0x0000000122087819 */ /* 0x000fc800000006ff */
[----:B------:R-:W-:Y:S02]  /*0520*/  ISETP.GT.U32.AND P4, PT, R7, R6, PT ;  /* 0x000000060700720c */ /* 0x000fe40003f84070 */
[----:B------:R-:W-:-:S11]  /*0530*/  LOP3.LUT R8, R8, 0x7e, RZ, 0xc0, !PT ;  /* 0x0000007e08087812 */ /* 0x000fd600078ec0ff */
[-C--:B------:R-:W-:Y:S02]  /*0540*/  @!P4 IADD3 R6, R6, -R7.reuse, RZ ;  /* 0x800000070606c210 */ /* 0x080fe40007ffe0ff */
[----:B------:R-:W-:Y:S02]  /*0550*/  @!P4 IADD3 R5, R5, 0x1, RZ ;  /* 0x000000010505c810 */ /* 0x000fe40007ffe0ff */
[CC--:B------:R-:W-:Y:S02]  /*0560*/  ISETP.GE.U32.AND P3, PT, R6.reuse, R7.reuse, PT ;  /* 0x000000070600720c */ /* 0x0c0fe40003f66070 */
[----:B------:R-:W-:Y:S02]  /*0570*/  ISETP.GT.U32.AND P0, PT, R7, R6, PT ;  /* 0x000000060700720c */ /* 0x000fe40003f04070 */
[----:B------:R-:W-:Y:S02]  /*0580*/  IADD3 R7, R6, -R7, RZ ;  /* 0x8000000706077210 */ /* 0x000fe40007ffe0ff */
[----:B------:R-:W-:-:S02]  /*0590*/  ISETP.GE.U32.AND P4, PT, R18, UR20, PT ;  /* 0x0000001412007c0c */ /* 0x000fc4000bf86070 */
[----:B------:R-:W-:Y:S02]  /*05a0*/  SEL R55, R7, R6, !P0 ;  /* 0x0000000607377207 */ /* 0x000fe40004000000 */
[----:B------:R-:W0:Y:S01]  /*05b0*/  @P6 LDC.64 R6, c[0x0][0x288] ;  /* 0x0000a200ff066b82 */ /* 0x000e220000000a00 */
[----:B------:R-:W-:Y:S02]  /*05c0*/  ISETP.GT.U32.AND P0, PT, R34, 0x1ff, PT ;  /* 0x000001ff2200780c */ /* 0x000fe40003f04070 */
[----:B------:R-:W-:Y:S02]  /*05d0*/  @P3 IADD3 R5, R5, 0x1, RZ ;  /* 0x0000000105053810 */ /* 0x000fe40007ffe0ff */
[----:B------:R-:W-:Y:S02]  /*05e0*/  ISETP.NE.AND P3, PT, R10, RZ, PT ;  /* 0x000000ff0a00720c */ /* 0x000fe40003f65270 */
[----:B------:R-:W-:Y:S02]  /*05f0*/  @!P1 IADD3 R55, -R55, RZ, RZ ;  /* 0x000000ff37379210 */ /* 0x000fe40007ffe1ff */
[----:B------:R-:W-:-:S02]  /*0600*/  @!P2 IADD3 R5, -R5, RZ, RZ ;  /* 0x000000ff0505a210 */ /* 0x000fc40007ffe1ff */
[----:B------:R-:W-:Y:S02]  /*0610*/  ISETP.GE.OR.EX P5, PT, R15, UR21, P0, P5 ;  /* 0x000000150f007c0c */ /* 0x000fe400087a6750 */
[C---:B------:R-:W-:Y:S02]  /*0620*/  SEL R55, R4.reuse, R55, !P3 ;  /* 0x0000003704377207 */ /* 0x040fe40005800000 */
[----:B------:R-:W-:Y:S02]  /*0630*/  SEL R9, R4, R5, !P3 ;  /* 0x0000000504097207 */ /* 0x000fe40005800000 */
[----:B------:R-:W-:Y:S02]  /*0640*/  LEA R12, R55, R8, 0x7 ;  /* 0x00000008370c7211 */ /* 0x000fe400078e38ff */
[----:B------:R-:W-:Y:S02]  /*0650*/  SHF.R.S32.HI R8, RZ, 0x1f, R9 ;  /* 0x0000001fff087819 */ /* 0x000fe40000011409 */
[----:B------:R-:W-:-:S02]  /*0660*/  ISETP.GE.OR.EX P4, PT, R23, UR21, P0, P4 ;  /* 0x0000001517007c0c */ /* 0x000fc40008786740 */
[----:B------:R-:W-:Y:S01]  /*0670*/  SHF.R.S32.HI R13, RZ, 0x1f, R12 ;  /* 0x0000001fff0d7819 */ /* 0x000fe2000001140c */
[----:B------:R-:W-:Y:S01]  /*0680*/  IMAD R8, R8, UR10, RZ ;  /* 0x0000000a08087c24 */ /* 0x000fe2000f8e02ff */
[----:B------:R-:W3:Y:S01]  /*0690*/  @!P5 LDC.64 R4, c[0x0][0x288] ;  /* 0x0000a200ff04db82 */ /* 0x000ee20000000a00 */
[----:B0-----:R-:W-:Y:S01]  /*06a0*/  @P6 IMAD R10, R60, R6, RZ ;  /* 0x000000063c0a6224 */ /* 0x001fe200078e02ff */
[----:B------:R-:W-:Y:S01]  /*06b0*/  ISETP.GE.U32.AND P3, PT, R19, UR20, PT ;  /* 0x0000001413007c0c */ /* 0x000fe2000bf66070 */
[C---:B------:R-:W-:Y:S01]  /*06c0*/  IMAD R11, R9.reuse, UR11, R8 ;  /* 0x0000000b090b7c24 */ /* 0x040fe2000f8e0208 */
[----:B------:R-:W-:Y:S01]  /*06d0*/  ISETP.GE.U32.AND P2, PT, R14, UR20, PT ;  /* 0x000000140e007c0c */ /* 0x000fe2000bf46070 */
[----:B------:R-:W-:Y:S01]  /*06e0*/  IMAD.WIDE.U32 R8, R9, UR10, R12 ;  /* 0x0000000a09087c25 */ /* 0x000fe2000f8e000c */
[----:B------:R-:W-:Y:S01]  /*06f0*/  ISETP.GE.OR.EX P3, PT, R21, UR21, P0, P3 ;  /* 0x0000001515007c0c */ /* 0x000fe20008766730 */
[----:B------:R-:W-:Y:S01]  /*0700*/  ULDC.64 UR10, c[0x0][0x248] ;  /* 0x00009200000a7ab9 */ /* 0x000fe20000000a00 */
[----:B------:R-:W0:Y:S01]  /*0710*/  @!P5 LDC.64 R32, c[0x0][0x230] ;  /* 0x00008c00ff20db82 */ /* 0x000e220000000a00 */
[----:B------:R-:W-:Y:S01]  /*0720*/  @P6 IMAD R27, R58, R7, R10 ;  /* 0x000000073a1b6224 */ /* 0x000fe200078e020a */
[----:B------:R-:W-:Y:S01]  /*0730*/  IADD3 R11, R9, R11, RZ ;  /* 0x0000000b090b7210 */ /* 0x000fe20007ffe0ff */
[----:B------:R-:W-:Y:S01]  /*0740*/  UIMAD.WIDE UR10, UR16, 0x8, UR10 ;  /* 0x00000008100a78a5 */ /* 0x000fe2000f8e020a */
[----:B------:R-:W-:-:S02]  /*0750*/  @P6 MOV R10, R8 ;  /* 0x00000008000a6202 */ /* 0x000fc40000000f00 */
[----:B------:R-:W-:Y:S02]  /*0760*/  P2R R35, PR, RZ, 0x20 ;  /* 0x00000020ff237803 */ /* 0x000fe40000000000 */
[----:B------:R-:W4:Y:S01]  /*0770*/  @!P4 LDC.64 R16, c[0x0][0x288] ;  /* 0x0000a200ff10cb82 */ /* 0x000f220000000a00 */
[----:B------:R-:W-:-:S05]  /*0780*/  @P6 IMAD.WIDE.U32 R6, R58, R6, R10 ;  /* 0x000000063a066225 */ /* 0x000fca00078e000a */
[----:B------:R-:W-:Y:S02]  /*0790*/  @P6 IADD3 R7, R7, R27, RZ ;  /* 0x0000001b07076210 */ /* 0x000fe40007ffe0ff */
[C---:B------:R-:W-:Y:S01]  /*07a0*/  @P6 SHF.L.U32 R27, R6.reuse, 0x1, RZ ;  /* 0x00000001061b6819 */ /* 0x040fe200000006ff */
[----:B---3--:R-:W-:Y:S01]  /*07b0*/  @!P5 IMAD R22, R15, R4, RZ ;  /* 0x000000040f16d224 */ /* 0x008fe200078e02ff */
[----:B------:R-:W-:Y:S01]  /*07c0*/  @P6 SHF.L.U64.HI R20, R6, 0x1, R7 ;  /* 0x0000000106146819 */ /* 0x000fe20000010207 */
[----:B------:R-:W3:Y:S01]  /*07d0*/  @!P5 LDC.64 R30, c[0x0][0x228] ;  /* 0x00008a00ff1edb82 */ /* 0x000ee20000000a00 */
[----:B------:R-:W-:Y:S01]  /*07e0*/  @!P5 MOV R6, R8 ;  /* 0x000000080006d202 */ /* 0x000fe20000000f00 */
[----:B------:R-:W-:Y:S01]  /*07f0*/  @!P5 IMAD R29, R25, R5, R22 ;  /* 0x00000005191dd224 */ /* 0x000fe200078e0216 */
[----:B------:R-:W-:Y:S02]  /*0800*/  @!P5 MOV R7, R11 ;  /* 0x0000000b0007d202 */ /* 0x000fe40000000f00 */
[----:B------:R-:W-:-:S02]  /*0810*/  SHF.R.S32.HI R15, RZ, 0x1f, R14 ;  /* 0x0000001fff0f7819 */ /* 0x000fc4000001140e */
[----:B-1----:R-:W-:Y:S01]  /*0820*/  @P6 IADD3 R38, P1, R27, R38, RZ ;  /* 0x000000261b266210 */ /* 0x002fe20007f3e0ff */
[----:B------:R-:W-:Y:S01]  /*0830*/  @!P5 IMAD.WIDE.U32 R4, R25, R4, R6 ;  /* 0x000000041904d225 */ /* 0x000fe200078e0006 */
[----:B------:R-:W-:Y:S01]  /*0840*/  ISETP.GE.OR.EX P2, PT, R15, UR21, P0, P2 ;  /* 0x000000150f007c0c */ /* 0x000fe20008746720 */
[----:B------:R-:W1:Y:S01]  /*0850*/  @!P3 LDC.64 R6, c[0x0][0x288] ;  /* 0x0000a200ff06bb82 */ /* 0x000e620000000a00 */
[----:B------:R-:W-:Y:S01]  /*0860*/  @P6 IADD3.X R39, R20, R39, RZ, P1, !PT ;  /* 0x0000002714276210 */ /* 0x000fe20000ffe4ff */
[----:B----4-:R-:W-:Y:S01]  /*0870*/  @!P4 IMAD R23, R23, R16, RZ ;  /* 0x000000101717c224 */ /* 0x010fe200078e02ff */
[----:B--2---:R-:W-:Y:S02]  /*0880*/  @P6 IADD3 R36, P1, R27, R36, RZ ;  /* 0x000000241b246210 */ /* 0x004fe40007f3e0ff */
[----:B------:R-:W-:Y:S01]  /*0890*/  @!P5 IADD3 R5, R5, R29, RZ ;  /* 0x0000001d0505d210 */ /* 0x000fe20007ffe0ff */
[----:B------:R-:W-:Y:S01]  /*08a0*/  @!P4 IMAD R41, R18, R17, R23 ;  /* 0x000000111229c224 */ /* 0x000fe200078e0217 */
[----:B------:R-:W-:Y:S01]  /*08b0*/  @!P4 MOV R22, R8 ;  /* 0x000000080016c202 */ /* 0x000fe20000000f00 */
[----:B------:R-:W2:Y:S01]  /*08c0*/  @!P4 LDC.64 R28, c[0x0][0x230] ;  /* 0x00008c00ff1ccb82 */ /* 0x000ea20000000a00 */
[----:B------:R-:W-:-:S02]  /*08d0*/  @!P4 MOV R23, R11 ;  /* 0x0000000b0017c202 */ /* 0x000fc40000000f00 */
[----:B------:R-:W-:Y:S02]  /*08e0*/  @!P5 SHF.L.U32 R25, R4, 0x1, RZ ;  /* 0x000000010419d819 */ /* 0x000fe400000006ff */
[----:B------:R-:W-:Y:S01]  /*08f0*/  @P6 IADD3.X R37, R20, R37, RZ, P1, !PT ;  /* 0x0000002514256210 */ /* 0x000fe20000ffe4ff */
[----:B------:R-:W-:Y:S01]  /*0900*/  @!P4 IMAD.WIDE.U32 R16, R18, R16, R22 ;  /* 0x000000101210c225 */ /* 0x000fe200078e0016 */
[----:B------:R-:W-:Y:S01]  /*0910*/  @!P5 SHF.L.U64.HI R20, R4, 0x1, R5 ;  /* 0x000000010414d819 */ /* 0x000fe20000010205 */
[----:B------:R-:W4:Y:S01]  /*0920*/  @!P4 LDC.64 R26, c[0x0][0x228] ;  /* 0x00008a00ff1acb82 */ /* 0x000f220000000a00 */
[----:B0-----:R-:W-:Y:S02]  /*0930*/  @!P5 IADD3 R32, P1, R25, R32, RZ ;  /* 0x000000201920d210 */ /* 0x001fe40007f3e0ff */
[----:B------:R-:W-:Y:S02]  /*0940*/  @!P4 IADD3 R17, R17, R41, RZ ;  /* 0x000000291111c210 */ /* 0x000fe40007ffe0ff */
[----:B------:R-:W-:-:S02]  /*0950*/  @!P5 IADD3.X R33, R20, R33, RZ, P1, !PT ;  /* 0x000000211421d210 */ /* 0x000fc40000ffe4ff */
[----:B---3--:R-:W-:Y:S01]  /*0960*/  @!P5 IADD3 R30, P1, R25, R30, RZ ;  /* 0x0000001e191ed210 */ /* 0x008fe20007f3e0ff */
[----:B------:R-:W0:Y:S01]  /*0970*/  @!P2 LDC.64 R4, c[0x0][0x288] ;  /* 0x0000a200ff04ab82 */ /* 0x000e220000000a00 */
[C---:B------:R-:W-:Y:S01]  /*0980*/  @!P4 SHF.L.U32 R41, R16.reuse, 0x1, RZ ;  /* 0x000000011029c819 */ /* 0x040fe200000006ff */
[----:B-1----:R-:W-:Y:S01]  /*0990*/  @!P3 IMAD R18, R21, R6, RZ ;  /* 0x000000061512b224 */ /* 0x002fe200078e02ff */
[----:B------:R-:W-:Y:S02]  /*09a0*/  @!P4 SHF.L.U64.HI R42, R16, 0x1, R17 ;  /* 0x00000001102ac819 */ /* 0x000fe40000010211 */
[----:B------:R-:W-:Y:S01]  /*09b0*/  @!P3 MOV R16, R8 ;  /* 0x000000080010b202 */ /* 0x000fe20000000f00 */
[----:B------:R-:W-:Y:S01]  /*09c0*/  @!P3 IMAD R43, R19, R7, R18 ;  /* 0x00000007132bb224 */ /* 0x000fe200078e0212 */
[----:B------:R-:W-:Y:S01]  /*09d0*/  @!P3 MOV R17, R11 ;  /* 0x0000000b0011b202 */ /* 0x000fe20000000f00 */
[----:B------:R-:W1:Y:S01]  /*09e0*/  @!P3 LDC.64 R24, c[0x0][0x230] ;  /* 0x00008c00ff18bb82 */ /* 0x000e620000000a00 */
[----:B------:R-:W-:-:S02]  /*09f0*/  @!P5 IADD3.X R31, R20, R31, RZ, P1, !PT ;  /* 0x0000001f141fd210 */ /* 0x000fc40000ffe4ff */
[----:B--2---:R-:W-:Y:S01]  /*0a00*/  @!P4 IADD3 R28, P1, R41, R28, RZ ;  /* 0x0000001c291cc210 */ /* 0x004fe20007f3e0ff */
[----:B------:R-:W-:-:S03]  /*0a10*/  @!P3 IMAD.WIDE.U32 R6, R19, R6, R16 ;  /* 0x000000061306b225 */ /* 0x000fc600078e0010 */
[----:B------:R-:W-:Y:S01]  /*0a20*/  @!P4 IADD3.X R29, R42, R29, RZ, P1, !PT ;  /* 0x0000001d2a1dc210 */ /* 0x000fe20000ffe4ff */
[----:B------:R-:W2:Y:S01]  /*0a30*/  @!P3 LDC.64 R22, c[0x0][0x228] ;  /* 0x00008a00ff16bb82 */ /* 0x000ea20000000a00 */
[----:B------:R-:W-:Y:S02]  /*0a40*/  @!P3 IADD3 R7, R7, R43, RZ ;  /* 0x0000002b0707b210 */ /* 0x000fe40007ffe0ff */
[----:B----4-:R-:W-:Y:S02]  /*0a50*/  @!P4 IADD3 R26, P1, R41, R26, RZ ;  /* 0x0000001a291ac210 */ /* 0x010fe40007f3e0ff */
[C---:B------:R-:W-:Y:S02]  /*0a60*/  @!P3 SHF.L.U64.HI R16, R6.reuse, 0x1, R7 ;  /* 0x000000010610b819 */ /* 0x040fe40000010207 */
[----:B------:R-:W-:Y:S01]  /*0a70*/  @!P2 MOV R7, R11 ;  /* 0x0000000b0007a202 */ /* 0x000fe20000000f00 */
[----:B------:R-:W3:Y:S01]  /*0a80*/  @!P2 LDC.64 R20, c[0x0][0x230] ;  /* 0x00008c00ff14ab82 */ /* 0x000ee20000000a00 */
[----:B0-----:R-:W-:Y:S01]  /*0a90*/  @!P2 IMAD R17, R15, R4, RZ ;  /* 0x000000040f11a224 */ /* 0x001fe200078e02ff */
[----:B------:R-:W-:-:S02]  /*0aa0*/  @!P3 SHF.L.U32 R15, R6, 0x1, RZ ;  /* 0x00000001060fb819 */ /* 0x000fc400000006ff */
[----:B------:R-:W-:Y:S01]  /*0ab0*/  @!P2 MOV R6, R8 ;  /* 0x000000080006a202 */ /* 0x000fe20000000f00 */
[----:B------:R-:W-:Y:S01]  /*0ac0*/  @!P2 IMAD R17, R14, R5, R17 ;  /* 0x000000050e11a224 */ /* 0x000fe200078e0211 */
[----:B------:R-:W-:Y:S02]  /*0ad0*/  @!P4 IADD3.X R27, R42, R27, RZ, P1, !PT ;  /* 0x0000001b2a1bc210 */ /* 0x000fe40000ffe4ff */
[----:B------:R-:W0:Y:S01]  /*0ae0*/  @!P2 LDC.64 R18, c[0x0][0x228] ;  /* 0x00008a00ff12ab82 */ /* 0x000e220000000a00 */
[----:B-1----:R-:W-:Y:S01]  /*0af0*/  @!P3 IADD3 R24, P1, R15, R24, RZ ;  /* 0x000000180f18b210 */ /* 0x002fe20007f3e0ff */
[----:B------:R-:W-:Y:S01]  /*0b00*/  @!P2 IMAD.WIDE.U32 R4, R14, R4, R6 ;  /* 0x000000040e04a225 */ /* 0x000fe200078e0006 */
[----:B------:R-:W-:Y:S02]  /*0b10*/  SHF.R.S32.HI R43, RZ, 0x1f, R2 ;  /* 0x0000001fff2b7819 */ /* 0x000fe40000011402 */
[----:B------:R-:W-:Y:S02]  /*0b20*/  @!P3 IADD3.X R25, R16, R25, RZ, P1, !PT ;  /* 0x000000191019b210 */ /* 0x000fe40000ffe4ff */
[----:B------:R-:W-:-:S02]  /*0b30*/  @!P2 IADD3 R7, R5, R17, RZ ;  /* 0x000000110507a210 */ /* 0x000fc40007ffe0ff */
[----:B--2---:R-:W-:Y:S02]  /*0b40*/  @!P3 IADD3 R22, P1, R15, R22, RZ ;  /* 0x000000160f16b210 */ /* 0x004fe40007f3e0ff */
[----:B------:R-:W-:Y:S02]  /*0b50*/  @!P2 SHF.L.U32 R5, R4, 0x1, RZ ;  /* 0x000000010405a819 */ /* 0x000fe400000006ff */
[----:B------:R-:W-:Y:S02]  /*0b60*/  @!P3 IADD3.X R23, R16, R23, RZ, P1, !PT ;  /* 0x000000171017b210 */ /* 0x000fe40000ffe4ff */
[----:B------:R-:W-:Y:S02]  /*0b70*/  @!P2 SHF.L.U64.HI R4, R4, 0x1, R7 ;  /* 0x000000010404a819 */ /* 0x000fe40000010207 */
[----:B---3--:R-:W-:Y:S02]  /*0b80*/  @!P2 IADD3 R20, P1, R5, R20, RZ ;  /* 0x000000140514a210 */ /* 0x008fe40007f3e0ff */
[----:B------:R-:W-:-:S02]  /*0b90*/  IADD3 R15, R2, 0x28, RZ ;  /* 0x00000028020f7810 */ /* 0x000fc40007ffe0ff */
[C---:B------:R-:W-:Y:S02]  /*0ba0*/  @!P2 IADD3.X R21, R4.reuse, R21, RZ, P1, !PT ;  /* 0x000000150415a210 */ /* 0x040fe40000ffe4ff */
[----:B------:R-:W-:Y:S02]  /*0bb0*/  SHF.R.S32.HI R7, RZ, 0x1f, R15 ;  /* 0x0000001fff077819 */ /* 0x000fe4000001140f */
[----:B0-----:R-:W-:Y:S02]  /*0bc0*/  @!P2 IADD3 R18, P1, R5, R18, RZ ;  /* 0x000000120512a210 */ /* 0x001fe40007f3e0ff */
[----:B------:R-:W-:Y:S02]  /*0bd0*/  P2R R41, PR, RZ, 0x10 ;  /* 0x00000010ff297803 */ /* 0x000fe40000000000 */
[----:B------:R-:W-:Y:S02]  /*0be0*/  @!P2 IADD3.X R19, R4, R19, RZ, P1, !PT ;  /* 0x000000130413a210 */ /* 0x000fe40000ffe4ff */
        /* <DEDUP_REMOVED lines=57> */
[----:B------:R-:W-:Y:S01]  /*0f80*/  HFMA2.MMA R54, -RZ, RZ, 0, 0 ;  /* 0x00000000ff367435 */ /* 0x000fe200000001ff */
[----:B------:R-:W-:Y:S02]  /*0f90*/  CS2R R56, SRZ ;  /* 0x0000000000387805 */ /* 0x000fe4000001ff00 */
[----:B------:R-:W-:Y:S02]  /*0fa0*/  CS2R R52, SRZ ;  /* 0x0000000000347805 */ /* 0x000fe4000001ff00 */
[----:B------:R-:W-:-:S04]  /*0fb0*/  CS2R R50, SRZ ;  /* 0x0000000000327805 */ /* 0x000fc8000001ff00 */
[----:B------:R-:W5:Y:S04]  /*0fc0*/  @!P3 LDG.E R53, desc[UR14][R22.64] ;  /* 0x0000000e1635b981 */ /* 0x000f68000c1e1900 */
[----:B------:R-:W5:Y:S04]  /*0fd0*/  @!P2 LDG.E R51, desc[UR14][R18.64] ;  /* 0x0000000e1233a981 */ /* 0x000f68000c1e1900 */
[----:B------:R-:W5:Y:S01]  /*0fe0*/  @!P1 LDG.E R52, desc[UR14][R16.64] ;  /* 0x0000000e10349981 */ /* 0x000f62000c1e1900 */
[----:B------:R-:W-:Y:S01]  /*0ff0*/  UMOV UR20, 0x3f800000 ;  /* 0x3f80000000147882 */ /* 0x000fe20000000000 */
[----:B------:R-:W-:Y:S02]  /*1000*/  BSSY B0, `(.L_x_399) ;  /* 0x0000037000007945 */ /* 0x000fe40003800000 */
[----:B------:R-:W5:Y:S01]  /*1010*/  @!P1 LDG.E R50, desc[UR14][R4.64] ;  /* 0x0000000e04329981 */ /* 0x000f62000c1e1900 */
[----:B--2---:R-:W-:Y:S01]  /*1020*/  R2UR UR19, R42 ;  /* 0x000000002a1372ca */ /* 0x004fe200000e0000 */
[----:B------:R-:W-:-:S10]  /*1030*/  HFMA2.MMA R42, -RZ, RZ, 0, 0 ;  /* 0x00000000ff2a7435 */ /* 0x000fd400000001ff */
[----:B------:R-:W5:Y:S02]  /*1040*/  @P6 LDG.E R42, desc[UR14][R44.64] ;  /* 0x0000000e2c2a6981 */ /* 0x000f64000c1e1900 */
[----:B------:R-:W-:-:S05]  /*1050*/  MOV R48, UR19 ;  /* 0x0000001300307c02 */ /* 0x000fca0008000f00 */
[----:B------:R-:W-:Y:S01]  /*1060*/  FFMA.FTZ R49, -R48, UR19, R43 ;  /* 0x0000001330317c23 */ /* 0x000fe2000801012b */
[----:B------:R-:W-:-:S04]  /*1070*/  MOV R48, RZ ;  /* 0x000000ff00307202 */ /* 0x000fc80000000f00 */
[----:B------:R-:W-:Y:S02]  /*1080*/  FSETP.GTU.FTZ.AND P4, PT, R49, RZ, PT ;  /* 0x000000ff3100720b */ /* 0x000fe40003f9c000 */
[----:B------:R0:W5:Y:S11]  /*1090*/  @P6 LDG.E R48, desc[UR14][R46.64] ;  /* 0x0000000e2e306981 */ /* 0x000176000c1e1900 */
[----:B------:R-:W-:Y:S01]  /*10a0*/  VOTEU.ANY UP0, P4 ;  /* 0x00000000003f7886 */ /* 0x000fe20002000100 */
[----:B------:R-:W-:-:S02]  /*10b0*/  PLOP3.LUT P6, PT, PT, PT, UP0, 0x80, 0x0 ;  /* 0x000000000000781c */ /* 0x000fc40003fcf008 */
[----:B------:R-:W-:Y:S02]  /*10c0*/  ISETP.NE.AND P4, PT, R41, RZ, PT ;  /* 0x000000ff2900720c */ /* 0x000fe40003f85270 */
[----:B------:R-:W-:-:S09]  /*10d0*/  @UP0 ULDC UR10, c[0x0][0x250] ;  /* 0x00009400000a0ab9 */ /* 0x000fd20000000800 */
[----:B------:R-:W-:Y:S01]  /*10e0*/  @P6 FADD.FTZ R43, R49, UR10 ;  /* 0x0000000a312b6e21 */ /* 0x000fe20008010000 */
[----:B------:R-:W-:Y:S01]  /*10f0*/  HFMA2.MMA R41, -RZ, RZ, 0, 0 ;  /* 0x00000000ff297435 */ /* 0x000fe200000001ff */
[----:B0-----:R-:W-:Y:S02]  /*1100*/  CS2R R46, SRZ ;  /* 0x00000000002e7805 */ /* 0x001fe4000001ff00 */
[----:B------:R-:W-:Y:S01]  /*1110*/  CS2R R44, SRZ ;  /* 0x00000000002c7805 */ /* 0x000fe2000001ff00 */
[----:B------:R-:W5:Y:S01]  /*1120*/  @!P4 LDG.E R54, desc[UR14][R26.64] ;  /* 0x0000000e1a36c981 */ /* 0x000f62000c1e1900 */
[----:B------:R-:W0:Y:S01]  /*1130*/  @P6 MUFU.RSQ R43, R43 ;  /* 0x0000002b002b6308 */ /* 0x000e220000001400 */
[----:B------:R-:W-:-:S03]  /*1140*/  MOV R49, RZ ;  /* 0x000000ff00317202 */ /* 0x000fc60000000f00 */
[----:B------:R-:W5:Y:S04]  /*1150*/  @!P4 LDG.E R44, desc[UR14][R28.64] ;  /* 0x0000000e1c2cc981 */ /* 0x000f68000c1e1900 */
[----:B------:R-:W5:Y:S04]  /*1160*/  @P5 LDG.E R41, desc[UR14][R38.64] ;  /* 0x0000000e26295981 */ /* 0x000f68000c1e1900 */
[----:B------:R-:W5:Y:S01]  /*1170*/  @P5 LDG.E R49, desc[UR14][R36.64] ;  /* 0x0000000e24315981 */ /* 0x000f62000c1e1900 */
[----:B------:R-:W-:-:S03]  /*1180*/  ISETP.NE.AND P5, PT, R35, RZ, PT ;  /* 0x000000ff2300720c */ /* 0x000fc60003fa5270 */
[----:B------:R-:W5:Y:S01]  /*1190*/  @!P3 LDG.E R45, desc[UR14][R24.64] ;  /* 0x0000000e182db981 */ /* 0x000f62000c1e1900 */
[----:B0-----:R-:W-:Y:S02]  /*11a0*/  @P6 R2UR UR10, R43 ;  /* 0x000000002b0a62ca */ /* 0x001fe400000e0000 */
[----:B------:R-:W-:Y:S02]  /*11b0*/  LOP3.LUT P6, RZ, R3, 0x2, RZ, 0xc0, !PT ;  /* 0x0000000203ff7812 */ /* 0x000fe400078cc0ff */
[----:B------:R-:W-:-:S05]  /*11c0*/  MOV R43, RZ ;  /* 0x000000ff002b7202 */ /* 0x000fca0000000f00 */
        /* <DEDUP_REMOVED lines=17> */
[----:B------:R-:W2:Y:S01]  /*12e0*/  @P0 LDG.E.U16 R7, desc[UR14][R14.64] ;  /* 0x0000000e0e070981 */ /* 0x000ea2000c1e1500 */
[----:B------:R-:W-:-:S03]  /*12f0*/  IADD3.X R13, R4, UR11, RZ, P6, !PT ;  /* 0x0000000b040d7c10 */ /* 0x000fc6000b7fe4ff */
[----:B------:R-:W3:Y:S01]  /*1300*/  @P0 LDG.E.U16 R4, desc[UR14][R14.64+0x2] ;  /* 0x0000020e0e040981 */ /* 0x000ee2000c1e1500 */
[----:B--2---:R-:W-:-:S03]  /*1310*/  @P0 SHF.L.U32 R5, R7, 0x10, RZ ;  /* 0x0000001007050819 */ /* 0x004fc600000006ff */
[----:B------:R-:W2:Y:S01]  /*1320*/  LDG.E.U16 R7, desc[UR14][R12.64+0x2] ;  /* 0x0000020e0c077981 */ /* 0x000ea2000c1e1500 */
[----:B---3--:R-:W-:-:S03]  /*1330*/  @P0 SHF.L.U32 R6, R4, 0x10, RZ ;  /* 0x0000001004060819 */ /* 0x008fc600000006ff */
[----:B------:R-:W3:Y:S01]  /*1340*/  LDG.E.U16 R4, desc[UR14][R12.64] ;  /* 0x0000000e0c047981 */ /* 0x000ee2000c1e1500 */
[----:B--2---:R-:W-:Y:S02]  /*1350*/  SHF.L.U32 R7, R7, 0x10, RZ ;  /* 0x0000001007077819 */ /* 0x004fe400000006ff */
[----:B---3--:R-:W-:-:S07]  /*1360*/  SHF.L.U32 R4, R4, 0x10, RZ ;  /* 0x0000001004047819 */ /* 0x008fce00000006ff */
.L_x_400:
[----:B------:R-:W-:Y:S05]  /*1370*/  BSYNC B0 ;  /* 0x0000000000007941 */ /* 0x000fea0003800000 */
.L_x_399:
[----:B------:R-:W-:Y:S02]  /*1380*/  ISETP.NE.AND P0, PT, RZ, UR17, PT ;  /* 0x00000011ff007c0c */ /* 0x000fe4000bf05270 */
[C---:B-----5:R-:W-:Y:S02]  /*1390*/  PRMT R12, R46.reuse, 0x7632, R12 ;  /* 0x000076322e0c7816 */ /* 0x060fe4000000000c */
        /* <DEDUP_REMOVED lines=38> */
.L_x_401:
        /* <DEDUP_REMOVED lines=26> */
.L_x_402:
[----:B------:R-:W-:Y:S01]  /*17a0*/  FFMA.FTZ R25, R13, R20, R12 ;  /* 0x000000140d197223 */ /* 0x000fe2000001000c */
[----:B------:R-:W-:Y:S01]  /*17b0*/  FADD.FTZ R12, RZ, R19 ;  /* 0x00000013ff0c7221 */ /* 0x000fe20000010000 */
[----:B------:R-:W-:Y:S01]  /*17c0*/  FFMA.FTZ R21, R18, R17, R21 ;  /* 0x0000001112157223 */ /* 0x000fe20000010015 */
[----:B------:R-:W-:Y:S01]  /*17d0*/  FMUL.FTZ R19, R17, R4 ;  /* 0x0000000411137220 */ /* 0x000fe20000410000 */
[----:B------:R-:W-:Y:S01]  /*17e0*/  FADD.FTZ R22, R20, R23 ;  /* 0x0000001714167221 */ /* 0x000fe20000010000 */
[----:B------:R-:W-:Y:S01]  /*17f0*/  FADD.FTZ R17, R12, R17 ;  /* 0x000000110c117221 */ /* 0x000fe20000010000 */
[----:B------:R-:W-:Y:S01]  /*1800*/  FFMA.FTZ R12, R13, R16, RZ ;  /* 0x000000100d0c7223 */ /* 0x000fe200000100ff */
[--C-:B------:R-:W-:Y:S01]  /*1810*/  FADD.FTZ R13, RZ, R16.reuse ;  /* 0x00000010ff0d7221 */ /* 0x100fe20000010000 */
[----:B------:R-:W-:Y:S01]  /*1820*/  PRMT R16, R44, 0x7632, R16 ;  /* 0x000076322c107816 */ /* 0x000fe20000000010 */
[----:B------:R-:W-:Y:S01]  /*1830*/  FFMA.FTZ R18, R18, R19, R25 ;  /* 0x0000001312127223 */ /* 0x000fe20000010019 */
[----:B------:R-:W-:Y:S01]  /*1840*/  FFMA.FTZ R12, R15, R14, R12 ;  /* 0x0000000e0f0c7223 */ /* 0x000fe2000001000c */
[----:B------:R-:W-:Y:S01]  /*1850*/  FADD.FTZ R13, R13, R14 ;  /* 0x0000000e0d0d7221 */ /* 0x000fe20000010000 */
[----:B------:R-:W-:Y:S01]  /*1860*/  FMUL.FTZ R14, R14, R7 ;  /* 0x000000070e0e7220 */ /* 0x000fe20000410000 */
[----:B------:R-:W-:Y:S01]  /*1870*/  SHF.L.U32 R20, R44, 0x10, RZ ;  /* 0x000000102c147819 */ /* 0x000fe200000006ff */
[----:B------:R-:W-:Y:S01]  /*1880*/  FADD.FTZ R19, R22, R19 ;  /* 0x0000001316137221 */ /* 0x000fe20000010000 */
[----:B------:R-:W-:Y:S01]  /*1890*/  SHF.L.U32 R16, R16, 0x10, RZ ;  /* 0x0000001010107819 */ /* 0x000fe200000006ff */
[--C-:B------:R-:W-:Y:S01]  /*18a0*/  FFMA.FTZ R15, R15, R14, R18.reuse ;  /* 0x0000000e0f0f7223 */ /* 0x100fe20000010012 */
        /* <DEDUP_REMOVED lines=26> */
.L_x_403:
[----:B------:R-:W-:Y:S01]  /*1a50*/  FMUL.FTZ R22, R20, R4 ;  /* 0x0000000414167220 */ /* 0x000fe20000410000 */
[----:B------:R-:W-:Y:S01]  /*1a60*/  FFMA.FTZ R21, R18, R20, R21 ;  /* 0x0000001412157223 */ /* 0x000fe20000010015 */
[----:B------:R-:W-:Y:S01]  /*1a70*/  FADD.FTZ R25, R14, R19 ;  /* 0x000000130e197221 */ /* 0x000fe20000010000 */
[----:B------:R-:W-:Y:S01]  /*1a80*/  FADD.FTZ R14, R13, R16 ;  /* 0x000000100d0e7221 */ /* 0x000fe20000010000 */
[--C-:B------:R-:W-:Y:S01]  /*1a90*/  FFMA.FTZ R18, R18, R22, R15.reuse ;  /* 0x0000001612127223 */ /* 0x100fe2000001000f */
[----:B------:R-:W-:Y:S01]  /*1aa0*/  PRMT R15, R45, 0x7632, R15 ;  /* 0x000076322d0f7816 */ /* 0x000fe2000000000f */
        /* <DEDUP_REMOVED lines=33> */
.L_x_404:
[----:B------:R-:W-:Y:S01]  /*1cc0*/  FMUL.FTZ R22, R20, R4 ;  /* 0x0000000414167220 */ /* 0x000fe20000410000 */
[----:B------:R-:W-:Y:S01]  /*1cd0*/  FADD.FTZ R13, R16, R13 ;  /* 0x0000000d100d7221 */ /* 0x000fe20000010000 */
[----:B------:R-:W-:Y:S01]  /*1ce0*/  FADD.FTZ R16, R17, R20 ;  /* 0x0000001411107221 */ /* 0x000fe20000010000 */
[C---:B------:R-:W-:Y:S01]  /*1cf0*/  FFMA.FTZ R17, R18.reuse, R20, R21 ;  /* 0x0000001412117223 */ /* 0x040fe20000010015 */
[----:B------:R-:W-:Y:S01]  /*1d00*/  FFMA.FTZ R23, R18, R22, R23 ;  /* 0x0000001612177223 */ /* 0x000fe20000010017 */
[----:B------:R-:W-:Y:S01]  /*1d10*/  PRMT R18, R43, 0x7632, R18 ;  /* 0x000076322b127816 */ /* 0x000fe20000000012 */
[----:B------:R-:W-:Y:S01]  /*1d20*/  FADD.FTZ R13, R13, R22 ;  /* 0x000000160d0d7221 */ /* 0x000fe20000010000 */
[----:B------:R-:W-:Y:S01]  /*1d30*/  SHF.L.U32 R20, R43, 0x10, RZ ;  /* 0x000000102b147819 */ /* 0x000fe200000006ff */
[----:B------:R-:W-:Y:S01]  /*1d40*/  FMUL.FTZ R24, R15, R7 ;  /* 0x000000070f187220 */ /* 0x000fe20000410000 */
[----:B------:R-:W-:Y:S01]  /*1d50*/  SHF.L.U32 R21, R18, 0x10, RZ ;  /* 0x0000001012157819 */ /* 0x000fe200000006ff */
[----:B------:R-:W-:Y:S01]  /*1d60*/  FFMA.FTZ R18, R19, R15, R12 ;  /* 0x0000000f13127223 */ /* 0x000fe2000001000c */
[----:B------:R-:W-:Y:S01]  /*1d70*/  PRMT R22, R51, 0x7632, R22 ;  /* 0x0000763233167816 */ /* 0x000fe20000000016 */
[----:B------:R-:W-:Y:S01]  /*1d80*/  FADD.FTZ R25, R20, -UR19 ;  /* 0x8000001314197e21 */ /* 0x000fe20008010000 */
[----:B------:R-:W-:Y:S01]  /*1d90*/  FFMA.FTZ R23, R19, R24, R23 ;  /* 0x0000001813177223 */ /* 0x000fe20000010017 */
[----:B------:R-:W-:Y:S01]  /*1da0*/  FADD.FTZ R21, R21, -UR19 ;  /* 0x8000001315157e21 */ /* 0x000fe20008010000 */
[----:B------:R-:W-:Y:S01]  /*1db0*/  SHF.L.U32 R20, R22, 0x10, RZ ;  /* 0x0000001016147819 */ /* 0x000fe200000006ff */
[----:B------:R-:W-:Y:S01]  /*1dc0*/  FMUL.FTZ R22, R25, UR20 ;  /* 0x0000001419167c20 */ /* 0x000fe20008410000 */
[----:B------:R-:W-:Y:S01]  /*1dd0*/  SHF.L.U32 R19, R51, 0x10, RZ ;  /* 0x0000001033137819 */ /* 0x000fe200000006ff */
[----:B------:R-:W-:Y:S01]  /*1de0*/  FMUL.FTZ R21, R21, UR20 ;  /* 0x0000001415157c20 */ /* 0x000fe20008410000 */
[----:B------:R-:W-:Y:S01]  /*1df0*/  PRMT R12, R52, 0x7632, R12 ;  /* 0x00007632340c7816 */ /* 0x000fe2000000000c */
        /* <DEDUP_REMOVED lines=19> */
.L_x_405:
[----:B------:R-:W-:Y:S01]  /*1f30*/  FMUL.FTZ R25, R19, R4 ;  /* 0x0000000413197220 */ /* 0x000fe20000410000 */
        /* <DEDUP_REMOVED lines=32> */
.L_x_406:
[----:B------:R-:W-:Y:S01]  /*2140*/  FFMA.FTZ R29, R21, R28, R12 ;  /* 0x0000001c151d7223 */ /* 0x000fe2000001000c */
[----:B------:R-:W-:Y:S01]  /*2150*/  FMUL.FTZ R27, R23, R4 ;  /* 0x00000004171b7220 */ /* 0x000fe20000410000 */
[--C-:B------:R-:W-:Y:S01]  /*2160*/  FADD.FTZ R30, R28, R13.reuse ;  /* 0x0000000d1c1e7221 */ /* 0x100fe20000010000 */
[C---:B------:R-:W-:Y:S01]  /*2170*/  PRMT R13, R41.reuse, 0x7632, R13 ;  /* 0x00007632290d7816 */ /* 0x040fe2000000000d */
[----:B------:R-:W-:Y:S01]  /*2180*/  FMUL.FTZ R28, R24, R7 ;  /* 0x00000007181c7220 */ /* 0x000fe20000410000 */
[----:B------:R-:W-:Y:S01]  /*2190*/  FFMA.FTZ R12, R26, R27, R29 ;  /* 0x0000001b1a0c7223 */ /* 0x000fe2000001001d */
[----:B------:R-:W-:Y:S01]  /*21a0*/  FADD.FTZ R27, R30, R27 ;  /* 0x0000001b1e1b7221 */ /* 0x000fe20000010000 */
[----:B------:R-:W-:Y:S02]  /*21b0*/  SHF.L.U32 R29, R41, 0x10, RZ ;  /* 0x00000010291d7819 */ /* 0x000fe400000006ff */
[----:B------:R-:W-:Y:S01]  /*21c0*/  SHF.L.U32 R30, R13, 0x10, RZ ;  /* 0x000000100d1e7819 */ /* 0x000fe200000006ff */
[----:B------:R-:W-:Y:S01]  /*21d0*/  FFMA.FTZ R13, R25, R28, R12 ;  /* 0x0000001c190d7223 */ /* 0x000fe2000001000c */
[----:B------:R-:W-:Y:S01]  /*21e0*/  FADD.FTZ R12, R28, R27 ;  /* 0x0000001b1c0c7221 */ /* 0x000fe20000010000 */
[----:B------:R-:W-:Y:S01]  /*21f0*/  FADD.FTZ R29, R29, -UR19 ;  /* 0x800000131d1d7e21 */ /* 0x000fe20008010000 */
[C---:B------:R-:W-:Y:S01]  /*2200*/  PRMT R28, R49.reuse, 0x7632, R28 ;  /* 0x00007632311c7816 */ /* 0x040fe2000000001c */
        /* <DEDUP_REMOVED lines=24> */
.L_x_407:
        /* <DEDUP_REMOVED lines=9> */
[----:B------:R-:W-:Y:S01]  /*2420*/  FADD.FTZ R32, R12, R31 ;  /* 0x0000001f0c207221 */ /* 0x000fe20000010000 */
[----:B------:R-:W-:Y:S01]  /*2430*/  PRMT R12, R48, 0x7632, R12 ;  /* 0x00007632300c7816 */ /* 0x000fe2000000000c */
[----:B------:R-:W-:Y:S01]  /*2440*/  FADD.FTZ R13, R13, -UR19 ;  /* 0x800000130d0d7e21 */ /* 0x000fe20008010000 */
[----:B------:R-:W-:-:S02]  /*2450*/  FMUL.FTZ R36, R35, UR20 ;  /* 0x0000001423247c20 */ /* 0x000fc40008410000 */
[----:B------:R-:W-:Y:S01]  /*2460*/  SHF.L.U32 R12, R12, 0x10, RZ ;  /* 0x000000100c0c7819 */ /* 0x000fe200000006ff */
        /* <DEDUP_REMOVED lines=10> */
[----:B------:R-:W-:Y:S01]  /*2510*/  FFMA.FTZ R39, R35, R39, 1 ;  /* 0x3f80000023277423 */ /* 0x000fe20000010027 */
[----:B------:R-:W-:-:S03]  /*2520*/  FFMA.FTZ R35, R31, R7, R6 ;  /* 0x000000071f237223 */ /* 0x000fc60000010006 */
[----:B------:R-:W-:Y:S01]  /*2530*/  FMUL.FTZ R13, R13, R39 ;  /* 0x000000270d0d7220 */ /* 0x000fe20000410000 */
        /* <DEDUP_REMOVED lines=8> */
.L_x_408:
[----:B------:R-:W0:Y:S01]  /*25c0*/  S2R R37, SR_LANEID ;  /* 0x0000000000257919 */ /* 0x000e220000000000 */
[----:B------:R-:W-:Y:S01]  /*25d0*/  FMUL.FTZ R35, R13, R4 ;  /* 0x000000040d237220 */ /* 0x000fe20000410000 */
[----:B------:R-:W1:Y:S01]  /*25e0*/  S2UR UR12, SR_CgaCtaId ;  /* 0x00000000000c79c3 */ /* 0x000e620000008800 */
[----:B------:R-:W-:Y:S01]  /*25f0*/  FADD.FTZ R15, R14, R15 ;  /* 0x0000000f0e0f7221 */ /* 0x000fe20000010000 */
[----:B------:R-:W-:Y:S01]  /*2600*/  FADD.FTZ R16, R16, R19 ;  /* 0x0000001310107221 */ /* 0x000fe20000010000 */
[----:B------:R-:W-:Y:S01]  /*2610*/  FFMA.FTZ R38, R36, R35, R33 ;  /* 0x0000002324267223 */ /* 0x000fe20000010021 */
[----:B------:R-:W-:Y:S01]  /*2620*/  FMUL.FTZ R33, R12, R7 ;  /* 0x000000070c217220 */ /* 0x000fe20000410000 */
[----:B------:R-:W-:Y:S01]  /*2630*/  FADD.FTZ R35, R32, R35 ;  /* 0x0000002320237221 */ /* 0x000fe20000010000 */
[----:B------:R-:W-:Y:S01]  /*2640*/  FFMA.FTZ R17, R22, R19, R17 ;  /* 0x0000001316117223 */ /* 0x000fe20000010011 */
[----:B------:R-:W-:Y:S01]  /*2650*/  FADD.FTZ R15, R15, R20 ;  /* 0x000000140f0f7221 */ /* 0x000fe20000010000 */
[----:B------:R-:W-:Y:S01]  /*2660*/  FFMA.FTZ R32, R31, R33, R38 ;  /* 0x000000211f207223 */ /* 0x000fe20000010026 */
[----:B------:R-:W-:Y:S01]  /*2670*/  FADD.FTZ R33, R33, R35 ;  /* 0x0000002321217221 */ /* 0x000fe20000010000 */
[----:B------:R-:W-:Y:S01]  /*2680*/  FFMA.FTZ R18, R21, R20, R18 ;  /* 0x0000001415127223 */ /* 0x000fe20000010012 */
[----:B------:R-:W-:Y:S01]  /*2690*/  UMOV UR11, 0x400 ;  /* 0x00000400000b7882 */ /* 0x000fe20000000000 */
[----:B------:R-:W-:Y:S01]  /*26a0*/  FADD.FTZ R16, R16, R23 ;  /* 0x0000001710107221 */ /* 0x000fe20000010000 */
[----:B------:R-:W2:Y:S01]  /*26b0*/  SHFL.DOWN PT, R35, R32, 0x1, 0x1f ;  /* 0x08201f0020237f89 */ /* 0x000ea200000e0000 */
[----:B------:R-:W-:Y:S01]  /*26c0*/  UIADD3 UR10, UR11, 0xa0, URZ ;  /* 0x000000a00b0a7890 */ /* 0x000fe2000fffe03f */
[----:B------:R-:W-:Y:S01]  /*26d0*/  FFMA.FTZ R17, R26, R23, R17 ;  /* 0x000000171a117223 */ /* 0x000fe20000010011 */
[----:B------:R-:W-:Y:S01]  /*26e0*/  FADD.FTZ R15, R15, R24 ;  /* 0x000000180f0f7221 */ /* 0x000fe20000010000 */
[----:B------:R-:W3:Y:S01]  /*26f0*/  SHFL.DOWN PT, R38, R33, 0x1, 0x1f ;  /* 0x08201f0021267f89 */ /* 0x000ee200000e0000 */
[----:B------:R-:W-:Y:S01]  /*2700*/  FFMA.FTZ R18, R25, R24, R18 ;  /* 0x0000001819127223 */ /* 0x000fe20000010012 */
[----:B------:R-:W-:Y:S01]  /*2710*/  FADD.FTZ R16, R16, R27 ;  /* 0x0000001b10107221 */ /* 0x000fe20000010000 */
[----:B------:R-:W-:Y:S01]  /*2720*/  FFMA.FTZ R17, R30, R27, R17 ;  /* 0x0000001b1e117223 */ /* 0x000fe20000010011 */
[----:B------:R-:W-:Y:S01]  /*2730*/  FADD.FTZ R15, R15, R28 ;  /* 0x0000001c0f0f7221 */ /* 0x000fe20000010000 */
[----:B------:R-:W-:Y:S01]  /*2740*/  FFMA.FTZ R18, R29, R28, R18 ;  /* 0x0000001c1d127223 */ /* 0x000fe20000010012 */
[----:B------:R-:W-:Y:S01]  /*2750*/  FADD.FTZ R26, R16, R13 ;  /* 0x0000000d101a7221 */ /* 0x000fe20000010000 */
[----:B-1----:R-:W-:Y:S01]  /*2760*/  ULEA UR10, UR12, UR10, 0x18 ;  /* 0x0000000a0c0a7291 */ /* 0x002fe2000f8ec03f */
[----:B------:R-:W-:Y:S01]  /*2770*/  FFMA.FTZ R24, R36, R13, R17 ;  /* 0x0000000d24187223 */ /* 0x000fe20000010011 */
[----:B------:R-:W-:Y:S01]  /*2780*/  FFMA.FTZ R25, R31, R12, R18 ;  /* 0x0000000c1f197223 */ /* 0x000fe20000010012 */
[----:B------:R-:W-:Y:S01]  /*2790*/  FADD.FTZ R27, R15, R12 ;  /* 0x0000000c0f1b7221 */ /* 0x000fe20000010000 */
[----:B------:R-:W-:Y:S01]  /*27a0*/  BSSY B0, `(.L_x_409) ;  /* 0x0000046000007945 */ /* 0x000fe20003800000 */
[----:B0-----:R-:W-:-:S13]  /*27b0*/  ISETP.GT.AND P0, PT, R37, 0x1e, PT ;  /* 0x0000001e2500780c */ /* 0x001fda0003f04270 */
[----:B--2---:R-:W-:Y:S01]  /*27c0*/  @!P0 FADD.FTZ R32, R32, R35 ;  /* 0x0000002320208221 */ /* 0x004fe20000010000 */
[----:B---3--:R-:W-:Y:S01]  /*27d0*/  @!P0 FADD.FTZ R33, R33, R38 ;  /* 0x0000002621218221 */ /* 0x008fe20000010000 */
[----:B------:R-:W-:-:S03]  /*27e0*/  ISETP.GT.AND P0, PT, R37, 0x1d, PT ;  /* 0x0000001d2500780c */ /* 0x000fc60003f04270 */
[----:B------:R-:W0:Y:S04]  /*27f0*/  SHFL.DOWN PT, R35, R32, 0x2, 0x1f ;  /* 0x08401f0020237f89 */ /* 0x000e2800000e0000 */
[----:B------:R-:W1:Y:S06]  /*2800*/  SHFL.DOWN PT, R38, R33, 0x2, 0x1f ;  /* 0x08401f0021267f89 */ /* 0x000e6c00000e0000 */
        /* <DEDUP_REMOVED lines=16> */
[----:B------:R-:W-:Y:S01]  /*2910*/  LEA R35, R34, UR10, 0x4 ;  /* 0x0000000a22237c11 */ /* 0x000fe2000f8e20ff */
[----:B-1----:R-:W-:Y:S01]  /*2920*/  @!P0 FADD.FTZ R33, R33, R38 ;  /* 0x0000002621218221 */ /* 0x002fe20000010000 */
[----:B------:R-:W-:-:S03]  /*2930*/  ISETP.NE.AND P0, PT, R37, RZ, PT ;  /* 0x000000ff2500720c */ /* 0x000fc60003f05270 */
[----:B------:R0:W-:Y:S10]  /*2940*/  STS.128 [R35], R24 ;  /* 0x0000001823007388 */ /* 0x0001f40000000c00 */
        /* <DEDUP_REMOVED lines=43> */
.L_x_410:
[----:B------:R-:W-:Y:S05]  /*2c00*/  BSYNC B0 ;  /* 0x0000000000007941 */ /* 0x000fea0003800000 */
.L_x_409:
        /* <DEDUP_REMOVED lines=41> */
.L_x_412:
[----:B------:R-:W-:Y:S05]  /*2ea0*/  BSYNC B0 ;  /* 0x0000000000007941 */ /* 0x000fea0003800000 */
.L_x_411:
        /* <DEDUP_REMOVED lines=20> */
.L_x_414:
[----:B------:R-:W-:Y:S05]  /*2ff0*/  BSYNC B0 ;  /* 0x0000000000007941 */ /* 0x000fea0003800000 */
.L_x_413:
        /* <DEDUP_REMOVED lines=21> */
[----:B------:R-:W-:Y:S01]  /*3150*/  IMAD R16, R22, UR10, RZ ;  /* 0x0000000a16107c24 */ /* 0x000fe2000f8e02ff */
[----:B------:R-:W-:-:S04]  /*3160*/  IADD3 R17, R0, UR10, RZ ;  /* 0x0000000a00117c10 */ /* 0x000fc8000fffe0ff */
[----:B------:R-:W-:Y:S01]  /*3170*/  SHF.L.U32 R39, R16, 0x1, RZ ;  /* 0x0000000110277819 */ /* 0x000fe200000006ff */
        /* <DEDUP_REMOVED lines=27> */
.L_x_417:
[----:B------:R-:W2:Y:S04]  /*3330*/  LDG.E.STRONG.GPU R16, desc[UR14][R12.64] ;  /* 0x0000000e0c107981 */ /* 0x000ea8000c1ef900 */
[----:B--2---:R-:W-:Y:S01]  /*3340*/  CCTL.IVALL ;  /* 0x00000000ff00798f */ /* 0x004fe20002000000 */
[----:B------:R-:W-:Y:S05]  /*3350*/  YIELD ;  /* 0x0000000000007946 */ /* 0x000fea0003800000 */
[----:B------:R-:W-:-:S13]  /*3360*/  ISETP.NE.AND P6, PT, R16, R17, PT ;  /* 0x000000111000720c */ /* 0x000fda0003fc5270 */
[----:B------:R-:W-:Y:S05]  /*3370*/  @P6 BRA `(.L_x_417) ;  /* 0xfffffffc00ec6947 */ /* 0x000fea000383ffff */
.L_x_416:
        /* <DEDUP_REMOVED lines=19> */
.L_x_421:
[----:B------:R-:W-:-:S13]  /*34b0*/  ISETP.EQ.OR P6, PT, R12, UR13, P0 ;  /* 0x0000000d0c007c0c */ /* 0x000fda00087c2670 */
[----:B------:R-:W-:-:S04]  /*34c0*/  @!P6 IMAD R17, R12, UR18, R0 ;  /* 0x000000120c11ec24 */ /* 0x000fc8000f8e0200 */
[----:B------:R-:W-:-:S06]  /*34d0*/  @!P6 IMAD.WIDE.U32 R16, R17, 0x8, R14 ;  /* 0x000000081110e825 */ /* 0x000fcc00078e000e */
[----:B------:R-:W2:Y:S01]  /*34e0*/  @!P6 LDG.E.64 R16, desc[UR14][R16.64] ;  /* 0x0000000e1010e981 */ /* 0x000ea2000c1e1b00 */
[----:B------:R-:W-:Y:S01]  /*34f0*/  IADD3 R13, R12, 0x1, RZ ;  /* 0x000000010c0d7810 */ /* 0x000fe20007ffe0ff */
[----:B--2---:R-:W-:Y:S01]  /*3500*/  @!P6 FADD.FTZ R32, R32, R16 ;  /* 0x000000102020e221 */ /* 0x004fe20000010000 */
[----:B------:R-:W-:Y:S02]  /*3510*/  @!P6 FADD.FTZ R33, R33, R17 ;  /* 0x000000112121e221 */ /* 0x000fe40000010000 */
        /* <DEDUP_REMOVED lines=109> */
.L_x_420:
[----:B------:R-:W-:-:S06]  /*3bf0*/  UISETP.GT.AND UP1, UPT, UR10, 0x4, UPT ;  /* 0x000000040a00788c */ /* 0x000fcc000bf24270 */
[----:B------:R-:W-:-:S13]  /*3c00*/  PLOP3.LUT P6, PT, PT, PT, UP1, 0x40, 0x0 ;  /* 0x000000000000781c */ /* 0x000fda0003fce818 */
[----:B------:R-:W-:Y:S05]  /*3c10*/  @P6 BRA `(.L_x_422) ;  /* 0x0000000000ec6947 */ /* 0x000fea0003800000 */
        /* <DEDUP_REMOVED lines=53> */
[----:B------:R-:W-:Y:S02]  /*3f70*/  UIADD3 UR10, UR10, -0x4, URZ ;  /* 0xfffffffc0a0a7890 */ /* 0x000fe4000fffe03f */
[----:B------:R-:W-:Y:S02]  /*3f80*/  UPLOP3.LUT UP0, UPT, UPT, UPT, UPT, 0x40, 0x0 ;  /* 0x000000000000789c */ /* 0x000fe40003f0e870 */
[----:B------:R-:W-:Y:S01]  /*3f90*/  UIADD3 UR10, UR10, -0x4, URZ ;  /* 0xfffffffc0a0a7890 */ /* 0x000fe2000fffe03f */
[----:B--2---:R-:W-:Y:S01]  /*3fa0*/  @!P6 FADD.FTZ R32, R32, R12 ;  /* 0x0000000c2020e221 */ /* 0x004fe20000010000 */
[----:B------:R-:W-:Y:S01]  /*3fb0*/  @!P6 FADD.FTZ R33, R33, R13 ;  /* 0x0000000d2121e221 */ /* 0x000fe20000010000 */
[----:B------:R-:W-:-:S09]  /*3fc0*/  IADD3 R12, R16, 0x4, RZ ;  /* 0x00000004100c7810 */ /* 0x000fd20007ffe0ff */
.L_x_422:
[----:B------:R-:W-:-:S06]  /*3fd0*/  UISETP.NE.OR UP0, UPT, UR10, URZ, UP0 ;  /* 0x0000003f0a00728c */ /* 0x000fcc0008705670 */
[----:B------:R-:W-:-:S13]  /*3fe0*/  PLOP3.LUT P6, PT, PT, PT, UP0, 0x80, 0x0 ;  /* 0x000000000000781c */ /* 0x000fda0003fcf008 */
[----:B------:R-:W-:Y:S05]  /*3ff0*/  @!P6 BRA `(.L_x_418) ;  /* 0x00000000007ce947 */ /* 0x000fea0003800000 */
.L_x_419:
        /* <DEDUP_REMOVED lines=31> */
.L_x_418:
        /* <DEDUP_REMOVED lines=10> */
.L_x_424:
[----:B------:R-:W-:Y:S05]  /*4290*/  BSYNC B0 ;  /* 0x0000000000007941 */ /* 0x000fea0003800000 */
.L_x_423:
[----:B------:R-:W-:-:S13]  /*42a0*/  ISETP.NE.AND P6, PT, R22, 0x1, PT ;  /* 0x000000011600780c */ /* 0x000fda0003fc5270 */
[----:B------:R-:W-:Y:S05]  /*42b0*/  @!P6 BRA `(.L_x_415) ;  /* 0x00000000003ce947 */ /* 0x000fea0003800000 */
[----:B------:R-:W-:-:S04]  /*42c0*/  IADD3 R17, R12, 0x1, RZ ;  /* 0x000000010c117810 */ /* 0x000fc80007ffe0ff */
[----:B------:R-:W-:-:S13]  /*42d0*/  ISETP.EQ.OR P6, PT, R17, UR13, P0 ;  /* 0x0000000d11007c0c */ /* 0x000fda00087c2670 */
[----:B------:R-:W-:-:S04]  /*42e0*/  @!P6 IMAD R17, R17, UR18, R0 ;  /* 0x000000121111ec24 */ /* 0x000fc8000f8e0200 */
[----:B------:R-:W-:-:S06]  /*42f0*/  @!P6 IMAD.WIDE.U32 R16, R17, 0x8, R14 ;  /* 0x000000081110e825 */ /* 0x000fcc00078e000e */
[----:B------:R-:W2:Y:S01]  /*4300*/  @!P6 LDG.E.64 R16, desc[UR14][R16.64] ;  /* 0x0000000e1010e981 */ /* 0x000ea2000c1e1b00 */
[----:B------:R-:W-:Y:S01]  /*4310*/  IADD3 R13, R12, 0x2, RZ ;  /* 0x000000020c0d7810 */ /* 0x000fe20007ffe0ff */
[----:B--2---:R-:W-:Y:S01]  /*4320*/  @!P6 FADD.FTZ R32, R32, R16 ;  /* 0x000000102020e221 */ /* 0x004fe20000010000 */
[----:B------:R-:W-:Y:S02]  /*4330*/  @!P6 FADD.FTZ R33, R33, R17 ;  /* 0x000000112121e221 */ /* 0x000fe40000010000 */
[----:B------:R-:W-:-:S04]  /*4340*/  ISETP.EQ.OR P6, PT, R13, UR13, P0 ;  /* 0x0000000d0d007c0c */ /* 0x000fc800087c2670 */
[----:B------:R-:W-:-:S13]  /*4350*/  ISETP.EQ.OR P6, PT, R22, 0x2, P6 ;  /* 0x000000021600780c */ /* 0x000fda00037c2670 */
[----:B------:R-:W-:-:S04]  /*4360*/  @!P6 IMAD R13, R13, UR18, R0 ;  /* 0x000000120d0dec24 */ /* 0x000fc8000f8e0200 */
[----:B------:R-:W-:-:S06]  /*4370*/  @!P6 IMAD.WIDE.U32 R14, R13, 0x8, R14 ;  /* 0x000000080d0ee825 */ /* 0x000fcc00078e000e */
[----:B------:R-:W2:Y:S02]  /*4380*/  @!P6 LDG.E.64 R14, desc[UR14][R14.64] ;  /* 0x0000000e0e0ee981 */ /* 0x000ea4000c1e1b00 */
[----:B--2---:R-:W-:Y:S01]  /*4390*/  @!P6 FADD.FTZ R32, R32, R14 ;  /* 0x0000000e2020e221 */ /* 0x004fe20000010000 */
[----:B------:R-:W-:-:S07]  /*43a0*/  @!P6 FADD.FTZ R33, R33, R15 ;  /* 0x0000000f2121e221 */ /* 0x000fce0000010000 */
.L_x_415:
        /* <DEDUP_REMOVED lines=9> */
[----:B------:R-:W-:-:S02]  /*4440*/  SHF.L.U32 R47, R47, 0x10, RZ ;  /* 0x000000102f2f7819 */ /* 0x000fc400000006ff */
[----:B------:R-:W-:Y:S01]  /*4450*/  SHF.L.U32 R20, R20, 0x10, RZ ;  /* 0x0000001014147819 */ /* 0x000fe200000006ff */
[----:B------:R-:W-:Y:S01]  /*4460*/  FMUL.FTZ R21, R21, UR20 ;  /* 0x0000001415157c20 */ /* 0x000fe20008410000 */
[----:B0-----:R-:W-:-:S09]  /*4470*/  ULEA UR10, UR11, UR10, 0x18 ;  /* 0x0000000a0b0a7291 */ /* 0x001fd2000f8ec03f */
[----:B------:R0:W-:Y:S01]  /*4480*/  @!P0 STS.64 [UR10+0x98], R32 ;  /* 0x00009820ff008988 */ /* 0x0001e20008000a0a */
[----:B------:R-:W-:Y:S01]  /*4490*/  BAR.SYNC.DEFER_BLOCKING 0x0 ;  /* 0x0000000000007b1d */ /* 0x000fe20000010000 */
[----:B0-----:R-:W-:-:S05]  /*44a0*/  FMUL.FTZ R32, R46, UR20 ;  /* 0x000000142e207c20 */ /* 0x001fca0008410000 */
        /* <DEDUP_REMOVED lines=23> */
.L_x_425:
[----:B------:R-:W-:Y:S01]  /*4620*/  LOP3.LUT P0, RZ, R3, 0x2, RZ, 0xc0, !PT ;  /* 0x0000000203ff7812 */ /* 0x000fe2000780c0ff */
[----:B------:R-:W-:-:S12]  /*4630*/  BSSY B0, `(.L_x_426) ;  /* 0x0000015000007945 */ /* 0x000fd80003800000 */
[----:B------:R-:W-:Y:S05]  /*4640*/  @P0 BRA `(.L_x_427) ;  /* 0x00000000004c0947 */ /* 0x000fea0003800000 */
[----:B------:R-:W-:Y:S01]  /*4650*/  SHF.R.S32.HI R12, RZ, 0x1f, R2 ;  /* 0x0000001fff0c7819 */ /* 0x000fe20000011402 */
[----:B------:R-:W-:Y:S01]  /*4660*/  ULDC.64 UR10, c[0x0][0x288] ;  /* 0x0000a200000a7ab9 */ /* 0x000fe20000000a00 */
[----:B------:R-:W-:Y:S01]  /*4670*/  MOV R13, R11 ;  /* 0x0000000b000d7202 */ /* 0x000fe20000000f00 */
[C-C-:B------:R-:W-:Y:S01]  /*4680*/  FFMA.FTZ R32, R16.reuse, R32, R17.reuse ;  /* 0x0000002010207223 */ /* 0x140fe20000010011 */
[----:B------:R-:W-:Y:S01]  /*4690*/  FFMA.FTZ R21, R16, R21, R17 ;  /* 0x0000001510157223 */ /* 0x000fe20000010011 */
[----:B------:R-:W-:Y:S01]  /*46a0*/  IMAD R15, R12, UR10, RZ ;  /* 0x0000000a0c0f7c24 */ /* 0x000fe2000f8e02ff */
[----:B------:R-:W-:Y:S01]  /*46b0*/  MOV R12, R8 ;  /* 0x00000008000c7202 */ /* 0x000fe20000000f00 */
[----:B------:R-:W-:Y:S02]  /*46c0*/  FFMA.FTZ R32, R57, R4, -R32 ;  /* 0x0000000439207223 */ /* 0x000fe40000010820 */
[C---:B------:R-:W-:Y:S02]  /*46d0*/  IMAD R15, R2.reuse, UR11, R15 ;  /* 0x0000000b020f7c24 */ /* 0x040fe4000f8e020f */
[----:B------:R-:W-:Y:S01]  /*46e0*/  IMAD.WIDE.U32 R12, R2, UR10, R12 ;  /* 0x0000000a020c7c25 */ /* 0x000fe2000f8e000c */
[----:B------:R-:W-:-:S04]  /*46f0*/  ULDC.64 UR10, c[0x0][0x210] ;  /* 0x00008400000a7ab9 */ /* 0x000fc80000000a00 */
[----:B------:R-:W-:Y:S01]  /*4700*/  IADD3 R15, R13, R15, RZ ;  /* 0x0000000f0d0f7210 */ /* 0x000fe20007ffe0ff */
[----:B------:R-:W-:Y:S01]  /*4710*/  FMUL.FTZ R13, R32, UR20 ;  /* 0x00000014200d7c20 */ /* 0x000fe20008410000 */
[----:B------:R-:W-:-:S04]  /*4720*/  LEA R14, P0, R12, UR10, 0x1 ;  /* 0x0000000a0c0e7c11 */ /* 0x000fc8000f8008ff */
[----:B------:R-:W-:Y:S01]  /*4730*/  LEA.HI.X R15, R12, UR11, R15, 0x1, P0 ;  /* 0x0000000b0c0f7c11 */ /* 0x000fe200080f0c0f */
[----:B------:R-:W-:-:S04]  /*4740*/  FFMA.FTZ R12, R22, R7, -R21 ;  /* 0x00000007160c7223 */ /* 0x000fc80000010815 */
[----:B------:R-:W-:-:S05]  /*4750*/  FMUL.FTZ R12, R12, UR20 ;  /* 0x000000140c0c7c20 */ /* 0x000fca0008410000 */
[----:B------:R-:W-:-:S05]  /*4760*/  F2FP.BF16.F32.PACK_AB R13, R12, R13 ;  /* 0x0000000d0c0d723e */ /* 0x000fca00000010ff */
[----:B------:R0:W-:Y:S02]  /*4770*/  STG.E desc[UR14][R14.64], R13 ;  /* 0x0000000d0e007986 */ /* 0x0001e4000c10190e */
.L_x_427:
[----:B------:R-:W-:Y:S05]  /*4780*/  BSYNC B0 ;  /* 0x0000000000007941 */ /* 0x000fea0003800000 */
.L_x_426:
        /* <DEDUP_REMOVED lines=28> */
.L_x_428:
        /* <DEDUP_REMOVED lines=22> */
.L_x_430:
[----:B------:R-:W-:Y:S05]  /*4ab0*/  BSYNC B0 ;  /* 0x0000000000007941 */ /* 0x000fea0003800000 */
.L_x_429:
        /* <DEDUP_REMOVED lines=27> */
.L_x_431:
        /* <DEDUP_REMOVED lines=22> */
.L_x_433:
[----:B------:R-:W-:Y:S05]  /*4dd0*/  BSYNC B0 ;  /* 0x0000000000007941 */ /* 0x000fea0003800000 */
.L_x_432:
        /* <DEDUP_REMOVED lines=10> */
[----:B0-----:R-:W-:-:S03]  /*4e80*/  FFMA.FTZ R13, R29, R7, R6 ;  /* 0x000000071d0d7223 */ /* 0x001fc60000010006 */
        /* <DEDUP_REMOVED lines=16> */
.L_x_434:
        /* <DEDUP_REMOVED lines=22> */
.L_x_436:
[----:B------:R-:W-:Y:S05]  /*50f0*/  BSYNC B0 ;  /* 0x0000000000007941 */ /* 0x000fea0003800000 */
.L_x_435:
        /* <DEDUP_REMOVED lines=9> */
[----:B01----:R-:W-:Y:S01]  /*5190*/  FFMA.FTZ R13, R30, R4, R5 ;  /* 0x000000041e0d7223 */ /* 0x003fe20000010005 */
        /* <DEDUP_REMOVED lines=17> */
.L_x_437:
[----:B------:R-:W-:Y:S04]  /*52b0*/  BSSY B0, `(.L_x_438) ;  /* 0x0000016000007945 */ /* 0x000fe80003800000 */
[----:B------:R-:W-:Y:S05]  /*52c0*/  @P2 BRA `(.L_x_439) ;  /* 0x0000000000502947 */ /* 0x000fea0003800000 */
[----:B01----:R-:W-:Y:S01]  /*52d0*/  IADD3 R15, R2, 0x20, RZ ;  /* 0x00000020020f7810 */ /* 0x003fe20007ffe0ff */
[C-C-:B------:R-:W-:Y:S01]  /*52e0*/  FFMA.FTZ R13, R16.reuse, R35, R17.reuse ;  /* 0x00000023100d7223 */ /* 0x140fe20000010011 */
[----:B------:R-:W-:Y:S01]  /*52f0*/  ULDC.64 UR10, c[0x0][0x288] ;  /* 0x0000a200000a7ab9 */ /* 0x000fe20000000a00 */
[----:B------:R-:W-:Y:S01]  /*5300*/  FFMA.FTZ R14, R16, R30, R17 ;  /* 0x0000001e100e7223 */ /* 0x000fe20000010011 */
[----:B------:R-:W-:-:S03]  /*5310*/  SHF.R.S32.HI R20, RZ, 0x1f, R15 ;  /* 0x0000001fff147819 */ /* 0x000fc6000001140f */
[----:B------:R-:W-:Y:S02]  /*5320*/  FFMA.FTZ R14, R51, R4, -R14 ;  /* 0x00000004330e7223 */ /* 0x000fe4000001080e */
[----:B------:R-:W-:Y:S02]  /*5330*/  IMAD R22, R20, UR10, RZ ;  /* 0x0000000a14167c24 */ /* 0x000fe4000f8e02ff */
[----:B------:R-:W-:Y:S01]  /*5340*/  FFMA.FTZ R20, R12, R7, -R13 ;  /* 0x000000070c147223 */ /* 0x000fe2000001080d */
[----:B------:R-:W-:Y:S01]  /*5350*/  MOV R12, R8 ;  /* 0x00000008000c7202 */ /* 0x000fe20000000f00 */
[----:B------:R-:W-:Y:S01]  /*5360*/  FMUL.FTZ R21, R14, UR20 ;  /* 0x000000140e157c20 */ /* 0x000fe20008410000 */
[----:B------:R-:W-:Y:S01]  /*5370*/  MOV R13, R11 ;  /* 0x0000000b000d7202 */ /* 0x000fe20000000f00 */
[----:B------:R-:W-:Y:S02]  /*5380*/  FMUL.FTZ R20, R20, UR20 ;  /* 0x0000001414147c20 */ /* 0x000fe40008410000 */
        /* <DEDUP_REMOVED lines=8> */
.L_x_439:
[----:B------:R-:W-:Y:S05]  /*5410*/  BSYNC B0 ;  /* 0x0000000000007941 */ /* 0x000fea0003800000 */
.L_x_438:
[----:B------:R-:W-:Y:S01]  /*5420*/  FADD.FTZ R52, R52, -UR19 ;  /* 0x8000001334347e21 */ /* 0x000fe20008010000 */
[----:B------:R-:W-:Y:S01]  /*5430*/  FADD.FTZ R28, R28, -UR19 ;  /* 0x800000131c1c7e21 */ /* 0x000fe20008010000 */
[----:B012---:R-:W-:Y:S02]  /*5440*/  SHF.L.U32 R13, R50, 0x10, RZ ;  /* 0x00000010320d7819 */ /* 0x007fe400000006ff */
        /* <DEDUP_REMOVED lines=24> */
.L_x_440:
        /* <DEDUP_REMOVED lines=22> */
.L_x_442:
[----:B------:R-:W-:Y:S05]  /*5730*/  BSYNC B0 ;  /* 0x0000000000007941 */ /* 0x000fea0003800000 */
.L_x_441:
[----:B------:R-:W-:Y:S01]  /*5740*/  SHF.L.U32 R12, R42, 0x10, RZ ;  /* 0x000000102a0c7819 */ /* 0x000fe200000006ff */
[----:B------:R-:W-:Y:S01]  /*5750*/  FADD.FTZ R41, R41, -UR19 ;  /* 0x8000001329297e21 */ /* 0x000fe20008010000 */
[----:B0-----:R-:W-:Y:S01]  /*5760*/  SHF.L.U32 R13, R19, 0x10, RZ ;  /* 0x00000010130d7819 */ /* 0x001fe200000006ff */
        /* <DEDUP_REMOVED lines=26> */
.L_x_443:
        /* <DEDUP_REMOVED lines=10> */
[----:B------:R-:W-:Y:S01]  /*59b0*/  MOV R15, R11 ;  /* 0x0000000b000f7202 */ /* 0x000fe20000000f00 */
[----:B------:R-:W-:Y:S01]  /*59c0*/  FMUL.FTZ R22, R49, UR20 ;  /* 0x0000001431167c20 */ /* 0x000fe20008410000 */
[----:B------:R-:W-:Y:S01]  /*59d0*/  FMUL.FTZ R19, R19, UR20 ;  /* 0x0000001413137c20 */ /* 0x000fe20008410000 */
[----:B------:R-:W-:-:S02]  /*59e0*/  IMAD R21, R58, UR11, R21 ;  /* 0x0000000b3a157c24 */ /* 0x000fc4000f8e0215 */
[----:B------:R-:W-:Y:S01]  /*59f0*/  IMAD.WIDE.U32 R14, R58, UR10, R14 ;  /* 0x0000000a3a0e7c25 */ /* 0x000fe2000f8e000e */
[----:B------:R-:W-:Y:S01]  /*5a00*/  ULDC.64 UR10, c[0x0][0x210] ;  /* 0x00008400000a7ab9 */ /* 0x000fe20000000a00 */
[----:B------:R-:W-:Y:S02]  /*5a10*/  F2FP.BF16.F32.PACK_AB R19, R19, R22 ;  /* 0x000000161313723e */ /* 0x000fe400000010ff */
[----:B------:R-:W-:Y:S02]  /*5a20*/  LEA R20, P0, R14, UR10, 0x1 ;  /* 0x0000000a0e147c11 */ /* 0x000fe4000f8008ff */
[----:B------:R-:W-:-:S04]  /*5a30*/  IADD3 R21, R15, R21, RZ ;  /* 0x000000150f157210 */ /* 0x000fc80007ffe0ff */
[----:B------:R-:W-:-:S05]  /*5a40*/  LEA.HI.X R21, R14, UR11, R21, 0x1, P0 ;  /* 0x0000000b0e157c11 */ /* 0x000fca00080f0c15 */
[----:B------:R0:W-:Y:S02]  /*5a50*/  STG.E desc[UR14][R20.64], R19 ;  /* 0x0000001314007986 */ /* 0x0001e4000c10190e */
.L_x_445:
[----:B------:R-:W-:Y:S05]  /*5a60*/  BSYNC B0 ;  /* 0x0000000000007941 */ /* 0x000fea0003800000 */
.L_x_444:
        /* <DEDUP_REMOVED lines=8> */
[----:B0-----:R-:W-:-:S05]  /*5af0*/  FMUL.FTZ R19, R6, -1.4426950216293334961 ;  /* 0xbfb8aa3b06137820 */ /* 0x001fca0000410000 */
        /* <DEDUP_REMOVED lines=14> */
.L_x_446:
[----:B------:R-:W-:Y:S01]  /*5be0*/  ULDC.64 UR10, c[0x0][0x290] ;  /* 0x0000a400000a7ab9 */ /* 0x000fe20000000a00 */
[----:B------:R-:W-:Y:S01]  /*5bf0*/  BSSY B0, `(.L_x_447) ;  /* 0x0000016000007945 */ /* 0x000fe20003800000 */
[----:B------:R-:W-:-:S04]  /*5c00*/  ISETP.GE.U32.AND P0, PT, R40, UR10, PT ;  /* 0x0000000a28007c0c */ /* 0x000fc8000bf06070 */
[----:B------:R-:W-:-:S04]  /*5c10*/  ISETP.GE.AND.EX P0, PT, R59, UR11, PT, P0 ;  /* 0x0000000b3b007c0c */ /* 0x000fc8000bf06300 */
[----:B------:R-:W-:-:S13]  /*5c20*/  ISETP.LT.U32.AND P0, PT, R34, 0x200, !P0 ;  /* 0x000002002200780c */ /* 0x000fda0004701070 */
[----:B------:R-:W-:Y:S05]  /*5c30*/  @!P0 BRA `(.L_x_448) ;  /* 0x0000000000448947 */ /* 0x000fea0003800000 */
[----:B------:R-:W-:Y:S01]  /*5c40*/  ULDC.64 UR10, c[0x0][0x288] ;  /* 0x0000a200000a7ab9 */ /* 0x000fe20000000a00 */
[C-C-:B------:R-:W-:Y:S01]  /*5c50*/  FFMA.FTZ R6, R16.reuse, R26, R17.reuse ;  /* 0x0000001a10067223 */ /* 0x140fe20000010011 */
[----:B------:R-:W-:Y:S01]  /*5c60*/  MOV R9, R11 ;  /* 0x0000000b00097202 */ /* 0x000fe20000000f00 */
[----:B------:R-:W-:Y:S01]  /*5c70*/  FFMA.FTZ R17, R16, R24, R17 ;  /* 0x0000001810117223 */ /* 0x000fe20000010011 */
[----:B------:R-:W-:Y:S02]  /*5c80*/  IMAD R5, R59, UR10, RZ ;  /* 0x0000000a3b057c24 */ /* 0x000fe4000f8e02ff */
[----:B------:R-:W-:Y:S01]  /*5c90*/  FFMA.FTZ R6, R15, R4, -R6 ;  /* 0x000000040f067223 */ /* 0x000fe20000010806 */
[----:B------:R-:W-:Y:S01]  /*5ca0*/  FFMA.FTZ R17, R18, R7, -R17 ;  /* 0x0000000712117223 */ /* 0x000fe20000010811 */
[----:B------:R-:W-:-:S04]  /*5cb0*/  IMAD.WIDE.U32 R8, R40, UR10, R8 ;  /* 0x0000000a28087c25 */ /* 0x000fc8000f8e0008 */
[----:B------:R-:W-:Y:S01]  /*5cc0*/  FMUL.FTZ R6, R6, UR20 ;  /* 0x0000001406067c20 */ /* 0x000fe20008410000 */
[----:B------:R-:W-:Y:S01]  /*5cd0*/  FMUL.FTZ R7, R17, UR20 ;  /* 0x0000001411077c20 */ /* 0x000fe20008410000 */
[----:B------:R-:W-:Y:S01]  /*5ce0*/  IMAD R5, R40, UR11, R5 ;  /* 0x0000000b28057c24 */ /* 0x000fe2000f8e0205 */
[----:B------:R-:W-:Y:S02]  /*5cf0*/  ULDC.64 UR10, c[0x0][0x210] ;  /* 0x00008400000a7ab9 */ /* 0x000fe40000000a00 */
[C---:B------:R-:W-:Y:S02]  /*5d00*/  LEA R4, P0, R8.reuse, UR10, 0x1 ;  /* 0x0000000a08047c11 */ /* 0x040fe4000f8008ff */
[----:B------:R-:W-:Y:S02]  /*5d10*/  IADD3 R5, R9, R5, RZ ;  /* 0x0000000509057210 */ /* 0x000fe40007ffe0ff */
[----:B------:R-:W-:Y:S02]  /*5d20*/  F2FP.BF16.F32.PACK_AB R7, R7, R6 ;  /* 0x000000060707723e */ /* 0x000fe400000010ff */
[----:B------:R-:W-:-:S05]  /*5d30*/  LEA.HI.X R5, R8, UR11, R5, 0x1, P0 ;  /* 0x0000000b08057c11 */ /* 0x000fca00080f0c05 */
[----:B------:R1:W-:Y:S02]  /*5d40*/  STG.E desc[UR14][R4.64], R7 ;  /* 0x0000000704007986 */ /* 0x0003e4000c10190e */
.L_x_448:
[----:B------:R-:W-:Y:S05]  /*5d50*/  BSYNC B0 ;  /* 0x0000000000007941 */ /* 0x000fea0003800000 */
.L_x_447:
[----:B------:R-:W-:Y:S02]  /*5d60*/  UIADD3 UR16, UR18, UR16, URZ ;  /* 0x0000001012107290 */ /* 0x000fe4000fffe03f */
[----:B------:R-:W-:Y:S02]  /*5d70*/  UIADD3 UR4, UR4, 0x1, URZ ;  /* 0x0000000104047890 */ /* 0x000fe4000fffe03f */
[----:B------:R-:W-:-:S06]  /*5d80*/  UISETP.GE.AND UP0, UPT, UR16, UR5, UPT ;  /* 0x000000051000728c */ /* 0x000fcc000bf06270 */
[----:B------:R-:W-:-:S13]  /*5d90*/  PLOP3.LUT P0, PT, PT, PT, UP0, 0x80, 0x0 ;  /* 0x000000000000781c */ /* 0x000fda0003f0f008 */
[----:B------:R-:W-:Y:S05]  /*5da0*/  @!P0 BRA `(.L_x_449) ;  /* 0xffffffa400588947 */ /* 0x000fea000383ffff */
.L_x_398:
[----:B------:R-:W2:Y:S01]  /*5db0*/  LDC R6, c[0x0][0xc] ;  /* 0x00000300ff067b82 */ /* 0x000ea20000000800 */
[----:B------:R-:W-:Y:S01]  /*5dc0*/  ISETP.NE.AND P2, PT, R34, RZ, PT ;  /* 0x000000ff2200720c */ /* 0x000fe20003f45270 */
[----:B------:R-:W-:Y:S06]  /*5dd0*/  BSSY B0, `(.L_x_450) ;  /* 0x0000015000007945 */ /* 0x000fec0003800000 */
[----:B-1----:R-:W1:Y:S08]  /*5de0*/  LDC R7, c[0x0][0x10] ;  /* 0x00000400ff077b82 */ /* 0x002e700000000800 */
[----:B------:R-:W3:Y:S01]  /*5df0*/  LDC.64 R2, c[0x0][0x258] ;  /* 0x00009600ff027b82 */ /* 0x000ee20000000a00 */
[----:B--2---:R-:W-:-:S02]  /*5e00*/  IADD3 R4, R6, -0x1, RZ ;  /* 0xffffffff06047810 */ /* 0x004fc40007ffe0ff */
[----:B------:R-:W-:Y:S02]  /*5e10*/  ISETP.NE.AND P1, PT, R6, 0x1, PT ;  /* 0x000000010600780c */ /* 0x000fe40003f25270 */
[----:B------:R-:W-:Y:S02]  /*5e20*/  ISETP.NE.AND P0, PT, R4, UR13, PT ;  /* 0x0000000d04007c0c */ /* 0x000fe4000bf05270 */
[C---:B-1----:R-:W-:Y:S02]  /*5e30*/  IADD3 R5, R7.reuse, -0x1, RZ ;  /* 0xffffffff07057810 */ /* 0x042fe40007ffe0ff */
        /* <DEDUP_REMOVED lines=14> */
.L_x_451:
[----:B------:R-:W-:Y:S05]  /*5f20*/  BSYNC B0 ;  /* 0x0000000000007941 */ /* 0x000fea0003800000 */
.L_x_450:
[----:B------:R-:W-:Y:S05]  /*5f30*/  @P0 EXIT ;  /* 0x000000000000094d */ /* 0x000fea0003800000 */
[----:B------:R-:W-:Y:S05]  /*5f40*/  @P2 BRA `(.L_x_452) ;  /* 0x0000000000202947 */ /* 0x000fea0003800000 */
[----:B------:R-:W-:-:S05]  /*5f50*/  IMAD R0, R6, R7, RZ ;  /* 0x0000000706007224 */ /* 0x000fca00078e02ff */
[----:B------:R-:W-:-:S13]  /*5f60*/  ISETP.NE.AND P0, PT, R0, -0x1, PT ;  /* 0xffffffff0000780c */ /* 0x000fda0003f05270 */
[----:B------:R-:W-:Y:S05]  /*5f70*/  @!P0 BRA `(.L_x_452) ;  /* 0x0000000000148947 */ /* 0x000fea0003800000 */
.L_x_453:
[----:B-1----:R-:W2:Y:S04]  /*5f80*/  LDG.E.STRONG.GPU R5, desc[UR14][R2.64] ;  /* 0x0000000e02057981 */ /* 0x002ea8000c1ef900 */
[----:B--2---:R-:W-:Y:S01]  /*5f90*/  CCTL.IVALL ;  /* 0x00000000ff00798f */ /* 0x004fe20002000000 */
[----:B------:R-:W-:Y:S05]  /*5fa0*/  YIELD ;  /* 0x0000000000007946 */ /* 0x000fea0003800000 */
[----:B------:R-:W-:-:S13]  /*5fb0*/  ISETP.NE.AND P0, PT, R5, R0, PT ;  /* 0x000000000500720c */ /* 0x000fda0003f05270 */
[----:B------:R-:W-:Y:S05]  /*5fc0*/  @P0 BRA `(.L_x_453) ;  /* 0xfffffffc00ec0947 */ /* 0x000fea000383ffff */
.L_x_452:
[----:B------:R-:W-:Y:S05]  /*5fd0*/  WARPSYNC.ALL ;  /* 0x0000000000007948 */ /* 0x000fea0003800000 */
[----:B-1----:R-:W1:Y:S08]  /*5fe0*/  LDC.64 R2, c[0x0][0x288] ;  /* 0x0000a200ff027b82 */ /* 0x002e700000000a00 */
[----:B------:R-:W-:Y:S01]  /*5ff0*/  BAR.SYNC.DEFER_BLOCKING 0x0 ;  /* 0x0000000000007b1d */ /* 0x000fe20000010000 */
[----:B-1----:R-:W-:-:S04]  /*6000*/  LEA.HI R0, P0, R3, R2, RZ, 0x1 ;  /* 0x0000000203007211 */ /* 0x002fc800078108ff */
[----:B------:R-:W-:-:S04]  /*6010*/  IADD3.X R5, RZ, R3, RZ, P0, !PT ;  /* 0x00000003ff057210 */ /* 0x000fc800007fe4ff */
[--C-:B------:R-:W-:Y:S02]  /*6020*/  SHF.R.S64 R25, R0, 0x1, R5.reuse ;  /* 0x0000000100197819 */ /* 0x100fe40000001005 */
        /* <DEDUP_REMOVED lines=18> */
.L_x_454:
[----:B------:R-:W-:-:S04]  /*6150*/  LEA R12, P0, R34, UR4, 0x2 ;  /* 0x00000004220c7c11 */ /* 0x000fc8000f8010ff */
[----:B------:R-:W-:Y:S02]  /*6160*/  LEA.HI.X R13, R34, UR5, R0, 0x2, P0 ;  /* 0x00000005220d7c11 */ /* 0x000fe400080f1400 */
[-C--:B------:R-:W-:Y:S02]  /*6170*/  LEA R14, P0, R25, R12.reuse, 0x2 ;  /* 0x0000000c190e7211 */ /* 0x080fe400078010ff */
[-C--:B------:R-:W-:Y:S01]  /*6180*/  LEA R18, P2, R29, R12.reuse, 0x2 ;  /* 0x0000000c1d127211 */ /* 0x080fe200078410ff */
[----:B------:R-:W3:Y:S01]  /*6190*/  LDG.E R0, desc[UR14][R12.64] ;  /* 0x0000000e0c007981 */ /* 0x000ee2000c1e1900 */
[----:B------:R-:W-:Y:S02]  /*61a0*/  LEA R16, P1, R2, R12, 0x2 ;  /* 0x0000000c02107211 */ /* 0x000fe400078210ff */
[C---:B------:R-:W-:Y:S02]  /*61b0*/  IADD3.X R15, R13.reuse, R33, RZ, P0, !PT ;  /* 0x000000210d0f7210 */ /* 0x040fe400007fe4ff */
[----:B0-----:R-:W-:-:S02]  /*61c0*/  IADD3.X R19, R13, R31, RZ, P2, !PT ;  /* 0x0000001f0d137210 */ /* 0x001fc400017fe4ff */
[----:B------:R-:W-:Y:S02]  /*61d0*/  IADD3.X R17, R23, R13, RZ, P1, !PT ;  /* 0x0000000d17117210 */ /* 0x000fe40000ffe4ff */
        /* <DEDUP_REMOVED lines=8> */
[----:B---3--:R-:W-:Y:S02]  /*6260*/  F2FP.BF16.F32.PACK_AB R3, R15, R0 ;  /* 0x000000000f03723e */ /* 0x008fe400000010ff */
[----:B------:R-:W-:Y:S02]  /*6270*/  SHF.R.S32.HI R0, RZ, 0x1f, R34 ;  /* 0x0000001fff007819 */ /* 0x000fe40000011422 */
[----:B----4-:R-:W-:Y:S01]  /*6280*/  F2FP.BF16.F32.PACK_AB R21, R19, R16 ;  /* 0x000000101315723e */ /* 0x010fe200000010ff */
[----:B------:R3:W-:Y:S04]  /*6290*/  STG.E desc[UR14][R8.64], R3 ;  /* 0x0000000308007986 */ /* 0x0007e8000c10190e */
[----:B------:R3:W-:Y:S01]  /*62a0*/  STG.E desc[UR14][R10.64], R21 ;  /* 0x000000150a007986 */ /* 0x0007e2000c10190e */
[----:B------:R-:W-:-:S13]  /*62b0*/  ISETP.GT.AND.EX P0, PT, R27, R0, PT, P0 ;  /* 0x000000001b00720c */ /* 0x000fda0003f04300 */
[----:B---3--:R-:W-:Y:S05]  /*62c0*/  @P0 BRA `(.L_x_454) ;  /* 0xfffffffc00a00947 */ /* 0x008fea000383ffff */
[----:B------:R-:W-:Y:S05]  /*62d0*/  EXIT ;  /* 0x000000000000794d */ /* 0x000fea0003800000 */
.L_x_455:
        /* <DEDUP_REMOVED lines=10> */
.L_x_5664:


//--------------------- .text._Z35group_norm_nhwc_bwd_one_pass_kernelI11Bf16IOBf16WLi128ELi128ELi512EEv26Group_norm_nhwc_bwd_params --------------------------
	.section	.text._Z35group_norm_nhwc_bwd_one_pass_kernelI11Bf16IOBf16WLi128ELi128ELi512EEv26Group_norm_nhwc_bwd_params,"ax",@progbits
	.align	128
        .global         _Z35group_norm_nhwc_bwd_one_pass_kernelI11Bf16IOBf16WLi128ELi128ELi512EEv26Group_norm_nhwc_bwd_params
        .type           _Z35group_norm_nhwc_bwd_one_pass_kernelI11Bf16IOBf16WLi128ELi128ELi512EEv26Group_norm_nhwc_bwd_params,@function
        .size           _Z35group_norm_nhwc_bwd_one_pass_kernelI11Bf16IOBf16WLi128ELi128ELi512EEv26Group_norm_nhwc_bwd_params,(.L_x_5665 - _Z35group_norm_nhwc_bwd_one_pass_kernelI11Bf16IOBf16WLi128ELi128ELi512EEv26Group_norm_nhwc_bwd_params)
        .other          _Z35group_norm_nhwc_bwd_one_pass_kernelI11Bf16IOBf16WLi128ELi128ELi512EEv26Group_norm_nhwc_bwd_params,@"STO_CUDA_ENTRY STV_DEFAULT"
_Z35group_norm_nhwc_bwd_one_pass_kernelI11Bf16IOBf16WLi128ELi128ELi512EEv26Group_norm_nhwc_bwd_params:
.text._Z35group_norm_nhwc_bwd_one_pass_kernelI11Bf16IOBf16WLi128ELi128ELi512EEv26Group_norm_nhwc_bwd_params:
        /* <DEDUP_REMOVED lines=11> */
[----:B------:R-:W-:Y:S01]  /*00b0*/  SHF.R.U32.HI R60, RZ, 0x6, R62 ;  /* 0x00000006ff3c7819 */ /* 0x000fe2000001163e */
[----:B------:R-:W-:Y:S01]  /*00c0*/  ULDC.64 UR10, c[0x0][0x290] ;  /* 0x0000a400000a7ab9 */ /* 0x000fe20000000a00 */
[C---:B------:R-:W-:Y:S01]  /*00d0*/  ISETP.GE.U32.AND P1, PT, R62.reuse, 0x200, PT ;  /* 0x000002003e00780c */ /* 0x040fe20003f26070 */
[----:B------:R-:W1:Y:S01]  /*00e0*/  S2R R21, SR_LANEID ;  /* 0x0000000000157919 */ /* 0x000e620000000000 */
[----:B------:R-:W-:Y:S01]  /*00f0*/  LOP3.LUT R9, R9, 0xffffffbf, RZ, 0xc0, !PT ;  /* 0xffffffbf09097812 */ /* 0x000fe200078ec0ff */
[----:B------:R-:W-:Y:S01]  /*0100*/  UMOV UR5, 0x400 ;  /* 0x0000040000057882 */ /* 0x000fe20000000000 */
[----:B------:R-:W-:Y:S01]  /*0110*/  SHF.L.U32 R18, R62, 0x1, RZ ;  /* 0x000000013e127819 */ /* 0x000fe200000006ff */
[----:B------:R-:W2:Y:S01]  /*0120*/  S2UR UR6, SR_CgaCtaId ;  /* 0x00000000000679c3 */ /* 0x000ea20000008800 */
[----:B------:R-:W-:Y:S01]  /*0130*/  HFMA2.MMA R20, -RZ, RZ, 0, 0 ;  /* 0x00000000ff147435 */ /* 0x000fe200000001ff */
[----:B------:R-:W-:-:S02]  /*0140*/  MOV R19, R63 ;  /* 0x0000003f00137202 */ /* 0x000fc40000000f00 */
[----:B------:R-:W-:-:S04]  /*0150*/  LOP3.LUT R18, R18, 0x7e, RZ, 0xc0, !PT ;  /* 0x0000007e12127812 */ /* 0x000fc800078ec0ff */
[----:B------:R-:W3:Y:S01]  /*0160*/  LDC R22, c[0x0][0x10] ;  /* 0x00000400ff167b82 */ /* 0x000ee20000000800 */
[----:B0-----:R-:W-:-:S07]  /*0170*/  IMAD R60, R3, UR7, R60 ;  /* 0x00000007033c7c24 */ /* 0x001fce000f8e023c */
[----:B------:R-:W0:Y:S01]  /*0180*/  LDC R23, c[0x0][0xc] ;  /* 0x00000300ff177b82 */ /* 0x000e220000000800 */
[C---:B------:R-:W-:Y:S02]  /*0190*/  IADD3 R0, R60.reuse, 0x18, RZ ;  /* 0x000000183c007810 */ /* 0x040fe40007ffe0ff */
[----:B------:R-:W-:Y:S01]  /*01a0*/  IADD3 R2, R60, 0x20, RZ ;  /* 0x000000203c027810 */ /* 0x000fe20007ffe0ff */
[----:B--2---:R-:W-:Y:S01]  /*01b0*/  ULEA UR5, UR6, UR5, 0x18 ;  /* 0x0000000506057291 */ /* 0x004fe2000f8ec03f */
[----:B------:R-:W-:Y:S02]  /*01c0*/  ISETP.LT.U32.AND P0, PT, R0, UR10, PT ;  /* 0x0000000a00007c0c */ /* 0x000fe4000bf01070 */
[----:B------:R-:W-:Y:S02]  /*01d0*/  SHF.R.S32.HI R0, RZ, 0x1f, R0 ;  /* 0x0000001fff007819 */ /* 0x000fe40000011400 */
[----:B------:R-:W-:Y:S02]  /*01e0*/  ISETP.LT.U32.AND P2, PT, R2, UR10, PT ;  /* 0x0000000a02007c0c */ /* 0x000fe4000bf41070 */
[----:B------:R-:W-:Y:S01]  /*01f0*/  ISETP.LT.AND.EX P0, PT, R0, UR11, !P1, P0 ;  /* 0x0000000b00007c0c */ /* 0x000fe2000cf01300 */
[----:B---3--:R-:W-:Y:S01]  /*0200*/  IMAD R17, R22, UR7, R63 ;  /* 0x0000000716117c24 */ /* 0x008fe2000f8e023f */
        /* <DEDUP_REMOVED lines=27> */
[----:B------:R-:W-:Y:S02]  /*03c0*/  SHF.R.S32.HI R2, RZ, 0x1f, R0 ;  /* 0x0000001fff027819 */ /* 0x000fe40000011400 */
[----:B------:R-:W-:Y:S02]  /*03d0*/  ISETP.LT.U32.AND P5, PT, R0, UR10, PT ;  /* 0x0000000a00007c0c */ /* 0x000fe4000bfa1070 */
[----:B------:R-:W-:Y:S02]  /*03e0*/  IADD3 R3, R60, 0x50, RZ ;  /* 0x000000503c037810 */ /* 0x000fe40007ffe0ff */
[----:B------:R-:W-:-:S02]  /*03f0*/  @P2 LOP3.LUT R9, R9, 0x4, RZ, 0xfc, !PT ;  /* 0x0000000409092812 */ /* 0x000fc400078efcff */
[----:B------:R-:W-:Y:S02]  /*0400*/  ISETP.LT.AND.EX P5, PT, R2, UR11, !P1, P5 ;  /* 0x0000000b02007c0c */ /* 0x000fe4000cfa1350 */
[----:B------:R-:W-:Y:S02]  /*0410*/  IADD3 R2, R60, 0x58, RZ ;  /* 0x000000583c027810 */ /* 0x000fe40007ffe0ff */
[----:B------:R-:W-:Y:S02]  /*0420*/  SHF.R.S32.HI R0, RZ, 0x1f, R3 ;  /* 0x0000001fff007819 */ /* 0x000fe40000011403 */
[----:B------:R-:W-:Y:S02]  /*0430*/  ISETP.LT.U32.AND P4, PT, R3, UR10, PT ;  /* 0x0000000a03007c0c */ /* 0x000fe4000bf81070 */
[----:B------:R-:W-:Y:S02]  /*0440*/  LOP3.LUT R9, R9, 0xfffffffd, RZ, 0xc0, !PT ;  /* 0xfffffffd09097812 */ /* 0x000fe400078ec0ff */
[----:B------:R-:W-:-:S02]  /*0450*/  ISETP.LT.AND.EX P4, PT, R0, UR11, !P1, P4 ;  /* 0x0000000b00007c0c */ /* 0x000fc4000cf81340 */
[----:B------:R-:W-:Y:S02]  /*0460*/  SHF.R.S32.HI R0, RZ, 0x1f, R2 ;  /* 0x0000001fff007819 */ /* 0x000fe40000011402 */
[----:B------:R-:W-:Y:S02]  /*0470*/  ISETP.LT.U32.AND P3, PT, R2, UR10, PT ;  /* 0x0000000a02007c0c */ /* 0x000fe4000bf61070 */
[----:B------:R-:W-:Y:S01]  /*0480*/  @P0 LOP3.LUT R9, R9, 0x2, RZ, 0xfc, !PT ;  /* 0x0000000209090812 */ /* 0x000fe200078efcff */
[----:B------:R-:W2:Y:S01]  /*0490*/  LDC.64 R2, c[0x0][0x288] ;  /* 0x0000a200ff027b82 */ /* 0x000ea20000000a00 */
[----:B------:R-:W-:Y:S02]  /*04a0*/  SHF.R.S32.HI R61, RZ, 0x1f, R60 ;  /* 0x0000001fff3d7819 */ /* 0x000fe4000001143c */
[C---:B------:R-:W-:Y:S02]  /*04b0*/  ISETP.LT.U32.AND P0, PT, R60.reuse, UR10, PT ;  /* 0x0000000a3c007c0c */ /* 0x040fe4000bf01070 */
[----:B------:R-:W-:-:S02]  /*04c0*/  IADD3 R58, R60, 0x8, RZ ;  /* 0x000000083c3a7810 */ /* 0x000fc40007ffe0ff */
[----:B------:R-:W-:Y:S02]  /*04d0*/  ISETP.LT.AND.EX P0, PT, R61, UR11, !P1, P0 ;  /* 0x0000000b3d007c0c */ /* 0x000fe4000cf01300 */
[----:B------:R-:W-:Y:S02]  /*04e0*/  LOP3.LUT R9, R9, 0xffffff7f, RZ, 0xc0, !PT ;  /* 0xffffff7f09097812 */ /* 0x000fe400078ec0ff */
[----:B------:R-:W-:Y:S02]  /*04f0*/  IADD3 R56, R60, 0x10, RZ ;  /* 0x000000103c387810 */ /* 0x000fe40007ffe0ff */
[----:B------:R-:W-:Y:S02]  /*0500*/  SHF.R.S32.HI R59, RZ, 0x1f, R58 ;  /* 0x0000001fff3b7819 */ /* 0x000fe4000001143a */
[----:B------:R-:W-:Y:S02]  /*0510*/  ISETP.LT.U32.AND P2, PT, R58, UR10, PT ;  /* 0x0000000a3a007c0c */ /* 0x000fe4000bf41070 */
[----:B------:R-:W-:-:S02]  /*0520*/  SHF.R.S32.HI R57, RZ, 0x1f, R56 ;  /* 0x0000001fff397819 */ /* 0x000fc40000011438 */
[----:B------:R-:W-:Y:S02]  /*0530*/  ISETP.LT.AND.EX P3, PT, R0, UR11, !P1, P3 ;  /* 0x0000000b00007c0c */ /* 0x000fe4000cf61330 */
[----:B------:R-:W-:Y:S02]  /*0540*/  @P0 LOP3.LUT R9, R9, 0x80, RZ, 0xfc, !PT ;  /* 0x0000008009090812 */ /* 0x000fe400078efcff */
[----:B------:R-:W-:Y:S01]  /*0550*/  ISETP.LT.U32.AND P0, PT, R56, UR10, PT ;  /* 0x0000000a38007c0c */ /* 0x000fe2000bf01070 */
[----:B------:R-:W-:Y:S01]  /*0560*/  ULDC.U8 UR10, c[0x0][0x2a4] ;  /* 0x0000a900000a7ab9 */ /* 0x000fe20000000000 */
[----:B------:R-:W-:Y:S02]  /*0570*/  ISETP.LT.AND.EX P2, PT, R59, UR11, !P1, P2 ;  /* 0x0000000b3b007c0c */ /* 0x000fe4000cf41320 */
[----:B------:R-:W-:Y:S02]  /*0580*/  ISETP.LT.AND.EX P1, PT, R57, UR11, !P1, P0 ;  /* 0x0000000b39007c0c */ /* 0x000fe4000cf21300 */
[----:B--2---:R-:W-:-:S02]  /*0590*/  LEA.HI R15, P0, R3, R2, RZ, 0x1 ;  /* 0x00000002030f7211 */ /* 0x004fc400078108ff */
[-C--:B------:R-:W-:Y:S02]  /*05a0*/  LEA R5, R3, R3.reuse, 0x1 ;  /* 0x0000000303057211 */ /* 0x080fe400078e08ff */
[----:B------:R-:W-:Y:S01]  /*05b0*/  IADD3.X R0, RZ, R3, RZ, P0, !PT ;  /* 0x00000003ff007210 */ /* 0x000fe200007fe4ff */
[----:B------:R-:W-:Y:S01]  /*05c0*/  IMAD.WIDE.U32 R2, R2, 0x3, RZ ;  /* 0x0000000302027825 */ /* 0x000fe200078e00ff */
[----:B0-----:R-:W-:Y:S02]  /*05d0*/  LOP3.LUT R16, R23, 0x3, RZ, 0xc0, !PT ;  /* 0x0000000317107812 */ /* 0x001fe400078ec0ff */
[----:B------:R-:W-:Y:S02]  /*05e0*/  SHF.R.S64 R15, R15, 0x1, R0 ;  /* 0x000000010f0f7819 */ /* 0x000fe40000001000 */
[----:B------:R-:W-:Y:S02]  /*05f0*/  IADD3 R5, R3, R5, RZ ;  /* 0x0000000503057210 */ /* 0x000fe40007ffe0ff */
[----:B------:R-:W-:-:S02]  /*0600*/  SHF.R.S32.HI R3, RZ, 0x1f, R62 ;  /* 0x0000001fff037819 */ /* 0x000fc4000001143e */
[----:B------:R-:W-:Y:S02]  /*0610*/  LEA.HI R14, P0, R5, R2, RZ, 0x1 ;  /* 0x00000002050e7211 */ /* 0x000fe400078108ff */
[----:B------:R-:W-:Y:S02]  /*0620*/  LEA.HI R3, R3, R62, RZ, 0x5 ;  /* 0x0000003e03037211 */ /* 0x000fe400078f28ff */
[----:B------:R-:W-:Y:S02]  /*0630*/  IADD3.X R5, RZ, R5, RZ, P0, !PT ;  /* 0x00000005ff057210 */ /* 0x000fe400007fe4ff */
[----:B------:R-:W-:Y:S02]  /*0640*/  SHF.R.S32.HI R3, RZ, 0x5, R3 ;  /* 0x00000005ff037819 */ /* 0x000fe40000011403 */
[----:B------:R-:W-:Y:S02]  /*0650*/  SHF.R.S64 R14, R14, 0x1, R5 ;  /* 0x000000010e0e7819 */ /* 0x000fe40000001005 */
[----:B------:R-:W-:-:S02]  /*0660*/  SHF.R.S32.HI R0, RZ, 0x1, R0 ;  /* 0x00000001ff007819 */ /* 0x000fc40000011400 */
[----:B------:R-:W-:Y:S02]  /*0670*/  SHF.R.S32.HI R5, RZ, 0x1, R5 ;  /* 0x00000001ff057819 */ /* 0x000fe40000011405 */
[----:B------:R-:W-:Y:S02]  /*0680*/  IADD3 R13, R60, 0x78, RZ ;  /* 0x000000783c0d7810 */ /* 0x000fe40007ffe0ff */
[----:B------:R-:W-:Y:S02]  /*0690*/  LEA R12, R3, UR5, 0x3 ;  /* 0x00000005030c7c11 */ /* 0x000fe4000f8e18ff */
[----:B------:R-:W-:Y:S02]  /*06a0*/  SHF.L.U64.HI R11, R15, 0x2, R0 ;  /* 0x000000020f0b7819 */ /* 0x000fe40000010200 */
[----:B-1----:R-:W-:-:S07]  /*06b0*/  SHF.L.U64.HI R10, R14, 0x2, R5 ;  /* 0x000000020e0a7819 */ /* 0x002fce0000010205 */
.L_x_539:
[----:B0-----:R-:W0:Y:S01]  /*06c0*/  LDC R6, c[0x0][0x2a0] ;  /* 0x0000a800ff067b82 */ /* 0x001e220000000800 */
[----:B------:R-:W-:Y:S01]  /*06d0*/  LOP3.LUT P6, RZ, R9, 0x80, RZ, 0xc0, !PT ;  /* 0x0000008009ff7812 */ /* 0x000fe200078cc0ff */
[----:B------:R-:W-:Y:S01]  /*06e0*/  ULDC.64 UR12, c[0x0][0x298] ;  /* 0x0000a600000c7ab9 */ /* 0x000fe20000000a00 */
[----:B------:R-:W-:Y:S02]  /*06f0*/  P2R R96, PR, RZ, 0x4 ;  /* 0x00000004ff607803 */ /* 0x000fe40000000000 */
[----:B------:R-:W-:Y:S02]  /*0700*/  IADD3 R67, R60, 0x60, RZ ;  /* 0x000000603c437810 */ /* 0x000fe40007ffe0ff */
[----:B------:R-:W-:Y:S01]  /*0710*/  MOV R8, RZ ;  /* 0x000000ff00087202 */ /* 0x000fe20000000f00 */
[----:B------:R-:W1:Y:S01]  /*0720*/  @P2 LDC.64 R86, c[0x0][0x230] ;  /* 0x00008c00ff562b82 */ /* 0x000e620000000a00 */
[----:B------:R-:W-:-:S07]  /*0730*/  P2R R90, PR, RZ, 0x20 ;  /* 0x00000020ff5a7803 */ /* 0x000fce0000000000 */
        /* <DEDUP_REMOVED lines=14> */
[----:B------:R-:W-:-:S06]  /*0820*/  IMAD.HI.U32 R3, R3, R5, R2 ;  /* 0x0000000503037227 */ /* 0x000fcc00078e0002 */
        /* <DEDUP_REMOVED lines=10> */
[----:B------:R-:W-:Y:S02]  /*08d0*/  LOP3.LUT R0, R19, R6, RZ, 0x3c, !PT ;  /* 0x0000000613007212 */ /* 0x000fe400078e3cff */
[----:B------:R-:W-:-:S09]  /*08e0*/  IADD3 R7, R60, 0x18, RZ ;  /* 0x000000183c077810 */ /* 0x000fd20007ffe0ff */
[----:B------:R-:W-:Y:S02]  /*08f0*/  @P0 IADD3 R3, R3, 0x1, RZ ;  /* 0x0000000103030810 */ /* 0x000fe40007ffe0ff */
[----:B------:R-:W-:-:S13]  /*0900*/  ISETP.GE.AND P0, PT, R19, RZ, PT ;  /* 0x000000ff1300720c */ /* 0x000fda0003f06270 */
[----:B------:R-:W-:Y:S02]  /*0910*/  @!P0 IADD3 R5, -R5, RZ, RZ ;  /* 0x000000ff05058210 */ /* 0x000fe40007ffe1ff */
[----:B------:R-:W-:Y:S02]  /*0920*/  ISETP.GE.AND P0, PT, R0, RZ, PT ;  /* 0x000000ff0000720c */ /* 0x000fe40003f06270 */
[----:B------:R-:W-:-:S11]  /*0930*/  LOP3.LUT R0, RZ, R6, RZ, 0x33, !PT ;  /* 0x00000006ff007212 */ /* 0x000fd600078e33ff */
[----:B------:R-:W-:Y:S02]  /*0940*/  @!P0 IADD3 R3, -R3, RZ, RZ ;  /* 0x000000ff03038210 */ /* 0x000fe40007ffe1ff */
[----:B------:R-:W-:-:S04]  /*0950*/  ISETP.NE.AND P0, PT, R6, RZ, PT ;  /* 0x000000ff0600720c */ /* 0x000fc80003f05270 */
[C---:B------:R-:W-:Y:S02]  /*0960*/  SEL R105, R0.reuse, R5, !P0 ;  /* 0x0000000500697207 */ /* 0x040fe40004000000 */
[----:B------:R-:W1:Y:S01]  /*0970*/  @P6 LDC.64 R4, c[0x0][0x288] ;  /* 0x0000a200ff046b82 */ /* 0x000e620000000a00 */
[----:B------:R-:W-:Y:S02]  /*0980*/  SEL R3, R0, R3, !P0 ;  /* 0x0000000300037207 */ /* 0x000fe40004000000 */
[----:B------:R-:W-:Y:S02]  /*0990*/  LEA R26, R105, R18, 0x7 ;  /* 0x00000012691a7211 */ /* 0x000fe400078e38ff */
[----:B------:R-:W-:Y:S02]  /*09a0*/  SHF.R.S32.HI R0, RZ, 0x1f, R3 ;  /* 0x0000001fff007819 */ /* 0x000fe40000011403 */
[----:B------:R-:W-:-:S03]  /*09b0*/  SHF.R.S32.HI R27, RZ, 0x1f, R26 ;  /* 0x0000001fff1b7819 */ /* 0x000fc6000001141a */
[----:B------:R-:W-:Y:S02]  /*09c0*/  IMAD R0, R0, UR12, RZ ;  /* 0x0000000c00007c24 */ /* 0x000fe4000f8e02ff */
[----:B------:R-:W-:-:S04]  /*09d0*/  IMAD.WIDE.U32 R98, R3, UR12, R26 ;  /* 0x0000000c03627c25 */ /* 0x000fc8000f8e001a */
[----:B------:R-:W-:Y:S01]  /*09e0*/  IMAD R101, R3, UR13, R0 ;  /* 0x0000000d03657c24 */ /* 0x000fe2000f8e0200 */
[----:B------:R-:W-:Y:S01]  /*09f0*/  @P6 MOV R100, R98 ;  /* 0x0000006200646202 */ /* 0x000fe20000000f00 */
[----:B------:R-:W-:-:S03]  /*0a00*/  ULDC.64 UR12, c[0x0][0x290] ;  /* 0x0000a400000c7ab9 */ /* 0x000fc60000000a00 */
[----:B------:R-:W-:Y:S01]  /*0a10*/  IADD3 R101, R99, R101, RZ ;  /* 0x0000006563657210 */ /* 0x000fe20007ffe0ff */
[-C--:B-1----:R-:W-:Y:S02]  /*0a20*/  @P6 IMAD R0, R61, R4.reuse, RZ ;  /* 0x000000043d006224 */ /* 0x082fe400078e02ff */
[----:B------:R-:W-:-:S04]  /*0a30*/  @P6 IMAD.WIDE.U32 R2, R60, R4, R100 ;  /* 0x000000043c026225 */ /* 0x000fc800078e0064 */
[----:B------:R-:W-:Y:S01]  /*0a40*/  @P6 IMAD R5, R60, R5, R0 ;  /* 0x000000053c056224 */ /* 0x000fe200078e0200 */
[----:B------:R-:W-:-:S04]  /*0a50*/  @P6 SHF.L.U32 R75, R2, 0x1, RZ ;  /* 0x00000001024b6819 */ /* 0x000fc800000006ff */
[----:B------:R-:W-:Y:S02]  /*0a60*/  @P6 IADD3 R3, R3, R5, RZ ;  /* 0x0000000503036210 */ /* 0x000fe40007ffe0ff */
[----:B------:R-:W1:Y:S01]  /*0a70*/  @P6 LDC.64 R4, c[0x0][0x228] ;  /* 0x00008a00ff046b82 */ /* 0x000e620000000a00 */
[C---:B--2---:R-:W-:Y:S02]  /*0a80*/  @P6 IADD3 R88, P0, R75.reuse, R88, RZ ;  /* 0x000000584b586210 */ /* 0x044fe40007f1e0ff */
[----:B------:R-:W-:Y:S02]  /*0a90*/  @P6 SHF.L.U64.HI R2, R2, 0x1, R3 ;  /* 0x0000000102026819 */ /* 0x000fe40000010203 */
[----:B------:R-:W-:Y:S02]  /*0aa0*/  @P2 MOV R3, R101 ;  /* 0x0000006500032202 */ /* 0x000fe40000000f00 */
[----:B------:R-:W-:Y:S02]  /*0ab0*/  @P6 IADD3.X R89, R2, R89, RZ, P0, !PT ;  /* 0x0000005902596210 */ /* 0x000fe400007fe4ff */
[----:B-1----:R-:W-:-:S04]  /*0ac0*/  @P6 IADD3 R74, P0, R75, R4, RZ ;  /* 0x000000044b4a6210 */ /* 0x002fc80007f1e0ff */
[----:B------:R-:W-:Y:S02]  /*0ad0*/  @P6 IADD3.X R75, R2, R5, RZ, P0, !PT ;  /* 0x00000005024b6210 */ /* 0x000fe400007fe4ff */
[----:B------:R-:W1:Y:S01]  /*0ae0*/  @P2 LDC.64 R4, c[0x0][0x288] ;  /* 0x0000a200ff042b82 */ /* 0x000e620000000a00 */
[----:B------:R-:W-:Y:S02]  /*0af0*/  @P2 MOV R2, R98 ;  /* 0x0000006200022202 */ /* 0x000fe40000000f00 */
[----:B------:R-:W-:-:S13]  /*0b00*/  LOP3.LUT P6, RZ, R9, 0x40, RZ, 0xc0, !PT ;  /* 0x0000004009ff7812 */ /* 0x000fda00078cc0ff */
[----:B------:R-:W2:Y:S01]  /*0b10*/  @P6 LDC.64 R82, c[0x0][0x230] ;  /* 0x00008c00ff526b82 */ /* 0x000ea20000000a00 */
[-C--:B-1----:R-:W-:Y:S02]  /*0b20*/  @P2 IMAD R0, R59, R4.reuse, RZ ;  /* 0x000000043b002224 */ /* 0x082fe400078e02ff */
[----:B------:R-:W-:-:S04]  /*0b30*/  @P2 IMAD.WIDE.U32 R2, R58, R4, R2 ;  /* 0x000000043a022225 */ /* 0x000fc800078e0002 */
[----:B------:R-:W-:Y:S01]  /*0b40*/  @P2 IMAD R5, R58, R5, R0 ;  /* 0x000000053a052224 */ /* 0x000fe200078e0200 */
[----:B------:R-:W-:-:S04]  /*0b50*/  @P2 SHF.L.U32 R77, R2, 0x1, RZ ;  /* 0x00000001024d2819 */ /* 0x000fc800000006ff */
[----:B------:R-:W-:Y:S02]  /*0b60*/  @P2 IADD3 R3, R3, R5, RZ ;  /* 0x0000000503032210 */ /* 0x000fe40007ffe0ff */
[----:B------:R-:W1:Y:S01]  /*0b70*/  @P2 LDC.64 R4, c[0x0][0x228] ;  /* 0x00008a00ff042b82 */ /* 0x000e620000000a00 */
[C---:B------:R-:W-:Y:S02]  /*0b80*/  @P2 IADD3 R86, P0, R77.reuse, R86, RZ ;  /* 0x000000564d562210 */ /* 0x040fe40007f1e0ff */
        /* <DEDUP_REMOVED lines=8> */
[----:B------:R-:W3:Y:S01]  /*0c10*/  @P2 LDC.64 R68, c[0x0][0x230] ;  /* 0x00008c00ff442b82 */ /* 0x000ee20000000a00 */
[-C--:B-1----:R-:W-:Y:S02]  /*0c20*/  @P1 IMAD R0, R57, R4.reuse, RZ ;  /* 0x0000000439001224 */ /* 0x082fe400078e02ff */
[----:B------:R-:W-:-:S04]  /*0c30*/  @P1 IMAD.WIDE.U32 R2, R56, R4, R2 ;  /* 0x0000000438021225 */ /* 0x000fc800078e0002 */
[----:B------:R-:W-:Y:S01]  /*0c40*/  @P1 IMAD R5, R56, R5, R0 ;  /* 0x0000000538051224 */ /* 0x000fe200078e0200 */
[----:B------:R-:W-:-:S04]  /*0c50*/  @P1 SHF.L.U32 R79, R2, 0x1, RZ ;  /* 0x00000001024f1819 */ /* 0x000fc800000006ff */
[----:B------:R-:W-:Y:S02]  /*0c60*/  @P1 IADD3 R3, R3, R5, RZ ;  /* 0x0000000503031210 */ /* 0x000fe40007ffe0ff */
[----:B------:R-:W1:Y:S01]  /*0c70*/  @P1 LDC.64 R4, c[0x0][0x228] ;  /* 0x00008a00ff041b82 */ /* 0x000e620000000a00 */
[C---:B0-----:R-:W-:Y:S02]  /*0c80*/  @P1 IADD3 R84, P0, R79.reuse, R84, RZ ;  /* 0x000000544f541210 */ /* 0x041fe40007f1e0ff */
[----:B------:R-:W-:Y:S02]  /*0c90*/  @P1 SHF.L.U64.HI R2, R2, 0x1, R3 ;  /* 0x0000000102021819 */ /* 0x000fe40000010203 */
[----:B------:R-:W-:Y:S02]  /*0ca0*/  SHF.R.S32.HI R3, RZ, 0x1f, R7 ;  /* 0x0000001fff037819 */ /* 0x000fe40000011407 */
[----:B------:R-:W-:Y:S02]  /*0cb0*/  @P1 IADD3.X R85, R2, R85, RZ, P0, !PT ;  /* 0x0000005502551210 */ /* 0x000fe400007fe4ff */
[----:B-1----:R-:W-:-:S04]  /*0cc0*/  @P1 IADD3 R78, P0, R79, R4, RZ ;  /* 0x000000044f4e1210 */ /* 0x002fc80007f1e0ff */
[----:B------:R-:W-:Y:S02]  /*0cd0*/  @P1 IADD3.X R79, R2, R5, RZ, P0, !PT ;  /* 0x00000005024f1210 */ /* 0x000fe400007fe4ff */
[----:B------:R-:W0:Y:S01]  /*0ce0*/  @P6 LDC.64 R4, c[0x0][0x288] ;  /* 0x0000a200ff046b82 */ /* 0x000e220000000a00 */
[----:B------:R-:W-:Y:S01]  /*0cf0*/  @P6 MOV R2, R98 ;  /* 0x0000006200026202 */ /* 0x000fe20000000f00 */
[----:B0-----:R-:W-:Y:S01]  /*0d00*/  @P6 IMAD R0, R3, R4, RZ ;  /* 0x0000000403006224 */ /* 0x001fe200078e02ff */
[----:B------:R-:W-:-:S03]  /*0d10*/  @P6 MOV R3, R101 ;  /* 0x0000006500036202 */ /* 0x000fc60000000f00 */
[C---:B------:R-:W-:Y:S02]  /*0d20*/  @P6 IMAD R5, R7.reuse, R5, R0 ;  /* 0x0000000507056224 */ /* 0x040fe400078e0200 */
        /* <DEDUP_REMOVED lines=12> */
[----:B------:R-:W-:Y:S02]  /*0df0*/  @P2 MOV R2, R98 ;  /* 0x0000006200022202 */ /* 0x000fe40000000f00 */
[----:B------:R-:W-:-:S13]  /*0e00*/  LOP3.LUT P6, RZ, R9, 0x10, RZ, 0xc0, !PT ;  /* 0x0000001009ff7812 */ /* 0x000fda00078cc0ff */
[----:B------:R-:W1:Y:S01]  /*0e10*/  @P6 LDC.64 R52, c[0x0][0x230] ;  /* 0x00008c00ff346b82 */ /* 0x000e620000000a00 */
        /* <DEDUP_REMOVED lines=15> */
[----:B------:R-:W-:Y:S02]  /*0f10*/  @P6 MOV R2, R98 ;  /* 0x0000006200026202 */ /* 0x000fe40000000f00 */
[----:B------:R-:W-:-:S13]  /*0f20*/  LOP3.LUT P2, RZ, R9, 0x8, RZ, 0xc0, !PT ;  /* 0x0000000809ff7812 */ /* 0x000fda000784c0ff */
[----:B------:R-:W2:Y:S01]  /*0f30*/  @P2 LDC.64 R48, c[0x0][0x230] ;  /* 0x00008c00ff302b82 */ /* 0x000ea20000000a00 */
        /* <DEDUP_REMOVED lines=68> */
[----:B------:R-:W-:Y:S02]  /*1380*/  IADD3 R71, R60, 0x68, RZ ;  /* 0x000000683c477810 */ /* 0x000fe40007ffe0ff */
[----:B------:R-:W-:Y:S01]  /*1390*/  LOP3.LUT P2, RZ, R9, 0x80, RZ, 0xc0, !PT ;  /* 0x0000008009ff7812 */ /* 0x000fe2000784c0ff */
        /* <DEDUP_REMOVED lines=15> */
[----:B------:R-:W-:Y:S02]  /*1490*/  @P4 MOV R2, R98 ;  /* 0x0000006200024202 */ /* 0x000fe40000000f00 */
[----:B------:R-:W-:Y:S02]  /*14a0*/  SHF.R.S32.HI R73, RZ, 0x1f, R71 ;  /* 0x0000001fff497819 */ /* 0x000fe40000011447 */
[----:B------:R-:W-:-:S04]  /*14b0*/  LOP3.LUT P5, RZ, R9, 0x8, RZ, 0xc0, !PT ;  /* 0x0000000809ff7812 */ /* 0x000fc800078ac0ff */
[----:B------:R-:W-:Y:S02]  /*14c0*/  P2R R91, PR, RZ, 0x20 ;  /* 0x00000020ff5b7803 */ /* 0x000fe40000000000 */
[----:B------:R-:W-:-:S04]  /*14d0*/  LOP3.LUT P5, RZ, R9, 0x10, RZ, 0xc0, !PT ;  /* 0x0000001009ff7812 */ /* 0x000fc800078ac0ff */
[----:B------:R-:W-:Y:S02]  /*14e0*/  P2R R92, PR, RZ, 0x20 ;  /* 0x00000020ff5c7803 */ /* 0x000fe40000000000 */
[----:B------:R-:W-:-:S04]  /*14f0*/  LOP3.LUT P5, RZ, R9, 0x20, RZ, 0xc0, !PT ;  /* 0x0000002009ff7812 */ /* 0x000fc800078ac0ff */
[----:B------:R-:W-:Y:S02]  /*1500*/  P2R R93, PR, RZ, 0x20 ;  /* 0x00000020ff5d7803 */ /* 0x000fe40000000000 */
        /* <DEDUP_REMOVED lines=19> */
[C---:B------:R-:W-:Y:S01]  /*1640*/  @P3 IMAD R5, R7.reuse, R5, R0 ;  /* 0x0000000507053224 */ /* 0x040fe200078e0200 */
[----:B------:R-:W-:Y:S01]  /*1650*/  SHF.R.U32.HI R0, RZ, 0x6, R62 ;  /* 0x00000006ff007819 */ /* 0x000fe2000001163e */
[----:B------:R-:W-:Y:S01]  /*1660*/  @P3 IMAD.WIDE.U32 R2, R7, R4, R2 ;  /* 0x0000000407023225 */ /* 0x000fe200078e0002 */
[----:B------:R-:W-:-:S04]  /*1670*/  SHF.R.S32.HI R7, RZ, 0x1f, R67 ;  /* 0x0000001fff077819 */ /* 0x000fc80000011443 */
[----:B------:R-:W-:Y:S02]  /*1680*/  @P3 IADD3 R3, R3, R5, RZ ;  /* 0x0000000503033210 */ /* 0x000fe40007ffe0ff */
[C---:B------:R-:W-:Y:S01]  /*1690*/  @P3 SHF.L.U32 R29, R2.reuse, 0x1, RZ ;  /* 0x00000001021d3819 */ /* 0x040fe200000006ff */
[----:B------:R-:W0:Y:S01]  /*16a0*/  @P3 LDC.64 R4, c[0x0][0x228] ;  /* 0x00008a00ff043b82 */ /* 0x000e220000000a00 */
[----:B------:R-:W-:Y:S02]  /*16b0*/  @P3 SHF.L.U64.HI R2, R2, 0x1, R3 ;  /* 0x0000000102023819 */ /* 0x000fe40000010203 */
[----:B------:R-:W-:-:S04]  /*16c0*/  @P3 IADD3 R24, P0, R29, R24, RZ ;  /* 0x000000181d183210 */ /* 0x000fc80007f1e0ff */
[----:B------:R-:W-:Y:S01]  /*16d0*/  @P3 IADD3.X R25, R2, R25, RZ, P0, !PT ;  /* 0x0000001902193210 */ /* 0x000fe200007fe4ff */
[----:B------:R-:W1:Y:S01]  /*16e0*/  LDC R3, c[0x0][0x2ac] ;  /* 0x0000ab00ff037b82 */ /* 0x000e620000000800 */
[----:B0-----:R-:W-:-:S04]  /*16f0*/  @P3 IADD3 R28, P0, R29, R4, RZ ;  /* 0x000000041d1c3210 */ /* 0x001fc80007f1e0ff */
[----:B------:R-:W-:Y:S01]  /*1700*/  @P3 IADD3.X R29, R2, R5, RZ, P0, !PT ;  /* 0x00000005021d3210 */ /* 0x000fe200007fe4ff */
[----:B-1----:R-:W-:-:S05]  /*1710*/  IMAD R0, R3, UR7, R0 ;  /* 0x0000000703007c24 */ /* 0x002fca000f8e0200 */
[----:B------:R-:W-:-:S04]  /*1720*/  IADD3 R2, R0, 0x60, RZ ;  /* 0x0000006000027810 */ /* 0x000fc80007ffe0ff */
[----:B------:R-:W-:Y:S02]  /*1730*/  SHF.R.S32.HI R3, RZ, 0x1f, R2 ;  /* 0x0000001fff037819 */ /* 0x000fe40000011402 */
[----:B------:R-:W-:-:S04]  /*1740*/  ISETP.GE.U32.AND P0, PT, R2, UR12, PT ;  /* 0x0000000c02007c0c */ /* 0x000fc8000bf06070 */
[----:B------:R-:W-:-:S04]  /*1750*/  ISETP.GE.AND.EX P0, PT, R3, UR13, PT, P0 ;  /* 0x0000000d03007c0c */ /* 0x000fc8000bf06300 */
[----:B------:R-:W-:-:S13]  /*1760*/  ISETP.LT.U32.AND P0, PT, R62, 0x200, !P0 ;  /* 0x000002003e00780c */ /* 0x000fda0004701070 */
[----:B------:R-:W0:Y:S08]  /*1770*/  @P0 LDC.64 R4, c[0x0][0x288] ;  /* 0x0000a200ff040b82 */ /* 0x000e300000000a00 */
[----:B------:R-:W1:Y:S01]  /*1780*/  @P0 LDC.64 R2, c[0x0][0x230] ;  /* 0x00008c00ff020b82 */ /* 0x000e620000000a00 */
        /* <DEDUP_REMOVED lines=9> */
[----:B-1----:R-:W-:-:S04]  /*1820*/  @P0 IADD3 R2, P6, R67, R2, RZ ;  /* 0x0000000243020210 */ /* 0x002fc80007fde0ff */
[----:B------:R-:W-:-:S05]  /*1830*/  @P0 IADD3.X R3, R4, R3, RZ, P6, !PT ;  /* 0x0000000304030210 */ /* 0x000fca00037fe4ff */
[----:B------:R1:W5:Y:S01]  /*1840*/  @P0 LDG.E R8, desc[UR8][R2.64] ;  /* 0x0000000802080981 */ /* 0x000362000c1e1900 */
[----:B0-----:R-:W-:-:S04]  /*1850*/  @P0 IADD3 R66, P6, R67, R6, RZ ;  /* 0x0000000643420210 */ /* 0x001fc80007fde0ff */
[----:B------:R-:W-:Y:S02]  /*1860*/  @P0 IADD3.X R67, R4, R7, RZ, P6, !PT ;  /* 0x0000000704430210 */ /* 0x000fe400037fe4ff */
[----:B------:R-:W-:Y:S02]  /*1870*/  CS2R R6, SRZ ;  /* 0x0000000000067805 */ /* 0x000fe4000001ff00 */
[----:B------:R-:W-:-:S04]  /*1880*/  IADD3 R4, R0, 0x68, RZ ;  /* 0x0000006800047810 */ /* 0x000fc80007ffe0ff */
[----:B------:R-:W-:Y:S01]  /*1890*/  SHF.R.S32.HI R5, RZ, 0x1f, R4 ;  /* 0x0000001fff057819 */ /* 0x000fe20000011404 */
[----:B------:R0:W5:Y:S01]  /*18a0*/  @P0 LDG.E R7, desc[UR8][R66.64] ;  /* 0x0000000842070981 */ /* 0x000162000c1e1900 */
[----:B------:R-:W-:-:S04]  /*18b0*/  ISETP.GE.U32.AND P0, PT, R4, UR12, PT ;  /* 0x0000000c04007c0c */ /* 0x000fc8000bf06070 */
[----:B------:R-:W-:-:S04]  /*18c0*/  ISETP.GE.AND.EX P0, PT, R5, UR13, PT, P0 ;  /* 0x0000000d05007c0c */ /* 0x000fc8000bf06300 */
[----:B------:R-:W-:-:S13]  /*18d0*/  ISETP.LT.U32.AND P0, PT, R62, 0x200, !P0 ;  /* 0x000002003e00780c */ /* 0x000fda0004701070 */
[----:B------:R-:W2:Y:S08]  /*18e0*/  @P0 LDC.64 R4, c[0x0][0x288] ;  /* 0x0000a200ff040b82 */ /* 0x000eb00000000a00 */
[----:B------:R-:W3:Y:S01]  /*18f0*/  @P0 LDC.64 R64, c[0x0][0x230] ;  /* 0x00008c00ff400b82 */ /* 0x000ee20000000a00 */
[----:B-1----:R-:W-:-:S07]  /*1900*/  @P0 MOV R3, R101 ;  /* 0x0000006500030202 */ /* 0x002fce0000000f00 */
[----:B0-----:R-:W0:Y:S01]  /*1910*/  @P0 LDC.64 R66, c[0x0][0x228] ;  /* 0x00008a00ff420b82 */ /* 0x001e220000000a00 */
[----:B--2---:R-:W-:-:S04]  /*1920*/  @P0 IMAD R2, R73, R4, RZ ;  /* 0x0000000449020224 */ /* 0x004fc800078e02ff */
[----:B------:R-:W-:Y:S01]  /*1930*/  @P0 IMAD R5, R71, R5, R2 ;  /* 0x0000000547050224 */ /* 0x000fe200078e0202 */
[----:B------:R-:W-:-:S05]  /*1940*/  @P0 MOV R2, R98 ;  /* 0x0000006200020202 */ /* 0x000fca0000000f00 */
[----:B------:R-:W-:-:S05]  /*1950*/  @P0 IMAD.WIDE.U32 R2, R71, R4, R2 ;  /* 0x0000000447020225 */ /* 0x000fca00078e0002 */
[----:B------:R-:W-:Y:S02]  /*1960*/  @P0 IADD3 R5, R3, R5, RZ ;  /* 0x0000000503050210 */ /* 0x000fe40007ffe0ff */
[C---:B------:R-:W-:Y:S02]  /*1970*/  @P0 SHF.L.U32 R3, R2.reuse, 0x1, RZ ;  /* 0x0000000102030819 */ /* 0x040fe400000006ff */
[----:B------:R-:W-:Y:S02]  /*1980*/  @P0 SHF.L.U64.HI R2, R2, 0x1, R5 ;  /* 0x0000000102020819 */ /* 0x000fe40000010205 */
[----:B---3--:R-:W-:-:S04]  /*1990*/  @P0 IADD3 R64, P6, R3, R64, RZ ;  /* 0x0000004003400210 */ /* 0x008fc80007fde0ff */
[C---:B------:R-:W-:Y:S02]  /*19a0*/  @P0 IADD3.X R65, R2.reuse, R65, RZ, P6, !PT ;  /* 0x0000004102410210 */ /* 0x040fe400037fe4ff */
[----:B0-----:R-:W-:Y:S02]  /*19b0*/  @P0 IADD3 R66, P6, R3, R66, RZ ;  /* 0x0000004203420210 */ /* 0x001fe40007fde0ff */
[----:B------:R-:W-:Y:S01]  /*19c0*/  MOV R5, RZ ;  /* 0x000000ff00057202 */ /* 0x000fe20000000f00 */
[----:B------:R0:W5:Y:S01]  /*19d0*/  @P0 LDG.E R6, desc[UR8][R64.64] ;  /* 0x0000000840060981 */ /* 0x000162000c1e1900 */
[----:B------:R-:W-:Y:S02]  /*19e0*/  @P0 IADD3.X R67, R2, R67, RZ, P6, !PT ;  /* 0x0000004302430210 */ /* 0x000fe400037fe4ff */
[----:B------:R-:W-:-:S03]  /*19f0*/  IADD3 R2, R0, 0x70, RZ ;  /* 0x0000007000027810 */ /* 0x000fc60007ffe0ff */
[----:B------:R-:W5:Y:S01]  /*1a00*/  @P0 LDG.E R5, desc[UR8][R66.64] ;  /* 0x0000000842050981 */ /* 0x000f62000c1e1900 */
[----:B------:R-:W-:Y:S02]  /*1a10*/  SHF.R.S32.HI R3, RZ, 0x1f, R2 ;  /* 0x0000001fff037819 */ /* 0x000fe40000011402 */
[----:B------:R-:W-:-:S04]  /*1a20*/  ISETP.GE.U32.AND P0, PT, R2, UR12, PT ;  /* 0x0000000c02007c0c */ /* 0x000fc8000bf06070 */
[----:B------:R-:W-:-:S04]  /*1a30*/  ISETP.GE.AND.EX P0, PT, R3, UR13, PT, P0 ;  /* 0x0000000d03007c0c */ /* 0x000fc8000bf06300 */
[----:B------:R-:W-:-:S13]  /*1a40*/  ISETP.LT.U32.AND P0, PT, R62, 0x200, !P0 ;  /* 0x000002003e00780c */ /* 0x000fda0004701070 */
[----:B------:R-:W1:Y:S01]  /*1a50*/  @P0 LDC.64 R2, c[0x0][0x288] ;  /* 0x0000a200ff020b82 */ /* 0x000e620000000a00 */
[----:B------:R-:W-:-:S04]  /*1a60*/  IADD3 R73, R60, 0x70, RZ ;  /* 0x000000703c497810 */ /* 0x000fc80007ffe0ff */
[----:B------:R-:W-:Y:S02]  /*1a70*/  SHF.R.S32.HI R95, RZ, 0x1f, R73 ;  /* 0x0000001fff5f7819 */ /* 0x000fe40000011449 */
[----:B0-----:R-:W-:Y:S01]  /*1a80*/  @P0 MOV R64, R98 ;  /* 0x0000006200400202 */ /* 0x001fe20000000f00 */
[----:B------:R-:W0:Y:S01]  /*1a90*/  @P0 LDC.64 R70, c[0x0][0x230] ;  /* 0x00008c00ff460b82 */ /* 0x000e220000000a00 */
[----:B------:R-:W-:Y:S01]  /*1aa0*/  @P0 MOV R65, R101 ;  /* 0x0000006500410202 */ /* 0x000fe20000000f00 */
[-C--:B-1----:R-:W-:Y:S02]  /*1ab0*/  @P0 IMAD R4, R95, R2.reuse, RZ ;  /* 0x000000025f040224 */ /* 0x082fe400078e02ff */
[----:B------:R-:W-:-:S04]  /*1ac0*/  @P0 IMAD.WIDE.U32 R64, R73, R2, R64 ;  /* 0x0000000249400225 */ /* 0x000fc800078e0040 */
[----:B------:R-:W-:Y:S02]  /*1ad0*/  @P0 IMAD R3, R73, R3, R4 ;  /* 0x0000000349030224 */ /* 0x000fe400078e0204 */
[----:B------:R-:W1:Y:S03]  /*1ae0*/  @P0 LDC.64 R72, c[0x0][0x228] ;  /* 0x00008a00ff480b82 */ /* 0x000e660000000a00 */
[----:B------:R-:W-:Y:S02]  /*1af0*/  @P0 IADD3 R65, R65, R3, RZ ;  /* 0x0000000341410210 */ /* 0x000fe40007ffe0ff */
[C---:B------:R-:W-:Y:S02]  /*1b00*/  @P0 SHF.L.U32 R3, R64.reuse, 0x1, RZ ;  /* 0x0000000140030819 */ /* 0x040fe400000006ff */
[----:B------:R-:W-:Y:S02]  /*1b10*/  @P0 SHF.L.U64.HI R64, R64, 0x1, R65 ;  /* 0x0000000140400819 */ /* 0x000fe40000010241 */
[----:B0-----:R-:W-:-:S04]  /*1b20*/  @P0 IADD3 R70, P6, R3, R70, RZ ;  /* 0x0000004603460210 */ /* 0x001fc80007fde0ff */
[----:B------:R-:W-:Y:S02]  /*1b30*/  @P0 IADD3.X R71, R64, R71, RZ, P6, !PT ;  /* 0x0000004740470210 */ /* 0x000fe400037fe4ff */
[----:B------:R-:W-:Y:S02]  /*1b40*/  MOV R4, RZ ;  /* 0x000000ff00047202 */ /* 0x000fe40000000f00 */
[----:B------:R-:W-:-:S04]  /*1b50*/  IADD3 R0, R0, 0x78, RZ ;  /* 0x0000007800007810 */ /* 0x000fc80007ffe0ff */
[----:B------:R0:W5:Y:S01]  /*1b60*/  @P0 LDG.E R4, desc[UR8][R70.64] ;  /* 0x0000000846040981 */ /* 0x000162000c1e1900 */
[----:B-1----:R-:W-:Y:S02]  /*1b70*/  @P0 IADD3 R72, P6, R3, R72, RZ ;  /* 0x0000004803480210 */ /* 0x002fe40007fde0ff */
[----:B------:R-:W-:Y:S02]  /*1b80*/  MOV R3, RZ ;  /* 0x000000ff00037202 */ /* 0x000fe40000000f00 */
[----:B------:R-:W-:Y:S02]  /*1b90*/  @P0 IADD3.X R73, R64, R73, RZ, P6, !PT ;  /* 0x0000004940490210 */ /* 0x000fe400037fe4ff */
[----:B------:R-:W-:-:S03]  /*1ba0*/  SHF.R.S32.HI R2, RZ, 0x1f, R0 ;  /* 0x0000001fff027819 */ /* 0x000fc60000011400 */
[----:B------:R1:W5:Y:S01]  /*1bb0*/  @P0 LDG.E R3, desc[UR8][R72.64] ;  /* 0x0000000848030981 */ /* 0x000362000c1e1900 */
[----:B------:R-:W-:-:S04]  /*1bc0*/  ISETP.GE.U32.AND P0, PT, R0, UR12, PT ;  /* 0x0000000c00007c0c */ /* 0x000fc8000bf06070 */
[----:B------:R-:W-:-:S04]  /*1bd0*/  ISETP.GE.AND.EX P0, PT, R2, UR13, PT, P0 ;  /* 0x0000000d02007c0c */ /* 0x000fc8000bf06300 */
[----:B------:R-:W-:-:S13]  /*1be0*/  ISETP.LT.U32.AND P0, PT, R62, 0x200, !P0 ;  /* 0x000002003e00780c */ /* 0x000fda0004701070 */
[----:B------:R-:W2:Y:S01]  /*1bf0*/  @P0 LDC.64 R64, c[0x0][0x288] ;  /* 0x0000a200ff400b82 */ /* 0x000ea20000000a00 */
[----:B------:R-:W-:Y:S02]  /*1c00*/  SHF.R.S32.HI R95, RZ, 0x1f, R13 ;  /* 0x0000001fff5f7819 */ /* 0x000fe4000001140d */
[----:B0-----:R-:W-:Y:S02]  /*1c10*/  @P0 MOV R70, R98 ;  /* 0x0000006200460202 */ /* 0x001fe40000000f00 */
[----:B------:R-:W-:-:S03]  /*1c20*/  @P0 MOV R71, R101 ;  /* 0x0000006500470202 */ /* 0x000fc60000000f00 */
[----:B------:R-:W0:Y:S01]  /*1c30*/  @P0 LDC.64 R66, c[0x0][0x230] ;  /* 0x00008c00ff420b82 */ /* 0x000e220000000a00 */
[-C--:B--2---:R-:W-:Y:S02]  /*1c40*/  @P0 IMAD R0, R95, R64.reuse, RZ ;  /* 0x000000405f000224 */ /* 0x084fe400078e02ff */
[----:B------:R-:W-:-:S04]  /*1c50*/  @P0 IMAD.WIDE.U32 R70, R13, R64, R70 ;  /* 0x000000400d460225 */ /* 0x000fc800078e0046 */
[----:B------:R-:W-:-:S05]  /*1c60*/  @P0 IMAD R65, R13, R65, R0 ;  /* 0x000000410d410224 */ /* 0x000fca00078e0200 */
[----:B------:R-:W-:Y:S02]  /*1c70*/  @P0 IADD3 R71, R71, R65, RZ ;  /* 0x0000004147470210 */ /* 0x000fe40007ffe0ff */
[C---:B------:R-:W-:Y:S02]  /*1c80*/  @P0 SHF.L.U32 R65, R70.reuse, 0x1, RZ ;  /* 0x0000000146410819 */ /* 0x040fe400000006ff */
[----:B------:R-:W-:Y:S02]  /*1c90*/  @P0 SHF.L.U64.HI R0, R70, 0x1, R71 ;  /* 0x0000000146000819 */ /* 0x000fe40000010247 */
[----:B------:R-:W2:Y:S01]  /*1ca0*/  @P0 LDC.64 R70, c[0x0][0x228] ;  /* 0x00008a00ff460b82 */ /* 0x000ea20000000a00 */
[----:B0-----:R-:W-:-:S04]  /*1cb0*/  @P0 IADD3 R66, P6, R65, R66, RZ ;  /* 0x0000004241420210 */ /* 0x001fc80007fde0ff */
[----:B------:R-:W-:Y:S02]  /*1cc0*/  @P0 IADD3.X R67, R0, R67, RZ, P6, !PT ;  /* 0x0000004300430210 */ /* 0x000fe400037fe4ff */
[----:B--2---:R-:W-:Y:S02]  /*1cd0*/  @P0 IADD3 R70, P6, R65, R70, RZ ;  /* 0x0000004641460210 */ /* 0x004fe40007fde0ff */
[----:B------:R-:W1:Y:S02]  /*1ce0*/  LDC.64 R64, c[0x0][0x248] ;  /* 0x00009200ff407b82 */ /* 0x000e640000000a00 */
[----:B-1----:R-:W-:-:S05]  /*1cf0*/  IMAD.WIDE R72, R19, 0x8, R64 ;  /* 0x0000000813487825 */ /* 0x002fca00078e0240 */
[----:B------:R0:W2:Y:S01]  /*1d00*/  LDG.E.64 R64, desc[UR8][R72.64] ;  /* 0x0000000848407981 */ /* 0x0000a2000c1e1b00 */
[----:B------:R-:W-:Y:S02]  /*1d10*/  MOV R2, RZ ;  /* 0x000000ff00027202 */ /* 0x000fe40000000f00 */
[----:B------:R-:W-:Y:S02]  /*1d20*/  @P0 IADD3.X R71, R0, R71, RZ, P6, !PT ;  /* 0x0000004700470210 */ /* 0x000fe400037fe4ff */
[----:B------:R-:W-:Y:S02]  /*1d30*/  MOV R0, RZ ;  /* 0x000000ff00007202 */ /* 0x000fe40000000f00 */
[----:B------:R1:W5:Y:S01]  /*1d40*/  @P0 LDG.E R2, desc[UR8][R66.64] ;  /* 0x0000000842020981 */ /* 0x000362000c1e1900 */
[----:B0-----:R-:W-:-:S03]  /*1d50*/  CS2R R72, SRZ ;  /* 0x0000000000487805 */ /* 0x001fc6000001ff00 */
[----:B------:R0:W5:Y:S04]  /*1d60*/  @P0 LDG.E R0, desc[UR8][R70.64] ;  /* 0x0000000846000981 */ /* 0x000168000c1e1900 */
[----:B------:R3:W5:Y:S01]  /*1d70*/  @P5 LDG.E R72, desc[UR8][R82.64] ;  /* 0x0000000852485981 */ /* 0x000762000c1e1900 */
[----:B-1----:R-:W-:-:S03]  /*1d80*/  CS2R R66, SRZ ;  /* 0x0000000000427805 */ /* 0x002fc6000001ff00 */
[----:B------:R-:W5:Y:S01]  /*1d90*/  @P5 LDG.E R73, desc[UR8][R80.64] ;  /* 0x0000000850495981 */ /* 0x000f62000c1e1900 */
[----:B------:R-:W-:-:S03]  /*1da0*/  ISETP.NE.AND P5, PT, R93, RZ, PT ;  /* 0x000000ff5d00720c */ /* 0x000fc60003fa5270 */
[----:B------:R1:W5:Y:S01]  /*1db0*/  @P2 LDG.E R66, desc[UR8][R88.64] ;  /* 0x0000000858422981 */ /* 0x000362000c1e1900 */
[----:B0-----:R-:W-:-:S06]  /*1dc0*/  CS2R R70, SRZ ;  /* 0x0000000000467805 */ /* 0x001fcc000001ff00 */
[----:B------:R0:W5:Y:S01]  /*1dd0*/  @P1 LDG.E R71, desc[UR8][R78.64] ;  /* 0x000000084e471981 */ /* 0x000162000c1e1900 */
[----:B------:R-:W-:Y:S02]  /*1de0*/  LOP3.LUT P6, RZ, R9, 0x2, RZ, 0xc0, !PT ;  /* 0x0000000209ff7812 */ /* 0x000fe400078cc0ff */
[----:B---3--:R-:W-:Y:S02]  /*1df0*/  CS2R R82, SRZ ;  /* 0x0000000000527805 */ /* 0x008fe4000001ff00 */
[----:B-1----:R-:W-:Y:S01]  /*1e00*/  CS2R R88, SRZ ;  /* 0x0000000000587805 */ /* 0x002fe2000001ff00 */
[----:B------:R1:W5:Y:S05]  /*1e10*/  @P1 LDG.E R70, desc[UR8][R84.64] ;  /* 0x0000000854461981 */ /* 0x00036a000c1e1900 */
[----:B------:R-:W5:Y:S01]  /*1e20*/  @P3 LDG.E R88, desc[UR8][R24.64] ;  /* 0x0000000818583981 */ /* 0x000f62000c1e1900 */
[----:B0-----:R-:W-:-:S03]  /*1e30*/  CS2R R78, SRZ ;  /* 0x00000000004e7805 */ /* 0x001fc6000001ff00 */
[----:B------:R-:W5:Y:S01]  /*1e40*/  @P3 LDG.E R89, desc[UR8][R28.64] ;  /* 0x000000081c593981 */ /* 0x000f62000c1e1900 */
[----:B-1----:R-:W-:-:S03]  /*1e50*/  CS2R R84, SRZ ;  /* 0x0000000000547805 */ /* 0x002fc6000001ff00 */
[----:B------:R-:W5:Y:S04]  /*1e60*/  @P6 LDG.E R82, desc[UR8][R40.64] ;  /* 0x0000000828526981 */ /* 0x000f68000c1e1900 */
[----:B------:R-:W5:Y:S01]  /*1e70*/  @P6 LDG.E R83, desc[UR8][R38.64] ;  /* 0x0000000826536981 */ /* 0x000f62000c1e1900 */
[----:B--2---:R-:W-:Y:S01]  /*1e80*/  FFMA.FTZ R94, -R64, R64, R65 ;  /* 0x00000040405e7223 */ /* 0x004fe20000010141 */
[----:B------:R-:W-:-:S04]  /*1e90*/  MOV R65, RZ ;  /* 0x000000ff00417202 */ /* 0x000fc80000000f00 */
[----:B------:R-:W-:Y:S02]  /*1ea0*/  FSETP.GTU.FTZ.AND P0, PT, R94, RZ, PT ;  /* 0x000000ff5e00720b */ /* 0x000fe40003f1c000 */
[----:B------:R0:W5:Y:S01]  /*1eb0*/  @P2 LDG.E R65, desc[UR8][R74.64] ;  /* 0x000000084a412981 */ /* 0x000162000c1e1900 */
[----:B------:R-:W-:Y:S02]  /*1ec0*/  ISETP.NE.AND P2, PT, R96, RZ, PT ;  /* 0x000000ff6000720c */ /* 0x000fe40003f45270 */
[----:B0-----:R-:W-:-:S08]  /*1ed0*/  CS2R R74, SRZ ;  /* 0x00000000004a7805 */ /* 0x001fd0000001ff00 */
[----:B------:R-:W0:Y:S03]  /*1ee0*/  @P0 LDC R97, c[0x0][0x250] ;  /* 0x00009400ff610b82 */ /* 0x000e260000000800 */
[----:B------:R1:W5:Y:S04]  /*1ef0*/  @P2 LDG.E R67, desc[UR8][R76.64] ;  /* 0x000000084c432981 */ /* 0x000368000c1e1900 */
[----:B------:R-:W5:Y:S04]  /*1f00*/  @P5 LDG.E R74, desc[UR8][R68.64] ;  /* 0x00000008444a5981 */ /* 0x000f68000c1e1900 */
[----:B------:R-:W5:Y:S01]  /*1f10*/  @P5 LDG.E R75, desc[UR8][R54.64] ;  /* 0x00000008364b5981 */ /* 0x000f62000c1e1900 */
[----:B------:R-:W-:-:S02]  /*1f20*/  ISETP.NE.AND P5, PT, R92, RZ, PT ;  /* 0x000000ff5c00720c */ /* 0x000fc40003fa5270 */
[----:B-1----:R-:W-:-:S11]  /*1f30*/  CS2R R76, SRZ ;  /* 0x00000000004c7805 */ /* 0x002fd6000001ff00 */
[----:B------:R-:W5:Y:S04]  /*1f40*/  @P5 LDG.E R76, desc[UR8][R52.64] ;  /* 0x00000008344c5981 */ /* 0x000f68000c1e1900 */
[----:B------:R-:W5:Y:S01]  /*1f50*/  @P5 LDG.E R77, desc[UR8][R50.64] ;  /* 0x00000008324d5981 */ /* 0x000f62000c1e1900 */
[----:B------:R-:W-:Y:S01]  /*1f60*/  ISETP.NE.AND P5, PT, R91, RZ, PT ;  /* 0x000000ff5b00720c */ /* 0x000fe20003fa5270 */
[----:B0-----:R-:W-:Y:S01]  /*1f70*/  @P0 FADD.FTZ R97, R94, R97 ;  /* 0x000000615e610221 */ /* 0x001fe20000010000 */
[----:B------:R-:W-:-:S06]  /*1f80*/  MOV R94, RZ ;  /* 0x000000ff005e7202 */ /* 0x000fcc0000000f00 */
[----:B------:R0:W5:Y:S05]  /*1f90*/  @P2 LDG.E R94, desc[UR8][R86.64] ;  /* 0x00000008565e2981 */ /* 0x00016a000c1e1900 */
[----:B------:R1:W5:Y:S04]  /*1fa0*/  @P5 LDG.E R78, desc[UR8][R48.64] ;  /* 0x00000008304e5981 */ /* 0x000368000c1e1900 */
[----:B------:R1:W5:Y:S01]  /*1fb0*/  @P5 LDG.E R79, desc[UR8][R46.64] ;  /* 0x000000082e4f5981 */ /* 0x000362000c1e1900 */
[----:B------:R-:W-:-:S02]  /*1fc0*/  ISETP.NE.AND P5, PT, R90, RZ, PT ;  /* 0x000000ff5a00720c */ /* 0x000fc40003fa5270 */
[----:B0-----:R-:W-:-:S06]  /*1fd0*/  CS2R R86, SRZ ;  /* 0x0000000000567805 */ /* 0x001fcc000001ff00 */
[----:B------:R1:W5:Y:S04]  /*1fe0*/  @P4 LDG.E R86, desc[UR8][R32.64] ;  /* 0x0000000820564981 */ /* 0x000368000c1e1900 */
[----:B------:R1:W5:Y:S04]  /*1ff0*/  @P4 LDG.E R87, desc[UR8][R30.64] ;  /* 0x000000081e574981 */ /* 0x000368000c1e1900 */
[----:B------:R1:W5:Y:S04]  /*2000*/  @P5 LDG.E R84, desc[UR8][R36.64] ;  /* 0x0000000824545981 */ /* 0x000368000c1e1900 */
[----:B------:R1:W5:Y:S01]  /*2010*/  @P5 LDG.E R85, desc[UR8][R34.64] ;  /* 0x0000000822555981 */ /* 0x000362000c1e1900 */
[----:B------:R-:W-:-:S06]  /*2020*/  MOV R95, 0x3f800000 ;  /* 0x3f800000005f7802 */ /* 0x000fcc0000000f00 */
[----:B------:R1:W0:Y:S01]  /*2030*/  @P0 MUFU.RSQ R95, R97 ;  /* 0x00000061005f0308 */ /* 0x0002220000001400 */
[----:B------:R-:W-:Y:S02]  /*2040*/  LOP3.LUT P0, RZ, R9, 0x4, RZ, 0xc0, !PT ;  /* 0x0000000409ff7812 */ /* 0x000fe4000780c0ff */
[----:B------:R-:W-:-:S11]  /*2050*/  CS2R R80, SRZ ;  /* 0x0000000000507805 */ /* 0x000fd6000001ff00 */
[----:B------:R1:W5:Y:S04]  /*2060*/  @P0 LDG.E R80, desc[UR8][R44.64] ;  /* 0x000000082c500981 */ /* 0x000368000c1e1900 */
[----:B------:R1:W5:Y:S01]  /*2070*/  @P0 LDG.E R81, desc[UR8][R42.64] ;  /* 0x000000082a510981 */ /* 0x000362000c1e1900 */
[----:B------:R-:W-:Y:S01]  /*2080*/  ISETP.GT.U32.AND P0, PT, R62, 0x1ff, PT ;  /* 0x000001ff3e00780c */ /* 0x000fe20003f04070 */
[----:B------:R-:W-:Y:S01]  /*2090*/  BSSY B0, `(.L_x_457) ;  /* 0x0000015000007945 */ /* 0x000fe20003800000 */
[----:B------:R-:W-:Y:S02]  /*20a0*/  CS2R R90, SRZ ;  /* 0x00000000005a7805 */ /* 0x000fe4000001ff00 */
[----:B------:R-:W-:-:S09]  /*20b0*/  CS2R R92, SRZ ;  /* 0x00000000005c7805 */ /* 0x000fd2000001ff00 */
[----:B01----:R-:W-:Y:S05]  /*20c0*/  @P0 BRA `(.L_x_458) ;  /* 0x0000000000440947 */ /* 0x003fea0003800000 */
        /* <DEDUP_REMOVED lines=10> */
[----:B------:R-:W3:Y:S04]  /*2170*/  @P0 LDG.E.U16 R28, desc[UR8][R24.64+0x2] ;  /* 0x00000208181c0981 */ /* 0x000ee8000c1e1500 */
[----:B------:R-:W4:Y:S04]  /*2180*/  LDG.E.U16 R90, desc[UR8][R26.64] ;  /* 0x000000081a5a7981 */ /* 0x000f28000c1e1500 */
[----:B------:R-:W4:Y:S01]  /*2190*/  LDG.E.U16 R93, desc[UR8][R26.64+0x2] ;  /* 0x000002081a5d7981 */ /* 0x000f22000c1e1500 */
[----:B--2---:R-:W-:Y:S02]  /*21a0*/  @P0 SHF.L.U32 R91, R29, 0x10, RZ ;  /* 0x000000101d5b0819 */ /* 0x004fe400000006ff */
[----:B---3--:R-:W-:-:S02]  /*21b0*/  @P0 SHF.L.U32 R92, R28, 0x10, RZ ;  /* 0x000000101c5c0819 */ /* 0x008fc400000006ff */
[----:B----4-:R-:W-:Y:S02]  /*21c0*/  SHF.L.U32 R90, R90, 0x10, RZ ;  /* 0x000000105a5a7819 */ /* 0x010fe400000006ff */
[----:B------:R-:W-:-:S07]  /*21d0*/  SHF.L.U32 R93, R93, 0x10, RZ ;  /* 0x000000105d5d7819 */ /* 0x000fce00000006ff */
.L_x_458:
[----:B------:R-:W-:Y:S05]  /*21e0*/  BSYNC B0 ;  /* 0x0000000000007941 */ /* 0x000fea0003800000 */
.L_x_457:
[----:B------:R-:W-:Y:S02]  /*21f0*/  ISETP.NE.AND P0, PT, RZ, UR10, PT ;  /* 0x0000000aff007c0c */ /* 0x000fe4000bf05270 */
[C---:B-----5:R-:W-:Y:S02]  /*2200*/  PRMT R24, R66.reuse, 0x7632, R24 ;  /* 0x0000763242187816 */ /* 0x060fe40000000018 */
[----:B------:R-:W-:Y:S02]  /*2210*/  SHF.L.U32 R25, R66, 0x10, RZ ;  /* 0x0000001042197819 */ /* 0x000fe400000006ff */
[----:B------:R-:W-:Y:S02]  /*2220*/  PRMT R26, R65, 0x7632, R26 ;  /* 0x00007632411a7816 */ /* 0x000fe4000000001a */
[----:B------:R-:W-:Y:S02]  /*2230*/  PRMT R28, R94, 0x7632, R28 ;  /* 0x000076325e1c7816 */ /* 0x000fe4000000001c */
[----:B------:R-:W-:-:S02]  /*2240*/  SHF.L.U32 R29, R24, 0x10, RZ ;  /* 0x00000010181d7819 */ /* 0x000fc400000006ff */
[----:B------:R-:W-:Y:S02]  /*2250*/  SHF.L.U32 R33, R94, 0x10, RZ ;  /* 0x000000105e217819 */ /* 0x000fe400000006ff */
[----:B------:R-:W-:Y:S01]  /*2260*/  SHF.L.U32 R30, R26, 0x10, RZ ;  /* 0x000000101a1e7819 */ /* 0x000fe200000006ff */
[----:B------:R-:W-:Y:S01]  /*2270*/  FADD.FTZ R26, -R64, R25 ;  /* 0x00000019401a7221 */ /* 0x000fe20000010100 */
[----:B------:R-:W-:Y:S01]  /*2280*/  SHF.L.U32 R35, R28, 0x10, RZ ;  /* 0x000000101c237819 */ /* 0x000fe200000006ff */
[C---:B------:R-:W-:Y:S01]  /*2290*/  FADD.FTZ R24, -R64.reuse, R29 ;  /* 0x0000001d40187221 */ /* 0x040fe20000010100 */
[----:B------:R-:W-:Y:S01]  /*22a0*/  PRMT R32, R67, 0x7632, R32 ;  /* 0x0000763243207816 */ /* 0x000fe20000000020 */
[C---:B------:R-:W-:Y:S01]  /*22b0*/  FADD.FTZ R40, -R64.reuse, R33 ;  /* 0x0000002140287221 */ /* 0x040fe20000010100 */
[----:B------:R-:W-:Y:S01]  /*22c0*/  LOP3.LUT R9, R9, 0xfffffeff, RZ, 0xc0, !PT ;  /* 0xfffffeff09097812 */ /* 0x000fe200078ec0ff */
[----:B------:R-:W-:Y:S01]  /*22d0*/  FADD.FTZ R42, -R64, R35 ;  /* 0x00000023402a7221 */ /* 0x000fe20000010100 */
[----:B------:R-:W-:Y:S01]  /*22e0*/  SHF.L.U32 R31, R65, 0x10, RZ ;  /* 0x00000010411f7819 */ /* 0x000fe200000006ff */
[-C--:B------:R-:W-:Y:S01]  /*22f0*/  FMUL.FTZ R26, R26, R95.reuse ;  /* 0x0000005f1a1a7220 */ /* 0x080fe20000410000 */
[----:B------:R-:W-:Y:S01]  /*2300*/  SHF.L.U32 R27, R67, 0x10, RZ ;  /* 0x00000010431b7819 */ /* 0x000fe200000006ff */
[----:B------:R-:W-:Y:S01]  /*2310*/  FMUL.FTZ R25, R24, R95 ;  /* 0x0000005f18197220 */ /* 0x000fe20000410000 */
[----:B------:R-:W-:-:S02]  /*2320*/  SHF.L.U32 R28, R32, 0x10, RZ ;  /* 0x00000010201c7819 */ /* 0x000fc400000006ff */
        /* <DEDUP_REMOVED lines=20> */
.L_x_459:
        /* <DEDUP_REMOVED lines=26> */
.L_x_460:
[----:B------:R-:W-:Y:S01]  /*2610*/  FFMA.FTZ R33, R25, R29, R26 ;  /* 0x0000001d19217223 */ /* 0x000fe2000001001a */
[----:B------:R-:W-:Y:S01]  /*2620*/  FADD.FTZ R26, RZ, R31 ;  /* 0x0000001fff1a7221 */ /* 0x000fe20000010000 */
[----:B------:R-:W-:Y:S01]  /*2630*/  FADD.FTZ R31, R29, R24 ;  /* 0x000000181d1f7221 */ /* 0x000fe20000010000 */
[----:B------:R-:W-:Y:S01]  /*2640*/  FFMA.FTZ R29, R25, R30, RZ ;  /* 0x0000001e191d7223 */ /* 0x000fe200000100ff */
[----:B------:R-:W-:Y:S01]  /*2650*/  FFMA.FTZ R44, R46, R27, R44 ;  /* 0x0000001b2e2c7223 */ /* 0x000fe2000001002c */
[----:B------:R-:W-:Y:S01]  /*2660*/  FMUL.FTZ R24, R27, R90 ;  /* 0x0000005a1b187220 */ /* 0x000fe20000410000 */
[--C-:B------:R-:W-:Y:S01]  /*2670*/  FADD.FTZ R68, R26, R27.reuse ;  /* 0x0000001b1a447221 */ /* 0x100fe20000010000 */
[----:B------:R-:W-:Y:S01]  /*2680*/  FADD.FTZ R25, RZ, R30 ;  /* 0x0000001eff197221 */ /* 0x000fe20000010000 */
        /* <DEDUP_REMOVED lines=9> */
[C---:B------:R-:W-:Y:S01]  /*2720*/  PRMT R26, R71.reuse, 0x7632, R26 ;  /* 0x00007632471a7816 */ /* 0x040fe2000000001a */
[C---:B------:R-:W-:Y:S01]  /*2730*/  FADD.FTZ R28, -R64.reuse, R29 ;  /* 0x0000001d401c7221 */ /* 0x040fe20000010100 */
[----:B------:R-:W-:Y:S01]  /*2740*/  SHF.L.U32 R115, R71, 0x10, RZ ;  /* 0x0000001047737819 */ /* 0x000fe200000006ff */
[----:B------:R-:W-:Y:S01]  /*2750*/  FADD.FTZ R30, -R64, R27 ;  /* 0x0000001b401e7221 */ /* 0x000fe20000010100 */
[----:B------:R-:W-:Y:S01]  /*2760*/  SHF.L.U32 R26, R26, 0x10, RZ ;  /* 0x000000101a1a7819 */ /* 0x000fe200000006ff */
[----:B------:R-:W-:-:S02]  /*2770*/  FMUL.FTZ R38, R28, R95 ;  /* 0x0000005f1c267220 */ /* 0x000fc40000410000 */
        /* <DEDUP_REMOVED lines=20> */
.L_x_461:
[----:B------:R-:W-:Y:S01]  /*28c0*/  FMUL.FTZ R27, R115, R90 ;  /* 0x0000005a731b7220 */ /* 0x000fe20000410000 */
[----:B------:R-:W-:Y:S01]  /*28d0*/  FADD.FTZ R30, R25, R24 ;  /* 0x00000018191e7221 */ /* 0x000fe20000010000 */
[----:B------:R-:W-:Y:S01]  /*28e0*/  PRMT R28, R72, 0x7632, R28 ;  /* 0x00007632481c7816 */ /* 0x000fe2000000001c */
[----:B------:R-:W-:Y:S01]  /*28f0*/  FADD.FTZ R113, R113, R26 ;  /* 0x0000001a71717221 */ /* 0x000fe20000010000 */
[C---:B------:R-:W-:Y:S01]  /*2900*/  FFMA.FTZ R110, R39.reuse, R26, R37 ;  /* 0x0000001a276e7223 */ /* 0x040fe20000010025 */
[----:B------:R-:W-:Y:S01]  /*2910*/  FMUL.FTZ R25, R26, R93 ;  /* 0x0000005d1a197220 */ /* 0x000fe20000410000 */
[----:B------:R-:W-:Y:S01]  /*2920*/  FFMA.FTZ R24, R38, R27, R36 ;  /* 0x0000001b26187223 */ /* 0x000fe20000010024 */
[----:B------:R-:W-:Y:S01]  /*2930*/  FADD.FTZ R26, R30, R27 ;  /* 0x0000001b1e1a7221 */ /* 0x000fe20000010000 */
[----:B------:R-:W-:Y:S01]  /*2940*/  SHF.L.U32 R27, R72, 0x10, RZ ;  /* 0x00000010481b7819 */ /* 0x000fe200000006ff */
[----:B------:R-:W-:Y:S01]  /*2950*/  FADD.FTZ R68, R68, R115 ;  /* 0x0000007344447221 */ /* 0x000fe20000010000 */
[----:B------:R-:W-:Y:S01]  /*2960*/  SHF.L.U32 R29, R28, 0x10, RZ ;  /* 0x000000101c1d7819 */ /* 0x000fe200000006ff */
[----:B------:R-:W-:Y:S01]  /*2970*/  FFMA.FTZ R39, R39, R25, R24 ;  /* 0x0000001927277223 */ /* 0x000fe20000010018 */
[C---:B------:R-:W-:Y:S01]  /*2980*/  PRMT R108, R73.reuse, 0x7632, R108 ;  /* 0x00007632496c7816 */ /* 0x040fe2000000006c */
[----:B------:R-:W-:Y:S01]  /*2990*/  FADD.FTZ R112, -R64, R27 ;  /* 0x0000001b40707221 */ /* 0x000fe20000010100 */
[----:B------:R-:W-:Y:S01]  /*29a0*/  FFMA.FTZ R115, R38, R115, R44 ;  /* 0x0000007326737223 */ /* 0x000fe2000001002c */
[----:B------:R-:W-:Y:S01]  /*29b0*/  FADD.FTZ R24, -R64, R29 ;  /* 0x0000001d40187221 */ /* 0x000fe20000010100 */
[----:B------:R-:W-:Y:S01]  /*29c0*/  SHF.L.U32 R69, R73, 0x10, RZ ;  /* 0x0000001049457819 */ /* 0x000fe200000006ff */
[-C--:B------:R-:W-:Y:S01]  /*29d0*/  FMUL.FTZ R112, R112, R95.reuse ;  /* 0x0000005f70707220 */ /* 0x080fe20000410000 */
[----:B------:R-:W-:Y:S01]  /*29e0*/  PRMT R36, R74, 0x7632, R36 ;  /* 0x000076324a247816 */ /* 0x000fe20000000024 */
        /* <DEDUP_REMOVED lines=21> */
.L_x_462:
[----:B------:R-:W-:Y:S01]  /*2b40*/  FADD.FTZ R26, R25, R26 ;  /* 0x0000001a191a7221 */ /* 0x000fe20000010000 */
[----:B------:R-:W-:Y:S01]  /*2b50*/  SHF.L.U32 R25, R74, 0x10, RZ ;  /* 0x000000104a197819 */ /* 0x000fe200000006ff */
[----:B------:R-:W-:Y:S01]  /*2b60*/  FMUL.FTZ R27, R69, R90 ;  /* 0x0000005a451b7220 */ /* 0x000fe20000410000 */
[----:B------:R-:W-:Y:S02]  /*2b70*/  SHF.L.U32 R29, R36, 0x10, RZ ;  /* 0x00000010241d7819 */ /* 0x000fe400000006ff */
[C---:B------:R-:W-:Y:S01]  /*2b80*/  PRMT R106, R75.reuse, 0x7632, R106 ;  /* 0x000076324b6a7816 */ /* 0x040fe2000000006a */
[----:B------:R-:W-:Y:S01]  /*2b90*/  FADD.FTZ R104, -R64, R25 ;  /* 0x0000001940687221 */ /* 0x000fe20000010100 */
        /* <DEDUP_REMOVED lines=27> */
.L_x_463:
[----:B------:R-:W-:Y:S01]  /*2d50*/  FFMA.FTZ R31, R111, R25, R24 ;  /* 0x000000196f1f7223 */ /* 0x000fe20000010018 */
[----:B------:R-:W-:Y:S01]  /*2d60*/  FADD.FTZ R26, R25, R26 ;  /* 0x0000001a191a7221 */ /* 0x000fe20000010000 */
[C---:B------:R-:W-:Y:S01]  /*2d70*/  PRMT R25, R76.reuse, 0x7632, R25 ;  /* 0x000076324c197816 */ /* 0x040fe20000000019 */
[----:B------:R-:W-:Y:S01]  /*2d80*/  FMUL.FTZ R27, R109, R90 ;  /* 0x0000005a6d1b7220 */ /* 0x000fe20000410000 */
[----:B------:R-:W-:Y:S02]  /*2d90*/  SHF.L.U32 R29, R76, 0x10, RZ ;  /* 0x000000104c1d7819 */ /* 0x000fe400000006ff */
[----:B------:R-:W-:Y:S01]  /*2da0*/  SHF.L.U32 R25, R25, 0x10, RZ ;  /* 0x0000001019197819 */ /* 0x000fe200000006ff */
[----:B------:R-:W-:Y:S01]  /*2db0*/  FFMA.FTZ R24, R104, R27, R31 ;  /* 0x0000001b68187223 */ /* 0x000fe2000001001f */
[C---:B------:R-:W-:Y:S01]  /*2dc0*/  PRMT R102, R77.reuse, 0x7632, R102 ;  /* 0x000076324d667816 */ /* 0x040fe20000000066 */
[----:B------:R-:W-:Y:S01]  /*2dd0*/  FADD.FTZ R96, -R64, R29 ;  /* 0x0000001d40607221 */ /* 0x000fe20000010100 */
        /* <DEDUP_REMOVED lines=27> */
.L_x_464:
[----:B------:R-:W-:Y:S01]  /*2f90*/  FFMA.FTZ R31, R107, R25, R24 ;  /* 0x000000196b1f7223 */ /* 0x000fe20000010018 */
        /* <DEDUP_REMOVED lines=33> */
.L_x_465:
        /* <DEDUP_REMOVED lines=36> */
.L_x_466:
        /* <DEDUP_REMOVED lines=34> */
.L_x_467:
[----:B------:R-:W-:Y:S01]  /*3610*/  FFMA.FTZ R31, R49, R25, R24 ;  /* 0x00000019311f7223 */ /* 0x000fe20000010018 */
[----:B------:R-:W-:Y:S01]  /*3620*/  FMUL.FTZ R27, R47, R90 ;  /* 0x0000005a2f1b7220 */ /* 0x000fe20000410000 */
[--C-:B------:R-:W-:Y:S01]  /*3630*/  FADD.FTZ R28, R25, R26.reuse ;  /* 0x0000001a191c7221 */ /* 0x100fe20000010000 */
[----:B------:R-:W-:Y:S02]  /*3640*/  PRMT R26, R84, 0x7632, R26 ;  /* 0x00007632541a7816 */ /* 0x000fe4000000001a */
[----:B------:R-:W-:Y:S01]  /*3650*/  FFMA.FTZ R24, R44, R27, R31 ;  /* 0x0000001b2c187223 */ /* 0x000fe2000001001f */
[----:B------:R-:W-:Y:S01]  /*3660*/  FADD.FTZ R25, R28, R27 ;  /* 0x0000001b1c197221 */ /* 0x000fe20000010000 */
[----:B------:R-:W-:Y:S01]  /*3670*/  SHF.L.U32 R29, R84, 0x10, RZ ;  /* 0x00000010541d7819 */ /* 0x000fe200000006ff */
[----:B------:R-:W-:Y:S01]  /*3680*/  FMUL.FTZ R28, R46, R93 ;  /* 0x0000005d2e1c7220 */ /* 0x000fe20000410000 */
[----:B------:R-:W-:Y:S02]  /*3690*/  SHF.L.U32 R27, R26, 0x10, RZ ;  /* 0x000000101a1b7819 */ /* 0x000fe400000006ff */
[C---:B------:R-:W-:Y:S01]  /*36a0*/  PRMT R42, R85.reuse, 0x7632, R42 ;  /* 0x00007632552a7816 */ /* 0x040fe2000000002a */
[C---:B------:R-:W-:Y:S01]  /*36b0*/  FADD.FTZ R40, -R64.reuse, R29 ;  /* 0x0000001d40287221 */ /* 0x040fe20000010100 */
[----:B------:R-:W-:Y:S01]  /*36c0*/  SHF.L.U32 R43, R85, 0x10, RZ ;  /* 0x00000010552b7819 */ /* 0x000fe200000006ff */
[----:B------:R-:W-:Y:S01]  /*36d0*/  FADD.FTZ R30, -R64, R27 ;  /* 0x0000001b401e7221 */ /* 0x000fe20000010100 */
[----:B------:R-:W-:Y:S01]  /*36e0*/  PRMT R26, R86, 0x7632, R26 ;  /* 0x00007632561a7816 */ /* 0x000fe2000000001a */
        /* <DEDUP_REMOVED lines=22> */
.L_x_468:
[----:B------:R-:W-:Y:S01]  /*3850*/  FFMA.FTZ R33, R45, R28, R24 ;  /* 0x0000001c2d217223 */ /* 0x000fe20000010018 */
[----:B------:R-:W-:Y:S01]  /*3860*/  FMUL.FTZ R27, R43, R90 ;  /* 0x0000005a2b1b7220 */ /* 0x000fe20000410000 */
[----:B------:R-:W-:Y:S01]  /*3870*/  FADD.FTZ R28, R28, R25 ;  /* 0x000000191c1c7221 */ /* 0x000fe20000010000 */
[----:B------:R-:W-:Y:S02]  /*3880*/  SHF.L.U32 R29, R86, 0x10, RZ ;  /* 0x00000010561d7819 */ /* 0x000fe400000006ff */
[----:B------:R-:W-:Y:S01]  /*3890*/  SHF.L.U32 R31, R26, 0x10, RZ ;  /* 0x000000101a1f7819 */ /* 0x000fe200000006ff */
[----:B------:R-:W-:Y:S01]  /*38a0*/  FADD.FTZ R25, R28, R27 ;  /* 0x0000001b1c197221 */ /* 0x000fe20000010000 */
[C---:B------:R-:W-:Y:S01]  /*38b0*/  PRMT R38, R87.reuse, 0x7632, R38 ;  /* 0x0000763257267816 */ /* 0x040fe20000000026 */
[----:B------:R-:W-:Y:S01]  /*38c0*/  FADD.FTZ R36, -R64, R29 ;  /* 0x0000001d40247221 */ /* 0x000fe20000010100 */
[----:B------:R-:W-:Y:S01]  /*38d0*/  FFMA.FTZ R24, R40, R27, R33 ;  /* 0x0000001b28187223 */ /* 0x000fe20000010021 */
[----:B------:R-:W-:Y:S01]  /*38e0*/  FADD.FTZ R28, -R64, R31 ;  /* 0x0000001f401c7221 */ /* 0x000fe20000010100 */
        /* <DEDUP_REMOVED lines=24> */
.L_x_469:
[----:B------:R-:W-:Y:S01]  /*3a70*/  FFMA.FTZ R31, R41, R26, R24 ;  /* 0x0000001a291f7223 */ /* 0x000fe20000010018 */
[----:B------:R-:W-:Y:S01]  /*3a80*/  FMUL.FTZ R27, R39, R90 ;  /* 0x0000005a271b7220 */ /* 0x000fe20000410000 */
[----:B------:R-:W-:Y:S01]  /*3a90*/  FADD.FTZ R28, R26, R25 ;  /* 0x000000191a1c7221 */ /* 0x000fe20000010000 */
        /* <DEDUP_REMOVED lines=33> */
.L_x_470:
        /* <DEDUP_REMOVED lines=34> */
.L_x_471:
[----:B------:R-:W-:Y:S01]  /*3ed0*/  FFMA.FTZ R117, R33, R26, R24 ;  /* 0x0000001a21757223 */ /* 0x000fe20000010018 */
[--C-:B------:R-:W-:Y:S01]  /*3ee0*/  FADD.FTZ R26, R26, R25.reuse ;  /* 0x000000191a1a7221 */ /* 0x100fe20000010000 */
[----:B------:R-:W-:Y:S01]  /*3ef0*/  FMUL.FTZ R27, R31, R90 ;  /* 0x0000005a1f1b7220 */ /* 0x000fe20000410000 */
[----:B------:R-:W-:Y:S01]  /*3f00*/  PRMT R25, R6, 0x7632, R25 ;  /* 0x0000763206197816 */ /* 0x000fe20000000019 */
[----:B------:R-:W-:Y:S01]  /*3f10*/  FMUL.FTZ R116, R30, R93 ;  /* 0x0000005d1e747220 */ /* 0x000fe20000410000 */
[----:B------:R-:W-:Y:S01]  /*3f20*/  SHF.L.U32 R119, R6, 0x10, RZ ;  /* 0x0000001006777819 */ /* 0x000fe200000006ff */
[----:B------:R-:W-:Y:S01]  /*3f30*/  FFMA.FTZ R24, R28, R27, R117 ;  /* 0x0000001b1c187223 */ /* 0x000fe20000010075 */
[----:B------:R-:W-:Y:S01]  /*3f40*/  SHF.L.U32 R25, R25, 0x10, RZ ;  /* 0x0000001019197819 */ /* 0x000fe200000006ff */
[----:B------:R-:W-:Y:S01]  /*3f50*/  FADD.FTZ R27, R26, R27 ;  /* 0x0000001b1a1b7221 */ /* 0x000fe20000010000 */
[----:B------:R-:W-:Y:S01]  /*3f60*/  PRMT R26, R5, 0x7632, R26 ;  /* 0x00007632051a7816 */ /* 0x000fe2000000001a */
[----:B------:R-:W-:Y:S01]  /*3f70*/  FFMA.FTZ R117, R29, R116, R24 ;  /* 0x000000741d757223 */ /* 0x000fe20000010018 */
[C---:B------:R-:W-:Y:S01]  /*3f80*/  FADD.FTZ R24, -R64.reuse, R119 ;  /* 0x0000007740187221 */ /* 0x040fe20000010100 */
[----:B------:R-:W-:Y:S01]  /*3f90*/  FADD.FTZ R114, -R64, R25 ;  /* 0x0000001940727221 */ /* 0x000fe20000010100 */
[----:B------:R-:W-:Y:S01]  /*3fa0*/  FADD.FTZ R116, R116, R27 ;  /* 0x0000001b74747221 */ /* 0x000fe20000010000 */
        /* <DEDUP_REMOVED lines=23> */
.L_x_472:
[----:B------:R-:W-:Y:S01]  /*4120*/  FMUL.FTZ R119, R27, R90 ;  /* 0x0000005a1b777220 */ /* 0x000fe20000410000 */
[----:B------:R-:W-:Y:S01]  /*4130*/  FFMA.FTZ R115, R112, R69, R115 ;  /* 0x0000004570737223 */ /* 0x000fe20000010073 */
[--C-:B------:R-:W-:Y:S01]  /*4140*/  FADD.FTZ R114, R68, R69.reuse ;  /* 0x0000004544727221 */ /* 0x100fe20000010000 */
[----:B------:R-:W-:Y:S01]  /*4150*/  PRMT R69, R4, 0x7632, R69 ;  /* 0x0000763204457816 */ /* 0x000fe20000000045 */
[----:B------:R-:W-:Y:S01]  /*4160*/  FFMA.FTZ R68, R24, R119, R117 ;  /* 0x0000007718447223 */ /* 0x000fe20000010075 */
[----:B------:R-:W-:Y:S01]  /*4170*/  FMUL.FTZ R112, R26, R93 ;  /* 0x0000005d1a707220 */ /* 0x000fe20000410000 */
[----:B------:R-:W-:Y:S01]  /*4180*/  FADD.FTZ R119, R116, R119 ;  /* 0x0000007774777221 */ /* 0x000fe20000010000 */
[----:B------:R-:W-:Y:S02]  /*4190*/  SHF.L.U32 R117, R4, 0x10, RZ ;  /* 0x0000001004757819 */ /* 0x000fe400000006ff */
[----:B------:R-:W-:Y:S01]  /*41a0*/  SHF.L.U32 R121, R69, 0x10, RZ ;  /* 0x0000001045797819 */ /* 0x000fe200000006ff */
[----:B------:R-:W-:Y:S01]  /*41b0*/  FFMA.FTZ R69, R25, R112, R68 ;  /* 0x0000007019457223 */ /* 0x000fe20000010044 */
[----:B------:R-:W-:Y:S01]  /*41c0*/  FADD.FTZ R68, R112, R119 ;  /* 0x0000007770447221 */ /* 0x000fe20000010000 */
        /* <DEDUP_REMOVED lines=26> */
.L_x_473:
[----:B------:R-:W-:-:S04]  /*4370*/  FMUL.FTZ R117, R121, R90 ;  /* 0x0000005a79757220 */ /* 0x000fc80000410000 */
[----:B------:R-:W-:Y:S01]  /*4380*/  FFMA.FTZ R112, R118, R117, R69 ;  /* 0x0000007576707223 */ /* 0x000fe20000010045 */
[----:B------:R-:W-:Y:S01]  /*4390*/  FADD.FTZ R117, R68, R117 ;  /* 0x0000007544757221 */ /* 0x000fe20000010000 */
[----:B------:R-:W-:-:S04]  /*43a0*/  FMUL.FTZ R68, R116, R93 ;  /* 0x0000005d74447220 */ /* 0x000fc80000410000 */
[--C-:B------:R-:W-:Y:S01]  /*43b0*/  FFMA.FTZ R69, R119, R68, R112.reuse ;  /* 0x0000004477457223 */ /* 0x100fe20000010070 */
[----:B------:R-:W-:Y:S01]  /*43c0*/  PRMT R112, R2, 0x7632, R112 ;  /* 0x0000763202707816 */ /* 0x000fe20000000070 */
[----:B------:R-:W-:Y:S01]  /*43d0*/  FADD.FTZ R68, R68, R117 ;  /* 0x0000007544447221 */ /* 0x000fe20000010000 */
[----:B------:R-:W-:Y:S02]  /*43e0*/  SHF.L.U32 R117, R2, 0x10, RZ ;  /* 0x0000001002757819 */ /* 0x000fe400000006ff */
[----:B------:R-:W-:Y:S02]  /*43f0*/  SHF.L.U32 R123, R112, 0x10, RZ ;  /* 0x00000010707b7819 */ /* 0x000fe400000006ff */
[----:B------:R-:W-:Y:S01]  /*4400*/  PRMT R112, R0, 0x7632, R112 ;  /* 0x0000763200707816 */ /* 0x000fe20000000070 */
[----:B------:R-:W-:Y:S01]  /*4410*/  FADD.FTZ R120, -R64, R117 ;  /* 0x0000007540787221 */ /* 0x000fe20000010100 */
[----:B------:R-:W-:Y:S01]  /*4420*/  SHF.L.U32 R117, R0, 0x10, RZ ;  /* 0x0000001000757819 */ /* 0x000fe200000006ff */
[----:B------:R-:W-:Y:S01]  /*4430*/  FADD.FTZ R122, -R64, R123 ;  /* 0x0000007b407a7221 */ /* 0x000fe20000010100 */
[----:B------:R-:W-:Y:S01]  /*4440*/  SHF.L.U32 R112, R112, 0x10, RZ ;  /* 0x0000001070707819 */ /* 0x000fe200000006ff */
[----:B------:R-:W-:-:S02]  /*4450*/  FMUL.FTZ R120, R120, R95 ;  /* 0x0000005f78787220 */ /* 0x000fc40000410000 */
[----:B------:R-:W-:Y:S01]  /*4460*/  FMUL.FTZ R123, R122, R95 ;  /* 0x0000005f7a7b7220 */ /* 0x000fe20000410000 */
        /* <DEDUP_REMOVED lines=19> */
.L_x_474:
[----:B------:R-:W-:Y:S01]  /*45a0*/  FMUL.FTZ R125, R117, R90 ;  /* 0x0000005a757d7220 */ /* 0x000fe20000410000 */
[----:B------:R-:W-:Y:S01]  /*45b0*/  ISETP.GT.AND P0, PT, R21, 0x1e, PT ;  /* 0x0000001e1500780c */ /* 0x000fe20003f04270 */
[----:B------:R-:W-:Y:S01]  /*45c0*/  FFMA.FTZ R110, R111, R108, R110 ;  /* 0x0000006c6f6e7223 */ /* 0x000fe2000001006e */
        /* <DEDUP_REMOVED lines=11> */
[----:B------:R-:W0:Y:S01]  /*4680*/  SHFL.DOWN PT, R125, R68, 0x1, 0x1f ;  /* 0x08201f00447d7f89 */ /* 0x000e2200000e0000 */
[----:B------:R-:W-:Y:S01]  /*4690*/  FADD.FTZ R114, R114, R103 ;  /* 0x0000006772727221 */ /* 0x000fe20000010000 */
[----:B------:R-:W-:Y:S01]  /*46a0*/  FFMA.FTZ R110, R97, R102, R110 ;  /* 0x00000066616e7223 */ /* 0x000fe2000001006e */
[----:B------:R-:W-:Y:S01]  /*46b0*/  FADD.FTZ R113, R113, R102 ;  /* 0x0000006671717221 */ /* 0x000fe20000010000 */
[----:B------:R-:W1:Y:S01]  /*46c0*/  SHFL.DOWN PT, R122, R69, 0x1, 0x1f ;  /* 0x08201f00457a7f89 */ /* 0x000e6200000e0000 */
        /* <DEDUP_REMOVED lines=20> */
[----:B------:R-:W-:Y:S01]  /*4810*/  FFMA.FTZ R110, R37, R38, R110 ;  /* 0x00000026256e7223 */ /* 0x000fe2000001006e */
[----:B------:R-:W-:Y:S01]  /*4820*/  FADD.FTZ R113, R113, R38 ;  /* 0x0000002671717221 */ /* 0x000fe20000010000 */
[----:B------:R-:W-:Y:S01]  /*4830*/  FFMA.FTZ R115, R32, R35, R115 ;  /* 0x0000002320737223 */ /* 0x000fe20000010073 */
[----:B-1----:R-:W-:Y:S01]  /*4840*/  @!P0 FADD.FTZ R69, R69, R122 ;  /* 0x0000007a45458221 */ /* 0x002fe20000010000 */
[----:B------:R-:W0:Y:S01]  /*4850*/  SHFL.DOWN PT, R125, R68, 0x2, 0x1f ;  /* 0x08401f00447d7f89 */ /* 0x000e2200000e0000 */
[----:B------:R-:W-:Y:S01]  /*4860*/  ISETP.GT.AND P0, PT, R21, 0x1d, PT ;  /* 0x0000001d1500780c */ /* 0x000fe20003f04270 */
        /* <DEDUP_REMOVED lines=24> */
[----:B------:R-:W-:Y:S01]  /*49f0*/  LEA R97, R62, UR5, 0x4 ;  /* 0x000000053e617c11 */ /* 0x000fe2000f8e20ff */
[----:B------:R-:W0:Y:S01]  /*4a00*/  LDC.64 R102, c[0x0][0x268] ;  /* 0x00009a00ff667b82 */ /* 0x000e220000000a00 */
[----:B-1----:R-:W-:Y:S01]  /*4a10*/  @!P0 FADD.FTZ R69, R69, R122 ;  /* 0x0000007a45458221 */ /* 0x002fe20000010000 */
[----:B------:R-:W1:Y:S01]  /*4a20*/  SHFL.DOWN PT, R125, R68, 0x4, 0x1f ;  /* 0x08801f00447d7f89 */ /* 0x000e6200000e0000 */
[----:B------:R-:W-:Y:S01]  /*4a30*/  ISETP.GT.AND P0, PT, R21, 0x1b, PT ;  /* 0x0000001b1500780c */ /* 0x000fe20003f04270 */
[----:B------:R-:W-:Y:S01]  /*4a40*/  BSSY B0, `(.L_x_475) ;  /* 0x000003c000007945 */ /* 0x000fe20003800000 */
        /* <DEDUP_REMOVED lines=59> */
.L_x_476:
[----:B------:R-:W-:Y:S05]  /*4e00*/  BSYNC B0 ;  /* 0x0000000000007941 */ /* 0x000fea0003800000 */
.L_x_475:
        /* <DEDUP_REMOVED lines=41> */
.L_x_478:
[----:B------:R-:W-:Y:S05]  /*50a0*/  BSYNC B0 ;  /* 0x0000000000007941 */ /* 0x000fea0003800000 */
.L_x_477:
        /* <DEDUP_REMOVED lines=16> */
.L_x_480:
[----:B------:R-:W-:Y:S05]  /*51b0*/  BSYNC B0 ;  /* 0x0000000000007941 */ /* 0x000fea0003800000 */
.L_x_479:
        /* <DEDUP_REMOVED lines=63> */
.L_x_483:
[----:B-1----:R-:W2:Y:S04]  /*55b0*/  LDG.E.STRONG.GPU R102, desc[UR8][R24.64] ;  /* 0x0000000818667981 */ /* 0x002ea8000c1ef900 */
[----:B--2---:R-:W-:Y:S01]  /*55c0*/  CCTL.IVALL ;  /* 0x00000000ff00798f */ /* 0x004fe20002000000 */
[----:B------:R-:W-:Y:S05]  /*55d0*/  YIELD ;  /* 0x0000000000007946 */ /* 0x000fea0003800000 */
[----:B------:R-:W-:-:S13]  /*55e0*/  ISETP.NE.AND P6, PT, R102, R109, PT ;  /* 0x0000006d6600720c */ /* 0x000fda0003fc5270 */
[----:B------:R-:W-:Y:S05]  /*55f0*/  @P6 BRA `(.L_x_483) ;  /* 0xfffffffc00ec6947 */ /* 0x000fea000383ffff */
.L_x_482:
        /* <DEDUP_REMOVED lines=22> */
.L_x_487:
        /* <DEDUP_REMOVED lines=115> */
.L_x_486:
        /* <DEDUP_REMOVED lines=63> */
.L_x_488:
[----:B------:R-:W-:-:S04]  /*6280*/  LOP3.LUT P6, RZ, R9, 0x1, RZ, 0xc0, !PT ;  /* 0x0000000109ff7812 */ /* 0x000fc800078cc0ff */
[----:B------:R-:W-:-:S13]  /*6290*/  ISETP.NE.OR P6, PT, R102, RZ, P6 ;  /* 0x000000ff6600720c */ /* 0x000fda00037c5670 */
[----:B------:R-:W-:Y:S05]  /*62a0*/  @!P6 BRA `(.L_x_484) ;  /* 0x00000000007ce947 */ /* 0x000fea0003800000 */
.L_x_485:
        /* <DEDUP_REMOVED lines=31> */
.L_x_484:
        /* <DEDUP_REMOVED lines=10> */
.L_x_490:
[----:B------:R-:W-:Y:S05]  /*6540*/  BSYNC B0 ;  /* 0x0000000000007941 */ /* 0x000fea0003800000 */
.L_x_489:
        /* <DEDUP_REMOVED lines=17> */
.L_x_481:
[----:B------:R-:W0:Y:S01]  /*6660*/  S2UR UR6, SR_CgaCtaId ;  /* 0x00000000000679c3 */ /* 0x000e220000008800 */
[----:B------:R-:W-:Y:S01]  /*6670*/  UMOV UR5, 0x400 ;  /* 0x0000040000057882 */ /* 0x000fe20000000000 */
[----:B------:R-:W-:Y:S02]  /*6680*/  ISETP.NE.AND P6, PT, RZ, UR10, PT ;  /* 0x0000000aff007c0c */ /* 0x000fe4000bfc5270 */
[----:B-1----:R-:W-:Y:S02]  /*6690*/  SHF.L.U32 R107, R66, 0x10, RZ ;  /* 0x00000010426b7819 */ /* 0x002fe400000006ff */
[----:B------:R-:W-:Y:S02]  /*66a0*/  SHF.L.U32 R31, R31, 0x10, RZ ;  /* 0x000000101f1f7819 */ /* 0x000fe400000006ff */
[----:B------:R-:W1:Y:S01]  /*66b0*/  LDC R102, c[0x0][0x2ac] ;  /* 0x0000ab00ff667b82 */ /* 0x000e620000000800 */
        /* <DEDUP_REMOVED lines=34> */
.L_x_491:
[----:B------:R-:W-:Y:S01]  /*68e0*/  LOP3.LUT P0, RZ, R9, 0x80, RZ, 0xc0, !PT ;  /* 0x0000008009ff7812 */ /* 0x000fe2000780c0ff */
[----:B------:R-:W-:-:S12]  /*68f0*/  BSSY B0, `(.L_x_492) ;  /* 0x0000014000007945 */ /* 0x000fd80003800000 */
[----:B------:R-:W-:Y:S05]  /*6900*/  @!P0 BRA `(.L_x_493) ;  /* 0x0000000000488947 */ /* 0x000fea0003800000 */
[----:B------:R-:W-:Y:S01]  /*6910*/  ULDC.64 UR12, c[0x0][0x288] ;  /* 0x0000a200000c7ab9 */ /* 0x000fe20000000a00 */
[----:B------:R-:W-:Y:S01]  /*6920*/  MOV R24, R98 ;  /* 0x0000006200187202 */ /* 0x000fe20000000f00 */
[----:B------:R-:W-:Y:S01]  /*6930*/  IMAD R31, R61, UR12, RZ ;  /* 0x0000000c3d1f7c24 */ /* 0x000fe2000f8e02ff */
[----:B------:R-:W-:Y:S01]  /*6940*/  MOV R25, R101 ;  /* 0x0000006500197202 */ /* 0x000fe20000000f00 */
[----:B------:R-:W-:Y:S02]  /*6950*/  FFMA.FTZ R94, R66, R94, R103 ;  /* 0x0000005e425e7223 */ /* 0x000fe40000010067 */
[C---:B------:R-:W-:Y:S02]  /*6960*/  IMAD R31, R60.reuse, UR13, R31 ;  /* 0x0000000d3c1f7c24 */ /* 0x040fe4000f8e021f */
[----:B------:R-:W-:Y:S01]  /*6970*/  IMAD.WIDE.U32 R24, R60, UR12, R24 ;  /* 0x0000000c3c187c25 */ /* 0x000fe2000f8e0018 */
[----:B------:R-:W-:-:S03]  /*6980*/  ULDC.64 UR12, c[0x0][0x210] ;  /* 0x00008400000c7ab9 */ /* 0x000fc60000000a00 */
[----:B------:R-:W-:Y:S01]  /*6990*/  FFMA.FTZ R94, R105, R90, -R94 ;  /* 0x0000005a695e7223 */ /* 0x000fe2000001085e */
[----:B------:R-:W-:Y:S01]  /*69a0*/  IADD3 R31, R25, R31, RZ ;  /* 0x0000001f191f7210 */ /* 0x000fe20007ffe0ff */
[----:B------:R-:W-:Y:S01]  /*69b0*/  FFMA.FTZ R25, R66, R68, R103 ;  /* 0x0000004442197223 */ /* 0x000fe20000010067 */
[----:B------:R-:W-:-:S04]  /*69c0*/  LEA R30, P0, R24, UR12, 0x1 ;  /* 0x0000000c181e7c11 */ /* 0x000fc8000f8008ff */
[----:B------:R-:W-:Y:S01]  /*69d0*/  LEA.HI.X R31, R24, UR13, R31, 0x1, P0 ;  /* 0x0000000d181f7c11 */ /* 0x000fe200080f0c1f */
[----:B------:R-:W-:Y:S01]  /*69e0*/  FFMA.FTZ R24, R104, R93, -R25 ;  /* 0x0000005d68187223 */ /* 0x000fe20000010819 */
[----:B------:R-:W-:-:S03]  /*69f0*/  FMUL.FTZ R25, R94, R95 ;  /* 0x0000005f5e197220 */ /* 0x000fc60000410000 */
[----:B------:R-:W-:-:S05]  /*6a00*/  FMUL.FTZ R24, R24, R95 ;  /* 0x0000005f18187220 */ /* 0x000fca0000410000 */
[----:B------:R-:W-:-:S05]  /*6a10*/  F2FP.BF16.F32.PACK_AB R25, R24, R25 ;  /* 0x000000191819723e */ /* 0x000fca00000010ff */
[----:B------:R0:W-:Y:S02]  /*6a20*/  STG.E desc[UR8][R30.64], R25 ;  /* 0x000000191e007986 */ /* 0x0001e4000c101908 */
.L_x_493:
[----:B------:R-:W-:Y:S05]  /*6a30*/  BSYNC B0 ;  /* 0x0000000000007941 */ /* 0x000fea0003800000 */
.L_x_492:
        /* <DEDUP_REMOVED lines=28> */
.L_x_494:
        /* <DEDUP_REMOVED lines=20> */
.L_x_496:
[----:B------:R-:W-:Y:S05]  /*6d40*/  BSYNC B0 ;  /* 0x0000000000007941 */ /* 0x000fea0003800000 */
.L_x_495:
        /* <DEDUP_REMOVED lines=27> */
.L_x_497:
        /* <DEDUP_REMOVED lines=20> */
.L_x_499:
[----:B------:R-:W-:Y:S05]  /*7040*/  BSYNC B0 ;  /* 0x0000000000007941 */ /* 0x000fea0003800000 */
.L_x_498:
        /* <DEDUP_REMOVED lines=27> */
.L_x_500:
        /* <DEDUP_REMOVED lines=23> */
.L_x_502:
[----:B------:R-:W-:Y:S05]  /*7370*/  BSYNC B0 ;  /* 0x0000000000007941 */ /* 0x000fea0003800000 */
.L_x_501:
        /* <DEDUP_REMOVED lines=28> */
.L_x_503:
        /* <DEDUP_REMOVED lines=23> */
.L_x_505:
[----:B------:R-:W-:Y:S05]  /*76b0*/  BSYNC B0 ;  /* 0x0000000000007941 */ /* 0x000fea0003800000 */
.L_x_504:
        /* <DEDUP_REMOVED lines=28> */
.L_x_506:
        /* <DEDUP_REMOVED lines=23> */
.L_x_508:
[----:B------:R-:W-:Y:S05]  /*79f0*/  BSYNC B0 ;  /* 0x0000000000007941 */ /* 0x000fea0003800000 */
.L_x_507:
        /* <DEDUP_REMOVED lines=28> */
.L_x_509:
        /* <DEDUP_REMOVED lines=23> */
.L_x_511:
[----:B------:R-:W-:Y:S05]  /*7d30*/  BSYNC B0 ;  /* 0x0000000000007941 */ /* 0x000fea0003800000 */
.L_x_510:
        /* <DEDUP_REMOVED lines=28> */
.L_x_512:
        /* <DEDUP_REMOVED lines=23> */
.L_x_514:
[----:B------:R-:W-:Y:S05]  /*8070*/  BSYNC B0 ;  /* 0x0000000000007941 */ /* 0x000fea0003800000 */
.L_x_513:
        /* <DEDUP_REMOVED lines=28> */
.L_x_515:
        /* <DEDUP_REMOVED lines=23> */
.L_x_517:
[----:B------:R-:W-:Y:S05]  /*83b0*/  BSYNC B0 ;  /* 0x0000000000007941 */ /* 0x000fea0003800000 */
.L_x_516:
[----:B------:R-:W-:Y:S01]  /*83c0*/  ISETP.NE.AND P6, PT, RZ, UR10, PT ;  /* 0x0000000aff007c0c */ /* 0x000fe2000bfc5270 */
[C---:B0-----:R-:W-:Y:S01]  /*83d0*/  FADD.FTZ R30, -R64.reuse, R49 ;  /* 0x00000031401e7221 */ /* 0x041fe20000010100 */
[----:B------:R-:W-:Y:S01]  /*83e0*/  FADD.FTZ R24, -R64, R47 ;  /* 0x0000002f40187221 */ /* 0x000fe20000010100 */
        /* <DEDUP_REMOVED lines=24> */
.L_x_518:
        /* <DEDUP_REMOVED lines=22> */
.L_x_520:
[----:B------:R-:W-:Y:S05]  /*86d0*/  BSYNC B0 ;  /* 0x0000000000007941 */ /* 0x000fea0003800000 */
.L_x_519:
        /* <DEDUP_REMOVED lines=29> */
.L_x_521:
        /* <DEDUP_REMOVED lines=22> */
.L_x_523:
[----:B------:R-:W-:Y:S05]  /*8a10*/  BSYNC B0 ;  /* 0x0000000000007941 */ /* 0x000fea0003800000 */
.L_x_522:
        /* <DEDUP_REMOVED lines=27> */
.L_x_524:
        /* <DEDUP_REMOVED lines=9> */
[----:B------:R-:W-:Y:S02]  /*8c60*/  IMAD R25, R37, UR13, R8 ;  /* 0x0000000d25197c24 */ /* 0x000fe4000f8e0208 */
[--C-:B------:R-:W-:Y:S01]  /*8c70*/  FFMA.FTZ R8, R66, R40, R103.reuse ;  /* 0x0000002842087223 */ /* 0x100fe20000010067 */
[----:B------:R-:W-:Y:S02]  /*8c80*/  ULDC.64 UR12, c[0x0][0x210] ;  /* 0x00008400000c7ab9 */ /* 0x000fe40000000a00 */
[----:B------:R-:W-:Y:S01]  /*8c90*/  LEA R24, P0, R30, UR12, 0x1 ;  /* 0x0000000c1e187c11 */ /* 0x000fe2000f8008ff */
[----:B------:R-:W-:Y:S01]  /*8ca0*/  FFMA.FTZ R8, R89, R90, -R8 ;  /* 0x0000005a59087223 */ /* 0x000fe20000010808 */
[----:B------:R-:W-:Y:S01]  /*8cb0*/  IADD3 R25, R31, R25, RZ ;  /* 0x000000191f197210 */ /* 0x000fe20007ffe0ff */
[----:B------:R-:W-:-:S03]  /*8cc0*/  FFMA.FTZ R31, R66, R38, R103 ;  /* 0x00000026421f7223 */ /* 0x000fc60000010067 */
[----:B------:R-:W-:Y:S01]  /*8cd0*/  LEA.HI.X R25, R30, UR13, R25, 0x1, P0 ;  /* 0x0000000d1e197c11 */ /* 0x000fe200080f0c19 */
[----:B------:R-:W-:Y:S01]  /*8ce0*/  FFMA.FTZ R36, R36, R93, -R31 ;  /* 0x0000005d24247223 */ /* 0x000fe2000001081f */
[----:B------:R-:W-:-:S03]  /*8cf0*/  FMUL.FTZ R31, R8, R95 ;  /* 0x0000005f081f7220 */ /* 0x000fc60000410000 */
[----:B------:R-:W-:-:S05]  /*8d00*/  FMUL.FTZ R8, R36, R95 ;  /* 0x0000005f24087220 */ /* 0x000fca0000410000 */
[----:B------:R-:W-:-:S05]  /*8d10*/  F2FP.BF16.F32.PACK_AB R31, R8, R31 ;  /* 0x0000001f081f723e */ /* 0x000fca00000010ff */
[----:B------:R0:W-:Y:S02]  /*8d20*/  STG.E desc[UR8][R24.64], R31 ;  /* 0x0000001f18007986 */ /* 0x0001e4000c101908 */
.L_x_526:
[----:B------:R-:W-:Y:S05]  /*8d30*/  BSYNC B0 ;  /* 0x0000000000007941 */ /* 0x000fea0003800000 */
.L_x_525:
[----:B------:R-:W-:Y:S01]  /*8d40*/  SHF.L.U32 R35, R35, 0x10, RZ ;  /* 0x0000001023237819 */ /* 0x000fe200000006ff */
[----:B0-----:R-:W-:Y:S01]  /*8d50*/  FADD.FTZ R24, -R64, R43 ;  /* 0x0000002b40187221 */ /* 0x001fe20000010100 */
[----:B------:R-:W-:Y:S01]  /*8d60*/  IADD3 R41, R102, 0x60, RZ ;  /* 0x0000006066297810 */ /* 0x000fe20007ffe0ff */
[----:B------:R-:W-:Y:S01]  /*8d70*/  ULDC.64 UR12, c[0x0][0x290] ;  /* 0x0000a400000c7ab9 */ /* 0x000fe20000000a00 */
[----:B------:R-:W-:Y:S01]  /*8d80*/  SHF.L.U32 R31, R7, 0x10, RZ ;  /* 0x00000010071f7819 */ /* 0x000fe200000006ff */
[----:B------:R-:W-:Y:S01]  /*8d90*/  FADD.FTZ R8, -R64, R35 ;  /* 0x0000002340087221 */ /* 0x000fe20000010100 */
        /* <DEDUP_REMOVED lines=23> */
.L_x_527:
        /* <DEDUP_REMOVED lines=27> */
.L_x_529:
[----:B------:R-:W-:Y:S05]  /*90c0*/  BSYNC B0 ;  /* 0x0000000000007941 */ /* 0x000fea0003800000 */
.L_x_528:
        /* <DEDUP_REMOVED lines=27> */
.L_x_530:
        /* <DEDUP_REMOVED lines=27> */
.L_x_532:
[----:B------:R-:W-:Y:S05]  /*9430*/  BSYNC B0 ;  /* 0x0000000000007941 */ /* 0x000fea0003800000 */
.L_x_531:
        /* <DEDUP_REMOVED lines=27> */
.L_x_533:
        /* <DEDUP_REMOVED lines=29> */
.L_x_535:
[----:B------:R-:W-:Y:S05]  /*97c0*/  BSYNC B0 ;  /* 0x0000000000007941 */ /* 0x000fea0003800000 */
.L_x_534:
[----:B------:R-:W-:Y:S01]  /*97d0*/  IADD3 R102, R102, 0x78, RZ ;  /* 0x0000007866667810 */ /* 0x000fe20007ffe0ff */
[-C--:B------:R-:W-:Y:S01]  /*97e0*/  FMUL.FTZ R8, R8, R95.reuse ;  /* 0x0000005f08087220 */ /* 0x080fe20000410000 */
[----:B0-----:R-:W-:Y:S01]  /*97f0*/  SHF.L.U32 R5, R0, 0x10, RZ ;  /* 0x0000001000057819 */ /* 0x001fe200000006ff */
[----:B------:R-:W-:Y:S01]  /*9800*/  FMUL.FTZ R64, R64, R95 ;  /* 0x0000005f40407220 */ /* 0x000fe20000410000 */
[----:B------:R-:W-:Y:S02]  /*9810*/  SHF.L.U32 R26, R26, 0x10, RZ ;  /* 0x000000101a1a7819 */ /* 0x000fe400000006ff */
        /* <DEDUP_REMOVED lines=20> */
.L_x_536:
[----:B------:R-:W-:Y:S01]  /*9960*/  ISETP.GE.U32.AND P0, PT, R102, UR12, PT ;  /* 0x0000000c66007c0c */ /* 0x000fe2000bf06070 */
[----:B------:R-:W-:Y:S03]  /*9970*/  BSSY B0, `(.L_x_537) ;  /* 0x0000016000007945 */ /* 0x000fe60003800000 */
[----:B------:R-:W-:-:S04]  /*9980*/  ISETP.GE.AND.EX P0, PT, R24, UR13, PT, P0 ;  /* 0x0000000d18007c0c */ /* 0x000fc8000bf06300 */
[----:B------:R-:W-:-:S13]  /*9990*/  ISETP.LT.U32.AND P0, PT, R62, 0x200, !P0 ;  /* 0x000002003e00780c */ /* 0x000fda0004701070 */
[----:B------:R-:W-:Y:S05]  /*99a0*/  @!P0 BRA `(.L_x_538) ;  /* 0x0000000000488947 */ /* 0x000fea0003800000 */
[----:B------:R-:W-:Y:S01]  /*99b0*/  SHF.R.S32.HI R0, RZ, 0x1f, R13 ;  /* 0x0000001fff007819 */ /* 0x000fe2000001140d */
[----:B------:R-:W-:Y:S01]  /*99c0*/  ULDC.64 UR12, c[0x0][0x288] ;  /* 0x0000a200000c7ab9 */ /* 0x000fe20000000a00 */
[----:B------:R-:W-:-:S03]  /*99d0*/  MOV R99, R101 ;  /* 0x0000006500637202 */ /* 0x000fc60000000f00 */
[----:B------:R-:W-:Y:S02]  /*99e0*/  IMAD R0, R0, UR12, RZ ;  /* 0x0000000c00007c24 */ /* 0x000fe4000f8e02ff */
[----:B------:R-:W-:-:S04]  /*99f0*/  IMAD.WIDE.U32 R98, R13, UR12, R98 ;  /* 0x0000000c0d627c25 */ /* 0x000fc8000f8e0062 */
[----:B------:R-:W-:Y:S02]  /*9a00*/  IMAD R3, R13, UR13, R0 ;  /* 0x0000000d0d037c24 */ /* 0x000fe4000f8e0200 */
[C-C-:B------:R-:W-:Y:S01]  /*9a10*/  FFMA.FTZ R0, R66.reuse, R8, R103.reuse ;  /* 0x0000000842007223 */ /* 0x140fe20000010067 */
[----:B------:R-:W-:Y:S01]  /*9a20*/  FFMA.FTZ R103, R66, R64, R103 ;  /* 0x0000004042677223 */ /* 0x000fe20000010067 */
[----:B------:R-:W-:Y:S02]  /*9a30*/  ULDC.64 UR12, c[0x0][0x210] ;  /* 0x00008400000c7ab9 */ /* 0x000fe40000000a00 */
[----:B------:R-:W-:Y:S01]  /*9a40*/  FFMA.FTZ R0, R5, R90, -R0 ;  /* 0x0000005a05007223 */ /* 0x000fe20000010800 */
[----:B------:R-:W-:Y:S01]  /*9a50*/  FFMA.FTZ R26, R26, R93, -R103 ;  /* 0x0000005d1a1a7223 */ /* 0x000fe20000010867 */
[----:B------:R-:W-:Y:S02]  /*9a60*/  IADD3 R3, R99, R3, RZ ;  /* 0x0000000363037210 */ /* 0x000fe40007ffe0ff */
[-C--:B------:R-:W-:Y:S01]  /*9a70*/  FMUL.FTZ R0, R0, R95.reuse ;  /* 0x0000005f00007220 */ /* 0x080fe20000410000 */
[----:B------:R-:W-:Y:S01]  /*9a80*/  FMUL.FTZ R5, R26, R95 ;  /* 0x0000005f1a057220 */ /* 0x000fe20000410000 */
[----:B------:R-:W-:-:S04]  /*9a90*/  LEA R2, P0, R98, UR12, 0x1 ;  /* 0x0000000c62027c11 */ /* 0x000fc8000f8008ff */
[----:B------:R-:W-:Y:S02]  /*9aa0*/  LEA.HI.X R3, R98, UR13, R3, 0x1, P0 ;  /* 0x0000000d62037c11 */ /* 0x000fe400080f0c03 */
[----:B------:R-:W-:-:S05]  /*9ab0*/  F2FP.BF16.F32.PACK_AB R5, R5, R0 ;  /* 0x000000000505723e */ /* 0x000fca00000010ff */
[----:B------:R0:W-:Y:S02]  /*9ac0*/  STG.E desc[UR8][R2.64], R5 ;  /* 0x0000000502007986 */ /* 0x0001e4000c101908 */
.L_x_538:
[----:B------:R-:W-:Y:S05]  /*9ad0*/  BSYNC B0 ;  /* 0x0000000000007941 */ /* 0x000fea0003800000 */
.L_x_537:
[----:B------:R-:W-:Y:S02]  /*9ae0*/  IADD3 R19, R22, R19, RZ ;  /* 0x0000001316137210 */ /* 0x000fe40007ffe0ff */
[----:B------:R-:W-:Y:S02]  /*9af0*/  IADD3 R20, R20, 0x1, RZ ;  /* 0x0000000114147810 */ /* 0x000fe40007ffe0ff */
[----:B------:R-:W-:-:S13]  /*9b00*/  ISETP.GE.AND P0, PT, R19, UR4, PT ;  /* 0x0000000413007c0c */ /* 0x000fda000bf06270 */
[----:B------:R-:W-:Y:S05]  /*9b10*/  @!P0 BRA `(.L_x_539) ;  /* 0xffffff6800e88947 */ /* 0x000fea000383ffff */
.L_x_456:
[----:B------:R-:W1:Y:S01]  /*9b20*/  LDC R6, c[0x0][0xc] ;  /* 0x00000300ff067b82 */ /* 0x000e620000000800 */
[----:B------:R-:W-:Y:S01]  /*9b30*/  ISETP.NE.AND P2, PT, R62, RZ, PT ;  /* 0x000000ff3e00720c */ /* 0x000fe20003f45270 */
[----:B------:R-:W-:Y:S06]  /*9b40*/  BSSY B0, `(.L_x_540) ;  /* 0x0000015000007945 */ /* 0x000fec0003800000 */
[----:B------:R-:W2:Y:S08]  /*9b50*/  LDC R7, c[0x0][0x10] ;  /* 0x00000400ff077b82 */ /* 0x000eb00000000800 */
[----:B0-----:R-:W0:Y:S01]  /*9b60*/  LDC.64 R2, c[0x0][0x258] ;  /* 0x00009600ff027b82 */ /* 0x001e220000000a00 */
[----:B-1----:R-:W-:-:S02]  /*9b70*/  IADD3 R0, R6, -0x1, RZ ;  /* 0xffffffff06007810 */ /* 0x002fc40007ffe0ff */
[----:B------:R-:W-:Y:S02]  /*9b80*/  ISETP.NE.AND P1, PT, R6, 0x1, PT ;  /* 0x000000010600780c */ /* 0x000fe40003f25270 */
[----:B------:R-:W-:Y:S02]  /*9b90*/  ISETP.NE.AND P0, PT, R0, UR7, PT ;  /* 0x0000000700007c0c */ /* 0x000fe4000bf05270 */
[C---:B--2---:R-:W-:Y:S02]  /*9ba0*/  SHF.L.U32 R0, R7.reuse, 0x1, RZ ;  /* 0x0000000107007819 */ /* 0x044fe400000006ff */
[----:B------:R-:W-:Y:S02]  /*9bb0*/  IADD3 R4, R7, -0x1, RZ ;  /* 0xffffffff07047810 */ /* 0x000fe40007ffe0ff */
[----:B------:R-:W-:Y:S02]  /*9bc0*/  SEL R5, R0, RZ, P1 ;  /* 0x000000ff00057207 */ /* 0x000fe40000800000 */
[----:B------:R-:W-:-:S03]  /*9bd0*/  ISETP.NE.OR P0, PT, R63, R4, P0 ;  /* 0x000000043f00720c */ /* 0x000fc60000705670 */
[----:B0-----:R-:W-:Y:S01]  /*9be0*/  IMAD.WIDE.U32 R2, R5, 0x4, R2 ;  /* 0x0000000405027825 */ /* 0x001fe200078e0002 */
        /* <DEDUP_REMOVED lines=10> */
.L_x_541:
[----:B------:R-:W-:Y:S05]  /*9c90*/  BSYNC B0 ;  /* 0x0000000000007941 */ /* 0x000fea0003800000 */
.L_x_540:
[----:B------:R-:W-:Y:S05]  /*9ca0*/  @P0 EXIT ;  /* 0x000000000000094d */ /* 0x000fea0003800000 */
[----:B------:R-:W-:Y:S05]  /*9cb0*/  @P2 BRA `(.L_x_542) ;  /* 0x0000000000202947 */ /* 0x000fea0003800000 */
[----:B------:R-:W-:-:S05]  /*9cc0*/  IMAD R0, R6, R7, RZ ;  /* 0x0000000706007224 */ /* 0x000fca00078e02ff */
[----:B------:R-:W-:-:S13]  /*9cd0*/  ISETP.NE.AND P0, PT, R0, -0x1, PT ;  /* 0xffffffff0000780c */ /* 0x000fda0003f05270 */
[----:B------:R-:W-:Y:S05]  /*9ce0*/  @!P0 BRA `(.L_x_542) ;  /* 0x0000000000148947 */ /* 0x000fea0003800000 */
.L_x_543:
[----:B0-----:R-:W2:Y:S04]  /*9cf0*/  LDG.E.STRONG.GPU R5, desc[UR8][R2.64] ;  /* 0x0000000802057981 */ /* 0x001ea8000c1ef900 */
[----:B--2---:R-:W-:Y:S01]  /*9d00*/  CCTL.IVALL ;  /* 0x00000000ff00798f */ /* 0x004fe20002000000 */
[----:B------:R-:W-:Y:S05]  /*9d10*/  YIELD ;  /* 0x0000000000007946 */ /* 0x000fea0003800000 */
[----:B------:R-:W-:-:S13]  /*9d20*/  ISETP.NE.AND P0, PT, R5, R0, PT ;  /* 0x000000000500720c */ /* 0x000fda0003f05270 */
[----:B------:R-:W-:Y:S05]  /*9d30*/  @P0 BRA `(.L_x_543) ;  /* 0xfffffffc00ec0947 */ /* 0x000fea000383ffff */
.L_x_542:
[----:B------:R-:W-:Y:S05]  /*9d40*/  WARPSYNC.ALL ;  /* 0x0000000000007948 */ /* 0x000fea0003800000 */
[----:B------:R-:W1:Y:S08]  /*9d50*/  LDC.64 R22, c[0x0][0x288] ;  /* 0x0000a200ff167b82 */ /* 0x000e700000000a00 */
[----:B------:R-:W-:Y:S01]  /*9d60*/  BAR.SYNC.DEFER_BLOCKING 0x0 ;  /* 0x0000000000007b1d */ /* 0x000fe20000010000 */
[----:B-1----:R-:W-:-:S04]  /*9d70*/  LEA.HI R0, P0, R23, R22, RZ, 0x1 ;  /* 0x0000001617007211 */ /* 0x002fc800078108ff */
[----:B0-----:R-:W-:-:S04]  /*9d80*/  IADD3.X R3, RZ, R23, RZ, P0, !PT ;  /* 0x00000017ff037210 */ /* 0x001fc800007fe4ff */
        /* <DEDUP_REMOVED lines=8> */
[----:B------:R-:W0:Y:S01]  /*9e10*/  LDC.64 R14, c[0x0][0x218] ;  /* 0x00008600ff0e7b82 */ /* 0x000e220000000a00 */
[----:B------:R-:W-:Y:S01]  /*9e20*/  SHF.L.U64.HI R23, R22, 0x2, R23 ;  /* 0x0000000216177819 */ /* 0x000fe20000010217 */
[----:B------:R-:W-:Y:S01]  /*9e30*/  ULDC.64 UR4, c[0x0][0x268] ;  /* 0x00009a0000047ab9 */ /* 0x000fe20000000a00 */
[----:B------:R-:W-:Y:S02]  /*9e40*/  IADD3 R5, R3, R5, RZ ;  /* 0x0000000503057210 */ /* 0x000fe40007ffe0ff */
[----:B------:R-:W-:Y:S02]  /*9e50*/  SHF.L.U64.HI R33, R25, 0x2, R27 ;  /* 0x0000000219217819 */ /* 0x000fe4000001021b */
[----:B------:R-:W-:Y:S01]  /*9e60*/  LEA.HI R2, P0, R5, R2, RZ, 0x1 ;  /* 0x0000000205027211 */ /* 0x000fe200078108ff */
[----:B------:R-:W1:Y:S03]  /*9e70*/  LDC.64 R16, c[0x0][0x220] ;  /* 0x00008800ff107b82 */ /* 0x000e660000000a00 */
[----:B------:R-:W-:-:S04]  /*9e80*/  IADD3.X R5, RZ, R5, RZ, P0, !PT ;  /* 0x00000005ff057210 */ /* 0x000fc800007fe4ff */
[--C-:B------:R-:W-:Y:S02]  /*9e90*/  SHF.R.S64 R29, R2, 0x1, R5.reuse ;  /* 0x00000001021d7819 */ /* 0x100fe40000001005 */
[----:B------:R-:W-:-:S04]  /*9ea0*/  SHF.R.S32.HI R2, RZ, 0x1, R5 ;  /* 0x00000001ff027819 */ /* 0x000fc80000011405 */
[----:B------:R-:W-:-:S07]  /*9eb0*/  SHF.L.U64.HI R31, R29, 0x2, R2 ;  /* 0x000000021d1f7819 */ /* 0x000fce0000010202 */
.L_x_544:
[----:B------:R-:W-:-:S04]  /*9ec0*/  LEA R6, P0, R62, UR4, 0x2 ;  /* 0x000000043e067c11 */ /* 0x000fc8000f8010ff */
[----:B------:R-:W-:Y:S02]  /*9ed0*/  LEA.HI.X R7, R62, UR5, R0, 0x2, P0 ;  /* 0x000000053e077c11 */ /* 0x000fe400080f1400 */
[-C--:B------:R-:W-:Y:S02]  /*9ee0*/  LEA R8, P0, R25, R6.reuse, 0x2 ;  /* 0x0000000619087211 */ /* 0x080fe400078010ff */
[-C--:B------:R-:W-:Y:S01]  /*9ef0*/  LEA R12, P2, R29, R6.reuse, 0x2 ;  /* 0x000000061d0c7211 */ /* 0x080fe200078410ff */
[----:B------:R-:W2:Y:S01]  /*9f00*/  LDG.E R0, desc[UR8][R6.64] ;  /* 0x0000000806007981 */ /* 0x000ea2000c1e1900 */
[----:B------:R-:W-:Y:S02]  /*9f10*/  LEA R10, P1, R22, R6, 0x2 ;  /* 0x00000006160a7211 */ /* 0x000fe400078210ff */
[C---:B------:R-:W-:Y:S02]  /*9f20*/  IADD3.X R9, R7.reuse, R33, RZ, P0, !PT ;  /* 0x0000002107097210 */ /* 0x040fe400007fe4ff */
[----:B------:R-:W-:-:S02]  /*9f30*/  IADD3.X R13, R7, R31, RZ, P2, !PT ;  /* 0x0000001f070d7210 */ /* 0x000fc400017fe4ff */
[----:B------:R-:W-:Y:S02]  /*9f40*/  IADD3.X R11, R23, R7, RZ, P1, !PT ;  /* 0x00000007170b7210 */ /* 0x000fe40000ffe4ff */
        /* <DEDUP_REMOVED lines=8> */
[----:B--2---:R-:W-:Y:S02]  /*9fd0*/  F2FP.BF16.F32.PACK_AB R19, R9, R0 ;  /* 0x000000000913723e */ /* 0x004fe400000010ff */
[----:B------:R-:W-:Y:S02]  /*9fe0*/  SHF.R.S32.HI R0, RZ, 0x1f, R62 ;  /* 0x0000001fff007819 */ /* 0x000fe4000001143e */
[----:B---3--:R-:W-:Y:S01]  /*9ff0*/  F2FP.BF16.F32.PACK_AB R21, R13, R10 ;  /* 0x0000000a0d15723e */ /* 0x008fe200000010ff */
[----:B------:R2:W-:Y:S04]  /*a000*/  STG.E desc[UR8][R2.64], R19 ;  /* 0x0000001302007986 */ /* 0x0005e8000c101908 */
[----:B------:R2:W-:Y:S01]  /*a010*/  STG.E desc[UR8][R4.64], R21 ;  /* 0x0000001504007986 */ /* 0x0005e2000c101908 */
[----:B------:R-:W-:-:S13]  /*a020*/  ISETP.GT.AND.EX P0, PT, R27, R0, PT, P0 ;  /* 0x000000001b00720c */ /* 0x000fda0003f04300 */
[----:B--2---:R-:W-:Y:S05]  /*a030*/  @P0 BRA `(.L_x_544) ;  /* 0xfffffffc00a00947 */ /* 0x004fea000383ffff */
[----:B------:R-:W-:Y:S05]  /*a040*/  EXIT ;  /* 0x000000000000794d */ /* 0x000fea0003800000 */
.L_x_545:
        /* <DEDUP_REMOVED lines=11> */
.L_x_5665:


//--------------------- .text._Z35group_norm_nhwc_bwd_one_pass_kernelI11Bf16IOBf16WLi256ELi128ELi512EEv26Group_norm_nhwc_bwd_params --------------------------
	.section	.text._Z35group_norm_nhwc_bwd_one_pass_kernelI11Bf16IOBf16WLi256ELi128ELi512EEv26Group_norm_nhwc_bwd_params,"ax",@progbits
	.align	128
        .global         _Z35group_norm_nhwc_bwd_one_pass_kernelI11Bf16IOBf16WLi256ELi128ELi512EEv26Group_norm_nhwc_bwd_params
        .type           _Z35group_norm_nhwc_bwd_one_pass_kernelI11Bf16IOBf16WLi256ELi128ELi512EEv26Group_norm_nhwc_bwd_params,@function
        .size           _Z35group_norm_nhwc_bwd_one_pass_kernelI11Bf16IOBf16WLi256ELi128ELi512EEv26Group_norm_nhwc_bwd_params,(.L_x_5666 - _Z35group_norm_nhwc_bwd_one_pass_kernelI11Bf16IOBf16WLi256ELi128ELi512EEv26Group_norm_nhwc_bwd_params)
        .other          _Z35group_norm_nhwc_bwd_one_pass_kernelI11Bf16IOBf16WLi256ELi128ELi512EEv26Group_norm_nhwc_bwd_params,@"STO_CUDA_ENTRY STV_DEFAULT"
_Z35group_norm_nhwc_bwd_one_pass_kernelI11Bf16IOBf16WLi256ELi128ELi512EEv26Group_norm_nhwc_bwd_params:
.text._Z35group_norm_nhwc_bwd_one_pass_kernelI11Bf16IOBf16WLi256ELi128ELi512EEv26Group_norm_nhwc_bwd_params:
        /* <DEDUP_REMOVED lines=212> */
.L_x_693:
[----:B------:R-:W2:Y:S01]  /*0d40*/  LDL R6, [R1+0x84] ;  /* 0x0000840001067983 */ /* 0x000ea20000100800 */
[----:B------:R-:W-:-:S03]  /*0d50*/  ULDC UR13, c[0x0][0x2a0] ;  /* 0x0000a800000d7ab9 */ /* 0x000fc60000000800 */
[----:B------:R-:W3:Y:S01]  /*0d60*/  LDL R9, [R1+0x80] ;  /* 0x0000800001097983 */ /* 0x000ee20000100800 */
[----:B0-----:R-:W-:Y:S02]  /*0d70*/  MOV R2, UR13 ;  /* 0x0000000d00027c02 */ /* 0x001fe40008000f00 */
[----:B------:R-:W-:Y:S01]  /*0d80*/  IABS R4, UR19 ;  /* 0x0000001300047c13 */ /* 0x000fe20008000000 */
[----:B------:R-:W4:Y:S01]  /*0d90*/  LDL R16, [R1+0x44] ;  /* 0x0000440001107983 */ /* 0x000f220000100800 */
[----:B------:R-:W-:Y:S01]  /*0da0*/  IABS R2, R2 ;  /* 0x0000000200027213 */ /* 0x000fe20000000000 */
[----:B------:R-:W-:Y:S01]  /*0db0*/  UMOV UR6, URZ ;  /* 0x0000003f00067c82 */ /* 0x000fe20008000000 */
[----:B------:R-:W-:Y:S01]  /*0dc0*/  R2UR UR12, R4 ;  /* 0x00000000040c72ca */ /* 0x000fe200000e0000 */
[----:B------:R-:W-:Y:S01]  /*0dd0*/  UISETP.GE.AND UP0, UPT, UR19, URZ, UPT ;  /* 0x0000003f1300728c */ /* 0x000fe2000bf06270 */
[----:B------:R-:W-:Y:S01]  /*0de0*/  R2UR UR14, R2 ;  /* 0x00000000020e72ca */ /* 0x000fe200000e0000 */
[----:B------:R-:W4:Y:S01]  /*0df0*/  LDL R15, [R1+0x7c] ;  /* 0x00007c00010f7983 */ /* 0x000f220000100800 */
[----:B------:R-:W-:Y:S01]  /*0e00*/  P2R R8, PR, RZ, 0x8 ;  /* 0x00000008ff087803 */ /* 0x000fe20000000000 */
[----:B------:R-:W1:Y:S01]  /*0e10*/  @P5 LDC.64 R94, c[0x0][0x228] ;  /* 0x00008a00ff5e5b82 */ /* 0x000e620000000a00 */
[C---:B------:R-:W-:Y:S01]  /*0e20*/  LOP3.LUT P3, RZ, R10.reuse, 0x200000, RZ, 0xc0, !PT ;  /* 0x002000000aff7812 */ /* 0x040fe2000786c0ff */
[----:B------:R-:W4:Y:S01]  /*0e30*/  LDL R14, [R1+0x40] ;  /* 0x00004000010e7983 */ /* 0x000f220000100800 */
[----:B------:R-:W-:-:S02]  /*0e40*/  LOP3.LUT P1, RZ, R10, 0x400, RZ, 0xc0, !PT ;  /* 0x000004000aff7812 */ /* 0x000fc4000782c0ff */
[----:B0-----:R-:W-:Y:S01]  /*0e50*/  P2R R0, PR, RZ, 0x4 ;  /* 0x00000004ff007803 */ /* 0x001fe20000000000 */
[----:B------:R-:W4:Y:S01]  /*0e60*/  LDL R18, [R1+0x3c] ;  /* 0x00003c0001127983 */ /* 0x000f220000100800 */
[----:B------:R-:W-:Y:S01]  /*0e70*/  LOP3.LUT P6, RZ, R10, 0x80000, RZ, 0xc0, !PT ;  /* 0x000800000aff7812 */ /* 0x000fe200078cc0ff */
[----:B------:R-:W0:Y:S02]  /*0e80*/  @P4 LDC.64 R40, c[0x0][0x230] ;  /* 0x00008c00ff284b82 */ /* 0x000e240000000a00 */
[----:B------:R-:W1:Y:S01]  /*0e90*/  I2F.RP R2, UR14 ;  /* 0x0000000e00027d06 */ /* 0x000e620008209400 */
[----:B------:R-:W4:Y:S04]  /*0ea0*/  LDL R17, [R1+0x74] ;  /* 0x0000740001117983 */ /* 0x000f280000100800 */
[----:B------:R-:W4:Y:S01]  /*0eb0*/  LDL R19, [R1+0x70] ;  /* 0x0000700001137983 */ /* 0x000f220000100800 */
[----:B------:R-:W2:Y:S03]  /*0ec0*/  @P3 LDC.64 R4, c[0x0][0x288] ;  /* 0x0000a200ff043b82 */ /* 0x000ea60000000a00 */
[----:B------:R-:W4:Y:S04]  /*0ed0*/  LDL R21, [R1+0x6c] ;  /* 0x00006c0001157983 */ /* 0x000f280000100800 */
[----:B------:R-:W4:Y:S01]  /*0ee0*/  LDL R20, [R1+0x30] ;  /* 0x0000300001147983 */ /* 0x000f220000100800 */
[----:B------:R-:W0:Y:S01]  /*0ef0*/  @P3 LDC.64 R80, c[0x0][0x230] ;  /* 0x00008c00ff503b82 */ /* 0x000e220000000a00 */
[----:B-1----:R-:W1:Y:S02]  /*0f00*/  MUFU.RCP R2, R2 ;  /* 0x0000000200027308 */ /* 0x002e640000001000 */
[----:B------:R-:W4:Y:S04]  /*0f10*/  LDL R23, [R1+0x68] ;  /* 0x0000680001177983 */ /* 0x000f280000100800 */
[----:B------:R-:W4:Y:S01]  /*0f20*/  LDL R22, [R1+0x2c] ;  /* 0x00002c0001167983 */ /* 0x000f220000100800 */
[----:B------:R-:W4:Y:S03]  /*0f30*/  @P1 LDC.64 R82, c[0x0][0x230] ;  /* 0x00008c00ff521b82 */ /* 0x000f260000000a00 */
[----:B------:R-:W4:Y:S04]  /*0f40*/  LDL R27, [R1+0x64] ;  /* 0x00006400011b7983 */ /* 0x000f280000100800 */
[----:B------:R-:W4:Y:S01]  /*0f50*/  LDL R26, [R1+0x28] ;  /* 0x00002800011a7983 */ /* 0x000f220000100800 */
[----:B------:R-:W4:Y:S01]  /*0f60*/  @P4 LDC.64 R92, c[0x0][0x228] ;  /* 0x00008a00ff5c4b82 */ /* 0x000f220000000a00 */
[----:B-1----:R-:W-:-:S02]  /*0f70*/  IADD3 R3, R2, 0xffffffe, RZ ;  /* 0x0ffffffe02037810 */ /* 0x002fc40007ffe0ff */
[----:B------:R-:W4:Y:S01]  /*0f80*/  LDL R25, [R1+0x60] ;  /* 0x0000600001197983 */ /* 0x000f220000100800 */
[----:B------:R-:W-:-:S03]  /*0f90*/  SHF.L.U32 R2, R13, 0x1, RZ ;  /* 0x000000010d027819 */ /* 0x000fc600000006ff */
[----:B------:R-:W4:Y:S01]  /*0fa0*/  LDL R24, [R1+0x24] ;  /* 0x0000240001187983 */ /* 0x000f220000100800 */
[----:B------:R-:W1:Y:S01]  /*0fb0*/  F2I.FTZ.U32.TRUNC.NTZ R3, R3 ;  /* 0x0000000300037305 */ /* 0x000e62000021f000 */
[----:B------:R-:W-:Y:S02]  /*0fc0*/  LOP3.LUT R2, R2, 0x7e, RZ, 0xc0, !PT ;  /* 0x0000007e02027812 */ /* 0x000fe400078ec0ff */
[----:B------:R-:W4:Y:S04]  /*0fd0*/  LDL R33, [R1+0x58] ;  /* 0x0000580001217983 */ /* 0x000f280000100800 */
[----:B------:R-:W4:Y:S04]  /*0fe0*/  LDL R32, [R1+0x1c] ;  /* 0x00001c0001207983 */ /* 0x000f280000100800 */
[----:B------:R-:W4:Y:S01]  /*0ff0*/  LDL R31, [R1+0x54] ;  /* 0x00005400011f7983 */ /* 0x000f220000100800 */
[----:B-1----:R-:W-:-:S03]  /*1000*/  R2UR UR7, R3 ;  /* 0x00000000030772ca */ /* 0x002fc600000e0000 */
[----:B------:R-:W4:Y:S10]  /*1010*/  LDL R30, [R1+0x18] ;  /* 0x00001800011e7983 */ /* 0x000f340000100800 */
        /* <DEDUP_REMOVED lines=36> */
[----:B--2---:R-:W-:-:S07]  /*1260*/  @P3 IMAD R2, R6, R4, RZ ;  /* 0x0000000406023224 */ /* 0x004fce00078e02ff */
[----:B------:R-:W2:Y:S01]  /*1270*/  @P3 LDC.64 R6, c[0x0][0x228] ;  /* 0x00008a00ff063b82 */ /* 0x000ea20000000a00 */
[C---:B------:R-:W-:Y:S02]  /*1280*/  @P3 IMAD R5, R11.reuse, R5, R2 ;  /* 0x000000050b053224 */ /* 0x040fe400078e0202 */
[----:B------:R-:W-:-:S05]  /*1290*/  @P3 IMAD.WIDE.U32 R2, R11, R4, R42 ;  /* 0x000000040b023225 */ /* 0x000fca00078e002a */
[----:B------:R-:W-:Y:S02]  /*12a0*/  @P3 IADD3 R3, R3, R5, RZ ;  /* 0x0000000503033210 */ /* 0x000fe40007ffe0ff */
[C---:B------:R-:W-:Y:S02]  /*12b0*/  @P3 SHF.L.U32 R5, R2.reuse, 0x1, RZ ;  /* 0x0000000102053819 */ /* 0x040fe400000006ff */
[----:B------:R-:W-:Y:S02]  /*12c0*/  @P3 SHF.L.U64.HI R2, R2, 0x1, R3 ;  /* 0x0000000102023819 */ /* 0x000fe40000010203 */
[----:B0-----:R-:W-:-:S04]  /*12d0*/  @P3 IADD3 R80, P0, R5, R80, RZ ;  /* 0x0000005005503210 */ /* 0x001fc80007f1e0ff */
[----:B------:R-:W-:Y:S02]  /*12e0*/  @P3 IADD3.X R81, R2, R81, RZ, P0, !PT ;  /* 0x0000005102513210 */ /* 0x000fe400007fe4ff */
[----:B--2---:R-:W-:-:S04]  /*12f0*/  @P3 IADD3 R4, P0, R5, R6, RZ ;  /* 0x0000000605043210 */ /* 0x004fc80007f1e0ff */
[----:B------:R-:W-:Y:S02]  /*1300*/  @P3 IADD3.X R5, R2, R7, RZ, P0, !PT ;  /* 0x0000000702053210 */ /* 0x000fe400007fe4ff */
[----:B------:R-:W3:Y:S02]  /*1310*/  @P1 LDC.64 R6, c[0x0][0x288] ;  /* 0x0000a200ff061b82 */ /* 0x000ee40000000a00 */
[----:B---3--:R-:W-:Y:S02]  /*1320*/  @P1 IMAD R2, R9, R6, RZ ;  /* 0x0000000609021224 */ /* 0x008fe400078e02ff */
[----:B------:R-:W2:Y:S01]  /*1330*/  LDL R9, [R1+0x78] ;  /* 0x0000780001097983 */ /* 0x000ea20000100800 */
[----:B------:R-:W-:Y:S01]  /*1340*/  @P1 MOV R3, R43 ;  /* 0x0000002b00031202 */ /* 0x000fe20000000f00 */
[----:B----4-:R-:W-:Y:S01]  /*1350*/  @P1 IMAD R7, R16, R7, R2 ;  /* 0x0000000710071224 */ /* 0x010fe200078e0202 */
[----:B------:R-:W-:-:S05]  /*1360*/  @P1 MOV R2, R44 ;  /* 0x0000002c00021202 */ /* 0x000fca0000000f00 */
[----:B------:R-:W-:Y:S02]  /*1370*/  @P1 IMAD.WIDE.U32 R2, R16, R6, R2 ;  /* 0x0000000610021225 */ /* 0x000fe400078e0002 */
[----:B------:R-:W3:Y:S03]  /*1380*/  LDL R16, [R1+0x38] ;  /* 0x0000380001107983 */ /* 0x000ee60000100800 */
[----:B------:R-:W-:Y:S02]  /*1390*/  @P1 IADD3 R3, R3, R7, RZ ;  /* 0x0000000703031210 */ /* 0x000fe40007ffe0ff */
[----:B------:R-:W0:Y:S01]  /*13a0*/  @P1 LDC.64 R6, c[0x0][0x228] ;  /* 0x00008a00ff061b82 */ /* 0x000e220000000a00 */
[C---:B------:R-:W-:Y:S02]  /*13b0*/  @P1 SHF.L.U32 R117, R2.reuse, 0x1, RZ ;  /* 0x0000000102751819 */ /* 0x040fe400000006ff */
[----:B------:R-:W-:-:S02]  /*13c0*/  @P1 SHF.L.U64.HI R2, R2, 0x1, R3 ;  /* 0x0000000102021819 */ /* 0x000fc40000010203 */
[----:B------:R-:W-:-:S04]  /*13d0*/  @P1 IADD3 R82, P0, R117, R82, RZ ;  /* 0x0000005275521210 */ /* 0x000fc80007f1e0ff */
[----:B------:R-:W-:Y:S02]  /*13e0*/  @P1 IADD3.X R83, R2, R83, RZ, P0, !PT ;  /* 0x0000005302531210 */ /* 0x000fe400007fe4ff */
[----:B0-----:R-:W-:-:S04]  /*13f0*/  @P1 IADD3 R116, P0, R117, R6, RZ ;  /* 0x0000000675741210 */ /* 0x001fc80007f1e0ff */
[----:B------:R-:W-:Y:S02]  /*1400*/  @P1 IADD3.X R117, R2, R7, RZ, P0, !PT ;  /* 0x0000000702751210 */ /* 0x000fe400007fe4ff */
[----:B------:R-:W0:Y:S01]  /*1410*/  @P2 LDC.64 R6, c[0x0][0x288] ;  /* 0x0000a200ff062b82 */ /* 0x000e220000000a00 */
[----:B------:R-:W-:Y:S01]  /*1420*/  @P2 MOV R3, R43 ;  /* 0x0000002b00032202 */ /* 0x000fe20000000f00 */
[----:B0-----:R-:W-:-:S04]  /*1430*/  @P2 IMAD R2, R15, R6, RZ ;  /* 0x000000060f022224 */ /* 0x001fc800078e02ff */
[----:B------:R-:W-:Y:S01]  /*1440*/  @P2 IMAD R7, R14, R7, R2 ;  /* 0x000000070e072224 */ /* 0x000fe200078e0202 */
[----:B------:R-:W-:-:S05]  /*1450*/  @P2 MOV R2, R44 ;  /* 0x0000002c00022202 */ /* 0x000fca0000000f00 */
[----:B------:R-:W-:Y:S02]  /*1460*/  @P2 IMAD.WIDE.U32 R2, R14, R6, R2 ;  /* 0x000000060e022225 */ /* 0x000fe400078e0002 */
[----:B------:R-:W0:Y:S01]  /*1470*/  @P2 LDC.64 R14, c[0x0][0x228] ;  /* 0x00008a00ff0e2b82 */ /* 0x000e220000000a00 */
[----:B------:R-:W-:Y:S02]  /*1480*/  LOP3.LUT P1, RZ, R10, 0x100, RZ, 0xc0, !PT ;  /* 0x000001000aff7812 */ /* 0x000fe4000782c0ff */
[----:B------:R-:W-:Y:S02]  /*1490*/  @P2 IADD3 R7, R3, R7, RZ ;  /* 0x0000000703072210 */ /* 0x000fe40007ffe0ff */
[C---:B------:R-:W-:Y:S02]  /*14a0*/  @P2 SHF.L.U32 R3, R2.reuse, 0x1, RZ ;  /* 0x0000000102032819 */ /* 0x040fe400000006ff */
[----:B------:R-:W-:Y:S02]  /*14b0*/  @P2 SHF.L.U64.HI R6, R2, 0x1, R7 ;  /* 0x0000000102062819 */ /* 0x000fe40000010207 */
[----:B-1----:R-:W-:-:S04]  /*14c0*/  @P2 IADD3 R114, P0, R3, R114, RZ ;  /* 0x0000007203722210 */ /* 0x002fc80007f1e0ff */
[----:B------:R-:W-:Y:S01]  /*14d0*/  @P2 IADD3.X R115, R6, R115, RZ, P0, !PT ;  /* 0x0000007306732210 */ /* 0x000fe200007fe4ff */
[----:B------:R-:W1:Y:S01]  /*14e0*/  @P1 LDC.64 R78, c[0x0][0x230] ;  /* 0x00008c00ff4e1b82 */ /* 0x000e620000000a00 */
[----:B0-----:R-:W-:-:S04]  /*14f0*/  @P2 IADD3 R2, P0, R3, R14, RZ ;  /* 0x0000000e03022210 */ /* 0x001fc80007f1e0ff */
[----:B------:R-:W-:-:S03]  /*1500*/  @P2 IADD3.X R3, R6, R15, RZ, P0, !PT ;  /* 0x0000000f06032210 */ /* 0x000fc600007fe4ff */
[----:B------:R-:W2:Y:S01]  /*1510*/  @P1 LDC.64 R14, c[0x0][0x288] ;  /* 0x0000a200ff0e1b82 */ /* 0x000ea20000000a00 */
[----:B------:R-:W-:Y:S01]  /*1520*/  @P1 MOV R7, R43 ;  /* 0x0000002b00071202 */ /* 0x000fe20000000f00 */
[----:B--2---:R-:W-:-:S04]  /*1530*/  @P1 IMAD R6, R9, R14, RZ ;  /* 0x0000000e09061224 */ /* 0x004fc800078e02ff */
[----:B------:R-:W-:Y:S01]  /*1540*/  @P1 IMAD R9, R18, R15, R6 ;  /* 0x0000000f12091224 */ /* 0x000fe200078e0206 */
[----:B------:R-:W-:-:S05]  /*1550*/  @P1 MOV R6, R44 ;  /* 0x0000002c00061202 */ /* 0x000fca0000000f00 */
[----:B------:R-:W-:Y:S02]  /*1560*/  @P1 IMAD.WIDE.U32 R6, R18, R14, R6 ;  /* 0x0000000e12061225 */ /* 0x000fe400078e0006 */
[----:B------:R-:W2:Y:S01]  /*1570*/  LDL R18, [R1+0x34] ;  /* 0x0000340001127983 */ /* 0x000ea20000100800 */
[----:B------:R-:W0:Y:S01]  /*1580*/  @P1 LDC.64 R14, c[0x0][0x228] ;  /* 0x00008a00ff0e1b82 */ /* 0x000e220000000a00 */
[----:B------:R-:W-:Y:S02]  /*1590*/  LOP3.LUT P2, RZ, R10, 0x80, RZ, 0xc0, !PT ;  /* 0x000000800aff7812 */ /* 0x000fe4000784c0ff */
[----:B------:R-:W-:Y:S02]  /*15a0*/  @P1 IADD3 R7, R7, R9, RZ ;  /* 0x0000000907071210 */ /* 0x000fe40007ffe0ff */
[C---:B------:R-:W-:Y:S02]  /*15b0*/  @P1 SHF.L.U32 R113, R6.reuse, 0x1, RZ ;  /* 0x0000000106711819 */ /* 0x040fe400000006ff */
[----:B------:R-:W-:-:S02]  /*15c0*/  @P1 SHF.L.U64.HI R6, R6, 0x1, R7 ;  /* 0x0000000106061819 */ /* 0x000fc40000010207 */
[----:B-1----:R-:W-:-:S04]  /*15d0*/  @P1 IADD3 R78, P0, R113, R78, RZ ;  /* 0x0000004e714e1210 */ /* 0x002fc80007f1e0ff */
[----:B------:R-:W-:Y:S01]  /*15e0*/  @P1 IADD3.X R79, R6, R79, RZ, P0, !PT ;  /* 0x0000004f064f1210 */ /* 0x000fe200007fe4ff */
[----:B------:R-:W1:Y:S01]  /*15f0*/  @P2 LDC.64 R110, c[0x0][0x230] ;  /* 0x00008c00ff6e2b82 */ /* 0x000e620000000a00 */
[----:B0-----:R-:W-:-:S04]  /*1600*/  @P1 IADD3 R112, P0, R113, R14, RZ ;  /* 0x0000000e71701210 */ /* 0x001fc80007f1e0ff */
[----:B------:R-:W-:-:S03]  /*1610*/  @P1 IADD3.X R113, R6, R15, RZ, P0, !PT ;  /* 0x0000000f06711210 */ /* 0x000fc600007fe4ff */
[----:B------:R-:W0:Y:S01]  /*1620*/  @P2 LDC.64 R14, c[0x0][0x288] ;  /* 0x0000a200ff0e2b82 */ /* 0x000e220000000a00 */
[----:B------:R-:W-:Y:S01]  /*1630*/  @P2 MOV R7, R43 ;  /* 0x0000002b00072202 */ /* 0x000fe20000000f00 */
[----:B0-----:R-:W-:-:S04]  /*1640*/  @P2 IMAD R6, R17, R14, RZ ;  /* 0x0000000e11062224 */ /* 0x001fc800078e02ff */
[----:B---3--:R-:W-:Y:S01]  /*1650*/  @P2 IMAD R9, R16, R15, R6 ;  /* 0x0000000f10092224 */ /* 0x008fe200078e0206 */
        /* <DEDUP_REMOVED lines=12> */
[----:B------:R-:W0:Y:S01]  /*1720*/  @P1 LDC.64 R14, c[0x0][0x288] ;  /* 0x0000a200ff0e1b82 */ /* 0x000e220000000a00 */
[----:B------:R-:W-:Y:S02]  /*1730*/  @P1 MOV R7, R43 ;  /* 0x0000002b00071202 */ /* 0x000fe40000000f00 */
[C---:B------:R-:W-:Y:S01]  /*1740*/  LOP3.LUT P2, RZ, R10.reuse, 0x20, RZ, 0xc0, !PT ;  /* 0x000000200aff7812 */ /* 0x040fe2000784c0ff */
[----:B0-----:R-:W-:Y:S01]  /*1750*/  @P1 IMAD R6, R19, R14, RZ ;  /* 0x0000000e13061224 */ /* 0x001fe200078e02ff */
[----:B------:R-:W-:-:S03]  /*1760*/  LOP3.LUT P3, RZ, R10, 0x8, RZ, 0xc0, !PT ;  /* 0x000000080aff7812 */ /* 0x000fc6000786c0ff */
[----:B--2---:R-:W-:Y:S01]  /*1770*/  @P1 IMAD R9, R18, R15, R6 ;  /* 0x0000000f12091224 */ /* 0x004fe200078e0206 */
[----:B------:R-:W-:-:S05]  /*1780*/  @P1 MOV R6, R44 ;  /* 0x0000002c00061202 */ /* 0x000fca0000000f00 */
[----:B------:R-:W-:Y:S02]  /*1790*/  @P1 IMAD.WIDE.U32 R6, R18, R14, R6 ;  /* 0x0000000e12061225 */ /* 0x000fe400078e0006 */
[----:B------:R-:W0:Y:S03]  /*17a0*/  @P2 LDC.64 R18, c[0x0][0x288] ;  /* 0x0000a200ff122b82 */ /* 0x000e260000000a00 */
[----:B------:R-:W-:Y:S02]  /*17b0*/  @P1 IADD3 R7, R7, R9, RZ ;  /* 0x0000000907071210 */ /* 0x000fe40007ffe0ff */
[C---:B------:R-:W-:Y:S02]  /*17c0*/  @P1 SHF.L.U32 R107, R6.reuse, 0x1, RZ ;  /* 0x00000001066b1819 */ /* 0x040fe400000006ff */
[----:B------:R-:W-:Y:S02]  /*17d0*/  @P1 SHF.L.U64.HI R6, R6, 0x1, R7 ;  /* 0x0000000106061819 */ /* 0x000fe40000010207 */
[----:B-1----:R-:W-:-:S04]  /*17e0*/  @P1 IADD3 R14, P0, R107, R16, RZ ;  /* 0x000000106b0e1210 */ /* 0x002fc80007f1e0ff */
        /* <DEDUP_REMOVED lines=22> */
[----:B--2---:R-:W-:-:S04]  /*1950*/  @P1 IMAD R6, R23, R20, RZ ;  /* 0x0000001417061224 */ /* 0x004fc800078e02ff */
        /* <DEDUP_REMOVED lines=52> */
[----:B------:R-:W-:Y:S02]  /*1ca0*/  @P1 MOV R8, R44 ;  /* 0x0000002c00081202 */ /* 0x000fe40000000f00 */
[----:B------:R-:W-:-:S09]  /*1cb0*/  @P1 MOV R9, R43 ;  /* 0x0000002b00091202 */ /* 0x000fd20000000f00 */
[----:B------:R-:W0:Y:S08]  /*1cc0*/  @P2 LDC.64 R50, c[0x0][0x230] ;  /* 0x00008c00ff322b82 */ /* 0x000e300000000a00 */
[----:B------:R-:W4:Y:S01]  /*1cd0*/  @P2 LDC.64 R88, c[0x0][0x228] ;  /* 0x00008a00ff582b82 */ /* 0x000f220000000a00 */
[----:B--2---:R-:W-:-:S04]  /*1ce0*/  @P1 IMAD R0, R27, R6, RZ ;  /* 0x000000061b001224 */ /* 0x004fc800078e02ff */
[C---:B---3--:R-:W-:Y:S02]  /*1cf0*/  @P1 IMAD R27, R26.reuse, R7, R0 ;  /* 0x000000071a1b1224 */ /* 0x048fe400078e0200 */
[----:B------:R-:W-:-:S05]  /*1d00*/  @P1 IMAD.WIDE.U32 R6, R26, R6, R8 ;  /* 0x000000061a061225 */ /* 0x000fca00078e0008 */
[----:B------:R-:W-:Y:S02]  /*1d10*/  @P1 IADD3 R9, R7, R27, RZ ;  /* 0x0000001b07091210 */ /* 0x000fe40007ffe0ff */
[C---:B------:R-:W-:Y:S01]  /*1d20*/  @P1 SHF.L.U32 R7, R6.reuse, 0x1, RZ ;  /* 0x0000000106071819 */ /* 0x040fe200000006ff */
[----:B------:R-:W2:Y:S01]  /*1d30*/  @P5 LDC.64 R26, c[0x0][0x230] ;  /* 0x00008c00ff1a5b82 */ /* 0x000ea20000000a00 */
[----:B------:R-:W-:Y:S02]  /*1d40*/  @P1 SHF.L.U64.HI R6, R6, 0x1, R9 ;  /* 0x0000000106061819 */ /* 0x000fe40000010209 */
[----:B-1----:R-:W-:-:S04]  /*1d50*/  @P1 IADD3 R24, P0, R7, R24, RZ ;  /* 0x0000001807181210 */ /* 0x002fc80007f1e0ff */
[----:B------:R-:W-:Y:S02]  /*1d60*/  @P1 IADD3.X R25, R6, R25, RZ, P0, !PT ;  /* 0x0000001906191210 */ /* 0x000fe400007fe4ff */
[----:B------:R-:W-:-:S04]  /*1d70*/  @P1 IADD3 R96, P0, R7, R96, RZ ;  /* 0x0000006007601210 */ /* 0x000fc80007f1e0ff */
[----:B------:R-:W-:Y:S02]  /*1d80*/  @P1 IADD3.X R97, R6, R97, RZ, P0, !PT ;  /* 0x0000006106611210 */ /* 0x000fe400007fe4ff */
[----:B------:R-:W1:Y:S01]  /*1d90*/  @P5 LDC.64 R6, c[0x0][0x288] ;  /* 0x0000a200ff065b82 */ /* 0x000e620000000a00 */
[----:B------:R-:W-:Y:S02]  /*1da0*/  @P5 MOV R8, R44 ;  /* 0x0000002c00085202 */ /* 0x000fe40000000f00 */
[----:B------:R-:W-:Y:S01]  /*1db0*/  @P5 MOV R9, R43 ;  /* 0x0000002b00095202 */ /* 0x000fe20000000f00 */
[-C--:B-1----:R-:W-:Y:S02]  /*1dc0*/  @P5 IMAD R0, R33, R6.reuse, RZ ;  /* 0x0000000621005224 */ /* 0x082fe400078e02ff */
[----:B------:R-:W3:Y:S01]  /*1dd0*/  LDL R33, [R1+0x50] ;  /* 0x0000500001217983 */ /* 0x000ee20000100800 */
[----:B------:R-:W-:-:S04]  /*1de0*/  @P5 IMAD.WIDE.U32 R8, R32, R6, R8 ;  /* 0x0000000620085225 */ /* 0x000fc800078e0008 */
[----:B------:R-:W-:Y:S02]  /*1df0*/  @P5 IMAD R7, R32, R7, R0 ;  /* 0x0000000720075224 */ /* 0x000fe400078e0200 */
[----:B------:R-:W4:Y:S03]  /*1e00*/  LDL R32, [R1+0x14] ;  /* 0x0000140001207983 */ /* 0x000f260000100800 */
[----:B------:R-:W-:Y:S02]  /*1e10*/  @P5 IADD3 R9, R9, R7, RZ ;  /* 0x0000000709095210 */ /* 0x000fe40007ffe0ff */
[C---:B------:R-:W-:Y:S02]  /*1e20*/  @P5 SHF.L.U32 R7, R8.reuse, 0x1, RZ ;  /* 0x0000000108075819 */ /* 0x040fe400000006ff */
[----:B------:R-:W-:Y:S02]  /*1e30*/  @P5 SHF.L.U64.HI R8, R8, 0x1, R9 ;  /* 0x0000000108085819 */ /* 0x000fe40000010209 */
[----:B--2---:R-:W-:-:S04]  /*1e40*/  @P5 IADD3 R26, P0, R7, R26, RZ ;  /* 0x0000001a071a5210 */ /* 0x004fc80007f1e0ff */
[C---:B------:R-:W-:Y:S02]  /*1e50*/  @P5 IADD3.X R27, R8.reuse, R27, RZ, P0, !PT ;  /* 0x0000001b081b5210 */ /* 0x040fe400007fe4ff */
[----:B------:R-:W-:Y:S02]  /*1e60*/  @P5 IADD3 R94, P0, R7, R94, RZ ;  /* 0x0000005e075e5210 */ /* 0x000fe40007f1e0ff */
[----:B------:R-:W1:Y:S01]  /*1e70*/  @P4 LDC.64 R6, c[0x0][0x288] ;  /* 0x0000a200ff064b82 */ /* 0x000e620000000a00 */
[----:B------:R-:W-:Y:S02]  /*1e80*/  @P4 MOV R9, R43 ;  /* 0x0000002b00094202 */ /* 0x000fe40000000f00 */
[----:B------:R-:W-:Y:S02]  /*1e90*/  @P5 IADD3.X R95, R8, R95, RZ, P0, !PT ;  /* 0x0000005f085f5210 */ /* 0x000fe400007fe4ff */
[----:B------:R-:W-:Y:S01]  /*1ea0*/  @P4 MOV R8, R44 ;  /* 0x0000002c00084202 */ /* 0x000fe20000000f00 */
[----:B-1----:R-:W-:-:S02]  /*1eb0*/  @P4 IMAD R0, R31, R6, RZ ;  /* 0x000000061f004224 */ /* 0x002fc400078e02ff */
[----:B------:R-:W2:Y:S02]  /*1ec0*/  LDL R31, [R1+0x4c] ;  /* 0x00004c00011f7983 */ /* 0x000ea40000100800 */
[----:B------:R-:W-:-:S04]  /*1ed0*/  @P4 IMAD.WIDE.U32 R8, R30, R6, R8 ;  /* 0x000000061e084225 */ /* 0x000fc800078e0008 */
[----:B------:R-:W-:Y:S02]  /*1ee0*/  @P4 IMAD R7, R30, R7, R0 ;  /* 0x000000071e074224 */ /* 0x000fe400078e0200 */
[----:B------:R-:W2:Y:S03]  /*1ef0*/  LDL R30, [R1+0x48] ;  /* 0x00004800011e7983 */ /* 0x000ea60000100800 */
[----:B------:R-:W-:Y:S02]  /*1f00*/  @P4 IADD3 R9, R9, R7, RZ ;  /* 0x0000000709094210 */ /* 0x000fe40007ffe0ff */
[C---:B------:R-:W-:Y:S02]  /*1f10*/  @P4 SHF.L.U32 R7, R8.reuse, 0x1, RZ ;  /* 0x0000000108074819 */ /* 0x040fe400000006ff */
[----:B------:R-:W-:Y:S02]  /*1f20*/  @P4 SHF.L.U64.HI R8, R8, 0x1, R9 ;  /* 0x0000000108084819 */ /* 0x000fe40000010209 */
[----:B------:R-:W-:-:S04]  /*1f30*/  @P4 IADD3 R40, P0, R7, R40, RZ ;  /* 0x0000002807284210 */ /* 0x000fc80007f1e0ff */
[C---:B------:R-:W-:Y:S02]  /*1f40*/  @P4 IADD3.X R41, R8.reuse, R41, RZ, P0, !PT ;  /* 0x0000002908294210 */ /* 0x040fe400007fe4ff */
[----:B------:R-:W-:Y:S02]  /*1f50*/  @P4 IADD3 R92, P0, R7, R92, RZ ;  /* 0x0000005c075c4210 */ /* 0x000fe40007f1e0ff */
[----:B------:R-:W3:Y:S01]  /*1f60*/  @P3 LDC.64 R6, c[0x0][0x288] ;  /* 0x0000a200ff063b82 */ /* 0x000ee20000000a00 */
[----:B------:R-:W-:Y:S02]  /*1f70*/  @P3 MOV R9, R43 ;  /* 0x0000002b00093202 */ /* 0x000fe40000000f00 */
[----:B------:R-:W-:Y:S02]  /*1f80*/  @P4 IADD3.X R93, R8, R93, RZ, P0, !PT ;  /* 0x0000005d085d4210 */ /* 0x000fe400007fe4ff */
[----:B------:R-:W-:Y:S02]  /*1f90*/  @P3 MOV R8, R44 ;  /* 0x0000002c00083202 */ /* 0x000fe40000000f00 */
[----:B------:R-:W-:-:S02]  /*1fa0*/  LOP3.LUT P1, RZ, R10, 0x100000, RZ, 0xc0, !PT ;  /* 0x001000000aff7812 */ /* 0x000fc4000782c0ff */
[----:B------:R-:W-:-:S04]  /*1fb0*/  LOP3.LUT R10, R10, 0xdfffffff, RZ, 0xc0, !PT ;  /* 0xdfffffff0a0a7812 */ /* 0x000fc800078ec0ff */
[----:B------:R-:W-:-:S07]  /*1fc0*/  @P5 LOP3.LUT R10, R10, 0x20000000, RZ, 0xfc, !PT ;  /* 0x200000000a0a5812 */ /* 0x000fce00078efcff */
[----:B------:R-:W1:Y:S01]  /*1fd0*/  @P1 LDC.64 R52, c[0x0][0x230] ;  /* 0x00008c00ff341b82 */ /* 0x000e620000000a00 */
[C---:B------:R-:W-:Y:S02]  /*1fe0*/  LOP3.LUT P5, RZ, R10.reuse, 0x20000, RZ, 0xc0, !PT ;  /* 0x000200000aff7812 */ /* 0x040fe400078ac0ff */
[----:B------:R-:W-:-:S05]  /*1ff0*/  LOP3.LUT R10, R10, 0xbfffffff, RZ, 0xc0, !PT ;  /* 0xbfffffff0a0a7812 */ /* 0x000fca00078ec0ff */
[----:B------:R-:W1:Y:S01]  /*2000*/  @P1 LDC.64 R86, c[0x0][0x228] ;  /* 0x00008a00ff561b82 */ /* 0x000e620000000a00 */
[----:B------:R-:W-:-:S04]  /*2010*/  @P4 LOP3.LUT R10, R10, 0x40000000, RZ, 0xfc, !PT ;  /* 0x400000000a0a4812 */ /* 0x000fc800078efcff */
[----:B------:R-:W-:-:S03]  /*2020*/  LOP3.LUT P4, RZ, R10, 0x40000, RZ, 0xc0, !PT ;  /* 0x000400000aff7812 */ /* 0x000fc6000788c0ff */
[----:B------:R-:W1:Y:S08]  /*2030*/  @P5 LDC.64 R56, c[0x0][0x230] ;  /* 0x00008c00ff385b82 */ /* 0x000e700000000a00 */
[----:B------:R-:W1:Y:S08]  /*2040*/  @P5 LDC.64 R74, c[0x0][0x228] ;  /* 0x00008a00ff4a5b82 */ /* 0x000e700000000a00 */
[----:B------:R-:W1:Y:S08]  /*2050*/  @P4 LDC.64 R54, c[0x0][0x230] ;  /* 0x00008c00ff364b82 */ /* 0x000e700000000a00 */
[----:B------:R-:W1:Y:S01]  /*2060*/  @P4 LDC.64 R84, c[0x0][0x228] ;  /* 0x00008a00ff544b82 */ /* 0x000e620000000a00 */
[----:B---3--:R-:W-:-:S04]  /*2070*/  @P3 IMAD R0, R33, R6, RZ ;  /* 0x0000000621003224 */ /* 0x008fc800078e02ff */
[C---:B----4-:R-:W-:Y:S02]  /*2080*/  @P3 IMAD R7, R32.reuse, R7, R0 ;  /* 0x0000000720073224 */ /* 0x050fe400078e0200 */
[----:B------:R-:W-:-:S05]  /*2090*/  @P3 IMAD.WIDE.U32 R8, R32, R6, R8 ;  /* 0x0000000620083225 */ /* 0x000fca00078e0008 */
[----:B------:R-:W-:Y:S02]  /*20a0*/  @P3 IADD3 R9, R9, R7, RZ ;  /* 0x0000000709093210 */ /* 0x000fe40007ffe0ff */
[C---:B------:R-:W-:Y:S02]  /*20b0*/  @P3 SHF.L.U32 R7, R8.reuse, 0x1, RZ ;  /* 0x0000000108073819 */ /* 0x040fe400000006ff */
[----:B------:R-:W-:Y:S02]  /*20c0*/  @P3 SHF.L.U64.HI R8, R8, 0x1, R9 ;  /* 0x0000000108083819 */ /* 0x000fe40000010209 */
[----:B------:R-:W-:-:S04]  /*20d0*/  @P3 IADD3 R48, P0, R7, R48, RZ ;  /* 0x0000003007303210 */ /* 0x000fc80007f1e0ff */
[C---:B------:R-:W-:Y:S02]  /*20e0*/  @P3 IADD3.X R49, R8.reuse, R49, RZ, P0, !PT ;  /* 0x0000003108313210 */ /* 0x040fe400007fe4ff */
[----:B------:R-:W-:Y:S02]  /*20f0*/  @P3 IADD3 R90, P0, R7, R90, RZ ;  /* 0x0000005a075a3210 */ /* 0x000fe40007f1e0ff */
[----:B------:R-:W2:Y:S01]  /*2100*/  @P2 LDC.64 R6, c[0x0][0x288] ;  /* 0x0000a200ff062b82 */ /* 0x000ea20000000a00 */
[----:B------:R-:W-:Y:S02]  /*2110*/  @P2 MOV R9, R43 ;  /* 0x0000002b00092202 */ /* 0x000fe40000000f00 */
[----:B------:R-:W-:Y:S02]  /*2120*/  @P3 IADD3.X R91, R8, R91, RZ, P0, !PT ;  /* 0x0000005b085b3210 */ /* 0x000fe400007fe4ff */
[----:B------:R-:W-:Y:S01]  /*2130*/  @P2 MOV R8, R44 ;  /* 0x0000002c00082202 */ /* 0x000fe20000000f00 */
[----:B--2---:R-:W-:-:S04]  /*2140*/  @P2 IMAD R0, R31, R6, RZ ;  /* 0x000000061f002224 */ /* 0x004fc800078e02ff */
[C---:B------:R-:W-:Y:S02]  /*2150*/  @P2 IMAD R7, R30.reuse, R7, R0 ;  /* 0x000000071e072224 */ /* 0x040fe400078e0200 */
[----:B------:R-:W-:-:S05]  /*2160*/  @P2 IMAD.WIDE.U32 R8, R30, R6, R8 ;  /* 0x000000061e082225 */ /* 0x000fca00078e0008 */
[----:B------:R-:W-:Y:S02]  /*2170*/  @P2 IADD3 R9, R9, R7, RZ ;  /* 0x0000000709092210 */ /* 0x000fe40007ffe0ff */
[C---:B------:R-:W-:Y:S02]  /*2180*/  @P2 SHF.L.U32 R7, R8.reuse, 0x1, RZ ;  /* 0x0000000108072819 */ /* 0x040fe400000006ff */
[----:B------:R-:W-:Y:S02]  /*2190*/  @P2 SHF.L.U64.HI R8, R8, 0x1, R9 ;  /* 0x0000000108082819 */ /* 0x000fe40000010209 */
[----:B0-----:R-:W-:-:S04]  /*21a0*/  @P2 IADD3 R50, P0, R7, R50, RZ ;  /* 0x0000003207322210 */ /* 0x001fc80007f1e0ff */
[----:B------:R-:W-:Y:S02]  /*21b0*/  @P2 IADD3.X R51, R8, R51, RZ, P0, !PT ;  /* 0x0000003308332210 */ /* 0x000fe400007fe4ff */
[----:B------:R-:W-:Y:S02]  /*21c0*/  @P2 IADD3 R88, P0, R7, R88, RZ ;  /* 0x0000005807582210 */ /* 0x000fe40007f1e0ff */
[----:B------:R-:W0:Y:S01]  /*21d0*/  @P1 LDC.64 R6, c[0x0][0x288] ;  /* 0x0000a200ff061b82 */ /* 0x000e220000000a00 */
[----:B------:R-:W-:-:S04]  /*21e0*/  IADD3 R31, R11, 0x78, RZ ;  /* 0x000000780b1f7810 */ /* 0x000fc80007ffe0ff */
[----:B------:R-:W-:Y:S02]  /*21f0*/  SHF.R.S32.HI R9, RZ, 0x1f, R31 ;  /* 0x0000001fff097819 */ /* 0x000fe4000001141f */
[----:B------:R-:W-:Y:S02]  /*2200*/  @P2 IADD3.X R89, R8, R89, RZ, P0, !PT ;  /* 0x0000005908592210 */ /* 0x000fe400007fe4ff */
[----:B------:R-:W-:Y:S01]  /*2210*/  @P1 MOV R8, R44 ;  /* 0x0000002c00081202 */ /* 0x000fe20000000f00 */
[----:B0-----:R-:W-:Y:S01]  /*2220*/  @P1 IMAD R0, R9, R6, RZ ;  /* 0x0000000609001224 */ /* 0x001fe200078e02ff */
[----:B------:R-:W-:-:S03]  /*2230*/  @P1 MOV R9, R43 ;  /* 0x0000002b00091202 */ /* 0x000fc60000000f00 */
[C---:B------:R-:W-:Y:S02]  /*2240*/  @P1 IMAD R7, R31.reuse, R7, R0 ;  /* 0x000000071f071224 */ /* 0x040fe400078e0200 */
[----:B------:R-:W-:-:S05]  /*2250*/  @P1 IMAD.WIDE.U32 R8, R31, R6, R8 ;  /* 0x000000061f081225 */ /* 0x000fca00078e0008 */
[----:B------:R-:W-:Y:S02]  /*2260*/  @P1 IADD3 R9, R9, R7, RZ ;  /* 0x0000000709091210 */ /* 0x000fe40007ffe0ff */
[C---:B------:R-:W-:Y:S02]  /*2270*/  @P1 SHF.L.U32 R7, R8.reuse, 0x1, RZ ;  /* 0x0000000108071819 */ /* 0x040fe400000006ff */
[----:B------:R-:W-:Y:S02]  /*2280*/  @P1 SHF.L.U64.HI R8, R8, 0x1, R9 ;  /* 0x0000000108081819 */ /* 0x000fe40000010209 */
[----:B-1----:R-:W-:-:S04]  /*2290*/  @P1 IADD3 R52, P0, R7, R52, RZ ;  /* 0x0000003407341210 */ /* 0x002fc80007f1e0ff */
        /* <DEDUP_REMOVED lines=14> */
[----:B------:R-:W-:-:S04]  /*2380*/  @P4 IADD3 R54, P0, R7, R54, RZ ;  /* 0x0000003607364210 */ /* 0x000fc80007f1e0ff */
[----:B------:R-:W-:Y:S02]  /*2390*/  @P4 IADD3.X R55, R8, R55, RZ, P0, !PT ;  /* 0x0000003708374210 */ /* 0x000fe400007fe4ff */
[----:B------:R-:W-:Y:S02]  /*23a0*/  @P4 IADD3 R84, P0, R7, R84, RZ ;  /* 0x0000005407544210 */ /* 0x000fe40007f1e0ff */
[----:B------:R-:W0:Y:S01]  /*23b0*/  @P5 LDC.64 R6, c[0x0][0x288] ;  /* 0x0000a200ff065b82 */ /* 0x000e220000000a00 */
[----:B------:R-:W-:-:S04]  /*23c0*/  IADD3 R31, R11, 0x90, RZ ;  /* 0x000000900b1f7810 */ /* 0x000fc80007ffe0ff */
[----:B------:R-:W-:Y:S02]  /*23d0*/  SHF.R.S32.HI R9, RZ, 0x1f, R31 ;  /* 0x0000001fff097819 */ /* 0x000fe4000001141f */
[----:B------:R-:W-:Y:S02]  /*23e0*/  @P4 IADD3.X R85, R8, R85, RZ, P0, !PT ;  /* 0x0000005508554210 */ /* 0x000fe400007fe4ff */
[----:B------:R-:W-:Y:S02]  /*23f0*/  LOP3.LUT R10, R10, 0x7fffffff, RZ, 0xc0, !PT ;  /* 0x7fffffff0a0a7812 */ /* 0x000fe400078ec0ff */
[----:B------:R-:W-:Y:S02]  /*2400*/  @P5 MOV R8, R44 ;  /* 0x0000002c00085202 */ /* 0x000fe40000000f00 */
[----:B------:R-:W-:Y:S01]  /*2410*/  @P3 LOP3.LUT R10, R10, 0x80000000, RZ, 0xfc, !PT ;  /* 0x800000000a0a3812 */ /* 0x000fe200078efcff */
[----:B0-----:R-:W-:Y:S01]  /*2420*/  @P5 IMAD R0, R9, R6, RZ ;  /* 0x0000000609005224 */ /* 0x001fe200078e02ff */
[----:B------:R-:W-:-:S03]  /*2430*/  @P5 MOV R9, R43 ;  /* 0x0000002b00095202 */ /* 0x000fc60000000f00 */
[C---:B------:R-:W-:Y:S02]  /*2440*/  @P5 IMAD R7, R31.reuse, R7, R0 ;  /* 0x000000071f075224 */ /* 0x040fe400078e0200 */
[----:B------:R-:W-:Y:S01]  /*2450*/  @P5 IMAD.WIDE.U32 R8, R31, R6, R8 ;  /* 0x000000061f085225 */ /* 0x000fe200078e0008 */
[----:B------:R-:W-:-:S04]  /*2460*/  LOP3.LUT P1, RZ, R10, 0x10000, RZ, 0xc0, !PT ;  /* 0x000100000aff7812 */ /* 0x000fc8000782c0ff */
[----:B------:R-:W-:Y:S02]  /*2470*/  @P5 IADD3 R9, R9, R7, RZ ;  /* 0x0000000709095210 */ /* 0x000fe40007ffe0ff */
[C---:B------:R-:W-:Y:S02]  /*2480*/  @P5 SHF.L.U32 R7, R8.reuse, 0x1, RZ ;  /* 0x0000000108075819 */ /* 0x040fe400000006ff */
[----:B------:R-:W-:Y:S02]  /*2490*/  @P5 SHF.L.U64.HI R8, R8, 0x1, R9 ;  /* 0x0000000108085819 */ /* 0x000fe40000010209 */
[----:B------:R-:W-:Y:S02]  /*24a0*/  @P5 IADD3 R56, P0, R7, R56, RZ ;  /* 0x0000003807385210 */ /* 0x000fe40007f1e0ff */
[----:B------:R-:W-:Y:S01]  /*24b0*/  IADD3 R31, R11, 0x98, RZ ;  /* 0x000000980b1f7810 */ /* 0x000fe20007ffe0ff */
[----:B------:R-:W0:Y:S01]  /*24c0*/  @P1 LDC.64 R58, c[0x0][0x230] ;  /* 0x00008c00ff3a1b82 */ /* 0x000e220000000a00 */
[----:B------:R-:W-:-:S02]  /*24d0*/  @P5 IADD3.X R57, R8, R57, RZ, P0, !PT ;  /* 0x0000003908395210 */ /* 0x000fc400007fe4ff */
[----:B------:R-:W-:-:S05]  /*24e0*/  @P5 IADD3 R74, P0, R7, R74, RZ ;  /* 0x0000004a074a5210 */ /* 0x000fca0007f1e0ff */
[----:B------:R-:W1:Y:S01]  /*24f0*/  @P1 LDC.64 R6, c[0x0][0x288] ;  /* 0x0000a200ff061b82 */ /* 0x000e620000000a00 */
[----:B------:R-:W-:Y:S02]  /*2500*/  SHF.R.S32.HI R9, RZ, 0x1f, R31 ;  /* 0x0000001fff097819 */ /* 0x000fe4000001141f */
[----:B------:R-:W-:-:S05]  /*2510*/  @P5 IADD3.X R75, R8, R75, RZ, P0, !PT ;  /* 0x0000004b084b5210 */ /* 0x000fca00007fe4ff */
[----:B------:R-:W2:Y:S01]  /*2520*/  @P1 LDC.64 R72, c[0x0][0x228] ;  /* 0x00008a00ff481b82 */ /* 0x000ea20000000a00 */
[----:B------:R-:W-:Y:S02]  /*2530*/  @P1 MOV R8, R44 ;  /* 0x0000002c00081202 */ /* 0x000fe40000000f00 */
[----:B------:R-:W-:Y:S01]  /*2540*/  LOP3.LUT P3, RZ, R10, 0x8000, RZ, 0xc0, !PT ;  /* 0x000080000aff7812 */ /* 0x000fe2000786c0ff */
[----:B-1----:R-:W-:Y:S01]  /*2550*/  @P1 IMAD R0, R9, R6, RZ ;  /* 0x0000000609001224 */ /* 0x002fe200078e02ff */
[----:B------:R-:W-:-:S11]  /*2560*/  @P1 MOV R9, R43 ;  /* 0x0000002b00091202 */ /* 0x000fd60000000f00 */
[----:B------:R-:W1:Y:S01]  /*2570*/  @P3 LDC.64 R62, c[0x0][0x230] ;  /* 0x00008c00ff3e3b82 */ /* 0x000e620000000a00 */
[C---:B------:R-:W-:Y:S02]  /*2580*/  @P1 IMAD R7, R31.reuse, R7, R0 ;  /* 0x000000071f071224 */ /* 0x040fe400078e0200 */
[----:B------:R-:W-:Y:S01]  /*2590*/  @P1 IMAD.WIDE.U32 R8, R31, R6, R8 ;  /* 0x000000061f081225 */ /* 0x000fe200078e0008 */
[----:B------:R-:W-:-:S04]  /*25a0*/  LOP3.LUT R76, R76, 0xfffffffe, RZ, 0xc0, !PT ;  /* 0xfffffffe4c4c7812 */ /* 0x000fc800078ec0ff */
[----:B------:R-:W3:Y:S01]  /*25b0*/  @P3 LDC.64 R70, c[0x0][0x228] ;  /* 0x00008a00ff463b82 */ /* 0x000ee20000000a00 */
[----:B------:R-:W-:Y:S02]  /*25c0*/  @P1 IADD3 R9, R9, R7, RZ ;  /* 0x0000000709091210 */ /* 0x000fe40007ffe0ff */
[C---:B------:R-:W-:Y:S02]  /*25d0*/  @P1 SHF.L.U32 R7, R8.reuse, 0x1, RZ ;  /* 0x0000000108071819 */ /* 0x040fe400000006ff */
[----:B------:R-:W-:Y:S02]  /*25e0*/  @P1 SHF.L.U64.HI R8, R8, 0x1, R9 ;  /* 0x0000000108081819 */ /* 0x000fe40000010209 */
[----:B0-----:R-:W-:-:S04]  /*25f0*/  @P1 IADD3 R58, P0, R7, R58, RZ ;  /* 0x0000003a073a1210 */ /* 0x001fc80007f1e0ff */
[----:B------:R-:W-:Y:S02]  /*2600*/  @P1 IADD3.X R59, R8, R59, RZ, P0, !PT ;  /* 0x0000003b083b1210 */ /* 0x000fe400007fe4ff */
[----:B--2---:R-:W-:Y:S02]  /*2610*/  @P1 IADD3 R72, P0, R7, R72, RZ ;  /* 0x0000004807481210 */ /* 0x004fe40007f1e0ff */
[----:B------:R-:W0:Y:S01]  /*2620*/  @P3 LDC.64 R6, c[0x0][0x288] ;  /* 0x0000a200ff063b82 */ /* 0x000e220000000a00 */
[----:B------:R-:W-:-:S04]  /*2630*/  IADD3 R0, R11, 0xa0, RZ ;  /* 0x000000a00b007810 */ /* 0x000fc80007ffe0ff */
[----:B------:R-:W-:Y:S02]  /*2640*/  SHF.R.S32.HI R9, RZ, 0x1f, R0 ;  /* 0x0000001fff097819 */ /* 0x000fe40000011400 */
[----:B------:R-:W-:Y:S02]  /*2650*/  @P1 IADD3.X R73, R8, R73, RZ, P0, !PT ;  /* 0x0000004908491210 */ /* 0x000fe400007fe4ff */
[----:B------:R-:W-:Y:S02]  /*2660*/  @P2 LOP3.LUT R76, R76, 0x1, RZ, 0xfc, !PT ;  /* 0x000000014c4c2812 */ /* 0x000fe400078efcff */
[----:B------:R-:W-:Y:S01]  /*2670*/  LOP3.LUT P2, RZ, R10, 0x4000, RZ, 0xc0, !PT ;  /* 0x000040000aff7812 */ /* 0x000fe2000784c0ff */
[----:B0-----:R-:W-:Y:S01]  /*2680*/  @P3 IMAD R8, R9, R6, RZ ;  /* 0x0000000609083224 */ /* 0x001fe200078e02ff */
[----:B------:R-:W-:-:S11]  /*2690*/  @P3 MOV R9, R43 ;  /* 0x0000002b00093202 */ /* 0x000fd60000000f00 */
[----:B------:R-:W0:Y:S01]  /*26a0*/  @P2 LDC.64 R64, c[0x0][0x230] ;  /* 0x00008c00ff402b82 */ /* 0x000e220000000a00 */
[----:B------:R-:W-:Y:S01]  /*26b0*/  @P3 IMAD R7, R0, R7, R8 ;  /* 0x0000000700073224 */ /* 0x000fe200078e0208 */
[----:B------:R-:W-:-:S05]  /*26c0*/  @P3 MOV R8, R44 ;  /* 0x0000002c00083202 */ /* 0x000fca0000000f00 */
[----:B------:R-:W-:Y:S01]  /*26d0*/  @P3 IMAD.WIDE.U32 R8, R0, R6, R8 ;  /* 0x0000000600083225 */ /* 0x000fe200078e0008 */
[----:B------:R-:W-:Y:S01]  /*26e0*/  LOP3.LUT P1, RZ, R10, 0x2000, RZ, 0xc0, !PT ;  /* 0x000020000aff7812 */ /* 0x000fe2000782c0ff */
[----:B------:R-:W2:Y:S03]  /*26f0*/  @P2 LDC.64 R68, c[0x0][0x228] ;  /* 0x00008a00ff442b82 */ /* 0x000ea60000000a00 */
[----:B------:R-:W-:Y:S02]  /*2700*/  @P3 IADD3 R7, R9, R7, RZ ;  /* 0x0000000709073210 */ /* 0x000fe40007ffe0ff */
[C---:B------:R-:W-:Y:S02]  /*2710*/  @P3 SHF.L.U32 R0, R8.reuse, 0x1, RZ ;  /* 0x0000000108003819 */ /* 0x040fe400000006ff */
[----:B------:R-:W-:Y:S02]  /*2720*/  @P3 SHF.L.U64.HI R8, R8, 0x1, R7 ;  /* 0x0000000108083819 */ /* 0x000fe40000010207 */
[----:B------:R-:W4:Y:S01]  /*2730*/  @P2 LDC.64 R6, c[0x0][0x288] ;  /* 0x0000a200ff062b82 */ /* 0x000f220000000a00 */
[----:B-1----:R-:W-:-:S04]  /*2740*/  @P3 IADD3 R62, P0, R0, R62, RZ ;  /* 0x0000003e003e3210 */ /* 0x002fc80007f1e0ff */
[----:B------:R-:W-:Y:S02]  /*2750*/  @P3 IADD3.X R63, R8, R63, RZ, P0, !PT ;  /* 0x0000003f083f3210 */ /* 0x000fe400007fe4ff */
[----:B---3--:R-:W-:Y:S01]  /*2760*/  @P3 IADD3 R70, P0, R0, R70, RZ ;  /* 0x0000004600463210 */ /* 0x008fe20007f1e0ff */
[----:B------:R-:W1:Y:S01]  /*2770*/  @P1 LDC.64 R66, c[0x0][0x230] ;  /* 0x00008c00ff421b82 */ /* 0x000e620000000a00 */
[----:B------:R-:W-:Y:S02]  /*2780*/  IADD3 R0, R11, 0xa8, RZ ;  /* 0x000000a80b007810 */ /* 0x000fe40007ffe0ff */
[----:B------:R-:W-:Y:S02]  /*2790*/  @P3 IADD3.X R71, R8, R71, RZ, P0, !PT ;  /* 0x0000004708473210 */ /* 0x000fe400007fe4ff */
[----:B------:R-:W-:Y:S02]  /*27a0*/  SHF.R.S32.HI R8, RZ, 0x1f, R0 ;  /* 0x0000001fff087819 */ /* 0x000fe40000011400 */
[----:B------:R-:W-:Y:S01]  /*27b0*/  @P2 MOV R9, R43 ;  /* 0x0000002b00092202 */ /* 0x000fe20000000f00 */
[----:B------:R-:W3:Y:S02]  /*27c0*/  @P1 LDC.64 R60, c[0x0][0x228] ;  /* 0x00008a00ff3c1b82 */ /* 0x000ee40000000a00 */
[----:B----4-:R-:W-:-:S04]  /*27d0*/  @P2 IMAD R8, R8, R6, RZ ;  /* 0x0000000608082224 */ /* 0x010fc800078e02ff */
[----:B------:R-:W-:Y:S01]  /*27e0*/  @P2 IMAD R7, R0, R7, R8 ;  /* 0x0000000700072224 */ /* 0x000fe200078e0208 */
[----:B------:R-:W-:-:S05]  /*27f0*/  @P2 MOV R8, R44 ;  /* 0x0000002c00082202 */ /* 0x000fca0000000f00 */
[----:B------:R-:W-:-:S05]  /*2800*/  @P2 IMAD.WIDE.U32 R8, R0, R6, R8 ;  /* 0x0000000600082225 */ /* 0x000fca00078e0008 */
[----:B------:R-:W-:Y:S02]  /*2810*/  @P2 IADD3 R7, R9, R7, RZ ;  /* 0x0000000709072210 */ /* 0x000fe40007ffe0ff */
[C---:B------:R-:W-:Y:S02]  /*2820*/  @P2 SHF.L.U32 R0, R8.reuse, 0x1, RZ ;  /* 0x0000000108002819 */ /* 0x040fe400000006ff */
[----:B------:R-:W-:Y:S02]  /*2830*/  @P2 SHF.L.U64.HI R8, R8, 0x1, R7 ;  /* 0x0000000108082819 */ /* 0x000fe40000010207 */
[----:B------:R-:W4:Y:S01]  /*2840*/  @P1 LDC.64 R6, c[0x0][0x288] ;  /* 0x0000a200ff061b82 */ /* 0x000f220000000a00 */
[----:B0-----:R-:W-:-:S04]  /*2850*/  @P2 IADD3 R64, P0, R0, R64, RZ ;  /* 0x0000004000402210 */ /* 0x001fc80007f1e0ff */
[----:B------:R-:W-:Y:S02]  /*2860*/  @P2 IADD3.X R65, R8, R65, RZ, P0, !PT ;  /* 0x0000004108412210 */ /* 0x000fe400007fe4ff */
[----:B--2---:R-:W-:Y:S02]  /*2870*/  @P2 IADD3 R68, P0, R0, R68, RZ ;  /* 0x0000004400442210 */ /* 0x004fe40007f1e0ff */
[----:B------:R-:W-:Y:S02]  /*2880*/  IADD3 R0, R11, 0xb0, RZ ;  /* 0x000000b00b007810 */ /* 0x000fe40007ffe0ff */
[----:B------:R-:W-:Y:S02]  /*2890*/  @P2 IADD3.X R69, R8, R69, RZ, P0, !PT ;  /* 0x0000004508452210 */ /* 0x000fe400007fe4ff */
[----:B------:R-:W-:Y:S02]  /*28a0*/  SHF.R.S32.HI R8, RZ, 0x1f, R0 ;  /* 0x0000001fff087819 */ /* 0x000fe40000011400 */
[----:B------:R-:W-:-:S03]  /*28b0*/  @P1 MOV R9, R43 ;  /* 0x0000002b00091202 */ /* 0x000fc60000000f00 */
[----:B----4-:R-:W-:-:S04]  /*28c0*/  @P1 IMAD R8, R8, R6, RZ ;  /* 0x0000000608081224 */ /* 0x010fc800078e02ff */
        /* <DEDUP_REMOVED lines=8> */
[----:B---3--:R-:W-:Y:S02]  /*2950*/  @P1 IADD3 R60, P0, R0, R60, RZ ;  /* 0x0000003c003c1210 */ /* 0x008fe40007f1e0ff */
        /* <DEDUP_REMOVED lines=45> */
[----:B------:R-:W-:Y:S01]  /*2c30*/  @P0 IADD3.X R9, R30, R9, RZ, P1, !PT ;  /* 0x000000091e090210 */ /* 0x000fe20000ffe4ff */
[----:B--2---:R0:W-:Y:S02]  /*2c40*/  STL [R1+0x10], R32 ;  /* 0x0000102001007387 */ /* 0x0041e40000100800 */
[----:B0-----:R-:W-:-:S10]  /*2c50*/  HFMA2.MMA R32, -RZ, RZ, 0, 0 ;  /* 0x00000000ff207435 */ /* 0x001fd400000001ff */
[----:B------:R0:W2:Y:S01]  /*2c60*/  @P0 LDG.E R32, desc[UR16][R8.64] ;  /* 0x0000001008200981 */ /* 0x0000a2000c1e1900 */
[----:B------:R-:W-:-:S04]  /*2c70*/  IADD3 R0, R11, 0xd8, RZ ;  /* 0x000000d80b007810 */ /* 0x000fc80007ffe0ff */
[----:B------:R-:W-:Y:S02]  /*2c80*/  SHF.R.S32.HI R30, RZ, 0x1f, R0 ;  /* 0x0000001fff1e7819 */ /* 0x000fe40000011400 */
        /* <DEDUP_REMOVED lines=27> */
[----:B0-----:R-:W0:Y:S08]  /*2e40*/  @P0 LDC.64 R8, c[0x0][0x288] ;  /* 0x0000a200ff080b82 */ /* 0x001e300000000a00 */
[----:B------:R-:W1:Y:S01]  /*2e50*/  @P0 LDC.64 R6, c[0x0][0x230] ;  /* 0x00008c00ff060b82 */ /* 0x000e620000000a00 */
[----:B------:R-:W-:Y:S01]  /*2e60*/  @P0 MOV R31, R43 ;  /* 0x0000002b001f0202 */ /* 0x000fe20000000f00 */
[----:B0-----:R-:W-:-:S04]  /*2e70*/  @P0 IMAD R30, R30, R8, RZ ;  /* 0x000000081e1e0224 */ /* 0x001fc800078e02ff */
[----:B------:R-:W-:Y:S01]  /*2e80*/  @P0 IMAD R9, R0, R9, R30 ;  /* 0x0000000900090224 */ /* 0x000fe200078e021e */
[----:B------:R-:W-:-:S05]  /*2e90*/  @P0 MOV R30, R44 ;  /* 0x0000002c001e0202 */ /* 0x000fca0000000f00 */
[----:B------:R-:W-:Y:S01]  /*2ea0*/  @P0 IMAD.WIDE.U32 R30, R0, R8, R30 ;  /* 0x00000008001e0225 */ /* 0x000fe200078e001e */
[----:B---3--:R-:W-:Y:S04]  /*2eb0*/  STL [R1+0xc], R33 ;  /* 0x00000c2101007387 */ /* 0x008fe80000100800 */
[----:B------:R-:W-:Y:S02]  /*2ec0*/  @P0 IADD3 R9, R31, R9, RZ ;  /* 0x000000091f090210 */ /* 0x000fe40007ffe0ff */
[C---:B------:R-:W-:Y:S02]  /*2ed0*/  @P0 SHF.L.U32 R0, R30.reuse, 0x1, RZ ;  /* 0x000000011e000819 */ /* 0x040fe400000006ff */
[----:B------:R-:W-:Y:S02]  /*2ee0*/  @P0 SHF.L.U64.HI R30, R30, 0x1, R9 ;  /* 0x000000011e1e0819 */ /* 0x000fe40000010209 */
[----:B-1----:R-:W-:Y:S01]  /*2ef0*/  @P0 IADD3 R6, P1, R0, R6, RZ ;  /* 0x0000000600060210 */ /* 0x002fe20007f3e0ff */
[----:B------:R-:W0:Y:S03]  /*2f00*/  @P0 LDC.64 R8, c[0x0][0x228] ;  /* 0x00008a00ff080b82 */ /* 0x000e260000000a00 */
[----:B------:R-:W-:-:S02]  /*2f10*/  @P0 IADD3.X R7, R30, R7, RZ, P1, !PT ;  /* 0x000000071e070210 */ /* 0x000fc40000ffe4ff */
[----:B------:R-:W-:Y:S02]  /*2f20*/  CS2R R124, SRZ ;  /* 0x00000000007c7805 */ /* 0x000fe4000001ff00 */
[----:B0-----:R-:W-:Y:S02]  /*2f30*/  @P0 IADD3 R8, P1, R0, R8, RZ ;  /* 0x0000000800080210 */ /* 0x001fe40007f3e0ff */
[----:B------:R-:W-:Y:S02]  /*2f40*/  IADD3 R0, R11, 0xe8, RZ ;  /* 0x000000e80b007810 */ /* 0x000fe40007ffe0ff */
[----:B------:R-:W-:Y:S02]  /*2f50*/  @P0 IADD3.X R9, R30, R9, RZ, P1, !PT ;  /* 0x000000091e090210 */ /* 0x000fe40000ffe4ff */
[----:B------:R-:W-:-:S03]  /*2f60*/  SHF.R.S32.HI R30, RZ, 0x1f, R0 ;  /* 0x0000001fff1e7819 */ /* 0x000fc60000011400 */
[----:B------:R0:W5:Y:S04]  /*2f70*/  @P0 LDG.E R125, desc[UR16][R8.64] ;  /* 0x00000010087d0981 */ /* 0x000168000c1e1900 */
[----:B--2---:R1:W-:Y:S02]  /*2f80*/  STL [R1+0x4], R32 ;  /* 0x0000042001007387 */ /* 0x0043e40000100800 */
[----:B-1----:R-:W-:-:S10]  /*2f90*/  HFMA2.MMA R32, -RZ, RZ, 0, 0 ;  /* 0x00000000ff207435 */ /* 0x002fd400000001ff */
[----:B------:R1:W2:Y:S01]  /*2fa0*/  @P0 LDG.E R32, desc[UR16][R6.64] ;  /* 0x0000001006200981 */ /* 0x0002a2000c1e1900 */
        /* <DEDUP_REMOVED lines=14> */
[----:B-1----:R-:W-:Y:S01]  /*3090*/  @P0 IADD3 R6, P1, R0, R6, RZ ;  /* 0x0000000600060210 */ /* 0x002fe20007f3e0ff */
[----:B------:R-:W-:-:S03]  /*30a0*/  HFMA2.MMA R9, -RZ, RZ, 0, 0 ;  /* 0x00000000ff097435 */ /* 0x000fc600000001ff */
[----:B------:R-:W-:-:S07]  /*30b0*/  @P0 IADD3.X R7, R8, R7, RZ, P1, !PT ;  /* 0x0000000708070210 */ /* 0x000fce0000ffe4ff */
        /* <DEDUP_REMOVED lines=14> */
[----:B------:R-:W-:Y:S01]  /*31a0*/  HFMA2.MMA R8, -RZ, RZ, 0, 0 ;  /* 0x00000000ff087435 */ /* 0x000fe200000001ff */
[----:B------:R-:W-:Y:S01]  /*31b0*/  CS2R R122, SRZ ;  /* 0x00000000007a7805 */ /* 0x000fe2000001ff00 */
[----:B--2---:R0:W-:Y:S02]  /*31c0*/  STL [R1], R32 ;  /* 0x0000002001007387 */ /* 0x0041e40000100800 */
[----:B0-----:R-:W-:-:S05]  /*31d0*/  @P0 MOV R32, R44 ;  /* 0x0000002c00200202 */ /* 0x001fca0000000f00 */
[----:B------:R-:W-:-:S05]  /*31e0*/  @P0 IMAD.WIDE.U32 R32, R0, R30, R32 ;  /* 0x0000001e00200225 */ /* 0x000fca00078e0020 */
[----:B------:R-:W-:Y:S02]  /*31f0*/  @P0 IADD3 R31, R33, R31, RZ ;  /* 0x0000001f211f0210 */ /* 0x000fe40007ffe0ff */
[C---:B------:R-:W-:Y:S02]  /*3200*/  @P0 SHF.L.U32 R0, R32.reuse, 0x1, RZ ;  /* 0x0000000120000819 */ /* 0x040fe400000006ff */
[----:B------:R-:W-:Y:S02]  /*3210*/  @P0 SHF.L.U64.HI R32, R32, 0x1, R31 ;  /* 0x0000000120200819 */ /* 0x000fe4000001021f */
[----:B-1----:R-:W-:Y:S01]  /*3220*/  @P0 IADD3 R6, P1, R0, R6, RZ ;  /* 0x0000000600060210 */ /* 0x002fe20007f3e0ff */
[----:B------:R-:W0:Y:S03]  /*3230*/  @P0 LDC.64 R30, c[0x0][0x228] ;  /* 0x00008a00ff1e0b82 */ /* 0x000e260000000a00 */
[----:B------:R-:W-:-:S05]  /*3240*/  @P0 IADD3.X R7, R32, R7, RZ, P1, !PT ;  /* 0x0000000720070210 */ /* 0x000fca0000ffe4ff */
[----:B------:R1:W5:Y:S02]  /*3250*/  @P0 LDG.E R8, desc[UR16][R6.64] ;  /* 0x0000001006080981 */ /* 0x000364000c1e1900 */
[----:B-1----:R-:W1:Y:S01]  /*3260*/  LDC R6, c[0x0][0x2ac] ;  /* 0x0000ab00ff067b82 */ /* 0x002e620000000800 */
[----:B0-----:R-:W-:Y:S02]  /*3270*/  @P0 IADD3 R30, P1, R0, R30, RZ ;  /* 0x0000001e001e0210 */ /* 0x001fe40007f3e0ff */
[----:B------:R-:W-:Y:S02]  /*3280*/  SHF.R.U32.HI R0, RZ, 0x6, R13 ;  /* 0x00000006ff007819 */ /* 0x000fe4000001160d */
[----:B------:R-:W-:-:S05]  /*3290*/  @P0 IADD3.X R31, R32, R31, RZ, P1, !PT ;  /* 0x0000001f201f0210 */ /* 0x000fca0000ffe4ff */
[----:B------:R0:W5:Y:S01]  /*32a0*/  @P0 LDG.E R123, desc[UR16][R30.64] ;  /* 0x000000101e7b0981 */ /* 0x000162000c1e1900 */
[----:B-1----:R-:W-:-:S05]  /*32b0*/  IMAD R0, R6, UR18, R0 ;  /* 0x0000001206007c24 */ /* 0x002fca000f8e0200 */
[----:B------:R-:W-:-:S04]  /*32c0*/  IADD3 R0, R0, 0xf8, RZ ;  /* 0x000000f800007810 */ /* 0x000fc80007ffe0ff */
[----:B------:R-:W-:Y:S02]  /*32d0*/  SHF.R.S32.HI R6, RZ, 0x1f, R0 ;  /* 0x0000001fff067819 */ /* 0x000fe40000011400 */
[----:B------:R-:W-:-:S04]  /*32e0*/  ISETP.GE.U32.AND P0, PT, R0, UR6, PT ;  /* 0x0000000600007c0c */ /* 0x000fc8000bf06070 */
[----:B------:R-:W-:Y:S01]  /*32f0*/  ISETP.GE.AND.EX P0, PT, R6, UR7, PT, P0 ;  /* 0x0000000706007c0c */ /* 0x000fe2000bf06300 */
[----:B------:R-:W-:Y:S02]  /*3300*/  ULDC.64 UR6, c[0x0][0x248] ;  /* 0x0000920000067ab9 */ /* 0x000fe40000000a00 */
[----:B------:R-:W-:-:S06]  /*3310*/  UIMAD.WIDE UR6, UR19, 0x8, UR6 ;  /* 0x00000008130678a5 */ /* 0x000fcc000f8e0206 */
[----:B------:R-:W-:Y:S02]  /*3320*/  MOV R118, UR6 ;  /* 0x0000000600767c02 */ /* 0x000fe40008000f00 */
[----:B------:R-:W-:-:S06]  /*3330*/  MOV R119, UR7 ;  /* 0x0000000700777c02 */ /* 0x000fcc0008000f00 */
[----:B------:R-:W2:Y:S01]  /*3340*/  LDG.E.64 R118, desc[UR16][R118.64] ;  /* 0x0000001076767981 */ /* 0x000ea2000c1e1b00 */
[----:B------:R-:W-:-:S13]  /*3350*/  ISETP.LT.U32.AND P0, PT, R13, 0x200, !P0 ;  /* 0x000002000d00780c */ /* 0x000fda0004701070 */
[----:B------:R-:W1:Y:S01]  /*3360*/  @P0 LDC.64 R6, c[0x0][0x288] ;  /* 0x0000a200ff060b82 */ /* 0x000e620000000a00 */
[----:B------:R-:W-:-:S04]  /*3370*/  IADD3 R0, R11, 0xf8, RZ ;  /* 0x000000f80b007810 */ /* 0x000fc80007ffe0ff */
[----:B------:R-:W-:-:S03]  /*3380*/  SHF.R.S32.HI R32, RZ, 0x1f, R0 ;  /* 0x0000001fff207819 */ /* 0x000fc60000011400 */
[----:B0-----:R-:W0:Y:S01]  /*3390*/  @P0 LDC.64 R30, c[0x0][0x230] ;  /* 0x00008c00ff1e0b82 */ /* 0x001e220000000a00 */
[----:B------:R-:W-:Y:S01]  /*33a0*/  @P0 MOV R33, R43 ;  /* 0x0000002b00210202 */ /* 0x000fe20000000f00 */
[----:B-1----:R-:W-:-:S04]  /*33b0*/  @P0 IMAD R32, R32, R6, RZ ;  /* 0x0000000620200224 */ /* 0x002fc800078e02ff */
[----:B------:R-:W-:Y:S01]  /*33c0*/  @P0 IMAD R7, R0, R7, R32 ;  /* 0x0000000700070224 */ /* 0x000fe200078e0220 */
[----:B------:R-:W-:-:S05]  /*33d0*/  @P0 MOV R32, R44 ;  /* 0x0000002c00200202 */ /* 0x000fca0000000f00 */
[----:B------:R-:W-:Y:S01]  /*33e0*/  @P0 IMAD.WIDE.U32 R32, R0, R6, R32 ;  /* 0x0000000600200225 */ /* 0x000fe200078e0020 */
[----:B------:R-:W-:-:S04]  /*33f0*/  LOP3.LUT P2, RZ, R10, 0x1000, RZ, 0xc0, !PT ;  /* 0x000010000aff7812 */ /* 0x000fc8000784c0ff */
[----:B------:R-:W-:Y:S02]  /*3400*/  @P0 IADD3 R6, R33, R7, RZ ;  /* 0x0000000721060210 */ /* 0x000fe40007ffe0ff */
[C---:B------:R-:W-:Y:S01]  /*3410*/  @P0 SHF.L.U32 R0, R32.reuse, 0x1, RZ ;  /* 0x0000000120000819 */ /* 0x040fe200000006ff */
[----:B------:R-:W-:Y:S01]  /*3420*/  HFMA2.MMA R7, -RZ, RZ, 0, 0 ;  /* 0x00000000ff077435 */ /* 0x000fe200000001ff */
[----:B------:R-:W-:Y:S02]  /*3430*/  @P0 SHF.L.U64.HI R6, R32, 0x1, R6 ;  /* 0x0000000120060819 */ /* 0x000fe40000010206 */
[----:B------:R-:W1:Y:S01]  /*3440*/  @P0 LDC.64 R32, c[0x0][0x228] ;  /* 0x00008a00ff200b82 */ /* 0x000e620000000a00 */
[----:B0-----:R-:W-:-:S04]  /*3450*/  @P0 IADD3 R30, P1, R0, R30, RZ ;  /* 0x0000001e001e0210 */ /* 0x001fc80007f3e0ff */
[----:B------:R-:W-:-:S03]  /*3460*/  @P0 IADD3.X R31, R6, R31, RZ, P1, !PT ;  /* 0x0000001f061f0210 */ /* 0x000fc60000ffe4ff */
[----:B------:R-:W0:Y:S02]  /*3470*/  @P2 LDC.64 R46, c[0x0][0x230] ;  /* 0x00008c00ff2e2b82 */ /* 0x000e240000000a00 */
[----:B------:R3:W5:Y:S06]  /*3480*/  @P0 LDG.E R7, desc[UR16][R30.64] ;  /* 0x000000101e070981 */ /* 0x00076c000c1e1900 */
[----:B------:R-:W4:Y:S08]  /*3490*/  @P2 LDC.64 R38, c[0x0][0x228] ;  /* 0x00008a00ff262b82 */ /* 0x000f300000000a00 */
[----:B---3--:R-:W3:Y:S01]  /*34a0*/  @P2 LDC.64 R30, c[0x0][0x288] ;  /* 0x0000a200ff1e2b82 */ /* 0x008ee20000000a00 */
[----:B-1----:R-:W-:-:S02]  /*34b0*/  @P0 IADD3 R32, P1, R0, R32, RZ ;  /* 0x0000002000200210 */ /* 0x002fc40007f3e0ff */
[----:B------:R-:W-:Y:S02]  /*34c0*/  IADD3 R0, R11, 0xb8, RZ ;  /* 0x000000b80b007810 */ /* 0x000fe40007ffe0ff */
[----:B------:R-:W-:Y:S02]  /*34d0*/  @P0 IADD3.X R33, R6, R33, RZ, P1, !PT ;  /* 0x0000002106210210 */ /* 0x000fe40000ffe4ff */
[----:B------:R-:W-:-:S03]  /*34e0*/  SHF.R.S32.HI R6, RZ, 0x1f, R0 ;  /* 0x0000001fff067819 */ /* 0x000fc60000011400 */
[----:B------:R1:W5:Y:S01]  /*34f0*/  @P0 LDG.E R122, desc[UR16][R32.64] ;  /* 0x00000010207a0981 */ /* 0x000362000c1e1900 */
[----:B------:R-:W-:Y:S02]  /*3500*/  LOP3.LUT P1, RZ, R10, 0x800, RZ, 0xc0, !PT ;  /* 0x000008000aff7812 */ /* 0x000fe4000782c0ff */
[----:B-1----:R-:W-:Y:S02]  /*3510*/  @P2 MOV R32, R44 ;  /* 0x0000002c00202202 */ /* 0x002fe40000000f00 */
[----:B------:R-:W-:Y:S01]  /*3520*/  @P2 MOV R33, R43 ;  /* 0x0000002b00212202 */ /* 0x000fe20000000f00 */
[----:B---3--:R-:W-:-:S08]  /*3530*/  @P2 IMAD R6, R6, R30, RZ ;  /* 0x0000001e06062224 */ /* 0x008fd000078e02ff */
[----:B------:R-:W1:Y:S01]  /*3540*/  @P1 LDC.64 R36, c[0x0][0x230] ;  /* 0x00008c00ff241b82 */ /* 0x000e620000000a00 */
[----:B------:R-:W-:-:S04]  /*3550*/  @P2 IMAD.WIDE.U32 R32, R0, R30, R32 ;  /* 0x0000001e00202225 */ /* 0x000fc800078e0020 */
[----:B------:R-:W-:Y:S01]  /*3560*/  @P2 IMAD R31, R0, R31, R6 ;  /* 0x0000001f001f2224 */ /* 0x000fe200078e0206 */
[----:B------:R-:W-:-:S04]  /*3570*/  @P2 SHF.L.U32 R0, R32, 0x1, RZ ;  /* 0x0000000120002819 */ /* 0x000fc800000006ff */
[----:B------:R-:W-:-:S04]  /*3580*/  @P2 IADD3 R31, R33, R31, RZ ;  /* 0x0000001f211f2210 */ /* 0x000fc80007ffe0ff */
[----:B------:R-:W-:Y:S02]  /*3590*/  @P2 SHF.L.U64.HI R32, R32, 0x1, R31 ;  /* 0x0000000120202819 */ /* 0x000fe4000001021f */
[----:B------:R-:W3:Y:S01]  /*35a0*/  @P1 LDC.64 R30, c[0x0][0x288] ;  /* 0x0000a200ff1e1b82 */ /* 0x000ee20000000a00 */
[----:B0-----:R-:W-:-:S04]  /*35b0*/  @P2 IADD3 R46, P0, R0, R46, RZ ;  /* 0x0000002e002e2210 */ /* 0x001fc80007f1e0ff */
[----:B------:R-:W-:Y:S02]  /*35c0*/  @P2 IADD3.X R47, R32, R47, RZ, P0, !PT ;  /* 0x0000002f202f2210 */ /* 0x000fe400007fe4ff */
[----:B----4-:R-:W-:Y:S02]  /*35d0*/  @P2 IADD3 R38, P0, R0, R38, RZ ;  /* 0x0000002600262210 */ /* 0x010fe40007f1e0ff */
[----:B------:R-:W-:-:S04]  /*35e0*/  IADD3 R0, R11, 0xc0, RZ ;  /* 0x000000c00b007810 */ /* 0x000fc80007ffe0ff */
[----:B------:R-:W-:Y:S02]  /*35f0*/  SHF.R.S32.HI R6, RZ, 0x1f, R0 ;  /* 0x0000001fff067819 */ /* 0x000fe40000011400 */
[----:B------:R-:W-:Y:S02]  /*3600*/  @P2 IADD3.X R39, R32, R39, RZ, P0, !PT ;  /* 0x0000002720272210 */ /* 0x000fe400007fe4ff */
[----:B------:R-:W-:Y:S02]  /*3610*/  @P1 MOV R32, R44 ;  /* 0x0000002c00201202 */ /* 0x000fe40000000f00 */
[----:B------:R-:W-:Y:S01]  /*3620*/  @P1 MOV R33, R43 ;  /* 0x0000002b00211202 */ /* 0x000fe20000000f00 */
[-C--:B---3--:R-:W-:Y:S02]  /*3630*/  @P1 IMAD R6, R6, R30.reuse, RZ ;  /* 0x0000001e06061224 */ /* 0x088fe400078e02ff */
[----:B------:R-:W-:-:S04]  /*3640*/  @P1 IMAD.WIDE.U32 R32, R0, R30, R32 ;  /* 0x0000001e00201225 */ /* 0x000fc800078e0020 */
[----:B------:R-:W-:Y:S01]  /*3650*/  @P1 IMAD R31, R0, R31, R6 ;  /* 0x0000001f001f1224 */ /* 0x000fe200078e0206 */
[----:B------:R-:W-:-:S04]  /*3660*/  @P1 SHF.L.U32 R0, R32, 0x1, RZ ;  /* 0x0000000120001819 */ /* 0x000fc800000006ff */
[----:B------:R-:W-:-:S04]  /*3670*/  @P1 IADD3 R31, R33, R31, RZ ;  /* 0x0000001f211f1210 */ /* 0x000fc80007ffe0ff */
[----:B------:R-:W-:Y:S02]  /*3680*/  @P1 SHF.L.U64.HI R32, R32, 0x1, R31 ;  /* 0x0000000120201819 */ /* 0x000fe4000001021f */
[----:B------:R-:W0:Y:S01]  /*3690*/  @P1 LDC.64 R30, c[0x0][0x228] ;  /* 0x00008a00ff1e1b82 */ /* 0x000e220000000a00 */
[----:B-1----:R-:W-:-:S04]  /*36a0*/  @P1 IADD3 R36, P0, R0, R36, RZ ;  /* 0x0000002400241210 */ /* 0x002fc80007f1e0ff */
[----:B------:R-:W-:Y:S02]  /*36b0*/  @P1 IADD3.X R37, R32, R37, RZ, P0, !PT ;  /* 0x0000002520251210 */ /* 0x000fe400007fe4ff */
[----:B0-----:R-:W-:-:S04]  /*36c0*/  @P1 IADD3 R30, P0, R0, R30, RZ ;  /* 0x0000001e001e1210 */ /* 0x001fc80007f1e0ff */
[----:B------:R-:W-:Y:S02]  /*36d0*/  @P1 IADD3.X R31, R32, R31, RZ, P0, !PT ;  /* 0x0000001f201f1210 */ /* 0x000fe400007fe4ff */
[----:B------:R-:W0:Y:S01]  /*36e0*/  @P6 LDC.64 R32, c[0x0][0x288] ;  /* 0x0000a200ff206b82 */ /* 0x000e220000000a00 */
[----:B------:R-:W-:-:S04]  /*36f0*/  IADD3 R6, R11, 0x80, RZ ;  /* 0x000000800b067810 */ /* 0x000fc80007ffe0ff */
[----:B------:R-:W-:Y:S02]  /*3700*/  SHF.R.S32.HI R0, RZ, 0x1f, R6 ;  /* 0x0000001fff007819 */ /* 0x000fe40000011406 */
[----:B------:R-:W-:Y:S02]  /*3710*/  @P6 MOV R34, R44 ;  /* 0x0000002c00226202 */ /* 0x000fe40000000f00 */
[----:B------:R-:W-:Y:S01]  /*3720*/  @P6 MOV R35, R43 ;  /* 0x0000002b00236202 */ /* 0x000fe20000000f00 */
[-C--:B0-----:R-:W-:Y:S02]  /*3730*/  @P6 IMAD R0, R0, R32.reuse, RZ ;  /* 0x0000002000006224 */ /* 0x081fe400078e02ff */
[----:B------:R-:W-:-:S04]  /*3740*/  @P6 IMAD.WIDE.U32 R34, R6, R32, R34 ;  /* 0x0000002006226225 */ /* 0x000fc800078e0022 */
[----:B------:R-:W-:Y:S02]  /*3750*/  @P6 IMAD R0, R6, R33, R0 ;  /* 0x0000002106006224 */ /* 0x000fe400078e0200 */
[----:B------:R-:W0:Y:S03]  /*3760*/  @P6 LDC.64 R32, c[0x0][0x230] ;  /* 0x00008c00ff206b82 */ /* 0x000e260000000a00 */
[----:B------:R-:W-:Y:S02]  /*3770*/  @P6 IADD3 R6, R35, R0, RZ ;  /* 0x0000000023066210 */ /* 0x000fe40007ffe0ff */
[C---:B------:R-:W-:Y:S02]  /*3780*/  @P6 SHF.L.U32 R0, R34.reuse, 0x1, RZ ;  /* 0x0000000122006819 */ /* 0x040fe400000006ff */
[----:B------:R-:W-:Y:S02]  /*3790*/  @P6 SHF.L.U64.HI R6, R34, 0x1, R6 ;  /* 0x0000000122066819 */ /* 0x000fe40000010206 */
[----:B------:R-:W1:Y:S01]  /*37a0*/  @P6 LDC.64 R34, c[0x0][0x228] ;  /* 0x00008a00ff226b82 */ /* 0x000e620000000a00 */
[----:B0-----:R-:W-:-:S04]  /*37b0*/  @P6 IADD3 R32, P0, R0, R32, RZ ;  /* 0x0000002000206210 */ /* 0x001fc80007f1e0ff */
[----:B------:R-:W-:Y:S02]  /*37c0*/  @P6 IADD3.X R33, R6, R33, RZ, P0, !PT ;  /* 0x0000002106216210 */ /* 0x000fe400007fe4ff */
[----:B-1----:R-:W-:-:S04]  /*37d0*/  @P6 IADD3 R34, P0, R0, R34, RZ ;  /* 0x0000002200226210 */ /* 0x002fc80007f1e0ff */
[----:B------:R-:W-:Y:S02]  /*37e0*/  @P6 IADD3.X R35, R6, R35, RZ, P0, !PT ;  /* 0x0000002306236210 */ /* 0x000fe400007fe4ff */
[----:B--2---:R-:W-:-:S13]  /*37f0*/  R2UR UR21, R118 ;  /* 0x00000000761572ca */ /* 0x004fda00000e0000 */
[----:B------:R-:W-:-:S05]  /*3800*/  MOV R0, UR21 ;  /* 0x0000001500007c02 */ /* 0x000fca0008000f00 */
[----:B------:R-:W-:-:S05]  /*3810*/  FFMA.FTZ R0, -R0, UR21, R119 ;  /* 0x0000001500007c23 */ /* 0x000fca0008010177 */
[----:B------:R-:W-:-:S13]  /*3820*/  FSETP.GTU.FTZ.AND P0, PT, R0, RZ, PT ;  /* 0x000000ff0000720b */ /* 0x000fda0003f1c000 */
[----:B------:R-:W-:Y:S01]  /*3830*/  VOTEU.ANY UP0, P0 ;  /* 0x00000000003f7886 */ /* 0x000fe20000000100 */
[----:B------:R-:W-:Y:S02]  /*3840*/  PLOP3.LUT P0, PT, PT, PT, UP0, 0x80, 0x0 ;  /* 0x000000000000781c */ /* 0x000fe40003f0f008 */
[----:B------:R-:W-:Y:S02]  /*3850*/  LOP3.LUT P2, RZ, R10, 0x80, RZ, 0xc0, !PT ;  /* 0x000000800aff7812 */ /* 0x000fe4000784c0ff */
[----:B------:R-:W-:-:S09]  /*3860*/  @UP0 ULDC UR5, c[0x0][0x250] ;  /* 0x0000940000050ab9 */ /* 0x000fd20000000800 */
[----:B------:R-:W-:Y:S01]  /*3870*/  @P0 FADD.FTZ R0, R0, UR5 ;  /* 0x0000000500000e21 */ /* 0x000fe20008010000 */
[----:B------:R-:W-:Y:S02]  /*3880*/  PLOP3.LUT P0, PT, PT, PT, UP0, 0x80, 0x0 ;  /* 0x000000000000781c */ /* 0x000fe40003f0f008 */
[----:B------:R-:W-:Y:S02]  /*3890*/  LOP3.LUT R76, R76, 0xfffffffd, RZ, 0xc0, !PT ;  /* 0xfffffffd4c4c7812 */ /* 0x000fe400078ec0ff */
[C---:B------:R-:W-:Y:S02]  /*38a0*/  LOP3.LUT P3, RZ, R10.reuse, 0x40, RZ, 0xc0, !PT ;  /* 0x000000400aff7812 */ /* 0x040fe4000786c0ff */
[C---:B------:R-:W-:Y:S02]  /*38b0*/  LOP3.LUT P4, RZ, R10.reuse, 0x20, RZ, 0xc0, !PT ;  /* 0x000000200aff7812 */ /* 0x040fe4000788c0ff */
[----:B------:R-:W-:Y:S01]  /*38c0*/  LOP3.LUT P5, RZ, R10, 0x10, RZ, 0xc0, !PT ;  /* 0x000000100aff7812 */ /* 0x000fe200078ac0ff */
[----:B------:R-:W-:Y:S01]  /*38d0*/  UMOV UR22, 0x3f800000 ;  /* 0x3f80000000167882 */ /* 0x000fe20000000000 */
[----:B------:R-:W-:Y:S01]  /*38e0*/  @P2 LOP3.LUT R76, R76, 0x2, RZ, 0xfc, !PT ;  /* 0x000000024c4c2812 */ /* 0x000fe200078efcff */
[----:B------:R-:W-:Y:S01]  /*38f0*/  HFMA2.MMA R6, -RZ, RZ, 0, 0 ;  /* 0x00000000ff067435 */ /* 0x000fe200000001ff */
[C---:B------:R-:W-:Y:S01]  /*3900*/  LOP3.LUT P2, RZ, R10.reuse, 0x100, RZ, 0xc0, !PT ;  /* 0x000001000aff7812 */ /* 0x040fe2000784c0ff */
[----:B------:R-:W0:Y:S01]  /*3910*/  @P0 MUFU.RSQ R0, R0 ;  /* 0x0000000000000308 */ /* 0x000e220000001400 */
[----:B------:R-:W-:Y:S01]  /*3920*/  LOP3.LUT R10, R10, 0xffbfffff, RZ, 0xc0, !PT ;  /* 0xffbfffff0a0a7812 */ /* 0x000fe200078ec0ff */
[----:B------:R-:W-:Y:S01]  /*3930*/  ULDC.U8 UR5, c[0x0][0x2a4] ;  /* 0x0000a90000057ab9 */ /* 0x000fe20000000000 */
[----:B------:R-:W-:-:S02]  /*3940*/  PLOP3.LUT P0, PT, PT, PT, UP0, 0x80, 0x0 ;  /* 0x000000000000781c */ /* 0x000fc40003f0f008 */
[----:B------:R-:W-:-:S04]  /*3950*/  @P1 LOP3.LUT R10, R10, 0x400000, RZ, 0xfc, !PT ;  /* 0x004000000a0a1812 */ /* 0x000fc800078efcff */
[C---:B------:R-:W-:Y:S02]  /*3960*/  LOP3.LUT P1, RZ, R10.reuse, 0x200, RZ, 0xc0, !PT ;  /* 0x000002000aff7812 */ /* 0x040fe4000782c0ff */
[----:B------:R-:W-:-:S04]  /*3970*/  LOP3.LUT R10, R10, 0xff7fffff, RZ, 0xc0, !PT ;  /* 0xff7fffff0a0a7812 */ /* 0x000fc800078ec0ff */
[----:B------:R-:W-:Y:S02]  /*3980*/  @P6 LOP3.LUT R10, R10, 0x800000, RZ, 0xfc, !PT ;  /* 0x008000000a0a6812 */ /* 0x000fe400078efcff */
[----:B0-----:R-:W-:Y:S02]  /*3990*/  @P0 R2UR UR22, R0 ;  /* 0x00000000001602ca */ /* 0x001fe400000e0000 */
[C---:B------:R-:W-:Y:S01]  /*39a0*/  LOP3.LUT P0, RZ, R10.reuse, 0x200000, RZ, 0xc0, !PT ;  /* 0x002000000aff7812 */ /* 0x040fe2000780c0ff */
[----:B------:R-:W-:Y:S01]  /*39b0*/  HFMA2.MMA R0, -RZ, RZ, 0, 0 ;  /* 0x00000000ff007435 */ /* 0x000fe200000001ff */
[----:B------:R-:W-:-:S09]  /*39c0*/  LOP3.LUT P6, RZ, R10, 0x400, RZ, 0xc0, !PT ;  /* 0x000004000aff7812 */ /* 0x000fd200078cc0ff */
[----:B------:R-:W5:Y:S04]  /*39d0*/  @P3 LDG.E R0, desc[UR16][R14.64] ;  /* 0x000000100e003981 */ /* 0x000f68000c1e1900 */
[----:B------:R0:W5:Y:S02]  /*39e0*/  @P0 LDG.E R6, desc[UR16][R80.64] ;  /* 0x0000001050060981 */ /* 0x000164000c1e1900 */
[----:B0-----:R-:W-:Y:S02]  /*39f0*/  CS2R R80, SRZ ;  /* 0x0000000000507805 */ /* 0x001fe4000001ff00 */
[----:B------:R-:W-:-:S04]  /*3a00*/  CS2R R14, SRZ ;  /* 0x00000000000e7805 */ /* 0x000fc8000001ff00 */
[----:B------:R0:W5:Y:S04]  /*3a10*/  @P1 LDG.E R80, desc[UR16][R2.64] ;  /* 0x0000001002501981 */ /* 0x000168000c1e1900 */
[----:B------:R1:W5:Y:S04]  /*3a20*/  @P0 LDG.E R81, desc[UR16][R4.64] ;  /* 0x0000001004510981 */ /* 0x000368000c1e1900 */
[----:B------:R2:W5:Y:S01]  /*3a30*/  @P4 LDG.E R14, desc[UR16][R16.64] ;  /* 0x00000010100e4981 */ /* 0x000562000c1e1900 */
[----:B0-----:R-:W-:Y:S02]  /*3a40*/  CS2R R2, SRZ ;  /* 0x0000000000027805 */ /* 0x001fe4000001ff00 */
[----:B------:R-:W-:Y:S01]  /*3a50*/  MOV R77, RZ ;  /* 0x000000ff004d7202 */ /* 0x000fe20000000f00 */
[----:B------:R-:W5:Y:S01]  /*3a60*/  @P4 LDG.E R15, desc[UR16][R104.64] ;  /* 0x00000010680f4981 */ /* 0x000f62000c1e1900 */
[----:B-1----:R-:W-:-:S03]  /*3a70*/  CS2R R4, SRZ ;  /* 0x0000000000047805 */ /* 0x002fc6000001ff00 */
[----:B------:R0:W5:Y:S01]  /*3a80*/  @P2 LDG.E R3, desc[UR16][R78.64] ;  /* 0x000000104e032981 */ /* 0x000162000c1e1900 */
[C---:B------:R-:W-:Y:S02]  /*3a90*/  LOP3.LUT P0, RZ, R10.reuse, 0x8, RZ, 0xc0, !PT ;  /* 0x000000080aff7812 */ /* 0x040fe4000780c0ff */
[----:B--2---:R-:W-:Y:S01]  /*3aa0*/  CS2R R16, SRZ ;  /* 0x0000000000107805 */ /* 0x004fe2000001ff00 */
[----:B------:R1:W5:Y:S05]  /*3ab0*/  @P6 LDG.E R5, desc[UR16][R82.64] ;  /* 0x0000001052056981 */ /* 0x00036a000c1e1900 */
[----:B------:R2:W5:Y:S01]  /*3ac0*/  @P5 LDG.E R16, desc[UR16][R18.64] ;  /* 0x0000001012105981 */ /* 0x000562000c1e1900 */
[----:B0-----:R-:W-:Y:S01]  /*3ad0*/  HFMA2.MMA R78, -RZ, RZ, 0, 0 ;  /* 0x00000000ff4e7435 */ /* 0x001fe200000001ff */
[----:B------:R-:W-:-:S02]  /*3ae0*/  LOP3.LUT P4, RZ, R10, 0x40000000, RZ, 0xc0, !PT ;  /* 0x400000000aff7812 */ /* 0x000fc4000788c0ff */
[----:B------:R-:W5:Y:S01]  /*3af0*/  @P1 LDG.E R4, desc[UR16][R114.64] ;  /* 0x0000001072041981 */ /* 0x000f62000c1e1900 */
[----:B-1----:R-:W-:-:S03]  /*3b00*/  MOV R82, RZ ;  /* 0x000000ff00527202 */ /* 0x002fc60000000f00 */
[----:B------:R-:W5:Y:S01]  /*3b10*/  @P5 LDG.E R17, desc[UR16][R102.64] ;  /* 0x0000001066115981 */ /* 0x000f62000c1e1900 */
[----:B--2---:R-:W-:-:S03]  /*3b20*/  CS2R R18, SRZ ;  /* 0x0000000000127805 */ /* 0x004fc6000001ff00 */
[----:B------:R-:W5:Y:S01]  /*3b30*/  @P6 LDG.E R82, desc[UR16][R116.64] ;  /* 0x0000001074526981 */ /* 0x000f62000c1e1900 */
[----:B------:R-:W-:-:S03]  /*3b40*/  LOP3.LUT P6, RZ, R10, 0x4, RZ, 0xc0, !PT ;  /* 0x000000040aff7812 */ /* 0x000fc600078cc0ff */
[----:B------:R-:W5:Y:S01]  /*3b50*/  @P2 LDG.E R78, desc[UR16][R112.64] ;  /* 0x00000010704e2981 */ /* 0x000f62000c1e1900 */
[----:B------:R-:W-:-:S03]  /*3b60*/  LOP3.LUT P2, RZ, R76, 0x2, RZ, 0xc0, !PT ;  /* 0x000000024cff7812 */ /* 0x000fc6000784c0ff */
[----:B------:R0:W5:Y:S01]  /*3b70*/  @P0 LDG.E R18, desc[UR16][R20.64] ;  /* 0x0000001014120981 */ /* 0x000162000c1e1900 */
[C---:B------:R-:W-:Y:S02]  /*3b80*/  LOP3.LUT P1, RZ, R10.reuse, 0x2, RZ, 0xc0, !PT ;  /* 0x000000020aff7812 */ /* 0x040fe4000782c0ff */
[----:B------:R-:W-:Y:S01]  /*3b90*/  LOP3.LUT P5, RZ, R10, 0x20000000, RZ, 0xc0, !PT ;  /* 0x200000000aff7812 */ /* 0x000fe200078ac0ff */
[----:B------:R-:W5:Y:S01]  /*3ba0*/  @P0 LDG.E R19, desc[UR16][R100.64] ;  /* 0x0000001064130981 */ /* 0x000f62000c1e1900 */
[----:B0-----:R-:W-:-:S05]  /*3bb0*/  CS2R R20, SRZ ;  /* 0x0000000000147805 */ /* 0x001fca000001ff00 */
[----:B------:R-:W5:Y:S04]  /*3bc0*/  @P2 LDG.E R2, desc[UR16][R110.64] ;  /* 0x000000106e022981 */ /* 0x000f68000c1e1900 */
[----:B------:R-:W5:Y:S01]  /*3bd0*/  @P2 LDG.E R77, desc[UR16][R108.64] ;  /* 0x000000106c4d2981 */ /* 0x000f62000c1e1900 */
[----:B------:R-:W-:-:S03]  /*3be0*/  LOP3.LUT P2, RZ, R76, 0x1, RZ, 0xc0, !PT ;  /* 0x000000014cff7812 */ /* 0x000fc6000784c0ff */
[----:B------:R0:W5:Y:S01]  /*3bf0*/  @P6 LDG.E R20, desc[UR16][R22.64] ;  /* 0x0000001016146981 */ /* 0x000162000c1e1900 */
[----:B------:R-:W-:-:S03]  /*3c00*/  MOV R76, RZ ;  /* 0x000000ff004c7202 */ /* 0x000fc60000000f00 */
        /* <DEDUP_REMOVED lines=57> */
[----:B------:R1:W5:Y:S01]  /*3fa0*/  @P6 LDG.E R63, desc[UR16][R68.64] ;  /* 0x00000010443f6981 */ /* 0x000362000c1e1900 */
[----:B0-----:R-:W-:Y:S02]  /*3fb0*/  CS2R R64, SRZ ;  /* 0x0000000000407805 */ /* 0x001fe4000001ff00 */
[----:B------:R-:W-:-:S04]  /*3fc0*/  LOP3.LUT P6, RZ, R10, 0x800000, RZ, 0xc0, !PT ;  /* 0x008000000aff7812 */ /* 0x000fc800078cc0ff */
[----:B------:R0:W5:Y:S04]  /*3fd0*/  @P1 LDG.E R64, desc[UR16][R66.64] ;  /* 0x0000001042401981 */ /* 0x000168000c1e1900 */
[----:B------:R2:W5:Y:S01]  /*3fe0*/  @P1 LDG.E R65, desc[UR16][R60.64] ;  /* 0x000000103c411981 */ /* 0x000562000c1e1900 */
[----:B------:R-:W-:Y:S02]  /*3ff0*/  LOP3.LUT P1, RZ, R10, 0x400000, RZ, 0xc0, !PT ;  /* 0x004000000aff7812 */ /* 0x000fe4000782c0ff */
[----:B-1----:R-:W-:Y:S02]  /*4000*/  CS2R R68, SRZ ;  /* 0x0000000000447805 */ /* 0x002fe4000001ff00 */
[----:B------:R-:W-:-:S06]  /*4010*/  CS2R R70, SRZ ;  /* 0x0000000000467805 */ /* 0x000fcc000001ff00 */
[----:B------:R2:W5:Y:S04]  /*4020*/  @P6 LDG.E R70, desc[UR16][R32.64] ;  /* 0x0000001020466981 */ /* 0x000568000c1e1900 */
[----:B------:R2:W5:Y:S04]  /*4030*/  @P6 LDG.E R71, desc[UR16][R34.64] ;  /* 0x0000001022476981 */ /* 0x000568000c1e1900 */
[----:B------:R2:W5:Y:S04]  /*4040*/  @P1 LDG.E R68, desc[UR16][R36.64] ;  /* 0x0000001024441981 */ /* 0x000568000c1e1900 */
[----:B------:R2:W5:Y:S01]  /*4050*/  @P1 LDG.E R69, desc[UR16][R30.64] ;  /* 0x000000101e451981 */ /* 0x000562000c1e1900 */
[----:B------:R-:W-:-:S02]  /*4060*/  LOP3.LUT P0, RZ, R10, 0x1000, RZ, 0xc0, !PT ;  /* 0x000010000aff7812 */ /* 0x000fc4000780c0ff */
[----:B0-----:R-:W-:-:S11]  /*4070*/  CS2R R66, SRZ ;  /* 0x0000000000427805 */ /* 0x001fd6000001ff00 */
[----:B------:R2:W5:Y:S04]  /*4080*/  @P0 LDG.E R66, desc[UR16][R46.64] ;  /* 0x000000102e420981 */ /* 0x000568000c1e1900 */
[----:B------:R2:W5:Y:S01]  /*4090*/  @P0 LDG.E R67, desc[UR16][R38.64] ;  /* 0x0000001026430981 */ /* 0x000562000c1e1900 */
[----:B------:R-:W-:Y:S01]  /*40a0*/  ISETP.GT.U32.AND P0, PT, R13, 0x1ff, PT ;  /* 0x000001ff0d00780c */ /* 0x000fe20003f04070 */
[----:B------:R-:W-:Y:S01]  /*40b0*/  BSSY B0, `(.L_x_547) ;  /* 0x0000015000007945 */ /* 0x000fe20003800000 */
[----:B------:R-:W-:Y:S02]  /*40c0*/  CS2R R72, SRZ ;  /* 0x0000000000487805 */ /* 0x000fe4000001ff00 */
[----:B------:R-:W-:-:S09]  /*40d0*/  CS2R R74, SRZ ;  /* 0x00000000004a7805 */ /* 0x000fd2000001ff00 */
        /* <DEDUP_REMOVED lines=18> */
.L_x_548:
[----:B------:R-:W-:Y:S05]  /*4200*/  BSYNC B0 ;  /* 0x0000000000007941 */ /* 0x000fea0003800000 */
.L_x_547:
        /* <DEDUP_REMOVED lines=38> */
.L_x_549:
        /* <DEDUP_REMOVED lines=26> */
.L_x_550:
[----:B------:R-:W-:Y:S01]  /*4610*/  FFMA.FTZ R47, R29, R36, R28 ;  /* 0x000000241d2f7223 */ /* 0x000fe2000001001c */
[----:B------:R-:W-:Y:S01]  /*4620*/  FADD.FTZ R38, RZ, R35 ;  /* 0x00000023ff267221 */ /* 0x000fe20000010000 */
[----:B------:R-:W-:Y:S01]  /*4630*/  FFMA.FTZ R28, R34, R33, R37 ;  /* 0x00000021221c7223 */ /* 0x000fe20000010025 */
[----:B------:R-:W-:Y:S01]  /*4640*/  FMUL.FTZ R37, R33, R72 ;  /* 0x0000004821257220 */ /* 0x000fe20000410000 */
[----:B------:R-:W-:Y:S01]  /*4650*/  FFMA.FTZ R46, R29, R32, RZ ;  /* 0x000000201d2e7223 */ /* 0x000fe200000100ff */
[----:B------:R-:W-:Y:S01]  /*4660*/  FADD.FTZ R35, RZ, R32 ;  /* 0x00000020ff237221 */ /* 0x000fe20000010000 */
[----:B------:R-:W-:Y:S01]  /*4670*/  FADD.FTZ R33, R38, R33 ;  /* 0x0000002126217221 */ /* 0x000fe20000010000 */
[----:B------:R-:W-:Y:S01]  /*4680*/  FADD.FTZ R39, R36, R39 ;  /* 0x0000002724277221 */ /* 0x000fe20000010000 */
        /* <DEDUP_REMOVED lines=35> */
.L_x_551:
[----:B------:R-:W-:Y:S01]  /*48c0*/  FMUL.FTZ R38, R39, R72 ;  /* 0x0000004827267220 */ /* 0x000fe20000410000 */
[----:B------:R-:W-:Y:S01]  /*48d0*/  FADD.FTZ R37, R34, R37 ;  /* 0x0000002522257221 */ /* 0x000fe20000010000 */
[----:B------:R-:W-:Y:S01]  /*48e0*/  PRMT R34, R3, 0x7632, R34 ;  /* 0x0000763203227816 */ /* 0x000fe20000000022 */
[----:B------:R-:W-:Y:S01]  /*48f0*/  FADD.FTZ R33, R33, R39 ;  /* 0x0000002721217221 */ /* 0x000fe20000010000 */
[C---:B------:R-:W-:Y:S01]  /*4900*/  FFMA.FTZ R28, R36.reuse, R39, R28 ;  /* 0x00000027241c7223 */ /* 0x040fe2000001001c */
[----:B------:R-:W-:Y:S01]  /*4910*/  FFMA.FTZ R39, R36, R38, R35 ;  /* 0x0000002624277223 */ /* 0x000fe20000010023 */
        /* <DEDUP_REMOVED lines=33> */
.L_x_552:
        /* <DEDUP_REMOVED lines=39> */
.L_x_553:
        /* <DEDUP_REMOVED lines=39> */
.L_x_554:
        /* <DEDUP_REMOVED lines=39> */
.L_x_555:
        /* <DEDUP_REMOVED lines=39> */
.L_x_556:
        /* <DEDUP_REMOVED lines=39> */
.L_x_557:
        /* <DEDUP_REMOVED lines=39> */
.L_x_558:
        /* <DEDUP_REMOVED lines=39> */
.L_x_559:
        /* <DEDUP_REMOVED lines=39> */
.L_x_560:
        /* <DEDUP_REMOVED lines=39> */
.L_x_561:
        /* <DEDUP_REMOVED lines=39> */
.L_x_562:
        /* <DEDUP_REMOVED lines=39> */
.L_x_563:
        /* <DEDUP_REMOVED lines=39> */
.L_x_564:
        /* <DEDUP_REMOVED lines=39> */
.L_x_565:
        /* <DEDUP_REMOVED lines=39> */
.L_x_566:
        /* <DEDUP_REMOVED lines=39> */
.L_x_567:
        /* <DEDUP_REMOVED lines=39> */
.L_x_568:
[----:B------:R-:W-:Y:S01]  /*7230*/  FMUL.FTZ R39, R38, R72 ;  /* 0x0000004826277220 */ /* 0x000fe20000410000 */
[C---:B------:R-:W-:Y:S01]  /*7240*/  FFMA.FTZ R28, R37.reuse, R38, R28 ;  /* 0x00000026251c7223 */ /* 0x040fe2000001001c */
[----:B------:R-:W-:Y:S01]  /*7250*/  FADD.FTZ R32, R32, R31 ;  /* 0x0000001f20207221 */ /* 0x000fe20000010000 */
[----:B------:R-:W-:Y:S01]  /*7260*/  FFMA.FTZ R29, R30, R31, R29 ;  /* 0x0000001f1e1d7223 */ /* 0x000fe2000001001d */
[--C-:B------:R-:W-:Y:S01]  /*7270*/  FFMA.FTZ R37, R37, R39, R34.reuse ;  /* 0x0000002725257223 */ /* 0x100fe20000010022 */
[C---:B------:R-:W-:Y:S01]  /*7280*/  PRMT R34, R58.reuse, 0x7632, R34 ;  /* 0x000076323a227816 */ /* 0x040fe20000000022 */
[----:B------:R-:W-:Y:S01]  /*7290*/  FADD.FTZ R36, R35, R36 ;  /* 0x0000002423247221 */ /* 0x000fe20000010000 */
[----:B------:R-:W-:Y:S01]  /*72a0*/  FADD.FTZ R33, R33, R38 ;  /* 0x0000002621217221 */ /* 0x000fe20000010000 */
        /* <DEDUP_REMOVED lines=31> */
.L_x_569:
[----:B------:R-:W-:Y:S01]  /*74a0*/  FMUL.FTZ R39, R38, R72 ;  /* 0x0000004826277220 */ /* 0x000fe20000410000 */
[----:B------:R-:W-:Y:S01]  /*74b0*/  FADD.FTZ R46, R31, R36 ;  /* 0x000000241f2e7221 */ /* 0x000fe20000010000 */
[C---:B------:R-:W-:Y:S01]  /*74c0*/  FFMA.FTZ R36, R37.reuse, R38, R28 ;  /* 0x0000002625247223 */ /* 0x040fe2000001001c */
[----:B------:R-:W-:Y:S01]  /*74d0*/  FADD.FTZ R28, R32, R35 ;  /* 0x00000023201c7221 */ /* 0x000fe20000010000 */
[----:B------:R-:W-:Y:S01]  /*74e0*/  FFMA.FTZ R37, R37, R39, R34 ;  /* 0x0000002725257223 */ /* 0x000fe20000010022 */
[----:B------:R-:W-:Y:S01]  /*74f0*/  FMUL.FTZ R32, R35, R75 ;  /* 0x0000004b23207220 */ /* 0x000fe20000410000 */
[----:B------:R-:W-:Y:S01]  /*7500*/  PRMT R31, R62, 0x7632, R31 ;  /* 0x000076323e1f7816 */ /* 0x000fe2000000001f */
[----:B------:R-:W-:Y:S01]  /*7510*/  FFMA.FTZ R29, R30, R35, R29 ;  /* 0x000000231e1d7223 */ /* 0x000fe2000001001d */
[----:B------:R-:W-:Y:S01]  /*7520*/  FADD.FTZ R35, R46, R39 ;  /* 0x000000272e237221 */ /* 0x000fe20000010000 */
[----:B------:R-:W-:Y:S01]  /*7530*/  FFMA.FTZ R34, R30, R32, R37 ;  /* 0x000000201e227223 */ /* 0x000fe20000010025 */
[----:B------:R-:W-:Y:S01]  /*7540*/  SHF.L.U32 R30, R62, 0x10, RZ ;  /* 0x000000103e1e7819 */ /* 0x000fe200000006ff */
[----:B------:R-:W-:Y:S01]  /*7550*/  FADD.FTZ R33, R33, R38 ;  /* 0x0000002621217221 */ /* 0x000fe20000010000 */
        /* <DEDUP_REMOVED lines=29> */
.L_x_570:
[----:B------:R-:W-:Y:S01]  /*7730*/  FMUL.FTZ R61, R39, R72 ;  /* 0x00000048273d7220 */ /* 0x000fe20000410000 */
[----:B------:R-:W-:Y:S01]  /*7740*/  FADD.FTZ R32, R33, R39 ;  /* 0x0000002721207221 */ /* 0x000fe20000010000 */
[C---:B------:R-:W-:Y:S01]  /*7750*/  FFMA.FTZ R36, R47.reuse, R39, R36 ;  /* 0x000000272f247223 */ /* 0x040fe20000010024 */
[----:B------:R-:W-:Y:S01]  /*7760*/  SHF.L.U32 R38, R64, 0x10, RZ ;  /* 0x0000001040267819 */ /* 0x000fe200000006ff */
[----:B------:R-:W-:Y:S01]  /*7770*/  FFMA.FTZ R34, R47, R61, R34 ;  /* 0x0000003d2f227223 */ /* 0x000fe20000010022 */
[----:B------:R-:W-:Y:S01]  /*7780*/  SHF.L.U32 R39, R37, 0x10, RZ ;  /* 0x0000001025277819 */ /* 0x000fe200000006ff */
[----:B------:R-:W-:Y:S01]  /*7790*/  FADD.FTZ R33, R35, R61 ;  /* 0x0000003d23217221 */ /* 0x000fe20000010000 */
[C---:B------:R-:W-:Y:S01]  /*77a0*/  PRMT R35, R65.reuse, 0x7632, R35 ;  /* 0x0000763241237816 */ /* 0x040fe20000000023 */
        /* <DEDUP_REMOVED lines=26> */
.L_x_571:
        /* <DEDUP_REMOVED lines=36> */
.L_x_572:
        /* <DEDUP_REMOVED lines=34> */
.L_x_573:
        /* <DEDUP_REMOVED lines=38> */
.L_x_574:
[----:B------:R-:W2:Y:S01]  /*8010*/  LDL R61, [R1+0x8] ;  /* 0x00000800013d7983 */ /* 0x000ea20000100800 */
        /* <DEDUP_REMOVED lines=34> */
.L_x_575:
[----:B------:R-:W2:Y:S04]  /*8240*/  LDL R61, [R1+0x4] ;  /* 0x00000400013d7983 */ /* 0x000ea80000100800 */
[----:B------:R-:W3:Y:S01]  /*8250*/  LDL R101, [R1] ;  /* 0x0000000001657983 */ /* 0x000ee20000100800 */
[----:B------:R-:W-:Y:S01]  /*8260*/  PRMT R100, R120, 0x7632, R100 ;  /* 0x0000763278647816 */ /* 0x000fe20000000064 */
[----:B------:R-:W-:Y:S01]  /*8270*/  FFMA.FTZ R33, R92, R60, R33 ;  /* 0x0000003c5c217223 */ /* 0x000fe20000010021 */
[----:B------:R-:W-:Y:S01]  /*8280*/  SHF.L.U32 R99, R120, 0x10, RZ ;  /* 0x0000001078637819 */ /* 0x000fe200000006ff */
[----:B------:R-:W-:Y:S01]  /*8290*/  FMUL.FTZ R34, R93, R72 ;  /* 0x000000485d227220 */ /* 0x000fe20000410000 */
[----:B------:R-:W-:Y:S01]  /*82a0*/  SHF.L.U32 R100, R100, 0x10, RZ ;  /* 0x0000001064647819 */ /* 0x000fe200000006ff */
[----:B------:R-:W-:-:S02]  /*82b0*/  FADD.FTZ R35, R60, R35 ;  /* 0x000000233c237221 */ /* 0x000fc40000010000 */
[----:B------:R-:W-:Y:S01]  /*82c0*/  FADD.FTZ R99, R99, -UR21 ;  /* 0x8000001563637e21 */ /* 0x000fe20008010000 */
[----:B------:R-:W-:Y:S01]  /*82d0*/  FFMA.FTZ R33, R95, R34, R33 ;  /* 0x000000225f217223 */ /* 0x000fe20000010021 */
[----:B------:R-:W-:Y:S01]  /*82e0*/  FADD.FTZ R100, R100, -UR21 ;  /* 0x8000001564647e21 */ /* 0x000fe20008010000 */
[----:B------:R-:W-:Y:S01]  /*82f0*/  FADD.FTZ R34, R35, R34 ;  /* 0x0000002223227221 */ /* 0x000fe20000010000 */
[----:B------:R-:W-:Y:S01]  /*8300*/  FMUL.FTZ R99, R99, UR22 ;  /* 0x0000001663637c20 */ /* 0x000fe20008410000 */
[----:B------:R-:W-:Y:S01]  /*8310*/  FMUL.FTZ R35, R94, R75 ;  /* 0x0000004b5e237220 */ /* 0x000fe20000410000 */
[----:B------:R-:W-:Y:S01]  /*8320*/  FMUL.FTZ R100, R100, UR22 ;  /* 0x0000001664647c20 */ /* 0x000fe20008410000 */
[C---:B--2---:R-:W-:Y:S02]  /*8330*/  PRMT R98, R61.reuse, 0x7632, R98 ;  /* 0x000076323d627816 */ /* 0x044fe40000000062 */
[----:B------:R-:W-:Y:S02]  /*8340*/  SHF.L.U32 R97, R61, 0x10, RZ ;  /* 0x000000103d617819 */ /* 0x000fe400000006ff */
[----:B---3--:R-:W-:-:S02]  /*8350*/  PRMT R104, R101, 0x7632, R104 ;  /* 0x0000763265687816 */ /* 0x008fc40000000068 */
        /* <DEDUP_REMOVED lines=20> */
.L_x_576:
        /* <DEDUP_REMOVED lines=34> */
.L_x_577:
        /* <DEDUP_REMOVED lines=37> */
.L_x_578:
        /* <DEDUP_REMOVED lines=35> */
.L_x_579:
        /* <DEDUP_REMOVED lines=35> */
.L_x_580:
        /* <DEDUP_REMOVED lines=131> */
.L_x_582:
[----:B------:R-:W-:Y:S05]  /*95a0*/  BSYNC B0 ;  /* 0x0000000000007941 */ /* 0x000fea0003800000 */
.L_x_581:
        /* <DEDUP_REMOVED lines=41> */
.L_x_584:
[----:B------:R-:W-:Y:S05]  /*9840*/  BSYNC B0 ;  /* 0x0000000000007941 */ /* 0x000fea0003800000 */
.L_x_583:
        /* <DEDUP_REMOVED lines=8> */
[-C--:B------:R-:W-:Y:S02]  /*98d0*/  LEA R30, P6, R31, R46.reuse, 0x2 ;  /* 0x0000002e1f1e7211 */ /* 0x080fe400078c10ff */
[----:B------:R-:W-:Y:S02]  /*98e0*/  MOV R29, UR9 ;  /* 0x00000009001d7c02 */ /* 0x000fe40008000f00 */
[----:B------:R-:W-:Y:S02]  /*98f0*/  IADD3.X R31, R47, UR10, RZ, P6, !PT ;  /* 0x0000000a2f1f7c10 */ /* 0x000fe4000b7fe4ff */
[----:B------:R-:W-:-:S03]  /*9900*/  LEA R28, P6, R29, R46, 0x2 ;  /* 0x0000002e1d1c7211 */ /* 0x000fc600078c10ff */
[----:B------:R1:W-:Y:S01]  /*9910*/  REDG.E.ADD.F32.FTZ.RN.STRONG.GPU desc[UR16][R30.64], R33 ;  /* 0x000000211e0079a6 */ /* 0x0003e2000c10f390 */
[----:B------:R-:W-:-:S03]  /*9920*/  IADD3.X R29, R47, UR11, RZ, P6, !PT ;  /* 0x0000000b2f1d7c10 */ /* 0x000fc6000b7fe4ff */
[----:B------:R1:W-:Y:S04]  /*9930*/  REDG.E.ADD.F32.FTZ.RN.STRONG.GPU desc[UR16][R36.64], R34 ;  /* 0x00000022240079a6 */ /* 0x0003e8000c10f390 */
[----:B------:R1:W-:Y:S02]  /*9940*/  REDG.E.ADD.F32.FTZ.RN.STRONG.GPU desc[UR16][R28.64], R35 ;  /* 0x000000231c0079a6 */ /* 0x0003e4000c10f390 */
.L_x_586:
[----:B------:R-:W-:Y:S05]  /*9950*/  BSYNC B0 ;  /* 0x0000000000007941 */ /* 0x000fea0003800000 */
.L_x_585:
        /* <DEDUP_REMOVED lines=70> */
.L_x_589:
[----:B------:R-:W2:Y:S04]  /*9dc0*/  LDG.E.STRONG.GPU R31, desc[UR16][R28.64] ;  /* 0x000000101c1f7981 */ /* 0x000ea8000c1ef900 */
[----:B--2---:R-:W-:Y:S01]  /*9dd0*/  CCTL.IVALL ;  /* 0x00000000ff00798f */ /* 0x004fe20002000000 */
[----:B------:R-:W-:Y:S05]  /*9de0*/  YIELD ;  /* 0x0000000000007946 */ /* 0x000fea0003800000 */
[----:B------:R-:W-:-:S13]  /*9df0*/  ISETP.NE.AND P6, PT, R31, R30, PT ;  /* 0x0000001e1f00720c */ /* 0x000fda0003fc5270 */
[----:B------:R-:W-:Y:S05]  /*9e00*/  @P6 BRA `(.L_x_589) ;  /* 0xfffffffc00ec6947 */ /* 0x000fea000383ffff */
.L_x_588:
        /* <DEDUP_REMOVED lines=26> */
.L_x_593:
        /* <DEDUP_REMOVED lines=149> */
.L_x_592:
        /* <DEDUP_REMOVED lines=81> */
.L_x_594:
[----:B------:R-:W-:-:S04]  /*ae10*/  LOP3.LUT P6, RZ, R10, 0x1, RZ, 0xc0, !PT ;  /* 0x000000010aff7812 */ /* 0x000fc800078cc0ff */
[----:B------:R-:W-:-:S13]  /*ae20*/  ISETP.NE.OR P6, PT, RZ, UR13, P6 ;  /* 0x0000000dff007c0c */ /* 0x000fda000b7c5670 */
[----:B------:R-:W-:Y:S05]  /*ae30*/  @!P6 BRA `(.L_x_590) ;  /* 0x0000000000a4e947 */ /* 0x000fea0003800000 */
.L_x_591:
        /* <DEDUP_REMOVED lines=41> */
.L_x_590:
        /* <DEDUP_REMOVED lines=14> */
.L_x_596:
[----:B------:R-:W-:Y:S05]  /*b1b0*/  BSYNC B0 ;  /* 0x0000000000007941 */ /* 0x000fea0003800000 */
.L_x_595:
        /* <DEDUP_REMOVED lines=23> */
.L_x_587:
        /* <DEDUP_REMOVED lines=38> */
.L_x_597:
        /* <DEDUP_REMOVED lines=24> */
.L_x_599:
[----:B------:R-:W-:Y:S05]  /*b710*/  BSYNC B0 ;  /* 0x0000000000007941 */ /* 0x000fea0003800000 */
.L_x_598:
[----:B0-----:R-:W-:Y:S02]  /*b720*/  SHF.L.U32 R6, R5, 0x10, RZ ;  /* 0x0000001005067819 */ /* 0x001fe400000006ff */
[----:B------:R-:W-:Y:S02]  /*b730*/  SHF.L.U32 R5, R34, 0x10, RZ ;  /* 0x0000001022057819 */ /* 0x000fe400000006ff */
        /* <DEDUP_REMOVED lines=25> */
.L_x_600:
        /* <DEDUP_REMOVED lines=15> */
[----:B------:R-:W-:Y:S01]  /*b9c0*/  F2FP.BF16.F32.PACK_AB R5, R6, R5 ;  /* 0x000000050605723e */ /* 0x000fe200000010ff */
[----:B--2---:R-:W-:Y:S01]  /*b9d0*/  IMAD R6, R29, UR12, RZ ;  /* 0x0000000c1d067c24 */ /* 0x004fe2000f8e02ff */
[----:B------:R-:W-:-:S03]  /*b9e0*/  MOV R29, R43 ;  /* 0x0000002b001d7202 */ /* 0x000fc60000000f00 */
[C---:B---3--:R-:W-:Y:S02]  /*b9f0*/  IMAD R6, R30.reuse, UR13, R6 ;  /* 0x0000000d1e067c24 */ /* 0x048fe4000f8e0206 */
[----:B------:R-:W-:Y:S01]  /*ba00*/  IMAD.WIDE.U32 R28, R30, UR12, R28 ;  /* 0x0000000c1e1c7c25 */ /* 0x000fe2000f8e001c */
[----:B------:R-:W-:-:S04]  /*ba10*/  ULDC.64 UR12, c[0x0][0x210] ;  /* 0x00008400000c7ab9 */ /* 0x000fc80000000a00 */
[----:B------:R-:W-:Y:S02]  /*ba20*/  IADD3 R6, R29, R6, RZ ;  /* 0x000000061d067210 */ /* 0x000fe40007ffe0ff */
[----:B------:R-:W-:-:S04]  /*ba30*/  LEA R30, P0, R28, UR12, 0x1 ;  /* 0x0000000c1c1e7c11 */ /* 0x000fc8000f8008ff */
[----:B------:R-:W-:-:S05]  /*ba40*/  LEA.HI.X R31, R28, UR13, R6, 0x1, P0 ;  /* 0x0000000d1c1f7c11 */ /* 0x000fca00080f0c06 */
[----:B------:R0:W-:Y:S04]  /*ba50*/  STG.E desc[UR16][R30.64], R5 ;  /* 0x000000051e007986 */ /* 0x0001e8000c101910 */
.L_x_602:
[----:B------:R-:W-:Y:S05]  /*ba60*/  BSYNC B0 ;  /* 0x0000000000007941 */ /* 0x000fea0003800000 */
.L_x_601:
        /* <DEDUP_REMOVED lines=28> */
.L_x_603:
        /* <DEDUP_REMOVED lines=25> */
.L_x_605:
[----:B------:R-:W-:Y:S05]  /*bdc0*/  BSYNC B0 ;  /* 0x0000000000007941 */ /* 0x000fea0003800000 */
.L_x_604:
[----:B------:R-:W-:Y:S02]  /*bdd0*/  SHF.L.U32 R3, R3, 0x10, RZ ;  /* 0x0000001003037819 */ /* 0x000fe400000006ff */
[----:B------:R-:W-:Y:S02]  /*bde0*/  SHF.L.U32 R39, R39, 0x10, RZ ;  /* 0x0000001027277819 */ /* 0x000fe400000006ff */
[----:B------:R-:W-:Y:S01]  /*bdf0*/  SHF.L.U32 R78, R78, 0x10, RZ ;  /* 0x000000104e4e7819 */ /* 0x000fe200000006ff */
[----:B------:R-:W-:Y:S01]  /*be00*/  FADD.FTZ R3, R3, -UR21 ;  /* 0x8000001503037e21 */ /* 0x000fe20008010000 */
[----:B------:R-:W-:Y:S01]  /*be10*/  SHF.L.U32 R38, R38, 0x10, RZ ;  /* 0x0000001026267819 */ /* 0x000fe200000006ff */
[----:B------:R-:W-:Y:S01]  /*be20*/  FADD.FTZ R39, R39, -UR21 ;  /* 0x8000001527277e21 */ /* 0x000fe20008010000 */
[----:B-1----:R-:W-:Y:S01]  /*be30*/  SHF.L.U32 R6, R2, 0x10, RZ ;  /* 0x0000001002067819 */ /* 0x002fe200000006ff */
[----:B------:R-:W-:Y:S01]  /*be40*/  FMUL.FTZ R3, R3, UR22 ;  /* 0x0000001603037c20 */ /* 0x000fe20008410000 */
[----:B------:R-:W-:Y:S01]  /*be50*/  SHF.L.U32 R37, R37, 0x10, RZ ;  /* 0x0000001025257819 */ /* 0x000fe200000006ff */
        /* <DEDUP_REMOVED lines=20> */
.L_x_606:
        /* <DEDUP_REMOVED lines=11> */
[----:B------:R-:W-:Y:S02]  /*c050*/  FMUL.FTZ R2, R2, UR22 ;  /* 0x0000001602027c20 */ /* 0x000fe40008410000 */
[----:B------:R-:W-:-:S04]  /*c060*/  FFMA.FTZ R3, R38, R75, -R3 ;  /* 0x0000004b26037223 */ /* 0x000fc80000010803 */
        /* <DEDUP_REMOVED lines=12> */
.L_x_608:
[----:B------:R-:W-:Y:S05]  /*c130*/  BSYNC B0 ;  /* 0x0000000000007941 */ /* 0x000fea0003800000 */
.L_x_607:
[----:B------:R-:W-:Y:S01]  /*c140*/  FADD.FTZ R6, R6, -UR21 ;  /* 0x8000001506067e21 */ /* 0x000fe20008010000 */
[----:B------:R-:W-:Y:S01]  /*c150*/  FADD.FTZ R37, R37, -UR21 ;  /* 0x8000001525257e21 */ /* 0x000fe20008010000 */
[----:B------:R-:W-:Y:S02]  /*c160*/  SHF.L.U32 R77, R77, 0x10, RZ ;  /* 0x000000104d4d7819 */ /* 0x000fe400000006ff */
[----:B-1----:R-:W-:Y:S01]  /*c170*/  SHF.L.U32 R28, R47, 0x10, RZ ;  /* 0x000000102f1c7819 */ /* 0x002fe200000006ff */
        /* <DEDUP_REMOVED lines=23> */
.L_x_609:
        /* <DEDUP_REMOVED lines=25> */
.L_x_611:
[----:B------:R-:W-:Y:S05]  /*c480*/  BSYNC B0 ;  /* 0x0000000000007941 */ /* 0x000fea0003800000 */
.L_x_610:
        /* <DEDUP_REMOVED lines=27> */
.L_x_612:
[----:B------:R-:W-:Y:S01]  /*c640*/  LOP3.LUT P0, RZ, R10, 0x40, RZ, 0xc0, !PT ;  /* 0x000000400aff7812 */ /* 0x000fe2000780c0ff */
[----:B------:R-:W-:-:S12]  /*c650*/  BSSY B0, `(.L_x_613) ;  /* 0x0000018000007945 */ /* 0x000fd80003800000 */
[----:B------:R-:W-:Y:S05]  /*c660*/  @!P0 BRA `(.L_x_614) ;  /* 0x0000000000588947 */ /* 0x000fea0003800000 */
[----:B------:R-:W2:Y:S01]  /*c670*/  LDL R2, [R1+0x70] ;  /* 0x0000700001027983 */ /* 0x000ea20000100800 */
[----:B------:R-:W-:-:S03]  /*c680*/  ULDC.64 UR12, c[0x0][0x288] ;  /* 0x0000a200000c7ab9 */ /* 0x000fc60000000a00 */
[----:B-1----:R-:W3:Y:S01]  /*c690*/  LDL R5, [R1+0x34] ;  /* 0x0000340001057983 */ /* 0x002ee20000100800 */
[----:B------:R-:W-:Y:S02]  /*c6a0*/  MOV R3, R43 ;  /* 0x0000002b00037202 */ /* 0x000fe40000000f00 */
[----:B------:R-:W-:-:S05]  /*c6b0*/  MOV R29, UR5 ;  /* 0x00000005001d7c02 */ /* 0x000fca0008000f00 */
[----:B------:R-:W-:Y:S01]  /*c6c0*/  FFMA.FTZ R6, R6, R29, UR6 ;  /* 0x0000000606067e23 */ /* 0x000fe2000801001d */
        /* <DEDUP_REMOVED lines=8> */
[----:B------:R-:W-:-:S03]  /*c750*/  LEA.HI.X R5, R2, UR13, R5, 0x1, P0 ;  /* 0x0000000d02057c11 */ /* 0x000fc600080f0c05 */
[----:B------:R-:W-:Y:S01]  /*c760*/  FFMA.FTZ R3, R0, R3, UR6 ;  /* 0x0000000600037e23 */ /* 0x000fe20008010003 */
[----:B------:R-:W-:-:S03]  /*c770*/  FFMA.FTZ R0, R83, R75, -R6 ;  /* 0x0000004b53007223 */ /* 0x000fc60000010806 */
[----:B------:R-:W-:Y:S01]  /*c780*/  FFMA.FTZ R3, R76, R72, -R3 ;  /* 0x000000484c037223 */ /* 0x000fe20000010803 */
[----:B------:R-:W-:-:S03]  /*c790*/  FMUL.FTZ R0, R0, UR22 ;  /* 0x0000001600007c20 */ /* 0x000fc60008410000 */
[----:B------:R-:W-:-:S05]  /*c7a0*/  FMUL.FTZ R3, R3, UR22 ;  /* 0x0000001603037c20 */ /* 0x000fca0008410000 */
[----:B------:R-:W-:-:S05]  /*c7b0*/  F2FP.BF16.F32.PACK_AB R3, R0, R3 ;  /* 0x000000030003723e */ /* 0x000fca00000010ff */
[----:B------:R2:W-:Y:S02]  /*c7c0*/  STG.E desc[UR16][R4.64], R3 ;  /* 0x0000000304007986 */ /* 0x0005e4000c101910 */
.L_x_614:
[----:B------:R-:W-:Y:S05]  /*c7d0*/  BSYNC B0 ;  /* 0x0000000000007941 */ /* 0x000fea0003800000 */
.L_x_613:
        /* <DEDUP_REMOVED lines=10> */
[----:B-12---:R-:W-:-:S03]  /*c880*/  FFMA.FTZ R3, R29, R75, R74 ;  /* 0x0000004b1d037223 */ /* 0x006fc6000001004a */
        /* <DEDUP_REMOVED lines=16> */
.L_x_615:
        /* <DEDUP_REMOVED lines=25> */
.L_x_617:
[----:B------:R-:W-:Y:S05]  /*cb20*/  BSYNC B0 ;  /* 0x0000000000007941 */ /* 0x000fea0003800000 */
.L_x_616:
        /* <DEDUP_REMOVED lines=27> */
.L_x_618:
        /* <DEDUP_REMOVED lines=25> */
.L_x_620:
[----:B------:R-:W-:Y:S05]  /*ce70*/  BSYNC B0 ;  /* 0x0000000000007941 */ /* 0x000fea0003800000 */
.L_x_619:
        /* <DEDUP_REMOVED lines=27> */
.L_x_621:
        /* <DEDUP_REMOVED lines=25> */
.L_x_623:
[----:B------:R-:W-:Y:S05]  /*d1c0*/  BSYNC B0 ;  /* 0x0000000000007941 */ /* 0x000fea0003800000 */
.L_x_622:
        /* <DEDUP_REMOVED lines=27> */
.L_x_624:
        /* <DEDUP_REMOVED lines=25> */
.L_x_626:
[----:B------:R-:W-:Y:S05]  /*d510*/  BSYNC B0 ;  /* 0x0000000000007941 */ /* 0x000fea0003800000 */
.L_x_625:
        /* <DEDUP_REMOVED lines=27> */
.L_x_627:
        /* <DEDUP_REMOVED lines=25> */
.L_x_629:
[----:B------:R-:W-:Y:S05]  /*d860*/  BSYNC B0 ;  /* 0x0000000000007941 */ /* 0x000fea0003800000 */
.L_x_628:
        /* <DEDUP_REMOVED lines=11> */
[----:B-1234-:R-:W-:Y:S01]  /*d920*/  FMUL.FTZ R3, R0, -1.4426950216293334961 ;  /* 0xbfb8aa3b00037820 */ /* 0x01efe20000410000 */
        /* <DEDUP_REMOVED lines=15> */
.L_x_630:
[----:B------:R-:W-:Y:S04]  /*da20*/  BSSY B0, `(.L_x_631) ;  /* 0x0000018000007945 */ /* 0x000fe80003800000 */
[----:B------:R-:W-:Y:S05]  /*da30*/  @!P5 BRA `(.L_x_632) ;  /* 0x000000000058d947 */ /* 0x000fea0003800000 */
[----:B------:R-:W5:Y:S01]  /*da40*/  LDL R0, [R1+0x58] ;  /* 0x0000580001007983 */ /* 0x000f620000100800 */
[----:B------:R-:W-:-:S03]  /*da50*/  ULDC.64 UR12, c[0x0][0x288] ;  /* 0x0000a200000c7ab9 */ /* 0x000fc60000000a00 */
[----:B-1234-:R-:W2:Y:S01]  /*da60*/  LDL R4, [R1+0x1c] ;  /* 0x00001c0001047983 */ /* 0x01eea20000100800 */
[----:B------:R-:W-:Y:S02]  /*da70*/  MOV R2, R44 ;  /* 0x0000002c00027202 */ /* 0x000fe40000000f00 */
[----:B------:R-:W-:Y:S01]  /*da80*/  MOV R3, R43 ;  /* 0x0000002b00037202 */ /* 0x000fe20000000f00 */
[----:B-----5:R-:W-:Y:S02]  /*da90*/  IMAD R0, R0, UR12, RZ ;  /* 0x0000000c00007c24 */ /* 0x020fe4000f8e02ff */
        /* <DEDUP_REMOVED lines=16> */
.L_x_632:
[----:B------:R-:W-:Y:S05]  /*dba0*/  BSYNC B0 ;  /* 0x0000000000007941 */ /* 0x000fea0003800000 */
.L_x_631:
        /* <DEDUP_REMOVED lines=27> */
.L_x_633:
        /* <DEDUP_REMOVED lines=24> */
.L_x_635:
[----:B------:R-:W-:Y:S05]  /*dee0*/  BSYNC B0 ;  /* 0x0000000000007941 */ /* 0x000fea0003800000 */
.L_x_634:
        /* <DEDUP_REMOVED lines=27> */
.L_x_636:
        /* <DEDUP_REMOVED lines=24> */
.L_x_638:
[----:B------:R-:W-:Y:S05]  /*e220*/  BSYNC B0 ;  /* 0x0000000000007941 */ /* 0x000fea0003800000 */
.L_x_637:
        /* <DEDUP_REMOVED lines=26> */
.L_x_639:
        /* <DEDUP_REMOVED lines=24> */
.L_x_641:
[----:B------:R-:W-:Y:S05]  /*e550*/  BSYNC B0 ;  /* 0x0000000000007941 */ /* 0x000fea0003800000 */
.L_x_640:
        /* <DEDUP_REMOVED lines=29> */
.L_x_642:
        /* <DEDUP_REMOVED lines=25> */
.L_x_644:
[----:B------:R-:W-:Y:S05]  /*e8c0*/  BSYNC B0 ;  /* 0x0000000000007941 */ /* 0x000fea0003800000 */
.L_x_643:
        /* <DEDUP_REMOVED lines=27> */
.L_x_645:
[----:B------:R-:W-:Y:S01]  /*ea80*/  LOP3.LUT P0, RZ, R10, 0x80000, RZ, 0xc0, !PT ;  /* 0x000800000aff7812 */ /* 0x000fe2000780c0ff */
[----:B------:R-:W-:-:S12]  /*ea90*/  BSSY B0, `(.L_x_646) ;  /* 0x0000018000007945 */ /* 0x000fd80003800000 */
[----:B------:R-:W-:Y:S05]  /*eaa0*/  @!P0 BRA `(.L_x_647) ;  /* 0x0000000000588947 */ /* 0x000fea0003800000 */
[----:B-1234-:R-:W-:Y:S01]  /*eab0*/  IADD3 R5, R11, 0x80, RZ ;  /* 0x000000800b057810 */ /* 0x01efe20007ffe0ff */
[----:B------:R-:W-:Y:S01]  /*eac0*/  ULDC.64 UR12, c[0x0][0x288] ;  /* 0x0000a200000c7ab9 */ /* 0x000fe20000000a00 */
[----:B------:R-:W-:Y:S02]  /*ead0*/  MOV R2, R44 ;  /* 0x0000002c00027202 */ /* 0x000fe40000000f00 */
[----:B------:R-:W-:Y:S02]  /*eae0*/  SHF.R.S32.HI R4, RZ, 0x1f, R5 ;  /* 0x0000001fff047819 */ /* 0x000fe40000011405 */
[----:B------:R-:W-:Y:S02]  /*eaf0*/  MOV R3, R43 ;  /* 0x0000002b00037202 */ /* 0x000fe40000000f00 */
[----:B------:R-:W-:Y:S01]  /*eb00*/  MOV R6, UR5 ;  /* 0x0000000500067c02 */ /* 0x000fe20008000f00 */
[----:B------:R-:W-:Y:S02]  /*eb10*/  IMAD R4, R4, UR12, RZ ;  /* 0x0000000c04047c24 */ /* 0x000fe4000f8e02ff */
[----:B------:R-:W-:-:S04]  /*eb20*/  IMAD.WIDE.U32 R2, R5, UR12, R2 ;  /* 0x0000000c05027c25 */ /* 0x000fc8000f8e0002 */
[----:B------:R-:W-:Y:S01]  /*eb30*/  IMAD R5, R5, UR13, R4 ;  /* 0x0000000d05057c24 */ /* 0x000fe2000f8e0204 */
[----:B------:R-:W-:Y:S02]  /*eb40*/  ULDC.64 UR12, c[0x0][0x210] ;  /* 0x00008400000c7ab9 */ /* 0x000fe40000000a00 */
[C---:B------:R-:W-:Y:S02]  /*eb50*/  LEA R4, P0, R2.reuse, UR12, 0x1 ;  /* 0x0000000c02047c11 */ /* 0x040fe4000f8008ff */
[----:B------:R-:W-:Y:S02]  /*eb60*/  IADD3 R5, R3, R5, RZ ;  /* 0x0000000503057210 */ /* 0x000fe40007ffe0ff */
[----:B------:R-:W-:Y:S02]  /*eb70*/  MOV R3, UR5 ;  /* 0x0000000500037c02 */ /* 0x000fe40008000f00 */
[----:B------:R-:W-:-:S03]  /*eb80*/  LEA.HI.X R5, R2, UR13, R5, 0x1, P0 ;  /* 0x0000000d02057c11 */ /* 0x000fc600080f0c05 */
[----:B------:R-:W-:Y:S01]  /*eb90*/  FFMA.FTZ R2, R70, R3, UR6 ;  /* 0x0000000646027e23 */ /* 0x000fe20008010003 */
[----:B------:R-:W-:-:S03]  /*eba0*/  FFMA.FTZ R3, R19, R6, UR6 ;  /* 0x0000000613037e23 */ /* 0x000fc60008010006 */
[----:B------:R-:W-:Y:S01]  /*ebb0*/  FFMA.FTZ R2, R71, R72, -R2 ;  /* 0x0000004847027223 */ /* 0x000fe20000010802 */
[----:B------:R-:W-:-:S03]  /*ebc0*/  FFMA.FTZ R0, R0, R75, -R3 ;  /* 0x0000004b00007223 */ /* 0x000fc60000010803 */
[----:B------:R-:W-:Y:S01]  /*ebd0*/  FMUL.FTZ R3, R2, UR22 ;  /* 0x0000001602037c20 */ /* 0x000fe20008410000 */
[----:B------:R-:W-:-:S05]  /*ebe0*/  FMUL.FTZ R0, R0, UR22 ;  /* 0x0000001600007c20 */ /* 0x000fca0008410000 */
[----:B------:R-:W-:-:S05]  /*ebf0*/  F2FP.BF16.F32.PACK_AB R3, R0, R3 ;  /* 0x000000030003723e */ /* 0x000fca00000010ff */
[----:B------:R1:W-:Y:S02]  /*ec00*/  STG.E desc[UR16][R4.64], R3 ;  /* 0x0000000304007986 */ /* 0x0003e4000c101910 */
.L_x_647:
[----:B------:R-:W-:Y:S05]  /*ec10*/  BSYNC B0 ;  /* 0x0000000000007941 */ /* 0x000fea0003800000 */
.L_x_646:
        /* <DEDUP_REMOVED lines=31> */
.L_x_648:
        /* <DEDUP_REMOVED lines=25> */
.L_x_650:
[----:B------:R-:W-:Y:S05]  /*efa0*/  BSYNC B0 ;  /* 0x0000000000007941 */ /* 0x000fea0003800000 */
.L_x_649:
        /* <DEDUP_REMOVED lines=27> */
.L_x_651:
        /* <DEDUP_REMOVED lines=25> */
.L_x_653:
[----:B------:R-:W-:Y:S05]  /*f2f0*/  BSYNC B0 ;  /* 0x0000000000007941 */ /* 0x000fea0003800000 */
.L_x_652:
        /* <DEDUP_REMOVED lines=31> */
.L_x_654:
        /* <DEDUP_REMOVED lines=25> */
.L_x_656:
[----:B------:R-:W-:Y:S05]  /*f680*/  BSYNC B0 ;  /* 0x0000000000007941 */ /* 0x000fea0003800000 */
.L_x_655:
        /* <DEDUP_REMOVED lines=27> */
.L_x_657:
        /* <DEDUP_REMOVED lines=25> */
.L_x_659:
[----:B------:R-:W-:Y:S05]  /*f9d0*/  BSYNC B0 ;  /* 0x0000000000007941 */ /* 0x000fea0003800000 */
.L_x_658:
        /* <DEDUP_REMOVED lines=31> */
.L_x_660:
        /* <DEDUP_REMOVED lines=25> */
.L_x_662:
[----:B------:R-:W-:Y:S05]  /*fd60*/  BSYNC B0 ;  /* 0x0000000000007941 */ /* 0x000fea0003800000 */
.L_x_661:
        /* <DEDUP_REMOVED lines=27> */
.L_x_663:
        /* <DEDUP_REMOVED lines=25> */
.L_x_665:
[----:B------:R-:W-:Y:S05]  /*100b0*/  BSYNC B0 ;  /* 0x0000000000007941 */ /* 0x000fea0003800000 */
.L_x_664:
        /* <DEDUP_REMOVED lines=31> */
.L_x_666:
        /* <DEDUP_REMOVED lines=25> */
.L_x_668:
[----:B------:R-:W-:Y:S05]  /*10440*/  BSYNC B0 ;  /* 0x0000000000007941 */ /* 0x000fea0003800000 */
.L_x_667:
        /* <DEDUP_REMOVED lines=27> */
.L_x_669:
        /* <DEDUP_REMOVED lines=25> */
.L_x_671:
[----:B------:R-:W-:Y:S05]  /*10790*/  BSYNC B0 ;  /* 0x0000000000007941 */ /* 0x000fea0003800000 */
.L_x_670:
[----:B-1----:R-:W5:Y:S01]  /*107a0*/  LDL.LU R2, [R1+0x10] ;  /* 0x0000100001027983 */ /* 0x002f620000300800 */
        /* <DEDUP_REMOVED lines=9> */
[C---:B-----5:R-:W-:Y:S02]  /*10840*/  PRMT R6, R2.reuse, 0x7632, R6 ;  /* 0x0000763202067816 */ /* 0x060fe40000000006 */
[----:B------:R-:W-:Y:S02]  /*10850*/  SHF.L.U32 R15, R2, 0x10, RZ ;  /* 0x00000010020f7819 */ /* 0x000fe400000006ff */
[----:B------:R-:W-:Y:S01]  /*10860*/  SHF.L.U32 R6, R6, 0x10, RZ ;  /* 0x0000001006067819 */ /* 0x000fe200000006ff */
[----:B------:R-:W-:Y:S06]  /*10870*/  @!P1 BRA `(.L_x_672) ;  /* 0x0000000000489947 */ /* 0x000fec0003800000 */
[----:B------:R-:W-:Y:S01]  /*10880*/  FFMA.FTZ R0, R16, R72, R73 ;  /* 0x0000004810007223 */ /* 0x000fe20000010049 */
[----:B------:R-:W-:-:S03]  /*10890*/  FFMA.FTZ R2, R23, R75, R74 ;  /* 0x0000004b17027223 */ /* 0x000fc6000001004a */
[----:B--234-:R-:W-:Y:S01]  /*108a0*/  FMUL.FTZ R3, R0, -1.4426950216293334961 ;  /* 0xbfb8aa3b00037820 */ /* 0x01cfe20000410000 */
        /* <DEDUP_REMOVED lines=15> */
.L_x_672:
[----:B------:R-:W5:Y:S01]  /*109a0*/  LDL R17, [R1+0xc] ;  /* 0x00000c0001117983 */ /* 0x000f620000100800 */
[----:B------:R-:W-:Y:S01]  /*109b0*/  ISETP.GE.U32.AND P0, PT, R25, UR12, PT ;  /* 0x0000000c19007c0c */ /* 0x000fe2000bf06070 */
[----:B------:R-:W-:Y:S03]  /*109c0*/  BSSY B0, `(.L_x_673) ;  /* 0x0000019000007945 */ /* 0x000fe60003800000 */
[----:B------:R-:W-:-:S04]  /*109d0*/  ISETP.GE.AND.EX P0, PT, R18, UR13, PT, P0 ;  /* 0x0000000d12007c0c */ /* 0x000fc8000bf06300 */
[----:B------:R-:W-:Y:S02]  /*109e0*/  ISETP.LT.U32.AND P0, PT, R13, 0x200, !P0 ;  /* 0x000002000d00780c */ /* 0x000fe40004701070 */
[----:B-----5:R-:W-:-:S11]  /*109f0*/  PRMT R14, R17, 0x7632, R14 ;  /* 0x00007632110e7816 */ /* 0x020fd6000000000e */
[----:B------:R-:W-:Y:S05]  /*10a00*/  @!P0 BRA `(.L_x_674) ;  /* 0x0000000000508947 */ /* 0x000fea0003800000 */
[----:B------:R-:W-:Y:S01]  /*10a10*/  ULDC.64 UR14, c[0x0][0x288] ;  /* 0x0000a200000e7ab9 */ /* 0x000fe20000000a00 */
[----:B--234-:R-:W-:Y:S01]  /*10a20*/  MOV R4, R44 ;  /* 0x0000002c00047202 */ /* 0x01cfe20000000f00 */
        /* <DEDUP_REMOVED lines=18> */
.L_x_674:
[----:B------:R-:W-:Y:S05]  /*10b50*/  BSYNC B0 ;  /* 0x0000000000007941 */ /* 0x000fea0003800000 */
.L_x_673:
[----:B-1234-:R-:W2:Y:S01]  /*10b60*/  LDL.LU R3, [R1+0x8] ;  /* 0x0000080001037983 */ /* 0x01eea20000300800 */
[----:B------:R-:W-:Y:S02]  /*10b70*/  SHF.L.U32 R2, R17, 0x10, RZ ;  /* 0x0000001011027819 */ /* 0x000fe400000006ff */
        /* <DEDUP_REMOVED lines=29> */
.L_x_675:
        /* <DEDUP_REMOVED lines=26> */
.L_x_677:
[----:B------:R-:W-:Y:S05]  /*10ef0*/  BSYNC B0 ;  /* 0x0000000000007941 */ /* 0x000fea0003800000 */
.L_x_676:
[----:B-1----:R-:W2:Y:S01]  /*10f00*/  LDL.LU R2, [R1+0x4] ;  /* 0x0000040001027983 */ /* 0x002ea20000300800 */
        /* <DEDUP_REMOVED lines=30> */
.L_x_678:
[----:B------:R-:W2:Y:S01]  /*110f0*/  LDL R17, [R1] ;  /* 0x0000000001117983 */ /* 0x000ea20000100800 */
        /* <DEDUP_REMOVED lines=26> */
.L_x_680:
[----:B------:R-:W-:Y:S05]  /*112a0*/  BSYNC B0 ;  /* 0x0000000000007941 */ /* 0x000fea0003800000 */
.L_x_679:
        /* <DEDUP_REMOVED lines=30> */
.L_x_681:
        /* <DEDUP_REMOVED lines=26> */
.L_x_683:
[----:B------:R-:W-:Y:S05]  /*11630*/  BSYNC B0 ;  /* 0x0000000000007941 */ /* 0x000fea0003800000 */
.L_x_682:
        /* <DEDUP_REMOVED lines=30> */
.L_x_684:
        /* <DEDUP_REMOVED lines=26> */
.L_x_686:
[----:B------:R-:W-:Y:S05]  /*119c0*/  BSYNC B0 ;  /* 0x0000000000007941 */ /* 0x000fea0003800000 */
.L_x_685:
[----:B------:R-:W-:Y:S02]  /*119d0*/  SHF.L.U32 R8, R8, 0x10, RZ ;  /* 0x0000001008087819 */ /* 0x000fe400000006ff */
        /* <DEDUP_REMOVED lines=12> */
[----:B-1----:R-:W-:-:S03]  /*11aa0*/  FFMA.FTZ R2, R19, R75, R74 ;  /* 0x0000004b13027223 */ /* 0x002fc6000001004a */
        /* <DEDUP_REMOVED lines=16> */
.L_x_687:
        /* <DEDUP_REMOVED lines=8> */
[----:B-1----:R-:W-:Y:S01]  /*11c30*/  MOV R2, R44 ;  /* 0x0000002c00027202 */ /* 0x002fe20000000f00 */
        /* <DEDUP_REMOVED lines=18> */
.L_x_689:
[----:B------:R-:W-:Y:S05]  /*11d60*/  BSYNC B0 ;  /* 0x0000000000007941 */ /* 0x000fea0003800000 */
.L_x_688:
[----:B------:R-:W-:Y:S01]  /*11d70*/  SHF.L.U32 R7, R7, 0x10, RZ ;  /* 0x0000001007077819 */ /* 0x000fe200000006ff */
[----:B0-----:R-:W-:Y:S01]  /*11d80*/  IMAD R9, R30, UR18, R9 ;  /* 0x000000121e097c24 */ /* 0x001fe2000f8e0209 */
[----:B------:R-:W-:Y:S02]  /*11d90*/  SHF.L.U32 R0, R8, 0x10, RZ ;  /* 0x0000001008007819 */ /* 0x000fe400000006ff */
[----:B------:R-:W-:Y:S01]  /*11da0*/  PRMT R4, R122, 0x7632, R4 ;  /* 0x000076327a047816 */ /* 0x000fe20000000004 */
[----:B------:R-:W-:Y:S01]  /*11db0*/  FADD.FTZ R7, R7, -UR21 ;  /* 0x8000001507077e21 */ /* 0x000fe20008010000 */
[----:B------:R-:W-:Y:S01]  /*11dc0*/  IADD3 R16, R9, 0xf8, RZ ;  /* 0x000000f809107810 */ /* 0x000fe20007ffe0ff */
[----:B------:R-:W-:Y:S01]  /*11dd0*/  FADD.FTZ R0, R0, -UR21 ;  /* 0x8000001500007e21 */ /* 0x000fe20008010000 */
[----:B-12---:R-:W-:Y:S01]  /*11de0*/  SHF.L.U32 R5, R122, 0x10, RZ ;  /* 0x000000107a057819 */ /* 0x006fe200000006ff */
        /* <DEDUP_REMOVED lines=23> */
.L_x_690:
        /* <DEDUP_REMOVED lines=10> */
[----:B------:R-:W-:Y:S01]  /*12000*/  IMAD.WIDE.U32 R42, R3, UR12, R42 ;  /* 0x0000000c032a7c25 */ /* 0x000fe2000f8e002a */
[----:B------:R-:W-:-:S03]  /*12010*/  MOV R6, UR5 ;  /* 0x0000000500067c02 */ /* 0x000fc60008000f00 */
[----:B------:R-:W-:-:S04]  /*12020*/  IMAD R0, R0, UR12, RZ ;  /* 0x0000000c00007c24 */ /* 0x000fc8000f8e02ff */
[----:B------:R-:W-:Y:S02]  /*12030*/  IMAD R3, R3, UR13, R0 ;  /* 0x0000000d03037c24 */ /* 0x000fe4000f8e0200 */
[----:B------:R-:W-:Y:S01]  /*12040*/  FFMA.FTZ R0, R14, R7, UR6 ;  /* 0x000000060e007e23 */ /* 0x000fe20008010007 */
[----:B------:R-:W-:Y:S01]  /*12050*/  FFMA.FTZ R7, R15, R6, UR6 ;  /* 0x000000060f077e23 */ /* 0x000fe20008010006 */
[----:B------:R-:W-:Y:S02]  /*12060*/  ULDC.64 UR12, c[0x0][0x210] ;  /* 0x00008400000c7ab9 */ /* 0x000fe40000000a00 */
[----:B------:R-:W-:Y:S01]  /*12070*/  FFMA.FTZ R0, R5, R72, -R0 ;  /* 0x0000004805007223 */ /* 0x000fe20000010800 */
[----:B------:R-:W-:Y:S01]  /*12080*/  FFMA.FTZ R7, R4, R75, -R7 ;  /* 0x0000004b04077223 */ /* 0x000fe20000010807 */
[----:B------:R-:W-:Y:S02]  /*12090*/  IADD3 R3, R43, R3, RZ ;  /* 0x000000032b037210 */ /* 0x000fe40007ffe0ff */
[----:B------:R-:W-:Y:S01]  /*120a0*/  FMUL.FTZ R0, R0, UR22 ;  /* 0x0000001600007c20 */ /* 0x000fe20008410000 */
[----:B------:R-:W-:Y:S01]  /*120b0*/  FMUL.FTZ R5, R7, UR22 ;  /* 0x0000001607057c20 */ /* 0x000fe20008410000 */
[----:B------:R-:W-:-:S04]  /*120c0*/  LEA R2, P0, R42, UR12, 0x1 ;  /* 0x0000000c2a027c11 */ /* 0x000fc8000f8008ff */
[----:B------:R-:W-:Y:S02]  /*120d0*/  LEA.HI.X R3, R42, UR13, R3, 0x1, P0 ;  /* 0x0000000d2a037c11 */ /* 0x000fe400080f0c03 */
[----:B------:R-:W-:-:S05]  /*120e0*/  F2FP.BF16.F32.PACK_AB R5, R5, R0 ;  /* 0x000000000505723e */ /* 0x000fca00000010ff */
[----:B------:R0:W-:Y:S02]  /*120f0*/  STG.E desc[UR16][R2.64], R5 ;  /* 0x0000000502007986 */ /* 0x0001e4000c101910 */
.L_x_692:
[----:B------:R-:W-:Y:S05]  /*12100*/  BSYNC B0 ;  /* 0x0000000000007941 */ /* 0x000fea0003800000 */
.L_x_691:
        /* <DEDUP_REMOVED lines=8> */
.L_x_546:
        /* <DEDUP_REMOVED lines=8> */
[C---:B--2---:R-:W-:Y:S02]  /*12210*/  IADD3 R5, R7.reuse, -0x1, RZ ;  /* 0xffffffff07057810 */ /* 0x044fe40007ffe0ff */
[----:B------:R-:W-:Y:S02]  /*12220*/  SHF.L.U32 R0, R7, 0x1, RZ ;  /* 0x0000000107007819 */ /* 0x000fe400000006ff */
[----:B------:R-:W-:Y:S02]  /*12230*/  ISETP.NE.OR P0, PT, R12, R5, P0 ;  /* 0x000000050c00720c */ /* 0x000fe40000705670 */
[----:B------:R-:W-:-:S05]  /*12240*/  SEL R5, R0, RZ, P1 ;  /* 0x000000ff00057207 */ /* 0x000fca0000800000 */
[----:B0-----:R-:W-:Y:S01]  /*12250*/  IMAD.WIDE.U32 R2, R5, 0x4, R2 ;  /* 0x0000000405027825 */ /* 0x001fe200078e0002 */
[----:B------:R-:W-:Y:S06]  /*12260*/  @P2 BRA `(.L_x_695) ;  /* 0x0000000000242947 */ /* 0x000fec0003800000 */
        /* <DEDUP_REMOVED lines=9> */
.L_x_695:
[----:B------:R-:W-:Y:S05]  /*12300*/  BSYNC B0 ;  /* 0x0000000000007941 */ /* 0x000fea0003800000 */
.L_x_694:
[----:B------:R-:W-:Y:S05]  /*12310*/  @P0 EXIT ;  /* 0x000000000000094d */ /* 0x000fea0003800000 */
[----:B------:R-:W-:Y:S05]  /*12320*/  @P2 BRA `(.L_x_696) ;  /* 0x0000000000202947 */ /* 0x000fea0003800000 */
[----:B------:R-:W-:-:S05]  /*12330*/  IMAD R0, R4, R7, RZ ;  /* 0x0000000704007224 */ /* 0x000fca00078e02ff */
[----:B------:R-:W-:-:S13]  /*12340*/  ISETP.NE.AND P0, PT, R0, -0x1, PT ;  /* 0xffffffff0000780c */ /* 0x000fda0003f05270 */
[----:B------:R-:W-:Y:S05]  /*12350*/  @!P0 BRA `(.L_x_696) ;  /* 0x0000000000148947 */ /* 0x000fea0003800000 */
.L_x_697:
[----:B0-----:R-:W2:Y:S04]  /*12360*/  LDG.E.STRONG.GPU R5, desc[UR16][R2.64] ;  /* 0x0000001002057981 */ /* 0x001ea8000c1ef900 */
[----:B--2---:R-:W-:Y:S01]  /*12370*/  CCTL.IVALL ;  /* 0x00000000ff00798f */ /* 0x004fe20002000000 */
[----:B------:R-:W-:Y:S05]  /*12380*/  YIELD ;  /* 0x0000000000007946 */ /* 0x000fea0003800000 */
[----:B------:R-:W-:-:S13]  /*12390*/  ISETP.NE.AND P0, PT, R5, R0, PT ;  /* 0x000000000500720c */ /* 0x000fda0003f05270 */
[----:B------:R-:W-:Y:S05]  /*123a0*/  @P0 BRA `(.L_x_697) ;  /* 0xfffffffc00ec0947 */ /* 0x000fea000383ffff */
.L_x_696:
[----:B------:R-:W-:Y:S05]  /*123b0*/  WARPSYNC.ALL ;  /* 0x0000000000007948 */ /* 0x000fea0003800000 */
[----:B------:R-:W1:Y:S08]  /*123c0*/  LDC.64 R24, c[0x0][0x288] ;  /* 0x0000a200ff187b82 */ /* 0x000e700000000a00 */
[----:B------:R-:W-:Y:S01]  /*123d0*/  BAR.SYNC.DEFER_BLOCKING 0x0 ;  /* 0x0000000000007b1d */ /* 0x000fe20000010000 */
[----:B-1----:R-:W-:-:S04]  /*123e0*/  LEA.HI R0, P0, R25, R24, RZ, 0x1 ;  /* 0x0000001819007211 */ /* 0x002fc800078108ff */
[----:B0-----:R-:W-:-:S04]  /*123f0*/  IADD3.X R3, RZ, R25, RZ, P0, !PT ;  /* 0x00000019ff037210 */ /* 0x001fc800007fe4ff */
        /* <DEDUP_REMOVED lines=19> */
.L_x_698:
        /* <DEDUP_REMOVED lines=25> */
.L_x_699:
        /* <DEDUP_REMOVED lines=12> */
.L_x_5666:


//--------------------- .text._Z35group_norm_nhwc_bwd_one_pass_kernelI11Bf16IOBf16WLi512ELi128ELi512EEv26Group_norm_nhwc_bwd_params --------------------------
	.section	.text._Z35group_norm_nhwc_bwd_one_pass_kernelI11Bf16IOBf16WLi512ELi128ELi512EEv26Group_norm_nhwc_bwd_params,"ax",@progbits
	.align	128
        .global         _Z35group_norm_nhwc_bwd_one_pass_kernelI11Bf16IOBf16WLi512ELi128ELi512EEv26Group_norm_nhwc_bwd_params
        .type           _Z35group_norm_nhwc_bwd_one_pass_kernelI11Bf16IOBf16WLi512ELi128ELi512EEv26Group_norm_nhwc_bwd_params,@function
        .size           _Z35group_norm_nhwc_bwd_one_pass_kernelI11Bf16IOBf16WLi512ELi128ELi512EEv26Group_norm_nhwc_bwd_params,(.L_x_5667 - _Z35group_norm_nhwc_bwd_one_pass_kernelI11Bf16IOBf16WLi512ELi128ELi512EEv26Group_norm_nhwc_bwd_params)
        .other          _Z35group_norm_nhwc_bwd_one_pass_kernelI11Bf16IOBf16WLi512ELi128ELi512EEv26Group_norm_nhwc_bwd_params,@"STO_CUDA_ENTRY STV_DEFAULT"
_Z35group_norm_nhwc_bwd_one_pass_kernelI11Bf16IOBf16WLi512ELi128ELi512EEv26Group_norm_nhwc_bwd_params:
.text._Z35group_norm_nhwc_bwd_one_pass_kernelI11Bf16IOBf16WLi512ELi128ELi512EEv26Group_norm_nhwc_bwd_params:
        /* <DEDUP_REMOVED lines=24> */
.L_x_788:
        /* <DEDUP_REMOVED lines=10> */
[----:B------:R-:W-:Y:S01]  /*0220*/  R2UR UR16, R0 ;  /* 0x00000000001072ca */ /* 0x000fe200000e0000 */
[----:B------:R-:W0:Y:S01]  /*0230*/  LDC R3, c[0x0][0x2ac] ;  /* 0x0000ab00ff037b82 */ /* 0x000e220000000800 */
[----:B------:R-:W-:-:S02]  /*0240*/  LOP3.LUT R6, R6, 0xfdffffff, RZ, 0xc0, !PT ;  /* 0xfdffffff06067812 */ /* 0x000fc400078ec0ff */
[----:B------:R-:W-:-:S09]  /*0250*/  LOP3.LUT R10, R10, 0x7fffffff, RZ, 0xc0, !PT ;  /* 0x7fffffff0a0a7812 */ /* 0x000fd200078ec0ff */
[----:B------:R-:W1:Y:S08]  /*0260*/  I2F.RP R0, UR16 ;  /* 0x0000001000007d06 */ /* 0x000e700008209400 */
[----:B-1----:R-:W1:Y:S02]  /*0270*/  MUFU.RCP R0, R0 ;  /* 0x0000000000007308 */ /* 0x002e640000001000 */
[----:B-1----:R-:W-:-:S06]  /*0280*/  IADD3 R2, R0, 0xffffffe, RZ ;  /* 0x0ffffffe00027810 */ /* 0x002fcc0007ffe0ff */
        /* <DEDUP_REMOVED lines=31> */
[C---:B------:R-:W-:Y:S02]  /*0480*/  ISETP.GT.U32.AND P5, PT, R7.reuse, 0x1ff, PT ;  /* 0x000001ff0700780c */ /* 0x040fe40003fa4070 */
[----:B------:R-:W-:Y:S01]  /*0490*/  SHF.L.U32 R0, R7, 0x1, RZ ;  /* 0x0000000107007819 */ /* 0x000fe200000006ff */
[----:B0-----:R-:W-:-:S03]  /*04a0*/  IMAD R4, R3, UR6, R4 ;  /* 0x0000000603047c24 */ /* 0x001fc6000f8e0204 */
[----:B------:R-:W-:Y:S02]  /*04b0*/  LOP3.LUT R0, R0, 0x7e, RZ, 0xc0, !PT ;  /* 0x0000007e00007812 */ /* 0x000fe400078ec0ff */
[C---:B------:R-:W-:Y:S01]  /*04c0*/  ISETP.GE.U32.AND P0, PT, R4.reuse, UR18, PT ;  /* 0x0000001204007c0c */ /* 0x040fe2000bf06070 */
[----:B------:R-:W-:Y:S01]  /*04d0*/  STL [R1+0x6c8], R4 ;  /* 0x0006c80401007387 */ /* 0x000fe20000100800 */
[----:B------:R-:W-:Y:S02]  /*04e0*/  SHF.R.S32.HI R5, RZ, 0x1f, R4 ;  /* 0x0000001fff057819 */ /* 0x000fe40000011404 */
[----:B------:R-:W-:Y:S01]  /*04f0*/  IADD3 R31, R4, 0x8, RZ ;  /* 0x00000008041f7810 */ /* 0x000fe20007ffe0ff */
[----:B------:R-:W-:Y:S01]  /*0500*/  STL [R1+0x700], R4 ;  /* 0x0007000401007387 */ /* 0x000fe20000100800 */
[----:B------:R-:W-:Y:S02]  /*0510*/  ISETP.GE.OR.EX P2, PT, R5, UR19, P5, P0 ;  /* 0x0000001305007c0c */ /* 0x000fe4000af46700 */
[----:B------:R-:W-:-:S02]  /*0520*/  ISETP.GE.U32.AND P0, PT, R31, UR18, PT ;  /* 0x000000121f007c0c */ /* 0x000fc4000bf06070 */
[----:B------:R-:W-:Y:S02]  /*0530*/  SHF.R.S32.HI R17, RZ, 0x1f, R31 ;  /* 0x0000001fff117819 */ /* 0x000fe4000001141f */
[----:B------:R-:W-:Y:S02]  /*0540*/  LEA R28, R29, R0, 0x7 ;  /* 0x000000001d1c7211 */ /* 0x000fe400078e38ff */
[----:B------:R-:W-:Y:S02]  /*0550*/  ISETP.GE.OR.EX P6, PT, R17, UR19, P5, P0 ;  /* 0x0000001311007c0c */ /* 0x000fe4000afc6700 */
[----:B------:R-:W-:Y:S02]  /*0560*/  IADD3 R14, R4, 0x10, RZ ;  /* 0x00000010040e7810 */ /* 0x000fe40007ffe0ff */
[----:B------:R-:W-:Y:S01]  /*0570*/  SHF.R.S32.HI R29, RZ, 0x1f, R28 ;  /* 0x0000001fff1d7819 */ /* 0x000fe2000001141c */
[----:B------:R-:W0:Y:S01]  /*0580*/  @!P2 LDC.64 R8, c[0x0][0x288] ;  /* 0x0000a200ff08ab82 */ /* 0x000e220000000a00 */
[----:B------:R-:W-:-:S02]  /*0590*/  ISETP.GE.U32.AND P0, PT, R14, UR18, PT ;  /* 0x000000120e007c0c */ /* 0x000fc4000bf06070 */
[----:B------:R-:W-:Y:S01]  /*05a0*/  SHF.R.S32.HI R15, RZ, 0x1f, R14 ;  /* 0x0000001fff0f7819 */ /* 0x000fe2000001140e */
[----:B------:R-:W-:Y:S01]  /*05b0*/  IMAD.WIDE.U32 R40, R41, UR8, R28 ;  /* 0x0000000829287c25 */ /* 0x000fe2000f8e001c */
[----:B------:R-:W-:Y:S01]  /*05c0*/  @P2 LOP3.LUT R6, R6, 0x2000000, RZ, 0xfc, !PT ;  /* 0x0200000006062812 */ /* 0x000fe200078efcff */
[----:B------:R-:W-:Y:S01]  /*05d0*/  STL.64 [R1+0x6a0], R28 ;  /* 0x0006a01c01007387 */ /* 0x000fe20000100a00 */
[----:B------:R-:W-:Y:S01]  /*05e0*/  ISETP.GE.OR.EX P4, PT, R15, UR19, P5, P0 ;  /* 0x000000130f007c0c */ /* 0x000fe2000af86700 */
[----:B------:R-:W1:Y:S01]  /*05f0*/  @!P6 LDC.64 R2, c[0x0][0x288] ;  /* 0x0000a200ff02eb82 */ /* 0x000e620000000a00 */
[----:B------:R-:W-:Y:S01]  /*0600*/  IADD3 R7, R4, 0x18, RZ ;  /* 0x0000001804077810 */ /* 0x000fe20007ffe0ff */
[----:B------:R-:W-:Y:S01]  /*0610*/  ULDC.64 UR8, c[0x0][0x248] ;  /* 0x0000920000087ab9 */ /* 0x000fe20000000a00 */
[----:B------:R-:W-:Y:S02]  /*0620*/  LOP3.LUT R6, R6, 0xff7fffff, RZ, 0xc0, !PT ;  /* 0xff7fffff06067812 */ /* 0x000fe400078ec0ff */
[----:B------:R-:W-:-:S02]  /*0630*/  ISETP.GE.U32.AND P0, PT, R7, UR18, PT ;  /* 0x0000001207007c0c */ /* 0x000fc4000bf06070 */
[----:B------:R-:W-:Y:S01]  /*0640*/  SHF.R.S32.HI R11, RZ, 0x1f, R7 ;  /* 0x0000001fff0b7819 */ /* 0x000fe20000011407 */
[----:B------:R-:W2:Y:S01]  /*0650*/  @!P2 LDC.64 R22, c[0x0][0x230] ;  /* 0x00008c00ff16ab82 */ /* 0x000ea20000000a00 */
[----:B------:R-:W-:Y:S02]  /*0660*/  @P6 LOP3.LUT R6, R6, 0x800000, RZ, 0xfc, !PT ;  /* 0x0080000006066812 */ /* 0x000fe400078efcff */
[----:B------:R-:W-:Y:S02]  /*0670*/  IADD3 R43, R41, UR7, RZ ;  /* 0x00000007292b7c10 */ /* 0x000fe4000fffe0ff */
[----:B------:R-:W-:Y:S02]  /*0680*/  @!P2 MOV R42, R40 ;  /* 0x00000028002aa202 */ /* 0x000fe40000000f00 */
[----:B------:R-:W-:Y:S01]  /*0690*/  ISETP.GE.OR.EX P3, PT, R11, UR19, P5, P0 ;  /* 0x000000130b007c0c */ /* 0x000fe2000af66700 */
[-C--:B0-----:R-:W-:Y:S01]  /*06a0*/  @!P2 IMAD R0, R5, R8.reuse, RZ ;  /* 0x000000080500a224 */ /* 0x081fe200078e02ff */
[----:B------:R-:W-:Y:S01]  /*06b0*/  LOP3.LUT R6, R6, 0xffbfffff, RZ, 0xc0, !PT ;  /* 0xffbfffff06067812 */ /* 0x000fe200078ec0ff */
[----:B------:R-:W0:Y:S02]  /*06c0*/  @!P2 LDC.64 R20, c[0x0][0x228] ;  /* 0x00008a00ff14ab82 */ /* 0x000e240000000a00 */
[----:B------:R-:W-:Y:S01]  /*06d0*/  @!P2 IMAD R5, R4, R9, R0 ;  /* 0x000000090405a224 */ /* 0x000fe200078e0200 */
[----:B------:R-:W-:Y:S01]  /*06e0*/  @P4 LOP3.LUT R6, R6, 0x400000, RZ, 0xfc, !PT ;  /* 0x0040000006064812 */ /* 0x000fe200078efcff */
[C---:B------:R-:W-:Y:S01]  /*06f0*/  @!P2 IMAD.WIDE.U32 R8, R4.reuse, R8, R42 ;  /* 0x000000080408a225 */ /* 0x040fe200078e002a */
[----:B------:R-:W-:-:S02]  /*0700*/  IADD3 R0, R4, 0x20, RZ ;  /* 0x0000002004007810 */ /* 0x000fc40007ffe0ff */
[----:B------:R-:W-:Y:S01]  /*0710*/  LOP3.LUT R6, R6, 0xffdfffff, RZ, 0xc0, !PT ;  /* 0xffdfffff06067812 */ /* 0x000fe200078ec0ff */
[----:B-1----:R-:W-:Y:S01]  /*0720*/  @!P6 IMAD R18, R17, R2, RZ ;  /* 0x000000021112e224 */ /* 0x002fe200078e02ff */
[----:B------:R-:W-:Y:S01]  /*0730*/  @!P2 IADD3 R5, R9, R5, RZ ;  /* 0x000000050905a210 */ /* 0x000fe20007ffe0ff */
[----:B------:R-:W1:Y:S01]  /*0740*/  @!P6 LDC.64 R26, c[0x0][0x230] ;  /* 0x00008c00ff1aeb82 */ /* 0x000e620000000a00 */
[C---:B------:R-:W-:Y:S01]  /*0750*/  @!P2 SHF.L.U32 R17, R8.reuse, 0x1, RZ ;  /* 0x000000010811a819 */ /* 0x040fe200000006ff */
[----:B------:R-:W-:Y:S01]  /*0760*/  @!P6 IMAD R19, R31, R3, R18 ;  /* 0x000000031f13e224 */ /* 0x000fe200078e0212 */
[----:B------:R-:W-:Y:S02]  /*0770*/  @!P2 SHF.L.U64.HI R16, R8, 0x1, R5 ;  /* 0x000000010810a819 */ /* 0x000fe40000010205 */
[----:B------:R-:W-:Y:S02]  /*0780*/  ISETP.GE.U32.AND P1, PT, R0, UR18, PT ;  /* 0x0000001200007c0c */ /* 0x000fe4000bf26070 */
[----:B------:R-:W-:Y:S01]  /*0790*/  SHF.R.S32.HI R5, RZ, 0x1f, R0 ;  /* 0x0000001fff057819 */ /* 0x000fe20000011400 */
[----:B------:R-:W3:Y:S01]  /*07a0*/  @!P6 LDC.64 R24, c[0x0][0x228] ;  /* 0x00008a00ff18eb82 */ /* 0x000ee20000000a00 */
[----:B------:R-:W-:-:S02]  /*07b0*/  @P3 LOP3.LUT R6, R6, 0x200000, RZ, 0xfc, !PT ;  /* 0x0020000006063812 */ /* 0x000fc400078efcff */
[----:B--2---:R-:W-:Y:S02]  /*07c0*/  @!P2 IADD3 R22, P0, R17, R22, RZ ;  /* 0x000000161116a210 */ /* 0x004fe40007f1e0ff */
[----:B------:R-:W-:Y:S02]  /*07d0*/  ISETP.GE.OR.EX P2, PT, R5, UR19, P5, P1 ;  /* 0x0000001305007c0c */ /* 0x000fe4000af46710 */
[C---:B------:R-:W-:Y:S01]  /*07e0*/  LOP3.LUT P1, RZ, R6.reuse, 0x2000000, RZ, 0xc0, !PT ;  /* 0x0200000006ff7812 */ /* 0x040fe2000782c0ff */
[----:B------:R-:W2:Y:S01]  /*07f0*/  @!P4 LDC.64 R12, c[0x0][0x288] ;  /* 0x0000a200ff0ccb82 */ /* 0x000ea20000000a00 */
[----:B------:R-:W-:Y:S02]  /*0800*/  @!P6 MOV R8, R40 ;  /* 0x000000280008e202 */ /* 0x000fe40000000f00 */
[----:B------:R-:W-:Y:S02]  /*0810*/  @!P6 MOV R9, R43 ;  /* 0x0000002b0009e202 */ /* 0x000fe40000000f00 */
[----:B------:R-:W-:Y:S01]  /*0820*/  LOP3.LUT R6, R6, 0xffefffff, RZ, 0xc0, !PT ;  /* 0xffefffff06067812 */ /* 0x000fe200078ec0ff */
[----:B------:R-:W-:-:S02]  /*0830*/  @!P6 IMAD.WIDE.U32 R2, R31, R2, R8 ;  /* 0x000000021f02e225 */ /* 0x000fc400078e0008 */
[----:B------:R-:W4:Y:S02]  /*0840*/  @!P4 LDC.64 R32, c[0x0][0x230] ;  /* 0x00008c00ff20cb82 */ /* 0x000f240000000a00 */
[----:B------:R-:W-:Y:S02]  /*0850*/  @P2 LOP3.LUT R6, R6, 0x100000, RZ, 0xfc, !PT ;  /* 0x0010000006062812 */ /* 0x000fe400078efcff */
[----:B------:R-:W-:Y:S02]  /*0860*/  @!P1 IADD3.X R23, R16, R23, RZ, P0, !PT ;  /* 0x0000001710179210 */ /* 0x000fe400007fe4ff */
[----:B0-----:R-:W-:Y:S02]  /*0870*/  @!P1 IADD3 R20, P0, R17, R20, RZ ;  /* 0x0000001411149210 */ /* 0x001fe40007f1e0ff */
[----:B------:R-:W-:Y:S01]  /*0880*/  @!P6 IADD3 R3, R3, R19, RZ ;  /* 0x000000130303e210 */ /* 0x000fe20007ffe0ff */
[----:B------:R-:W0:Y:S01]  /*0890*/  @!P3 LDC.64 R8, c[0x0][0x288] ;  /* 0x0000a200ff08bb82 */ /* 0x000e220000000a00 */
[----:B------:R-:W-:Y:S01]  /*08a0*/  @!P6 SHF.L.U32 R17, R2, 0x1, RZ ;  /* 0x000000010211e819 */ /* 0x000fe200000006ff */
[----:B------:R-:W-:Y:S01]  /*08b0*/  STL.64 [R1+0x950], R22 ;  /* 0x0009501601007387 */ /* 0x000fe20000100a00 */
[----:B------:R-:W-:-:S02]  /*08c0*/  @!P1 IADD3.X R21, R16, R21, RZ, P0, !PT ;  /* 0x0000001510159210 */ /* 0x000fc400007fe4ff */
[----:B------:R-:W-:Y:S02]  /*08d0*/  @!P6 SHF.L.U64.HI R18, R2, 0x1, R3 ;  /* 0x000000010212e819 */ /* 0x000fe40000010203 */
[----:B-1----:R-:W-:Y:S01]  /*08e0*/  @!P6 IADD3 R26, P0, R17, R26, RZ ;  /* 0x0000001a111ae210 */ /* 0x002fe20007f1e0ff */
[----:B--2---:R-:W-:Y:S01]  /*08f0*/  @!P4 IMAD R15, R15, R12, RZ ;  /* 0x0000000c0f0fc224 */ /* 0x004fe200078e02ff */
[----:B------:R-:W-:Y:S01]  /*0900*/  @!P4 MOV R16, R40 ;  /* 0x000000280010c202 */ /* 0x000fe20000000f00 */
[----:B------:R-:W1:Y:S01]  /*0910*/  @!P2 LDC.64 R2, c[0x0][0x288] ;  /* 0x0000a200ff02ab82 */ /* 0x000e620000000a00 */
[----:B------:R-:W-:Y:S01]  /*0920*/  @!P6 IADD3.X R27, R18, R27, RZ, P0, !PT ;  /* 0x0000001b121be210 */ /* 0x000fe200007fe4ff */
[----:B------:R-:W-:Y:S01]  /*0930*/  @!P4 IMAD R15, R14, R13, R15 ;  /* 0x0000000d0e0fc224 */ /* 0x000fe200078e020f */
[----:B---3--:R-:W-:Y:S01]  /*0940*/  @!P6 IADD3 R24, P0, R17, R24, RZ ;  /* 0x000000181118e210 */ /* 0x008fe20007f1e0ff */
[----:B------:R-:W-:Y:S01]  /*0950*/  STL.64 [R1+0x958], R20 ;  /* 0x0009581401007387 */ /* 0x000fe20000100a00 */
[----:B------:R-:W-:-:S02]  /*0960*/  @!P4 MOV R17, R43 ;  /* 0x0000002b0011c202 */ /* 0x000fc40000000f00 */
[----:B------:R-:W-:Y:S01]  /*0970*/  @!P6 IADD3.X R25, R18, R25, RZ, P0, !PT ;  /* 0x000000191219e210 */ /* 0x000fe200007fe4ff */
[----:B------:R-:W2:Y:S01]  /*0980*/  @!P4 LDC.64 R30, c[0x0][0x228] ;  /* 0x00008a00ff1ecb82 */ /* 0x000ea20000000a00 */
[----:B------:R-:W-:Y:S01]  /*0990*/  LOP3.LUT R6, R6, 0xfff7ffff, RZ, 0xc0, !PT ;  /* 0xfff7ffff06067812 */ /* 0x000fe200078ec0ff */
[----:B------:R-:W-:Y:S01]  /*09a0*/  @!P4 IMAD.WIDE.U32 R12, R14, R12, R16 ;  /* 0x0000000c0e0cc225 */ /* 0x000fe200078e0010 */
[----:B------:R-:W-:Y:S03]  /*09b0*/  STL.64 [R1+0x6a8], R42 ;  /* 0x0006a82a01007387 */ /* 0x000fe60000100a00 */
[----:B0-----:R-:W-:Y:S01]  /*09c0*/  @!P3 IMAD R16, R11, R8, RZ ;  /* 0x000000080b10b224 */ /* 0x001fe200078e02ff */
[----:B------:R-:W-:Y:S01]  /*09d0*/  @!P4 IADD3 R13, R13, R15, RZ ;  /* 0x0000000f0d0dc210 */ /* 0x000fe20007ffe0ff */
[----:B------:R-:W0:Y:S01]  /*09e0*/  @!P3 LDC.64 R36, c[0x0][0x230] ;  /* 0x00008c00ff24bb82 */ /* 0x000e220000000a00 */
[C---:B------:R-:W-:Y:S01]  /*09f0*/  @!P4 SHF.L.U32 R11, R12.reuse, 0x1, RZ ;  /* 0x000000010c0bc819 */ /* 0x040fe200000006ff */
[----:B------:R-:W-:Y:S01]  /*0a00*/  @!P3 IMAD R15, R7, R9, R16 ;  /* 0x00000009070fb224 */ /* 0x000fe200078e0210 */
[----:B------:R-:W-:Y:S01]  /*0a10*/  @!P4 SHF.L.U64.HI R14, R12, 0x1, R13 ;  /* 0x000000010c0ec819 */ /* 0x000fe2000001020d */
[----:B------:R-:W-:Y:S01]  /*0a20*/  UIMAD.WIDE UR8, UR5, 0x8, UR8 ;  /* 0x00000008050878a5 */ /* 0x000fe2000f8e0208 */
[----:B------:R-:W-:Y:S01]  /*0a30*/  @!P3 MOV R12, R40 ;  /* 0x00000028000cb202 */ /* 0x000fe20000000f00 */
[----:B------:R-:W-:Y:S01]  /*0a40*/  STL.64 [R1+0x6b0], R40 ;  /* 0x0006b02801007387 */ /* 0x000fe20000100a00 */
[----:B------:R-:W-:Y:S01]  /*0a50*/  @!P3 MOV R13, R43 ;  /* 0x0000002b000db202 */ /* 0x000fe20000000f00 */
[----:B------:R-:W3:Y:S01]  /*0a60*/  @!P3 LDC.64 R34, c[0x0][0x228] ;  /* 0x00008a00ff22bb82 */ /* 0x000ee20000000a00 */
[----:B----4-:R-:W-:Y:S01]  /*0a70*/  @!P4 IADD3 R32, P0, R11, R32, RZ ;  /* 0x000000200b20c210 */ /* 0x010fe20007f1e0ff */
[----:B------:R-:W-:Y:S01]  /*0a80*/  STL [R1+0x6e8], R40 ;  /* 0x0006e82801007387 */ /* 0x000fe20000100800 */
[----:B------:R-:W-:-:S02]  /*0a90*/  @!P3 IMAD.WIDE.U32 R8, R7, R8, R12 ;  /* 0x000000080708b225 */ /* 0x000fc400078e000c */
[----:B------:R-:W-:Y:S01]  /*0aa0*/  @!P4 IADD3.X R33, R14, R33, RZ, P0, !PT ;  /* 0x000000210e21c210 */ /* 0x000fe200007fe4ff */
[----:B------:R4:W-:Y:S02]  /*0ab0*/  STL [R1+0x948], R26 ;  /* 0x0009481a01007387 */ /* 0x0009e40000100800 */
[----:B------:R-:W4:Y:S01]  /*0ac0*/  @!P2 LDC.64 R44, c[0x0][0x230] ;  /* 0x00008c00ff2cab82 */ /* 0x000f220000000a00 */
[----:B------:R-:W-:Y:S01]  /*0ad0*/  @!P3 IADD3 R7, R9, R15, RZ ;  /* 0x0000000f0907b210 */ /* 0x000fe20007ffe0ff */
[----:B-1----:R-:W-:Y:S01]  /*0ae0*/  @!P2 IMAD R9, R5, R2, RZ ;  /* 0x000000020509a224 */ /* 0x002fe200078e02ff */
[----:B--2---:R-:W-:Y:S01]  /*0af0*/  @!P4 IADD3 R30, P0, R11, R30, RZ ;  /* 0x0000001e0b1ec210 */ /* 0x004fe20007f1e0ff */
[----:B------:R1:W-:Y:S01]  /*0b00*/  STL [R1+0x944], R27 ;  /* 0x0009441b01007387 */ /* 0x0003e20000100800 */
[----:B------:R-:W-:Y:S01]  /*0b10*/  @!P3 SHF.L.U64.HI R12, R8, 0x1, R7 ;  /* 0x00000001080cb819 */ /* 0x000fe20000010207 */
[----:B------:R-:W-:Y:S01]  /*0b20*/  @!P2 IMAD R7, R0, R3, R9 ;  /* 0x000000030007a224 */ /* 0x000fe200078e0209 */
[----:B------:R-:W-:Y:S01]  /*0b30*/  @!P3 SHF.L.U32 R5, R8, 0x1, RZ ;  /* 0x000000010805b819 */ /* 0x000fe200000006ff */
[----:B------:R-:W2:Y:S01]  /*0b40*/  @!P2 LDC.64 R38, c[0x0][0x228] ;  /* 0x00008a00ff26ab82 */ /* 0x000ea20000000a00 */
[----:B------:R-:W-:Y:S01]  /*0b50*/  @!P2 MOV R9, R43 ;  /* 0x0000002b0009a202 */ /* 0x000fe20000000f00 */
[----:B------:R-:W-:Y:S01]  /*0b60*/  @!P2 IMAD.MOV.U32 R8, RZ, RZ, R40 ;  /* 0x000000ffff08a224 */ /* 0x000fe200078e0028 */
[----:B------:R-:W-:Y:S01]  /*0b70*/  @!P4 IADD3.X R31, R14, R31, RZ, P0, !PT ;  /* 0x0000001f0e1fc210 */ /* 0x000fe200007fe4ff */
[----:B------:R1:W-:Y:S01]  /*0b80*/  STL [R1+0x940], R32 ;  /* 0x0009402001007387 */ /* 0x0003e20000100800 */
[----:B0-----:R-:W-:Y:S01]  /*0b90*/  @!P3 IADD3 R36, P0, R5, R36, RZ ;  /* 0x000000240524b210 */ /* 0x001fe20007f1e0ff */
[----:B------:R-:W-:-:S02]  /*0ba0*/  @!P2 IMAD.WIDE.U32 R2, R0, R2, R8 ;  /* 0x000000020002a225 */ /* 0x000fc400078e0008 */
[----:B------:R0:W-:Y:S01]  /*0bb0*/  STL [R1+0x93c], R33 ;  /* 0x00093c2101007387 */ /* 0x0001e20000100800 */
[----:B------:R-:W-:Y:S02]  /*0bc0*/  @!P3 IADD3.X R37, R12, R37, RZ, P0, !PT ;  /* 0x000000250c25b210 */ /* 0x000fe400007fe4ff */
[----:B---3--:R-:W-:Y:S01]  /*0bd0*/  @!P3 IADD3 R34, P0, R5, R34, RZ ;  /* 0x000000220522b210 */ /* 0x008fe20007f1e0ff */
[----:B------:R-:W-:Y:S01]  /*0be0*/  STL [R1+0x938], R36 ;  /* 0x0009382401007387 */ /* 0x000fe20000100800 */
[----:B------:R-:W-:Y:S02]  /*0bf0*/  @!P2 IADD3 R5, R3, R7, RZ ;  /* 0x000000070305a210 */ /* 0x000fe40007ffe0ff */
[----:B------:R-:W-:Y:S01]  /*0c00*/  @!P2 SHF.L.U32 R3, R2, 0x1, RZ ;  /* 0x000000010203a819 */ /* 0x000fe200000006ff */
[----:B------:R-:W-:Y:S01]  /*0c10*/  STL [R1+0x934], R37 ;  /* 0x0009342501007387 */ /* 0x000fe20000100800 */
[----:B------:R-:W-:Y:S02]  /*0c20*/  @!P3 IADD3.X R35, R12, R35, RZ, P0, !PT ;  /* 0x000000230c23b210 */ /* 0x000fe400007fe4ff */
[----:B------:R-:W-:-:S02]  /*0c30*/  @!P2 SHF.L.U64.HI R2, R2, 0x1, R5 ;  /* 0x000000010202a819 */ /* 0x000fc40000010205 */
[C---:B----4-:R-:W-:Y:S02]  /*0c40*/  @!P2 IADD3 R44, P0, R3.reuse, R44, RZ ;  /* 0x0000002c032ca210 */ /* 0x050fe40007f1e0ff */
[----:B------:R-:W-:Y:S02]  /*0c50*/  IADD3 R7, R4, 0x28, RZ ;  /* 0x0000002804077810 */ /* 0x000fe40007ffe0ff */
[C---:B------:R-:W-:Y:S01]  /*0c60*/  @!P2 IADD3.X R45, R2.reuse, R45, RZ, P0, !PT ;  /* 0x0000002d022da210 */ /* 0x040fe200007fe4ff */
[----:B------:R-:W-:Y:S01]  /*0c70*/  STL [R1+0x930], R44 ;  /* 0x0009302c01007387 */ /* 0x000fe20000100800 */
[----:B--2---:R-:W-:Y:S02]  /*0c80*/  @!P2 IADD3 R38, P0, R3, R38, RZ ;  /* 0x000000260326a210 */ /* 0x004fe40007f1e0ff */
[----:B------:R-:W-:Y:S01]  /*0c90*/  SHF.R.S32.HI R3, RZ, 0x1f, R7 ;  /* 0x0000001fff037819 */ /* 0x000fe20000011407 */
[----:B------:R-:W-:Y:S01]  /*0ca0*/  STL [R1+0x92c], R45 ;  /* 0x00092c2d01007387 */ /* 0x000fe20000100800 */
[----:B------:R-:W-:-:S02]  /*0cb0*/  @!P2 IADD3.X R39, R2, R39, RZ, P0, !PT ;  /* 0x000000270227a210 */ /* 0x000fc400007fe4ff */
[----:B------:R-:W-:-:S04]  /*0cc0*/  ISETP.GE.U32.AND P0, PT, R7, UR18, PT ;  /* 0x0000001207007c0c */ /* 0x000fc8000bf06070 */
[----:B------:R-:W-:-:S13]  /*0cd0*/  ISETP.GE.OR.EX P1, PT, R3, UR19, P5, P0 ;  /* 0x0000001303007c0c */ /* 0x000fda000af26700 */
[----:B------:R-:W2:Y:S01]  /*0ce0*/  @!P1 LDC.64 R8, c[0x0][0x288] ;  /* 0x0000a200ff089b82 */ /* 0x000ea20000000a00 */
[----:B------:R-:W-:Y:S02]  /*0cf0*/  @!P1 MOV R2, R40 ;  /* 0x0000002800029202 */ /* 0x000fe40000000f00 */
[----:B------:R-:W-:-:S04]  /*0d00*/  @P1 LOP3.LUT R6, R6, 0x80000, RZ, 0xfc, !PT ;  /* 0x0008000006061812 */ /* 0x000fc800078efcff */
[----:B------:R-:W-:Y:S01]  /*0d10*/  LOP3.LUT R6, R6, 0xfffbffff, RZ, 0xc0, !PT ;  /* 0xfffbffff06067812 */ /* 0x000fe200078ec0ff */
[----:B------:R-:W3:Y:S01]  /*0d20*/  @!P1 LDC.64 R48, c[0x0][0x230] ;  /* 0x00008c00ff309b82 */ /* 0x000ee20000000a00 */
[----:B--2---:R-:W-:Y:S01]  /*0d30*/  @!P1 IMAD R0, R3, R8, RZ ;  /* 0x0000000803009224 */ /* 0x004fe200078e02ff */
[----:B------:R-:W-:-:S03]  /*0d40*/  @!P1 MOV R3, R43 ;  /* 0x0000002b00039202 */ /* 0x000fc60000000f00 */
[C---:B------:R-:W-:Y:S02]  /*0d50*/  @!P1 IMAD R5, R7.reuse, R9, R0 ;  /* 0x0000000907059224 */ /* 0x040fe400078e0200 */
[----:B------:R-:W-:Y:S01]  /*0d60*/  @!P1 IMAD.WIDE.U32 R2, R7, R8, R2 ;  /* 0x0000000807029225 */ /* 0x000fe200078e0002 */
[----:B------:R-:W-:Y:S01]  /*0d70*/  IADD3 R7, R4, 0x30, RZ ;  /* 0x0000003004077810 */ /* 0x000fe20007ffe0ff */
[----:B------:R-:W2:Y:S03]  /*0d80*/  @!P1 LDC.64 R8, c[0x0][0x228] ;  /* 0x00008a00ff089b82 */ /* 0x000ea60000000a00 */
[----:B------:R-:W-:Y:S02]  /*0d90*/  @!P1 IADD3 R3, R3, R5, RZ ;  /* 0x0000000503039210 */ /* 0x000fe40007ffe0ff */
[C---:B------:R-:W-:Y:S02]  /*0da0*/  @!P1 SHF.L.U32 R47, R2.reuse, 0x1, RZ ;  /* 0x00000001022f9819 */ /* 0x040fe400000006ff */
[----:B------:R-:W-:-:S02]  /*0db0*/  @!P1 SHF.L.U64.HI R2, R2, 0x1, R3 ;  /* 0x0000000102029819 */ /* 0x000fc40000010203 */
[C---:B---3--:R-:W-:Y:S02]  /*0dc0*/  @!P1 IADD3 R48, P0, R47.reuse, R48, RZ ;  /* 0x000000302f309210 */ /* 0x048fe40007f1e0ff */
[----:B------:R-:W-:Y:S02]  /*0dd0*/  SHF.R.S32.HI R3, RZ, 0x1f, R7 ;  /* 0x0000001fff037819 */ /* 0x000fe40000011407 */
[----:B------:R-:W-:Y:S01]  /*0de0*/  @!P1 IADD3.X R49, R2, R49, RZ, P0, !PT ;  /* 0x0000003102319210 */ /* 0x000fe200007fe4ff */
[----:B------:R-:W-:Y:S01]  /*0df0*/  STL [R1+0x928], R48 ;  /* 0x0009283001007387 */ /* 0x000fe20000100800 */
[----:B------:R-:W-:Y:S02]  /*0e00*/  PRMT R26, RZ, 0x7610, R26 ;  /* 0x00007610ff1a7816 */ /* 0x000fe4000000001a */
[----:B-1----:R-:W-:Y:S01]  /*0e10*/  PRMT R27, RZ, 0x7610, R27 ;  /* 0x00007610ff1b7816 */ /* 0x002fe2000000001b */
[----:B------:R-:W-:Y:S01]  /*0e20*/  STL [R1+0x924], R49 ;  /* 0x0009243101007387 */ /* 0x000fe20000100800 */
[----:B--2---:R-:W-:-:S04]  /*0e30*/  @!P1 IADD3 R46, P0, R47, R8, RZ ;  /* 0x000000082f2e9210 */ /* 0x004fc80007f1e0ff */
[----:B------:R-:W-:Y:S02]  /*0e40*/  @!P1 IADD3.X R47, R2, R9, RZ, P0, !PT ;  /* 0x00000009022f9210 */ /* 0x000fe400007fe4ff */
[----:B------:R-:W-:-:S04]  /*0e50*/  ISETP.GE.U32.AND P0, PT, R7, UR18, PT ;  /* 0x0000001207007c0c */ /* 0x000fc8000bf06070 */
[----:B------:R-:W-:-:S13]  /*0e60*/  ISETP.GE.OR.EX P1, PT, R3, UR19, P5, P0 ;  /* 0x0000001303007c0c */ /* 0x000fda000af26700 */
[----:B------:R-:W1:Y:S01]  /*0e70*/  @!P1 LDC.64 R8, c[0x0][0x288] ;  /* 0x0000a200ff089b82 */ /* 0x000e620000000a00 */
[----:B------:R-:W-:Y:S02]  /*0e80*/  @!P1 MOV R2, R40 ;  /* 0x0000002800029202 */ /* 0x000fe40000000f00 */
[----:B------:R-:W-:-:S04]  /*0e90*/  @P1 LOP3.LUT R6, R6, 0x40000, RZ, 0xfc, !PT ;  /* 0x0004000006061812 */ /* 0x000fc800078efcff */
[----:B------:R-:W-:Y:S01]  /*0ea0*/  LOP3.LUT R6, R6, 0xfffdffff, RZ, 0xc0, !PT ;  /* 0xfffdffff06067812 */ /* 0x000fe200078ec0ff */
[----:B------:R-:W2:Y:S01]  /*0eb0*/  @!P1 LDC.64 R52, c[0x0][0x230] ;  /* 0x00008c00ff349b82 */ /* 0x000ea20000000a00 */
[----:B-1----:R-:W-:Y:S01]  /*0ec0*/  @!P1 IMAD R0, R3, R8, RZ ;  /* 0x0000000803009224 */ /* 0x002fe200078e02ff */
[----:B------:R-:W-:-:S03]  /*0ed0*/  @!P1 MOV R3, R43 ;  /* 0x0000002b00039202 */ /* 0x000fc60000000f00 */
[C---:B------:R-:W-:Y:S02]  /*0ee0*/  @!P1 IMAD R5, R7.reuse, R9, R0 ;  /* 0x0000000907059224 */ /* 0x040fe400078e0200 */
[----:B------:R-:W-:Y:S01]  /*0ef0*/  @!P1 IMAD.WIDE.U32 R2, R7, R8, R2 ;  /* 0x0000000807029225 */ /* 0x000fe200078e0002 */
[----:B------:R-:W-:Y:S01]  /*0f00*/  IADD3 R7, R4, 0x38, RZ ;  /* 0x0000003804077810 */ /* 0x000fe20007ffe0ff */
[----:B------:R-:W1:Y:S03]  /*0f10*/  @!P1 LDC.64 R8, c[0x0][0x228] ;  /* 0x00008a00ff089b82 */ /* 0x000e660000000a00 */
[----:B------:R-:W-:Y:S02]  /*0f20*/  @!P1 IADD3 R3, R3, R5, RZ ;  /* 0x0000000503039210 */ /* 0x000fe40007ffe0ff */
[C---:B------:R-:W-:Y:S02]  /*0f30*/  @!P1 SHF.L.U32 R51, R2.reuse, 0x1, RZ ;  /* 0x0000000102339819 */ /* 0x040fe400000006ff */
[----:B------:R-:W-:-:S02]  /*0f40*/  @!P1 SHF.L.U64.HI R2, R2, 0x1, R3 ;  /* 0x0000000102029819 */ /* 0x000fc40000010203 */
[----:B--2---:R-:W-:Y:S02]  /*0f50*/  @!P1 IADD3 R52, P0, R51, R52, RZ ;  /* 0x0000003433349210 */ /* 0x004fe40007f1e0ff */
[----:B------:R-:W-:Y:S02]  /*0f60*/  SHF.R.S32.HI R5, RZ, 0x1f, R7 ;  /* 0x0000001fff057819 */ /* 0x000fe40000011407 */
[----:B------:R-:W-:Y:S01]  /*0f70*/  @!P1 IADD3.X R53, R2, R53, RZ, P0, !PT ;  /* 0x0000003502359210 */ /* 0x000fe200007fe4ff */
[----:B------:R-:W-:Y:S01]  /*0f80*/  STL [R1+0x91c], R52 ;  /* 0x00091c3401007387 */ /* 0x000fe20000100800 */
[----:B------:R-:W-:Y:S02]  /*0f90*/  PRMT R11, RZ, 0x7610, R11 ;  /* 0x00007610ff0b7816 */ /* 0x000fe4000000000b */
[----:B------:R-:W-:Y:S01]  /*0fa0*/  PRMT R32, RZ, 0x7610, R32 ;  /* 0x00007610ff207816 */ /* 0x000fe20000000020 */
[----:B------:R-:W-:Y:S01]  /*0fb0*/  STL [R1+0x920], R52 ;  /* 0x0009203401007387 */ /* 0x000fe20000100800 */
[----:B0-----:R-:W-:-:S03]  /*0fc0*/  PRMT R33, RZ, 0x7610, R33 ;  /* 0x00007610ff217816 */ /* 0x001fc60000000021 */
[----:B------:R-:W-:Y:S01]  /*0fd0*/  STL [R1+0x918], R53 ;  /* 0x0009183501007387 */ /* 0x000fe20000100800 */
[----:B-1----:R-:W-:-:S04]  /*0fe0*/  @!P1 IADD3 R50, P0, R51, R8, RZ ;  /* 0x0000000833329210 */ /* 0x002fc80007f1e0ff */
[----:B------:R-:W-:Y:S02]  /*0ff0*/  @!P1 IADD3.X R51, R2, R9, RZ, P0, !PT ;  /* 0x0000000902339210 */ /* 0x000fe400007fe4ff */
        /* <DEDUP_REMOVED lines=8> */
[----:B0-----:R-:W-:-:S04]  /*1080*/  @!P1 IMAD R0, R5, R2, RZ ;  /* 0x0000000205009224 */ /* 0x001fc800078e02ff */
[C---:B------:R-:W-:Y:S02]  /*1090*/  @!P1 IMAD R5, R7.reuse, R3, R0 ;  /* 0x0000000307059224 */ /* 0x040fe400078e0200 */
[----:B------:R-:W-:Y:S01]  /*10a0*/  @!P1 IMAD.WIDE.U32 R2, R7, R2, R8 ;  /* 0x0000000207029225 */ /* 0x000fe200078e0008 */
[----:B------:R-:W-:Y:S01]  /*10b0*/  IADD3 R7, R4, 0x40, RZ ;  /* 0x0000004004077810 */ /* 0x000fe20007ffe0ff */
[----:B------:R-:W0:Y:S03]  /*10c0*/  @!P1 LDC.64 R8, c[0x0][0x228] ;  /* 0x00008a00ff089b82 */ /* 0x000e260000000a00 */
[----:B------:R-:W-:Y:S02]  /*10d0*/  @!P1 IADD3 R3, R3, R5, RZ ;  /* 0x0000000503039210 */ /* 0x000fe40007ffe0ff */
[C---:B------:R-:W-:Y:S02]  /*10e0*/  @!P1 SHF.L.U32 R55, R2.reuse, 0x1, RZ ;  /* 0x0000000102379819 */ /* 0x040fe400000006ff */
[----:B------:R-:W-:-:S02]  /*10f0*/  @!P1 SHF.L.U64.HI R2, R2, 0x1, R3 ;  /* 0x0000000102029819 */ /* 0x000fc40000010203 */
[C---:B-1----:R-:W-:Y:S02]  /*1100*/  @!P1 IADD3 R56, P0, R55.reuse, R56, RZ ;  /* 0x0000003837389210 */ /* 0x042fe40007f1e0ff */
[----:B------:R-:W-:Y:S02]  /*1110*/  SHF.R.S32.HI R5, RZ, 0x1f, R7 ;  /* 0x0000001fff057819 */ /* 0x000fe40000011407 */
[----:B------:R-:W-:Y:S01]  /*1120*/  @!P1 IADD3.X R57, R2, R57, RZ, P0, !PT ;  /* 0x0000003902399210 */ /* 0x000fe200007fe4ff */
[----:B------:R-:W-:Y:S04]  /*1130*/  STL [R1+0x914], R56 ;  /* 0x0009143801007387 */ /* 0x000fe80000100800 */
[----:B------:R-:W-:Y:S01]  /*1140*/  STL [R1+0x910], R57 ;  /* 0x0009103901007387 */ /* 0x000fe20000100800 */
[----:B0-----:R-:W-:-:S04]  /*1150*/  @!P1 IADD3 R54, P0, R55, R8, RZ ;  /* 0x0000000837369210 */ /* 0x001fc80007f1e0ff */
        /* <DEDUP_REMOVED lines=8> */
[----:B------:R-:W-:-:S07]  /*11e0*/  LOP3.LUT R6, R6, 0xffff7fff, RZ, 0xc0, !PT ;  /* 0xffff7fff06067812 */ /* 0x000fce00078ec0ff */
[----:B------:R-:W2:Y:S01]  /*11f0*/  @!P1 LDC.64 R18, c[0x0][0x228] ;  /* 0x00008a00ff129b82 */ /* 0x000ea20000000a00 */
[----:B0-----:R-:W-:-:S04]  /*1200*/  @!P1 IMAD R0, R5, R2, RZ ;  /* 0x0000000205009224 */ /* 0x001fc800078e02ff */
[C---:B------:R-:W-:Y:S02]  /*1210*/  @!P1 IMAD R5, R7.reuse, R3, R0 ;  /* 0x0000000307059224 */ /* 0x040fe400078e0200 */
[----:B------:R-:W-:-:S05]  /*1220*/  @!P1 IMAD.WIDE.U32 R2, R7, R2, R8 ;  /* 0x0000000207029225 */ /* 0x000fca00078e0008 */
[----:B------:R-:W-:Y:S01]  /*1230*/  @!P1 IADD3 R5, R3, R5, RZ ;  /* 0x0000000503059210 */ /* 0x000fe20007ffe0ff */
[----:B------:R-:W-:-:S03]  /*1240*/  @!P1 IMAD.SHL.U32 R3, R2, 0x2, RZ ;  /* 0x0000000202039824 */ /* 0x000fc600078e00ff */
[----:B------:R-:W-:Y:S02]  /*1250*/  @!P1 SHF.L.U64.HI R2, R2, 0x1, R5 ;  /* 0x0000000102029819 */ /* 0x000fe40000010205 */
[C---:B-1----:R-:W-:Y:S02]  /*1260*/  @!P1 IADD3 R16, P0, R3.reuse, R16, RZ ;  /* 0x0000001003109210 */ /* 0x042fe40007f1e0ff */
[----:B------:R-:W-:Y:S02]  /*1270*/  IADD3 R5, R4, 0x48, RZ ;  /* 0x0000004804057810 */ /* 0x000fe40007ffe0ff */
[----:B------:R-:W-:Y:S02]  /*1280*/  @!P1 IADD3.X R17, R2, R17, RZ, P0, !PT ;  /* 0x0000001102119210 */ /* 0x000fe400007fe4ff */
[----:B--2---:R-:W-:Y:S02]  /*1290*/  @!P1 IADD3 R18, P0, R3, R18, RZ ;  /* 0x0000001203129210 */ /* 0x004fe40007f1e0ff */
[----:B------:R-:W-:-:S02]  /*12a0*/  SHF.R.S32.HI R7, RZ, 0x1f, R5 ;  /* 0x0000001fff077819 */ /* 0x000fc40000011405 */
        /* <DEDUP_REMOVED lines=10> */
[-C--:B0-----:R-:W-:Y:S02]  /*1350*/  @!P1 IMAD R0, R7, R2.reuse, RZ ;  /* 0x0000000207009224 */ /* 0x081fe400078e02ff */
[----:B------:R-:W-:-:S04]  /*1360*/  @!P1 IMAD.WIDE.U32 R8, R5, R2, R8 ;  /* 0x0000000205089225 */ /* 0x000fc800078e0008 */
[----:B------:R-:W-:-:S05]  /*1370*/  @!P1 IMAD R3, R5, R3, R0 ;  /* 0x0000000305039224 */ /* 0x000fca00078e0200 */
[----:B------:R-:W-:Y:S02]  /*1380*/  @!P1 IADD3 R5, R9, R3, RZ ;  /* 0x0000000309059210 */ /* 0x000fe40007ffe0ff */
[C---:B------:R-:W-:Y:S02]  /*1390*/  @!P1 SHF.L.U32 R3, R8.reuse, 0x1, RZ ;  /* 0x0000000108039819 */ /* 0x040fe400000006ff */
[----:B------:R-:W-:Y:S02]  /*13a0*/  @!P1 SHF.L.U64.HI R8, R8, 0x1, R5 ;  /* 0x0000000108089819 */ /* 0x000fe40000010205 */
[----:B-1----:R-:W-:Y:S02]  /*13b0*/  @!P1 IADD3 R12, P0, R3, R12, RZ ;  /* 0x0000000c030c9210 */ /* 0x002fe40007f1e0ff */
[----:B------:R-:W-:Y:S02]  /*13c0*/  IADD3 R5, R4, 0x50, RZ ;  /* 0x0000005004057810 */ /* 0x000fe40007ffe0ff */
[----:B------:R-:W-:-:S02]  /*13d0*/  @!P1 IADD3.X R13, R8, R13, RZ, P0, !PT ;  /* 0x0000000d080d9210 */ /* 0x000fc400007fe4ff */
[----:B--2---:R-:W-:Y:S02]  /*13e0*/  @!P1 IADD3 R14, P0, R3, R14, RZ ;  /* 0x0000000e030e9210 */ /* 0x004fe40007f1e0ff */
[----:B------:R-:W-:Y:S02]  /*13f0*/  SHF.R.S32.HI R7, RZ, 0x1f, R5 ;  /* 0x0000001fff077819 */ /* 0x000fe40000011405 */
        /* <DEDUP_REMOVED lines=17> */
[----:B------:R-:W-:Y:S02]  /*1510*/  @!P1 IADD3.X R9, R58, R9, RZ, P0, !PT ;  /* 0x000000093a099210 */ /* 0x000fe400007fe4ff */
[----:B0-----:R-:W-:-:S02]  /*1520*/  @!P1 IADD3 R60, P0, R0, R2, RZ ;  /* 0x00000002003c9210 */ /* 0x001fc40007f1e0ff */
[----:B------:R-:W-:Y:S02]  /*1530*/  IADD3 R0, R4, 0x58, RZ ;  /* 0x0000005804007810 */ /* 0x000fe40007ffe0ff */
[----:B------:R-:W-:Y:S02]  /*1540*/  @!P1 IADD3.X R61, R58, R3, RZ, P0, !PT ;  /* 0x000000033a3d9210 */ /* 0x000fe400007fe4ff */
[----:B------:R-:W-:Y:S02]  /*1550*/  SHF.R.S32.HI R5, RZ, 0x1f, R0 ;  /* 0x0000001fff057819 */ /* 0x000fe40000011400 */
[----:B------:R-:W-:Y:S01]  /*1560*/  ISETP.GE.U32.AND P0, PT, R0, UR18, PT ;  /* 0x0000001200007c0c */ /* 0x000fe2000bf06070 */
[----:B------:R0:W-:Y:S03]  /*1570*/  @!P1 STL.64 [R1+0x240], R60 ;  /* 0x0002403c01009387 */ /* 0x0001e60000100a00 */
[----:B------:R-:W-:-:S13]  /*1580*/  ISETP.GE.OR.EX P1, PT, R5, UR19, P5, P0 ;  /* 0x0000001305007c0c */ /* 0x000fda000af26700 */
[----:B------:R-:W1:Y:S01]  /*1590*/  @!P1 LDC.64 R2, c[0x0][0x288] ;  /* 0x0000a200ff029b82 */ /* 0x000e620000000a00 */
[----:B0-----:R-:W-:Y:S02]  /*15a0*/  @!P1 MOV R60, R40 ;  /* 0x00000028003c9202 */ /* 0x001fe40000000f00 */
        /* <DEDUP_REMOVED lines=1209> */
[C---:B------:R-:W-:Y:S01]  /*6140*/  @!P0 SHF.L.U32 R5, R60.reuse, 0x1, RZ ;  /* 0x000000013c058819 */ /* 0x040fe200000006ff */
[----:B------:R0:W-:Y:S03]  /*6150*/  STL [R1+0x710], R58 ;  /* 0x0007103a01007387 */ /* 0x0001e60000100800 */
[----:B------:R-:W-:Y:S02]  /*6160*/  @!P0 IADD3 R0, R61, R59, RZ ;  /* 0x0000003b3d008210 */ /* 0x000fe40007ffe0ff */
[----:B------:R-:W-:Y:S02]  /*6170*/  MOV R59, R43 ;  /* 0x0000002b003b7202 */ /* 0x000fe40000000f00 */
[----:B------:R-:W-:Y:S02]  /*6180*/  @!P0 SHF.L.U64.HI R0, R60, 0x1, R0 ;  /* 0x000000013c008819 */ /* 0x000fe40000010200 */
[----:B0-----:R-:W-:-:S02]  /*6190*/  MOV R58, R42 ;  /* 0x0000002a003a7202 */ /* 0x001fc40000000f00 */
[----:B------:R-:W-:Y:S02]  /*61a0*/  MOV R42, R28 ;  /* 0x0000001c002a7202 */ /* 0x000fe40000000f00 */
[----:B-1----:R-:W-:Y:S02]  /*61b0*/  @!P0 IADD3 R28, P6, R5, R2, RZ ;  /* 0x00000002051c8210 */ /* 0x002fe40007fde0ff */
[----:B------:R-:W-:Y:S02]  /*61c0*/  MOV R43, R29 ;  /* 0x0000001d002b7202 */ /* 0x000fe40000000f00 */
[----:B------:R-:W-:Y:S01]  /*61d0*/  @!P0 IADD3.X R29, R0, R3, RZ, P6, !PT ;  /* 0x00000003001d8210 */ /* 0x000fe200037fe4ff */
[----:B------:R-:W-:Y:S01]  /*61e0*/  IMAD.U32 R3, RZ, RZ, UR9 ;  /* 0x00000009ff037e24 */ /* 0x000fe2000f8e00ff */
[----:B------:R-:W-:-:S06]  /*61f0*/  MOV R2, UR8 ;  /* 0x0000000800027c02 */ /* 0x000fcc0008000f00 */
[----:B------:R-:W3:Y:S01]  /*6200*/  LDG.E.64 R2, desc[UR10][R2.64] ;  /* 0x0000000a02027981 */ /* 0x000ee2000c1e1b00 */
        /* <DEDUP_REMOVED lines=32> */
[----:B------:R-:W-:Y:S04]  /*6410*/  STL [R1+0x880], R4 ;  /* 0x0008800401007387 */ /* 0x000fe80000100800 */
[----:B------:R-:W-:Y:S08]  /*6420*/  STL [R1+0x890], R4 ;  /* 0x0008900401007387 */ /* 0x000ff00000100800 */
[----:B------:R-:W-:-:S05]  /*6430*/  VOTEU.ANY UP0, P1 ;  /* 0x00000000003f7886 */ /* 0x000fca0000800100 */
[----:B------:R-:W-:Y:S01]  /*6440*/  @UP0 ULDC UR7, c[0x0][0x250] ;  /* 0x0000940000070ab9 */ /* 0x000fe20000000800 */
[----:B0-----:R-:W-:-:S04]  /*6450*/  @!P0 IADD3 R2, P1, R5, R2, RZ ;  /* 0x0000000205028210 */ /* 0x001fc80007f3e0ff */
[----:B------:R-:W-:Y:S01]  /*6460*/  @!P0 IADD3.X R3, R0, R3, RZ, P1, !PT ;  /* 0x0000000300038210 */ /* 0x000fe20000ffe4ff */
[----:B------:R-:W-:Y:S01]  /*6470*/  HFMA2.MMA R0, -RZ, RZ, 0, 0 ;  /* 0x00000000ff007435 */ /* 0x000fe200000001ff */
[----:B------:R-:W-:-:S06]  /*6480*/  MOV R5, RZ ;  /* 0x000000ff00057202 */ /* 0x000fcc0000000f00 */
[----:B----4-:R-:W2:Y:S04]  /*6490*/  @!P4 LDG.E R5, desc[UR10][R20.64] ;  /* 0x0000000a1405c981 */ /* 0x010ea8000c1e1900 */
[----:B------:R-:W3:Y:S01]  /*64a0*/  @!P4 LDG.E R0, desc[UR10][R22.64] ;  /* 0x0000000a1600c981 */ /* 0x000ee2000c1e1900 */
[----:B------:R-:W-:-:S13]  /*64b0*/  PLOP3.LUT P1, PT, PT, PT, UP0, 0x80, 0x0 ;  /* 0x000000000000781c */ /* 0x000fda0003f2f008 */
[----:B------:R-:W-:-:S06]  /*64c0*/  @P1 FADD.FTZ R7, R7, UR7 ;  /* 0x0000000707071e21 */ /* 0x000fcc0008010000 */
[----:B------:R-:W0:Y:S02]  /*64d0*/  @P1 MUFU.RSQ R7, R7 ;  /* 0x0000000700071308 */ /* 0x000e240000001400 */
[----:B0-----:R-:W-:Y:S02]  /*64e0*/  @P1 R2UR UR7, R7 ;  /* 0x00000000070712ca */ /* 0x001fe400000e0000 */
[----:B---3--:R-:W-:-:S04]  /*64f0*/  @!P4 SHF.R.U32.HI R7, RZ, 0x10, R0 ;  /* 0x00000010ff07c819 */ /* 0x008fc80000011600 */
        /* <DEDUP_REMOVED lines=14> */
[----:B------:R-:W-:-:S05]  /*65e0*/  @!P4 PRMT R11, R5, 0x7610, R11 ;  /* 0x00007610050bc816 */ /* 0x000fca000000000b */
[----:B------:R2:W-:Y:S04]  /*65f0*/  STL.S16 [R1+0x2d0], R11 ;  /* 0x0002d00b01007387 */ /* 0x0005e80000100600 */
        /* <DEDUP_REMOVED lines=36> */
[----:B------:R-:W-:Y:S04]  /*6840*/  STL.64 [R1+0x8f8], R2 ;  /* 0x0008f80201007387 */ /* 0x000fe80000100a00 */
[----:B------:R-:W-:Y:S01]  /*6850*/  STL.64 [R1+0x908], R2 ;  /* 0x0009080201007387 */ /* 0x000fe20000100a00 */
        /* <DEDUP_REMOVED lines=107> */
[----:B------:R-:W-:Y:S02]  /*6f10*/  PRMT R57, RZ, 0x7610, R57 ;  /* 0x00007610ff397816 */ /* 0x000fe40000000039 */
[----:B------:R-:W-:Y:S02]  /*6f20*/  LOP3.LUT P6, RZ, R6, 0x20000, RZ, 0xc0, !PT ;  /* 0x0002000006ff7812 */ /* 0x000fe400078cc0ff */
[----:B---3--:R-:W-:-:S04]  /*6f30*/  @!P4 SHF.R.U32.HI R5, RZ, 0x10, R0 ;  /* 0x00000010ff05c819 */ /* 0x008fc80000011600 */
[----:B------:R-:W-:Y:S02]  /*6f40*/  @!P4 PRMT R56, R5, 0x7610, R56 ;  /* 0x000076100538c816 */ /* 0x000fe40000000038 */
[----:B--2---:R-:W-:-:S04]  /*6f50*/  @!P4 SHF.R.U32.HI R5, RZ, 0x10, R30 ;  /* 0x00000010ff05c819 */ /* 0x004fc8000001161e */
[----:B------:R-:W-:Y:S02]  /*6f60*/  @!P4 PRMT R57, R5, 0x7610, R57 ;  /* 0x000076100539c816 */ /* 0x000fe40000000039 */
[----:B------:R-:W-:-:S04]  /*6f70*/  PRMT R5, RZ, 0x7610, R5 ;  /* 0x00007610ff057816 */ /* 0x000fc80000000005 */
[----:B------:R-:W-:-:S05]  /*6f80*/  @!P4 PRMT R5, R0, 0x7610, R5 ;  /* 0x000076100005c816 */ /* 0x000fca0000000005 */
[----:B------:R0:W-:Y:S02]  /*6f90*/  STL.S16 [R1+0x224], R5 ;  /* 0x0002240501007387 */ /* 0x0001e40000100600 */
[----:B0-----:R-:W-:-:S06]  /*6fa0*/  MOV R5, RZ ;  /* 0x000000ff00057202 */ /* 0x001fcc0000000f00 */
[----:B------:R-:W2:Y:S01]  /*6fb0*/  @!P6 LDG.E R5, desc[UR10][R54.64] ;  /* 0x0000000a3605e981 */ /* 0x000ea2000c1e1900 */
[----:B------:R-:W-:Y:S02]  /*6fc0*/  PRMT R31, RZ, 0x7610, R31 ;  /* 0x00007610ff1f7816 */ /* 0x000fe4000000001f */
[----:B------:R-:W-:Y:S01]  /*6fd0*/  LOP3.LUT P3, RZ, R6, 0x10000, RZ, 0xc0, !PT ;  /* 0x0001000006ff7812 */ /* 0x000fe2000786c0ff */
[----:B------:R0:W-:Y:S04]  /*6fe0*/  STL.S16 [R1+0x238], R56 ;  /* 0x0002383801007387 */ /* 0x0001e80000100600 */
[----:B------:R1:W-:Y:S04]  /*6ff0*/  STL.S16 [R1+0x4ac], R57 ;  /* 0x0004ac3901007387 */ /* 0x0003e80000100600 */
[----:B0-----:R-:W3:Y:S04]  /*7000*/  LDL.LU R56, [R1+0x914] ;  /* 0x0009140001387983 */ /* 0x001ee80000300800 */
[----:B-1----:R-:W3:Y:S04]  /*7010*/  LDL.LU R57, [R1+0x910] ;  /* 0x0009100001397983 */ /* 0x002ee80000300800 */
[----:B------:R0:W-:Y:S02]  /*7020*/  STL [R1+0x18], R11 ;  /* 0x0000180b01007387 */ /* 0x0001e40000100800 */
[----:B0-----:R-:W-:-:S06]  /*7030*/  MOV R11, RZ ;  /* 0x000000ff000b7202 */ /* 0x001fcc0000000f00 */
[----:B------:R-:W4:Y:S01]  /*7040*/  @!P3 LDG.E R11, desc[UR10][R18.64] ;  /* 0x0000000a120bb981 */ /* 0x000f22000c1e1900 */
[----:B--2---:R-:W-:-:S05]  /*7050*/  @!P6 PRMT R31, R5, 0x7610, R31 ;  /* 0x00007610051fe816 */ /* 0x004fca000000001f */
[----:B------:R0:W-:Y:S02]  /*7060*/  STL.S16 [R1+0x220], R31 ;  /* 0x0002201f01007387 */ /* 0x0001e40000100600 */
[----:B0-----:R-:W-:-:S10]  /*7070*/  HFMA2.MMA R31, -RZ, RZ, 0, 0 ;  /* 0x00000000ff1f7435 */ /* 0x001fd400000001ff */
[----:B------:R-:W2:Y:S04]  /*7080*/  @!P3 LDG.E R31, desc[UR10][R16.64] ;  /* 0x0000000a101fb981 */ /* 0x000ea8000c1e1900 */
[----:B------:R0:W-:Y:S02]  /*7090*/  STL [R1+0x14], R7 ;  /* 0x0000140701007387 */ /* 0x0001e40000100800 */
[----:B0-----:R-:W-:-:S10]  /*70a0*/  HFMA2.MMA R7, -RZ, RZ, 0, 0 ;  /* 0x00000000ff077435 */ /* 0x001fd400000001ff */
[----:B---3--:R0:W3:Y:S01]  /*70b0*/  @!P6 LDG.E R7, desc[UR10][R56.64] ;  /* 0x0000000a3807e981 */ /* 0x0080e2000c1e1900 */
[----:B------:R-:W-:Y:S02]  /*70c0*/  PRMT R29, RZ, 0x7610, R29 ;  /* 0x00007610ff1d7816 */ /* 0x000fe4000000001d */
[----:B------:R-:W-:Y:S02]  /*70d0*/  PRMT R28, RZ, 0x7610, R28 ;  /* 0x00007610ff1c7816 */ /* 0x000fe4000000001c */
[----:B--2---:R-:W-:-:S04]  /*70e0*/  @!P3 SHF.R.U32.HI R16, RZ, 0x10, R31 ;  /* 0x00000010ff10b819 */ /* 0x004fc8000001161f */
[----:B------:R-:W-:Y:S02]  /*70f0*/  @!P3 PRMT R29, R16, 0x7610, R29 ;  /* 0x00007610101db816 */ /* 0x000fe4000000001d */
[----:B----4-:R-:W-:-:S04]  /*7100*/  @!P3 SHF.R.U32.HI R16, RZ, 0x10, R11 ;  /* 0x00000010ff10b819 */ /* 0x010fc8000001160b */
[----:B------:R-:W-:Y:S01]  /*7110*/  @!P3 PRMT R28, R16, 0x7610, R28 ;  /* 0x00007610101cb816 */ /* 0x000fe2000000001c */
[----:B------:R-:W-:Y:S04]  /*7120*/  STL.S16 [R1+0x4c4], R29 ;  /* 0x0004c41d01007387 */ /* 0x000fe80000100600 */
[----:B------:R1:W-:Y:S04]  /*7130*/  STL.S16 [R1+0x53c], R28 ;  /* 0x00053c1c01007387 */ /* 0x0003e80000100600 */
[----:B-1----:R-:W2:Y:S01]  /*7140*/  LDL.LU.64 R28, [R1+0x240] ;  /* 0x00024000011c7983 */ /* 0x002ea20000300a00 */
[----:B------:R-:W-:-:S04]  /*7150*/  PRMT R61, RZ, 0x7610, R61 ;  /* 0x00007610ff3d7816 */ /* 0x000fc8000000003d */
[----:B------:R-:W-:Y:S02]  /*7160*/  @!P4 PRMT R61, R30, 0x7610, R61 ;  /* 0x000076101e3dc816 */ /* 0x000fe4000000003d */
[----:B------:R-:W-:Y:S01]  /*7170*/  LOP3.LUT P4, RZ, R6, 0x8000, RZ, 0xc0, !PT ;  /* 0x0000800006ff7812 */ /* 0x000fe2000788c0ff */
[----:B------:R-:W-:Y:S01]  /*7180*/  HFMA2.MMA R16, -RZ, RZ, 0, 0 ;  /* 0x00000000ff107435 */ /* 0x000fe200000001ff */
[----:B------:R3:W-:Y:S01]  /*7190*/  STL [R1+0x114], R20 ;  /* 0x0001141401007387 */ /* 0x0007e20000100800 */
[----:B------:R-:W-:Y:S02]  /*71a0*/  PRMT R60, RZ, 0x7610, R60 ;  /* 0x00007610ff3c7816 */ /* 0x000fe4000000003c */
[----:B0-----:R-:W-:Y:S02]  /*71b0*/  PRMT R56, RZ, 0x7610, R56 ;  /* 0x00007610ff387816 */ /* 0x001fe40000000038 */
[----:B------:R-:W-:Y:S02]  /*71c0*/  PRMT R38, RZ, 0x7610, R38 ;  /* 0x00007610ff267816 */ /* 0x000fe40000000026 */
[----:B---3--:R-:W-:-:S04]  /*71d0*/  @!P6 SHF.R.U32.HI R20, RZ, 0x10, R7 ;  /* 0x00000010ff14e819 */ /* 0x008fc80000011607 */
[----:B------:R0:W3:Y:S01]  /*71e0*/  @!P4 LDG.E R16, desc[UR10][R12.64] ;  /* 0x0000000a0c10c981 */ /* 0x0000e2000c1e1900 */
[----:B------:R-:W-:Y:S02]  /*71f0*/  @!P6 PRMT R60, R20, 0x7610, R60 ;  /* 0x00007610143ce816 */ /* 0x000fe4000000003c */
[----:B------:R-:W-:Y:S02]  /*7200*/  @!P6 SHF.R.U32.HI R20, RZ, 0x10, R5 ;  /* 0x00000010ff14e819 */ /* 0x000fe40000011605 */
[----:B------:R-:W-:Y:S02]  /*7210*/  @!P6 PRMT R38, R7, 0x7610, R38 ;  /* 0x000076100726e816 */ /* 0x000fe40000000026 */
[----:B0-----:R-:W-:Y:S02]  /*7220*/  MOV R12, RZ ;  /* 0x000000ff000c7202 */ /* 0x001fe40000000f00 */
[----:B------:R-:W-:Y:S02]  /*7230*/  @!P6 PRMT R56, R20, 0x7610, R56 ;  /* 0x000076101438e816 */ /* 0x000fe40000000038 */
[----:B------:R-:W-:-:S02]  /*7240*/  LOP3.LUT P6, RZ, R6, 0x4000, RZ, 0xc0, !PT ;  /* 0x0000400006ff7812 */ /* 0x000fc400078cc0ff */
[----:B------:R-:W-:Y:S01]  /*7250*/  PRMT R33, RZ, 0x7610, R33 ;  /* 0x00007610ff217816 */ /* 0x000fe20000000021 */
[----:B------:R0:W4:Y:S01]  /*7260*/  @!P4 LDG.E R12, desc[UR10][R14.64] ;  /* 0x0000000a0e0cc981 */ /* 0x000122000c1e1900 */
[----:B------:R-:W-:Y:S02]  /*7270*/  PRMT R32, RZ, 0x7610, R32 ;  /* 0x00007610ff207816 */ /* 0x000fe40000000020 */
[----:B------:R-:W-:Y:S02]  /*7280*/  @!P3 PRMT R33, R31, 0x7610, R33 ;  /* 0x000076101f21b816 */ /* 0x000fe40000000021 */
[----:B------:R-:W-:Y:S01]  /*7290*/  @!P3 PRMT R32, R11, 0x7610, R32 ;  /* 0x000076100b20b816 */ /* 0x000fe20000000020 */
[----:B0-----:R-:W-:Y:S02]  /*72a0*/  HFMA2.MMA R14, -RZ, RZ, 0, 0 ;  /* 0x00000000ff0e7435 */ /* 0x001fe400000001ff */
[----:B------:R-:W-:Y:S04]  /*72b0*/  STL.S16 [R1+0x210], R33 ;  /* 0x0002102101007387 */ /* 0x000fe80000100600 */
[----:B------:R0:W-:Y:S04]  /*72c0*/  STL.S16 [R1+0x538], R32 ;  /* 0x0005382001007387 */ /* 0x0001e80000100600 */
[----:B------:R1:W4:Y:S01]  /*72d0*/  @!P6 LDG.E R14, desc[UR10][R8.64] ;  /* 0x0000000a080ee981 */ /* 0x000322000c1e1900 */
[----:B0-----:R-:W-:-:S06]  /*72e0*/  CS2R R32, SRZ ;  /* 0x0000000000207805 */ /* 0x001fcc000001ff00 */
[----:B--2---:R-:W2:Y:S04]  /*72f0*/  @!P6 LDG.E R33, desc[UR10][R28.64] ;  /* 0x0000000a1c21e981 */ /* 0x004ea8000c1e1900 */
[----:B------:R0:W-:Y:S01]  /*7300*/  STL [R1+0x118], R21 ;  /* 0x0001181501007387 */ /* 0x0001e20000100800 */
[----:B-1----:R-:W-:-:S03]  /*7310*/  PRMT R9, RZ, 0x7610, R9 ;  /* 0x00007610ff097816 */ /* 0x002fc60000000009 */
[----:B------:R-:W-:Y:S04]  /*7320*/  STL.S16 [R1+0x4a8], R61 ;  /* 0x0004a83d01007387 */ /* 0x000fe80000100600 */
[----:B------:R1:W-:Y:S01]  /*7330*/  STL.S16 [R1+0x21c], R60 ;  /* 0x00021c3c01007387 */ /* 0x0003e20000100600 */
[----:B0-----:R-:W-:Y:S02]  /*7340*/  PRMT R21, RZ, 0x7610, R21 ;  /* 0x00007610ff157816 */ /* 0x001fe40000000015 */
[----:B------:R-:W-:Y:S02]  /*7350*/  PRMT R18, RZ, 0x7610, R18 ;  /* 0x00007610ff127816 */ /* 0x000fe40000000012 */
[----:B---3--:R-:W-:Y:S02]  /*7360*/  @!P4 SHF.R.U32.HI R13, RZ, 0x10, R16 ;  /* 0x00000010ff0dc819 */ /* 0x008fe40000011610 */
[----:B------:R-:W-:Y:S01]  /*7370*/  PRMT R17, RZ, 0x7610, R17 ;  /* 0x00007610ff117816 */ /* 0x000fe20000000011 */
[----:B-1----:R-:W3:Y:S01]  /*7380*/  LDL.LU.64 R60, [R1+0x5f0] ;  /* 0x0005f000013c7983 */ /* 0x002ee20000300a00 */
[----:B----4-:R-:W-:-:S03]  /*7390*/  @!P6 SHF.R.U32.HI R8, RZ, 0x10, R14 ;  /* 0x00000010ff08e819 */ /* 0x010fc6000001160e */
[----:B------:R-:W-:Y:S01]  /*73a0*/  STL.S16 [R1+0x218], R38 ;  /* 0x0002182601007387 */ /* 0x000fe20000100600 */
[----:B------:R-:W-:-:S03]  /*73b0*/  @!P6 PRMT R21, R8, 0x7610, R21 ;  /* 0x000076100815e816 */ /* 0x000fc60000000015 */
[----:B------:R0:W-:Y:S01]  /*73c0*/  STL.S16 [R1+0x4c0], R56 ;  /* 0x0004c03801007387 */ /* 0x0001e20000100600 */
[----:B------:R-:W-:Y:S02]  /*73d0*/  @!P4 PRMT R18, R13, 0x7610, R18 ;  /* 0x000076100d12c816 */ /* 0x000fe40000000012 */
[----:B------:R-:W-:Y:S01]  /*73e0*/  LOP3.LUT P3, RZ, R6, 0x2000, RZ, 0xc0, !PT ;  /* 0x0000200006ff7812 */ /* 0x000fe2000786c0ff */
[----:B------:R-:W4:Y:S01]  /*73f0*/  LDL.LU.64 R28, [R1+0x5e0] ;  /* 0x0005e000011c7983 */ /* 0x000f220000300a00 */
[----:B--2---:R-:W-:-:S03]  /*7400*/  @!P6 SHF.R.U32.HI R8, RZ, 0x10, R33 ;  /* 0x00000010ff08e819 */ /* 0x004fc60000011621 */
[----:B0-----:R-:W2:Y:S01]  /*7410*/  LDL.LU.64 R56, [R1+0x5e8] ;  /* 0x0005e80001387983 */ /* 0x001ea20000300a00 */
[----:B------:R-:W-:-:S05]  /*7420*/  @!P6 PRMT R9, R8, 0x7610, R9 ;  /* 0x000076100809e816 */ /* 0x000fca0000000009 */
[----:B------:R0:W-:Y:S04]  /*7430*/  STL.S16 [R1+0x600], R9 ;  /* 0x0006000901007387 */ /* 0x0001e80000100600 */
[----:B0-----:R-:W4:Y:S01]  /*7440*/  LDL.LU.64 R8, [R1+0x5f8] ;  /* 0x0005f80001087983 */ /* 0x001f220000300a00 */
[----:B------:R-:W-:-:S04]  /*7450*/  @!P4 SHF.R.U32.HI R13, RZ, 0x10, R12 ;  /* 0x00000010ff0dc819 */ /* 0x000fc8000001160c */
[----:B------:R-:W-:Y:S02]  /*7460*/  @!P4 PRMT R17, R13, 0x7610, R17 ;  /* 0x000076100d11c816 */ /* 0x000fe40000000011 */
[----:B------:R-:W-:-:S03]  /*7470*/  MOV R38, RZ ;  /* 0x000000ff00267202 */ /* 0x000fc60000000f00 */
[----:B------:R0:W-:Y:S02]  /*7480*/  STL.S16 [R1+0x214], R17 ;  /* 0x0002141101007387 */ /* 0x0001e40000100600 */
[----:B0-----:R-:W-:-:S10]  /*7490*/  HFMA2.MMA R17, -RZ, RZ, 0, 0 ;  /* 0x00000000ff117435 */ /* 0x001fd400000001ff */
[----:B---3--:R-:W3:Y:S01]  /*74a0*/  @!P3 LDG.E R17, desc[UR10][R60.64] ;  /* 0x0000000a3c11b981 */ /* 0x008ee2000c1e1900 */
[----:B------:R-:W-:-:S03]  /*74b0*/  PRMT R19, RZ, 0x7610, R19 ;  /* 0x00007610ff137816 */ /* 0x000fc60000000013 */
[----:B----4-:R0:W4:Y:S01]  /*74c0*/  @!P3 LDG.E R38, desc[UR10][R8.64] ;  /* 0x0000000a0826b981 */ /* 0x010122000c1e1900 */
[----:B------:R-:W-:Y:S02]  /*74d0*/  PRMT R20, RZ, 0x7610, R20 ;  /* 0x00007610ff147816 */ /* 0x000fe40000000014 */
[----:B------:R-:W-:Y:S01]  /*74e0*/  @!P4 PRMT R19, R16, 0x7610, R19 ;  /* 0x000076101013c816 */ /* 0x000fe20000000013 */
[----:B------:R-:W3:Y:S01]  /*74f0*/  LDL.LU.64 R60, [R1+0x5d0] ;  /* 0x0005d000013c7983 */ /* 0x000ee20000300a00 */
[----:B------:R-:W-:Y:S02]  /*7500*/  @!P4 PRMT R20, R12, 0x7610, R20 ;  /* 0x000076100c14c816 */ /* 0x000fe40000000014 */
[----:B------:R-:W-:Y:S02]  /*7510*/  LOP3.LUT P4, RZ, R6, 0x1000, RZ, 0xc0, !PT ;  /* 0x0000100006ff7812 */ /* 0x000fe4000788c0ff */
[----:B0-----:R-:W-:Y:S02]  /*7520*/  MOV R9, RZ ;  /* 0x000000ff00097202 */ /* 0x001fe40000000f00 */
[----:B------:R-:W-:-:S09]  /*7530*/  PRMT R3, RZ, 0x7610, R3 ;  /* 0x00007610ff037816 */ /* 0x000fd20000000003 */
[----:B--2---:R-:W2:Y:S04]  /*7540*/  @!P4 LDG.E R9, desc[UR10][R56.64] ;  /* 0x0000000a3809c981 */ /* 0x004ea8000c1e1900 */
[----:B------:R-:W2:Y:S01]  /*7550*/  @!P4 LDG.E R32, desc[UR10][R28.64] ;  /* 0x0000000a1c20c981 */ /* 0x000ea2000c1e1900 */
[----:B------:R-:W-:Y:S02]  /*7560*/  PRMT R2, RZ, 0x7610, R2 ;  /* 0x00007610ff027816 */ /* 0x000fe40000000002 */
[----:B------:R-:W-:Y:S01]  /*7570*/  PRMT R15, RZ, 0x7610, R15 ;  /* 0x00007610ff0f7816 */ /* 0x000fe2000000000f */
[----:B------:R-:W-:Y:S04]  /*7580*/  STL [R1+0x28], R0 ;  /* 0x0000280001007387 */ /* 0x000fe80000100800 */
[----:B------:R-:W-:Y:S04]  /*7590*/  STL [R1+0x1c], R22 ;  /* 0x00001c1601007387 */ /* 0x000fe80000100800 */
[----:B------:R-:W-:Y:S01]  /*75a0*/  STL [R1+0x20], R23 ;  /* 0x0000201701007387 */ /* 0x000fe20000100800 */
[----:B------:R-:W-:-:S03]  /*75b0*/  PRMT R13, RZ, 0x7610, R13 ;  /* 0x00007610ff0d7816 */ /* 0x000fc6000000000d */
[----:B------:R-:W-:Y:S01]  /*75c0*/  STL [R1+0x2c], R7 ;  /* 0x00002c0701007387 */ /* 0x000fe20000100800 */
[----:B----4-:R-:W-:-:S03]  /*75d0*/  @!P3 SHF.R.U32.HI R8, RZ, 0x10, R38 ;  /* 0x00000010ff08b819 */ /* 0x010fc60000011626 */
[----:B------:R-:W4:Y:S01]  /*75e0*/  LDL.LU.64 R28, [R1+0x5c8] ;  /* 0x0005c800011c7983 */ /* 0x000f220000300a00 */
[----:B------:R-:W-:-:S03]  /*75f0*/  @!P3 PRMT R3, R8, 0x7610, R3 ;  /* 0x000076100803b816 */ /* 0x000fc60000000003 */
[----:B------:R-:W4:Y:S01]  /*7600*/  LDL.LU.64 R56, [R1+0x5c0] ;  /* 0x0005c00001387983 */ /* 0x000f220000300a00 */
[----:B---3--:R-:W-:-:S04]  /*7610*/  @!P3 SHF.R.U32.HI R8, RZ, 0x10, R17 ;  /* 0x00000010ff08b819 */ /* 0x008fc80000011611 */
[----:B------:R-:W-:Y:S01]  /*7620*/  @!P3 PRMT R2, R8, 0x7610, R2 ;  /* 0x000076100802b816 */ /* 0x000fe20000000002 */
[----:B------:R-:W-:Y:S04]  /*7630*/  STL.S16 [R1+0x5f0], R3 ;  /* 0x0005f00301007387 */ /* 0x000fe80000100600 */
[----:B------:R0:W-:Y:S04]  /*7640*/  STL.S16 [R1+0x5f4], R2 ;  /* 0x0005f40201007387 */ /* 0x0001e80000100600 */
[----:B0-----:R-:W3:Y:S01]  /*7650*/  LDL.LU.64 R2, [R1+0x5d8] ;  /* 0x0005d80001027983 */ /* 0x001ee20000300a00 */
[----:B--2---:R-:W-:-:S02]  /*7660*/  @!P4 SHF.R.U32.HI R0, RZ, 0x10, R9 ;  /* 0x00000010ff00c819 */ /* 0x004fc40000011609 */
[----:B------:R-:W-:Y:S02]  /*7670*/  PRMT R22, RZ, 0x7610, R22 ;  /* 0x00007610ff167816 */ /* 0x000fe40000000016 */
[----:B------:R-:W-:Y:S02]  /*7680*/  PRMT R23, RZ, 0x7610, R23 ;  /* 0x00007610ff177816 */ /* 0x000fe40000000017 */
[----:B------:R-:W-:Y:S02]  /*7690*/  @!P4 PRMT R15, R0, 0x7610, R15 ;  /* 0x00007610000fc816 */ /* 0x000fe4000000000f */
[----:B------:R-:W-:Y:S02]  /*76a0*/  @!P4 SHF.R.U32.HI R0, RZ, 0x10, R32 ;  /* 0x00000010ff00c819 */ /* 0x000fe40000011620 */
[----:B------:R-:W-:Y:S02]  /*76b0*/  @!P6 PRMT R22, R14, 0x7610, R22 ;  /* 0x000076100e16e816 */ /* 0x000fe40000000016 */
[----:B------:R-:W-:-:S02]  /*76c0*/  @!P6 PRMT R23, R33, 0x7610, R23 ;  /* 0x000076102117e816 */ /* 0x000fc40000000017 */
[----:B------:R-:W-:Y:S01]  /*76d0*/  LOP3.LUT P6, RZ, R6, 0x800, RZ, 0xc0, !PT ;  /* 0x0000080006ff7812 */ /* 0x000fe200078cc0ff */
[----:B------:R-:W-:Y:S01]  /*76e0*/  HFMA2.MMA R7, -RZ, RZ, 0, 0 ;  /* 0x00000000ff077435 */ /* 0x000fe200000001ff */
[----:B------:R-:W-:Y:S02]  /*76f0*/  @!P4 PRMT R13, R0, 0x7610, R13 ;  /* 0x00007610000dc816 */ /* 0x000fe4000000000d */
[----:B------:R-:W-:-:S04]  /*7700*/  PRMT R0, RZ, 0x7610, R0 ;  /* 0x00007610ff007816 */ /* 0x000fc80000000000 */
[----:B------:R-:W-:-:S05]  /*7710*/  @!P4 PRMT R0, R32, 0x7610, R0 ;  /* 0x000076102000c816 */ /* 0x000fca0000000000 */
[----:B------:R0:W-:Y:S02]  /*7720*/  STL.S16 [R1+0x5e4], R0 ;  /* 0x0005e40001007387 */ /* 0x0001e40000100600 */
[----:B0-----:R-:W-:-:S06]  /*7730*/  MOV R0, RZ ;  /* 0x000000ff00007202 */ /* 0x001fcc0000000f00 */
[----:B------:R-:W2:Y:S04]  /*7740*/  @!P6 LDG.E R0, desc[UR10][R60.64] ;  /* 0x0000000a3c00e981 */ /* 0x000ea8000c1e1900 */
[----:B---3--:R-:W3:Y:S04]  /*7750*/  @!P6 LDG.E R7, desc[UR10][R2.64] ;  /* 0x0000000a0207e981 */ /* 0x008ee8000c1e1900 */
[----:B------:R0:W-:Y:S04]  /*7760*/  STL [R1+0x11c], R25 ;  /* 0x00011c1901007387 */ /* 0x0001e80000100800 */
[----:B------:R1:W-:Y:S04]  /*7770*/  STL [R1+0x24], R24 ;  /* 0x0000241801007387 */ /* 0x0003e80000100800 */
[----:B------:R-:W2:Y:S01]  /*7780*/  LDL.LU.64 R2, [R1+0x908] ;  /* 0x0009080001027983 */ /* 0x000ea20000300a00 */
[----:B0-----:R-:W-:-:S03]  /*7790*/  PRMT R25, RZ, 0x7610, R25 ;  /* 0x00007610ff197816 */ /* 0x001fc60000000019 */
[----:B------:R0:W-:Y:S01]  /*77a0*/  STL.S16 [R1+0x5e0], R15 ;  /* 0x0005e00f01007387 */ /* 0x0001e20000100600 */
[----:B-1----:R-:W-:Y:S02]  /*77b0*/  PRMT R24, RZ, 0x7610, R24 ;  /* 0x00007610ff187816 */ /* 0x002fe40000000018 */
[----:B------:R-:W-:Y:S01]  /*77c0*/  @!P3 PRMT R25, R17, 0x7610, R25 ;  /* 0x000076101119b816 */ /* 0x000fe20000000019 */
[----:B------:R1:W-:Y:S01]  /*77d0*/  STL.S16 [R1+0x5e8], R13 ;  /* 0x0005e80d01007387 */ /* 0x0003e20000100600 */
[----:B------:R-:W-:Y:S02]  /*77e0*/  @!P3 PRMT R24, R38, 0x7610, R24 ;  /* 0x000076102618b816 */ /* 0x000fe40000000018 */
[----:B------:R-:W-:Y:S01]  /*77f0*/  LOP3.LUT P3, RZ, R6, 0x400, RZ, 0xc0, !PT ;  /* 0x0000040006ff7812 */ /* 0x000fe2000786c0ff */
[----:B------:R3:W-:Y:S01]  /*7800*/  STL [R1+0x12c], R5 ;  /* 0x00012c0501007387 */ /* 0x0007e20000100800 */
[----:B0-----:R-:W-:-:S03]  /*7810*/  HFMA2.MMA R15, -RZ, RZ, 0, 0 ;  /* 0x00000000ff0f7435 */ /* 0x001fc600000001ff */
[----:B------:R-:W2:Y:S01]  /*7820*/  LDL.LU.64 R60, [R1+0x5a8] ;  /* 0x0005a800013c7983 */ /* 0x000ea20000300a00 */
[----:B-1----:R-:W-:-:S07]  /*7830*/  MOV R13, RZ ;  /* 0x000000ff000d7202 */ /* 0x002fce0000000f00 */
[----:B----4-:R-:W4:Y:S04]  /*7840*/  @!P3 LDG.E R15, desc[UR10][R28.64] ;  /* 0x0000000a1c0fb981 */ /* 0x010f28000c1e1900 */
[----:B------:R-:W4:Y:S04]  /*7850*/  @!P3 LDG.E R13, desc[UR10][R56.64] ;  /* 0x0000000a380db981 */ /* 0x000f28000c1e1900 */
[----:B------:R-:W4:Y:S04]  /*7860*/  LDL.LU R28, [R1+0x900] ;  /* 0x00090000011c7983 */ /* 0x000f280000300800 */
[----:B------:R-:W-:Y:S04]  /*7870*/  STL [R1+0x120], R26 ;  /* 0x0001201a01007387 */ /* 0x000fe80000100800 */
[----:B------:R-:W-:Y:S01]  /*7880*/  STL [R1+0x130], R11 ;  /* 0x0001300b01007387 */ /* 0x000fe20000100800 */
[----:B------:R-:W-:-:S03]  /*7890*/  PRMT R8, RZ, 0x7610, R8 ;  /* 0x00007610ff087816 */ /* 0x000fc60000000008 */
[----:B------:R-:W4:Y:S01]  /*78a0*/  LDL.LU.64 R56, [R1+0x5a0] ;  /* 0x0005a00001387983 */ /* 0x000f220000300a00 */
[----:B---3--:R-:W-:Y:S02]  /*78b0*/  @!P6 SHF.R.U32.HI R5, RZ, 0x10, R7 ;  /* 0x00000010ff05e819 */ /* 0x008fe40000011607 */
[----:B--2---:R-:W-:Y:S02]  /*78c0*/  PRMT R3, RZ, 0x7610, R3 ;  /* 0x00007610ff037816 */ /* 0x004fe40000000003 */
[----:B------:R-:W-:Y:S02]  /*78d0*/  PRMT R2, RZ, 0x7610, R2 ;  /* 0x00007610ff027816 */ /* 0x000fe40000000002 */
[----:B------:R-:W-:Y:S02]  /*78e0*/  @!P6 PRMT R3, R5, 0x7610, R3 ;  /* 0x000076100503e816 */ /* 0x000fe40000000003 */
[----:B------:R-:W-:-:S04]  /*78f0*/  @!P6 SHF.R.U32.HI R5, RZ, 0x10, R0 ;  /* 0x00000010ff05e819 */ /* 0x000fc80000011600 */
[----:B------:R-:W-:Y:S01]  /*7900*/  @!P6 PRMT R2, R5, 0x7610, R2 ;  /* 0x000076100502e816 */ /* 0x000fe20000000002 */
[----:B------:R-:W-:Y:S04]  /*7910*/  STL.S16 [R1+0x5d0], R3 ;  /* 0x0005d00301007387 */ /* 0x000fe80000100600 */
[----:B------:R0:W-:Y:S04]  /*7920*/  STL.S16 [R1+0x5d4], R2 ;  /* 0x0005d40201007387 */ /* 0x0001e80000100600 */
[----:B0-----:R-:W2:Y:S01]  /*7930*/  LDL.LU.64 R2, [R1+0x5b8] ;  /* 0x0005b80001027983 */ /* 0x001ea20000300a00 */
[----:B----4-:R-:W-:-:S02]  /*7940*/  @!P3 SHF.R.U32.HI R5, RZ, 0x10, R15 ;  /* 0x00000010ff05b819 */ /* 0x010fc4000001160f */
[----:B------:R-:W-:Y:S02]  /*7950*/  PRMT R26, RZ, 0x7610, R26 ;  /* 0x00007610ff1a7816 */ /* 0x000fe4000000001a */
[----:B------:R-:W-:Y:S02]  /*7960*/  PRMT R11, RZ, 0x7610, R11 ;  /* 0x00007610ff0b7816 */ /* 0x000fe4000000000b */
[----:B------:R-:W-:Y:S02]  /*7970*/  PRMT R28, RZ, 0x7610, R28 ;  /* 0x00007610ff1c7816 */ /* 0x000fe4000000001c */
[----:B------:R-:W-:Y:S02]  /*7980*/  @!P4 PRMT R26, R9, 0x7610, R26 ;  /* 0x00007610091ac816 */ /* 0x000fe4000000001a */
[----:B------:R-:W-:Y:S02]  /*7990*/  @!P3 PRMT R28, R5, 0x7610, R28 ;  /* 0x00007610051cb816 */ /* 0x000fe4000000001c */
[----:B------:R-:W-:-:S02]  /*79a0*/  @!P3 SHF.R.U32.HI R5, RZ, 0x10, R13 ;  /* 0x00000010ff05b819 */ /* 0x000fc4000001160d */
[----:B------:R-:W-:Y:S02]  /*79b0*/  LOP3.LUT P4, RZ, R6, 0x200, RZ, 0xc0, !PT ;  /* 0x0000020006ff7812 */ /* 0x000fe4000788c0ff */
[----:B------:R-:W-:Y:S01]  /*79c0*/  @!P3 PRMT R11, R5, 0x7610, R11 ;  /* 0x00007610050bb816 */ /* 0x000fe2000000000b */
[----:B------:R-:W-:Y:S01]  /*79d0*/  HFMA2.MMA R5, -RZ, RZ, 0, 0 ;  /* 0x00000000ff057435 */ /* 0x000fe200000001ff */
[----:B------:R-:W-:-:S05]  /*79e0*/  @!P3 PRMT R8, R13, 0x7610, R8 ;  /* 0x000076100d08b816 */ /* 0x000fca0000000008 */
[----:B------:R0:W-:Y:S02]  /*79f0*/  STL.S16 [R1+0x5c4], R8 ;  /* 0x0005c40801007387 */ /* 0x0001e40000100600 */
[----:B0-----:R-:W-:-:S06]  /*7a00*/  MOV R8, RZ ;  /* 0x000000ff00087202 */ /* 0x001fcc0000000f00 */
[----:B------:R-:W3:Y:S04]  /*7a10*/  @!P4 LDG.E R8, desc[UR10][R60.64] ;  /* 0x0000000a3c08c981 */ /* 0x000ee8000c1e1900 */
[----:B------:R0:W-:Y:S04]  /*7a20*/  STL.S16 [R1+0x5c0], R28 ;  /* 0x0005c01c01007387 */ /* 0x0001e80000100600 */
[----:B------:R1:W-:Y:S04]  /*7a30*/  STL [R1+0x124], R27 ;  /* 0x0001241b01007387 */ /* 0x0003e80000100800 */
[----:B------:R4:W-:Y:S04]  /*7a40*/  STL [R1+0x128], R30 ;  /* 0x0001281e01007387 */ /* 0x0009e80000100800 */
[----:B0-----:R-:W3:Y:S04]  /*7a50*/  LDL.LU.64 R28, [R1+0x5b0] ;  /* 0x0005b000011c7983 */ /* 0x001ee80000300a00 */
[----:B--2---:R-:W2:Y:S04]  /*7a60*/  @!P4 LDG.E R5, desc[UR10][R2.64] ;  /* 0x0000000a0205c981 */ /* 0x004ea8000c1e1900 */
[----:B------:R-:W-:Y:S04]  /*7a70*/  STL.S16 [R1+0x5c8], R11 ;  /* 0x0005c80b01007387 */ /* 0x000fe80000100600 */
[----:B------:R0:W-:Y:S04]  /*7a80*/  STL [R1+0x38], R14 ;  /* 0x0000380e01007387 */ /* 0x0001e80000100800 */
[----:B------:R-:W3:Y:S01]  /*7a90*/  LDL.LU.64 R2, [R1+0x8f8] ;  /* 0x0008f80001027983 */ /* 0x000ee20000300a00 */
[----:B-1----:R-:W-:-:S02]  /*7aa0*/  PRMT R27, RZ, 0x7610, R27 ;  /* 0x00007610ff1b7816 */ /* 0x002fc4000000001b */
[----:B----4-:R-:W-:Y:S01]  /*7ab0*/  PRMT R30, RZ, 0x7610, R30 ;  /* 0x00007610ff1e7816 */ /* 0x010fe2000000001e */
[----:B------:R-:W4:Y:S01]  /*7ac0*/  LDL.LU.64 R60, [R1+0x588] ;  /* 0x00058800013c7983 */ /* 0x000f220000300a00 */
[----:B------:R-:W-:Y:S02]  /*7ad0*/  @!P6 PRMT R27, R7, 0x7610, R27 ;  /* 0x00007610071be816 */ /* 0x000fe4000000001b */
[----:B------:R-:W-:Y:S02]  /*7ae0*/  @!P6 PRMT R30, R0, 0x7610, R30 ;  /* 0x00007610001ee816 */ /* 0x000fe4000000001e */
[----:B------:R-:W-:Y:S01]  /*7af0*/  LOP3.LUT P6, RZ, R6, 0x100, RZ, 0xc0, !PT ;  /* 0x0000010006ff7812 */ /* 0x000fe200078cc0ff */
[----:B0-----:R-:W-:-:S12]  /*7b00*/  HFMA2.MMA R14, -RZ, RZ, 0, 0 ;  /* 0x00000000ff0e7435 */ /* 0x001fd800000001ff */
[----:B------:R-:W4:Y:S04]  /*7b10*/  @!P6 LDG.E R14, desc[UR10][R56.64] ;  /* 0x0000000a380ee981 */ /* 0x000f28000c1e1900 */
[----:B------:R-:W-:Y:S04]  /*7b20*/  STL [R1+0x134], R12 ;  /* 0x0001340c01007387 */ /* 0x000fe80000100800 */
[----:B------:R-:W-:Y:S04]  /*7b30*/  STL [R1+0x30], R31 ;  /* 0x0000301f01007387 */ /* 0x000fe80000100800 */
[----:B------:R-:W-:Y:S04]  /*7b40*/  STL [R1+0x34], R16 ;  /* 0x0000341001007387 */ /* 0x000fe80000100800 */
[----:B------:R-:W4:Y:S01]  /*7b50*/  LDL.LU.64 R56, [R1+0x580] ;  /* 0x0005800001387983 */ /* 0x000f220000300a00 */
[----:B--2---:R-:W-:-:S02]  /*7b60*/  @!P4 SHF.R.U32.HI R11, RZ, 0x10, R5 ;  /* 0x00000010ff0bc819 */ /* 0x004fc40000011605 */
[----:B---3--:R-:W-:Y:S02]  /*7b70*/  PRMT R3, RZ, 0x7610, R3 ;  /* 0x00007610ff037816 */ /* 0x008fe40000000003 */
[----:B------:R-:W-:Y:S02]  /*7b80*/  PRMT R2, RZ, 0x7610, R2 ;  /* 0x00007610ff027816 */ /* 0x000fe40000000002 */
[----:B------:R-:W-:Y:S02]  /*7b90*/  @!P4 PRMT R3, R11, 0x7610, R3 ;  /* 0x000076100b03c816 */ /* 0x000fe40000000003 */
[----:B------:R-:W-:-:S04]  /*7ba0*/  @!P4 SHF.R.U32.HI R11, RZ, 0x10, R8 ;  /* 0x00000010ff0bc819 */ /* 0x000fc80000011608 */
[----:B------:R-:W-:Y:S01]  /*7bb0*/  @!P4 PRMT R2, R11, 0x7610, R2 ;  /* 0x000076100b02c816 */ /* 0x000fe20000000002 */
[----:B------:R-:W-:-:S06]  /*7bc0*/  IMAD.MOV.U32 R11, RZ, RZ, RZ ;  /* 0x000000ffff0b7224 */ /* 0x000fcc00078e00ff */
[----:B------:R-:W2:Y:S04]  /*7bd0*/  @!P6 LDG.E R11, desc[UR10][R28.64] ;  /* 0x0000000a1c0be981 */ /* 0x000ea8000c1e1900 */
[----:B------:R-:W3:Y:S04]  /*7be0*/  LDL.LU R28, [R1+0x8f4] ;  /* 0x0008f400011c7983 */ /* 0x000ee80000300800 */
[----:B------:R-:W-:Y:S04]  /*7bf0*/  STL.S16 [R1+0x290], R3 ;  /* 0x0002900301007387 */ /* 0x000fe80000100600 */
[----:B------:R0:W-:Y:S04]  /*7c00*/  STL.S16 [R1+0x5a8], R2 ;  /* 0x0005a80201007387 */ /* 0x0001e80000100600 */
[----:B0-----:R-:W4:Y:S01]  /*7c10*/  LDL.LU.64 R2, [R1+0x598] ;  /* 0x0005980001027983 */ /* 0x001f220000300a00 */
[----:B------:R-:W-:-:S02]  /*7c20*/  PRMT R31, RZ, 0x7610, R31 ;  /* 0x00007610ff1f7816 */ /* 0x000fc4000000001f */
[----:B------:R-:W-:Y:S02]  /*7c30*/  PRMT R16, RZ, 0x7610, R16 ;  /* 0x00007610ff107816 */ /* 0x000fe40000000010 */
[----:B------:R-:W-:Y:S02]  /*7c40*/  @!P3 PRMT R31, R15, 0x7610, R31 ;  /* 0x000076100f1fb816 */ /* 0x000fe4000000001f */
[----:B------:R-:W-:Y:S02]  /*7c50*/  LOP3.LUT P3, RZ, R6, 0x80, RZ, 0xc0, !PT ;  /* 0x0000008006ff7812 */ /* 0x000fe4000786c0ff */
[----:B--2---:R-:W-:Y:S02]  /*7c60*/  @!P6 SHF.R.U32.HI R12, RZ, 0x10, R11 ;  /* 0x00000010ff0ce819 */ /* 0x004fe4000001160b */
[----:B---3--:R-:W-:-:S04]  /*7c70*/  PRMT R28, RZ, 0x7610, R28 ;  /* 0x00007610ff1c7816 */ /* 0x008fc8000000001c */
[----:B------:R-:W-:Y:S02]  /*7c80*/  @!P6 PRMT R28, R12, 0x7610, R28 ;  /* 0x000076100c1ce816 */ /* 0x000fe4000000001c */
[----:B----4-:R-:W-:-:S04]  /*7c90*/  @!P6 SHF.R.U32.HI R12, RZ, 0x10, R14 ;  /* 0x00000010ff0ce819 */ /* 0x010fc8000001160e */
[----:B------:R-:W-:Y:S01]  /*7ca0*/  @!P6 PRMT R16, R12, 0x7610, R16 ;  /* 0x000076100c10e816 */ /* 0x000fe20000000010 */
[----:B------:R-:W-:-:S04]  /*7cb0*/  HFMA2.MMA R12, -RZ, RZ, 0, 0 ;  /* 0x00000000ff0c7435 */ /* 0x000fc800000001ff */
[----:B------:R0:W-:Y:S06]  /*7cc0*/  STL.S16 [R1+0x5a4], R16 ;  /* 0x0005a41001007387 */ /* 0x0001ec0000100600 */
[----:B------:R-:W2:Y:S01]  /*7cd0*/  @!P3 LDG.E R12, desc[UR10][R60.64] ;  /* 0x0000000a3c0cb981 */ /* 0x000ea2000c1e1900 */
[----:B0-----:R-:W-:-:S06]  /*7ce0*/  MOV R16, RZ ;  /* 0x000000ff00107202 */ /* 0x001fcc0000000f00 */
[----:B------:R-:W3:Y:S04]  /*7cf0*/  @!P3 LDG.E R16, desc[UR10][R2.64] ;  /* 0x0000000a0210b981 */ /* 0x000ee8000c1e1900 */
[----:B------:R0:W-:Y:S01]  /*7d00*/  STL.S16 [R1+0x5a0], R28 ;  /* 0x0005a01c01007387 */ /* 0x0001e20000100600 */
[----:B------:R-:W-:Y:S02]  /*7d10*/  PRMT R34, RZ, 0x7610, R34 ;  /* 0x00007610ff227816 */ /* 0x000fe40000000022 */
[----:B------:R-:W-:Y:S01]  /*7d20*/  PRMT R35, RZ, 0x7610, R35 ;  /* 0x00007610ff237816 */ /* 0x000fe20000000023 */
[----:B------:R1:W-:Y:S04]  /*7d30*/  STL [R1+0x3c], R38 ;  /* 0x00003c2601007387 */ /* 0x0003e80000100800 */
[----:B------:R-:W4:Y:S04]  /*7d40*/  LDL.LU R2, [R1+0x8f0] ;  /* 0x0008f00001027983 */ /* 0x000f280000300800 */
[----:B0-----:R-:W4:Y:S01]  /*7d50*/  LDL.LU.64 R28, [R1+0x590] ;  /* 0x00059000011c7983 */ /* 0x001f220000300a00 */
[----:B-1----:R-:W-:-:S03]  /*7d60*/  PRMT R38, RZ, 0x7610, R38 ;  /* 0x00007610ff267816 */ /* 0x002fc60000000026 */
[----:B------:R-:W-:Y:S01]  /*7d70*/  STL [R1+0x13c], R17 ;  /* 0x00013c1101007387 */ /* 0x000fe20000100800 */
[----:B------:R-:W-:Y:S02]  /*7d80*/  @!P4 PRMT R34, R5, 0x7610, R34 ;  /* 0x000076100522c816 */ /* 0x000fe40000000022 */
[----:B------:R-:W-:Y:S01]  /*7d90*/  @!P4 PRMT R35, R8, 0x7610, R35 ;  /* 0x000076100823c816 */ /* 0x000fe20000000023 */
[----:B------:R0:W-:Y:S01]  /*7da0*/  STL [R1+0x40], R9 ;  /* 0x0000400901007387 */ /* 0x0001e20000100800 */
[----:B------:R-:W-:-:S03]  /*7db0*/  LOP3.LUT P4, RZ, R6, 0x40, RZ, 0xc0, !PT ;  /* 0x0000004006ff7812 */ /* 0x000fc6000788c0ff */
[----:B------:R-:W4:Y:S01]  /*7dc0*/  LDL.LU.64 R60, [R1+0x570] ;  /* 0x00057000013c7983 */ /* 0x000f220000300a00 */
[----:B0-----:R-:W-:-:S10]  /*7dd0*/  HFMA2.MMA R9, -RZ, RZ, 0, 0 ;  /* 0x00000000ff097435 */ /* 0x001fd400000001ff */
[----:B------:R-:W4:Y:S04]  /*7de0*/  @!P4 LDG.E R9, desc[UR10][R56.64] ;  /* 0x0000000a3809c981 */ /* 0x000f28000c1e1900 */
[----:B------:R-:W-:Y:S01]  /*7df0*/  STL [R1+0x140], R32 ;  /* 0x0001402001007387 */ /* 0x000fe20000100800 */
[----:B------:R-:W-:Y:S02]  /*7e00*/  PRMT R36, RZ, 0x7610, R36 ;  /* 0x00007610ff247816 */ /* 0x000fe40000000024 */
[----:B---3--:R-:W-:Y:S02]  /*7e10*/  @!P3 SHF.R.U32.HI R17, RZ, 0x10, R16 ;  /* 0x00000010ff11b819 */ /* 0x008fe40000011610 */
[----:B------:R-:W-:Y:S01]  /*7e20*/  PRMT R37, RZ, 0x7610, R37 ;  /* 0x00007610ff257816 */ /* 0x000fe20000000025 */
[----:B------:R-:W-:Y:S01]  /*7e30*/  STL [R1+0x44], R7 ;  /* 0x0000440701007387 */ /* 0x000fe20000100800 */
[----:B------:R-:W-:-:S02]  /*7e40*/  @!P3 PRMT R38, R17, 0x7610, R38 ;  /* 0x000076101126b816 */ /* 0x000fc40000000026 */
[----:B--2---:R-:W-:Y:S01]  /*7e50*/  @!P3 SHF.R.U32.HI R17, RZ, 0x10, R12 ;  /* 0x00000010ff11b819 */ /* 0x004fe2000001160c */
[----:B------:R-:W2:Y:S01]  /*7e60*/  LDL.LU.64 R56, [R1+0x248] ;  /* 0x0002480001387983 */ /* 0x000ea20000300a00 */
        /* <DEDUP_REMOVED lines=9> */
[----:B------:R-:W-:Y:S01]  /*7f00*/  LOP3.LUT P6, RZ, R6, 0x20, RZ, 0xc0, !PT ;  /* 0x0000002006ff7812 */ /* 0x000fe200078cc0ff */
[----:B------:R-:W-:-:S12]  /*7f10*/  HFMA2.MMA R7, -RZ, RZ, 0, 0 ;  /* 0x00000000ff077435 */ /* 0x000fd800000001ff */
[----:B------:R-:W2:Y:S04]  /*7f20*/  @!P6 LDG.E R7, desc[UR10][R60.64] ;  /* 0x0000000a3c07e981 */ /* 0x000ea8000c1e1900 */
[----:B------:R-:W-:Y:S01]  /*7f30*/  STL [R1+0x144], R0 ;  /* 0x0001440001007387 */ /* 0x000fe20000100800 */
[----:B------:R-:W-:Y:S02]  /*7f40*/  PRMT R39, RZ, 0x7610, R39 ;  /* 0x00007610ff277816 */ /* 0x000fe40000000027 */
[----:B---3--:R-:W-:Y:S02]  /*7f50*/  @!P4 SHF.R.U32.HI R32, RZ, 0x10, R17 ;  /* 0x00000010ff20c819 */ /* 0x008fe40000011611 */
[----:B------:R-:W-:Y:S01]  /*7f60*/  PRMT R44, RZ, 0x7610, R44 ;  /* 0x00007610ff2c7816 */ /* 0x000fe2000000002c */
[----:B------:R-:W-:Y:S01]  /*7f70*/  STL [R1+0x48], R15 ;  /* 0x0000480f01007387 */ /* 0x000fe20000100800 */
[----:B----4-:R-:W-:-:S03]  /*7f80*/  PRMT R29, RZ, 0x7610, R29 ;  /* 0x00007610ff1d7816 */ /* 0x010fc6000000001d */
[----:B------:R-:W3:Y:S01]  /*7f90*/  LDL.LU.64 R60, [R1+0x558] ;  /* 0x00055800013c7983 */ /* 0x000ee20000300a00 */
        /* <DEDUP_REMOVED lines=8> */
[----:B--2---:R-:W2:Y:S04]  /*8020*/  @!P6 LDG.E R32, desc[UR10][R2.64] ;  /* 0x0000000a0220e981 */ /* 0x004ea8000c1e1900 */
[----:B------:R-:W4:Y:S04]  /*8030*/  LDL.LU.64 R2, [R1+0x8d8] ;  /* 0x0008d80001027983 */ /* 0x000f280000300a00 */
[----:B------:R-:W-:Y:S04]  /*8040*/  STL.S16 [R1+0x580], R29 ;  /* 0x0005801d01007387 */ /* 0x000fe80000100600 */
[----:B------:R0:W-:Y:S04]  /*8050*/  STL.S16 [R1+0x58c], R28 ;  /* 0x00058c1c01007387 */ /* 0x0001e80000100600 */
[----:B0-----:R-:W3:Y:S01]  /*8060*/  LDL.LU.64 R28, [R1+0x568] ;  /* 0x00056800011c7983 */ /* 0x001ee20000300a00 */
[----:B------:R-:W-:-:S02]  /*8070*/  @!P3 PRMT R39, R16, 0x7610, R39 ;  /* 0x000076101027b816 */ /* 0x000fc40000000027 */
[----:B------:R-:W-:Y:S02]  /*8080*/  @!P3 PRMT R44, R12, 0x7610, R44 ;  /* 0x000076100c2cb816 */ /* 0x000fe4000000002c */
[----:B------:R-:W-:Y:S02]  /*8090*/  LOP3.LUT P3, RZ, R6, 0x10, RZ, 0xc0, !PT ;  /* 0x0000001006ff7812 */ /* 0x000fe4000786c0ff */
[----:B------:R-:W-:Y:S02]  /*80a0*/  MOV R15, RZ ;  /* 0x000000ff000f7202 */ /* 0x000fe40000000f00 */
[----:B------:R-:W-:-:S04]  /*80b0*/  PRMT R10, RZ, 0x7610, R10 ;  /* 0x00007610ff0a7816 */ /* 0x000fc8000000000a */
[----:B------:R-:W-:-:S05]  /*80c0*/  @!P4 PRMT R10, R17, 0x7610, R10 ;  /* 0x00007610110ac816 */ /* 0x000fca000000000a */
[----:B------:R0:W-:Y:S04]  /*80d0*/  STL.S16 [R1+0x23c], R10 ;  /* 0x00023c0a01007387 */ /* 0x0001e80000100600 */
[----:B0-----:R-:W3:Y:S01]  /*80e0*/  LDL.LU R10, [R1+0x8e0] ;  /* 0x0008e000010a7983 */ /* 0x001ee20000300800 */
[----:B--2---:R-:W-:Y:S02]  /*80f0*/  @!P6 SHF.R.U32.HI R0, RZ, 0x10, R32 ;  /* 0x00000010ff00e819 */ /* 0x004fe40000011620 */
[----:B----4-:R-:W-:Y:S02]  /*8100*/  PRMT R3, RZ, 0x7610, R3 ;  /* 0x00007610ff037816 */ /* 0x010fe40000000003 */
[----:B------:R-:W-:Y:S02]  /*8110*/  PRMT R2, RZ, 0x7610, R2 ;  /* 0x00007610ff027816 */ /* 0x000fe40000000002 */
[----:B------:R-:W-:-:S02]  /*8120*/  @!P6 PRMT R3, R0, 0x7610, R3 ;  /* 0x000076100003e816 */ /* 0x000fc40000000003 */
[----:B------:R-:W-:-:S04]  /*8130*/  @!P6 SHF.R.U32.HI R0, RZ, 0x10, R7 ;  /* 0x00000010ff00e819 */ /* 0x000fc80000011607 */
[----:B------:R-:W-:Y:S02]  /*8140*/  @!P6 PRMT R2, R0, 0x7610, R2 ;  /* 0x000076100002e816 */ /* 0x000fe40000000002 */
[----:B------:R-:W-:-:S04]  /*8150*/  PRMT R0, RZ, 0x7610, R0 ;  /* 0x00007610ff007816 */ /* 0x000fc80000000000 */
[----:B------:R-:W-:Y:S01]  /*8160*/  @!P6 PRMT R0, R7, 0x7610, R0 ;  /* 0x000076100700e816 */ /* 0x000fe20000000000 */
[----:B---3--:R-:W2:Y:S04]  /*8170*/  @!P3 LDG.E R15, desc[UR10][R28.64] ;  /* 0x0000000a1c0fb981 */ /* 0x008ea8000c1e1900 */
        /* <DEDUP_REMOVED lines=91> */
[----:B------:R-:W-:Y:S02]  /*8730*/  PRMT R4, RZ, 0x7610, R4 ;  /* 0x00007610ff047816 */ /* 0x000fe40000000004 */
        /* <DEDUP_REMOVED lines=123> */
[----:B------:R-:W-:-:S10]  /*8ef0*/  HFMA2.MMA R16, -RZ, RZ, 0, 0 ;  /* 0x00000000ff107435 */ /* 0x000fd400000001ff */
        /* <DEDUP_REMOVED lines=17> */
[----:B------:R0:W-:Y:S01]  /*9010*/  STL.S16 [R1+0x4ec], R28 ;  /* 0x0004ec1c01007387 */ /* 0x0001e20000100600 */
[----:B------:R-:W-:-:S03]  /*9020*/  PRMT R4, RZ, 0x7610, R4 ;  /* 0x00007610ff047816 */ /* 0x000fc60000000004 */
[----:B0-----:R-:W2:Y:S01]  /*9030*/  LDL.LU.64 R28, [R1+0x4c8] ;  /* 0x0004c800011c7983 */ /* 0x001ea20000300a00 */
[----:B------:R-:W-:-:S05]  /*9040*/  @!P6 PRMT R4, R11, 0x7610, R4 ;  /* 0x000076100b04e816 */ /* 0x000fca0000000004 */
[----:B------:R0:W-:Y:S04]  /*9050*/  STL.S16 [R1+0x4e0], R4 ;  /* 0x0004e00401007387 */ /* 0x0001e80000100600 */
[----:B0-----:R-:W2:Y:S01]  /*9060*/  LDL.LU R4, [R1+0x840] ;  /* 0x0008400001047983 */ /* 0x001ea20000300800 */
[----:B------:R-:W-:Y:S02]  /*9070*/  LOP3.LUT P4, RZ, R10, 0x4000000, RZ, 0xc0, !PT ;  /* 0x040000000aff7812 */ /* 0x000fe4000788c0ff */
[----:B------:R-:W-:Y:S02]  /*9080*/  MOV R17, RZ ;  /* 0x000000ff00117202 */ /* 0x000fe40000000f00 */
[----:B---3--:R-:W-:Y:S02]  /*9090*/  @!P3 SHF.R.U32.HI R14, RZ, 0x10, R8 ;  /* 0x00000010ff0eb819 */ /* 0x008fe40000011608 */
[----:B----4-:R-:W-:-:S02]  /*90a0*/  PRMT R3, RZ, 0x7610, R3 ;  /* 0x00007610ff037816 */ /* 0x010fc40000000003 */
[----:B------:R-:W-:Y:S02]  /*90b0*/  PRMT R2, RZ, 0x7610, R2 ;  /* 0x00007610ff027816 */ /* 0x000fe40000000002 */
        /* <DEDUP_REMOVED lines=8> */
[----:B0-----:R-:W-:Y:S01]  /*9140*/  HFMA2.MMA R14, -RZ, RZ, 0, 0 ;  /* 0x00000000ff0e7435 */ /* 0x001fe200000001ff */
[----:B------:R-:W-:-:S09]  /*9150*/  PRMT R4, RZ, 0x7610, R4 ;  /* 0x00007610ff047816 */ /* 0x000fd20000000004 */
[----:B------:R-:W4:Y:S01]  /*9160*/  @!P4 LDG.E R14, desc[UR10][R56.64] ;  /* 0x0000000a380ec981 */ /* 0x000f22000c1e1900 */
[----:B------:R-:W-:-:S03]  /*9170*/  @!P3 PRMT R4, R8, 0x7610, R4 ;  /* 0x000076100804b816 */ /* 0x000fc60000000004 */
[----:B------:R-:W-:Y:S04]  /*9180*/  STL.S16 [R1+0x4d4], R3 ;  /* 0x0004d40301007387 */ /* 0x000fe80000100600 */
[----:B------:R0:W-:Y:S04]  /*9190*/  STL.S16 [R1+0x4d0], R4 ;  /* 0x0004d00401007387 */ /* 0x0001e80000100600 */
[----:B------:R1:W-:Y:S04]  /*91a0*/  STL.S16 [R1+0x4dc], R2 ;  /* 0x0004dc0201007387 */ /* 0x0003e80000100600 */
[----:B------:R-:W-:Y:S04]  /*91b0*/  STL [R1+0x170], R12 ;  /* 0x0001700c01007387 */ /* 0x000fe80000100800 */
[----:B0-----:R-:W4:Y:S04]  /*91c0*/  LDL.LU R4, [R1+0x830] ;  /* 0x0008300001047983 */ /* 0x001f280000300800 */
[----:B-1----:R-:W4:Y:S01]  /*91d0*/  LDL.LU.64 R2, [R1+0x4b0] ;  /* 0x0004b00001027983 */ /* 0x002f220000300a00 */
[----:B------:R-:W-:-:S03]  /*91e0*/  LOP3.LUT P6, RZ, R10, 0x2000000, RZ, 0xc0, !PT ;  /* 0x020000000aff7812 */ /* 0x000fc600078cc0ff */
[----:B------:R0:W-:Y:S04]  /*91f0*/  STL [R1+0x74], R32 ;  /* 0x0000742001007387 */ /* 0x0001e80000100800 */
[----:B------:R-:W4:Y:S01]  /*9200*/  LDL.LU.64 R56, [R1+0x490] ;  /* 0x0004900001387983 */ /* 0x000f220000300a00 */
[----:B0-----:R-:W-:Y:S02]  /*9210*/  MOV R32, RZ ;  /* 0x000000ff00207202 */ /* 0x001fe40000000f00 */
        /* <DEDUP_REMOVED lines=8> */
[----:B------:R0:W-:Y:S01]  /*92a0*/  STL.S16 [R1+0x4c8], R12 ;  /* 0x0004c80c01007387 */ /* 0x0001e20000100600 */
[----:B------:R-:W-:-:S03]  /*92b0*/  PRMT R4, RZ, 0x7610, R4 ;  /* 0x00007610ff047816 */ /* 0x000fc60000000004 */
[----:B------:R-:W2:Y:S01]  /*92c0*/  @!P6 LDG.E R32, desc[UR10][R2.64] ;  /* 0x0000000a0220e981 */ /* 0x000ea2000c1e1900 */
[----:B0-----:R-:W-:Y:S01]  /*92d0*/  HFMA2.MMA R12, -RZ, RZ, 0, 0 ;  /* 0x00000000ff0c7435 */ /* 0x001fe200000001ff */
[----:B------:R-:W-:Y:S02]  /*92e0*/  @!P4 PRMT R4, R17, 0x7610, R4 ;  /* 0x000076101104c816 */ /* 0x000fe40000000004 */
[----:B------:R-:W3:Y:S07]  /*92f0*/  LDL.LU.64 R2, [R1+0x818] ;  /* 0x0008180001027983 */ /* 0x000eee0000300a00 */
        /* <DEDUP_REMOVED lines=9> */
[----:B------:R-:W-:Y:S04]  /*9390*/  STL.64 [R1+0x6d0], R18 ;  /* 0x0006d01201007387 */ /* 0x000fe80000100a00 */
[----:B------:R-:W-:Y:S01]  /*93a0*/  STL [R1+0x6fc], R18 ;  /* 0x0006fc1201007387 */ /* 0x000fe20000100800 */
[----:B0-----:R-:W-:-:S03]  /*93b0*/  MOV R15, RZ ;  /* 0x000000ff000f7202 */ /* 0x001fc60000000f00 */
[----:B------:R-:W-:Y:S04]  /*93c0*/  STL.64 [R1+0x6d8], R20 ;  /* 0x0006d81401007387 */ /* 0x000fe80000100a00 */
[----:B------:R-:W-:Y:S04]  /*93d0*/  STL.64 [R1+0x6e0], R22 ;  /* 0x0006e01601007387 */ /* 0x000fe80000100a00 */
[----:B------:R-:W-:Y:S04]  /*93e0*/  STL.64 [R1+0x6f0], R24 ;  /* 0x0006f01801007387 */ /* 0x000fe80000100a00 */
[----:B------:R-:W4:Y:S01]  /*93f0*/  LDL.LU.64 R60, [R1+0x480] ;  /* 0x00048000013c7983 */ /* 0x000f220000300a00 */
[----:B--2---:R-:W-:-:S02]  /*9400*/  @!P6 SHF.R.U32.HI R9, RZ, 0x10, R32 ;  /* 0x00000010ff09e819 */ /* 0x004fc40000011620 */
[----:B---3--:R-:W-:Y:S02]  /*9410*/  PRMT R3, RZ, 0x7610, R3 ;  /* 0x00007610ff037816 */ /* 0x008fe40000000003 */
[----:B------:R-:W-:Y:S02]  /*9420*/  PRMT R2, RZ, 0x7610, R2 ;  /* 0x00007610ff027816 */ /* 0x000fe40000000002 */
[----:B------:R-:W-:Y:S02]  /*9430*/  @!P6 PRMT R3, R9, 0x7610, R3 ;  /* 0x000076100903e816 */ /* 0x000fe40000000003 */
[----:B----4-:R-:W-:-:S04]  /*9440*/  @!P6 SHF.R.U32.HI R9, RZ, 0x10, R12 ;  /* 0x00000010ff09e819 */ /* 0x010fc8000001160c */
[----:B------:R-:W-:Y:S02]  /*9450*/  @!P6 PRMT R2, R9, 0x7610, R2 ;  /* 0x000076100902e816 */ /* 0x000fe40000000002 */
[----:B------:R-:W-:Y:S02]  /*9460*/  PRMT R9, RZ, 0x7610, R9 ;  /* 0x00007610ff097816 */ /* 0x000fe40000000009 */
[----:B------:R-:W-:Y:S02]  /*9470*/  PRMT R4, RZ, 0x7610, R4 ;  /* 0x00007610ff047816 */ /* 0x000fe40000000004 */
[----:B------:R-:W-:Y:S02]  /*9480*/  @!P6 PRMT R9, R12, 0x7610, R9 ;  /* 0x000076100c09e816 */ /* 0x000fe40000000009 */
[----:B------:R-:W-:Y:S01]  /*9490*/  @!P6 PRMT R4, R32, 0x7610, R4 ;  /* 0x000076102004e816 */ /* 0x000fe20000000004 */
[----:B------:R-:W-:Y:S04]  /*94a0*/  STL.S16 [R1+0x4a4], R3 ;  /* 0x0004a40301007387 */ /* 0x000fe80000100600 */
[----:B------:R0:W-:Y:S04]  /*94b0*/  STL.S16 [R1+0x4b4], R2 ;  /* 0x0004b40201007387 */ /* 0x0001e80000100600 */
[----:B------:R1:W-:Y:S04]  /*94c0*/  STL.S16 [R1+0x4a0], R4 ;  /* 0x0004a00401007387 */ /* 0x0003e80000100600 */
[----:B------:R-:W2:Y:S04]  /*94d0*/  @!P3 LDG.E R15, desc[UR10][R28.64] ;  /* 0x0000000a1c0fb981 */ /* 0x000ea8000c1e1900 */
[----:B0-----:R-:W3:Y:S04]  /*94e0*/  LDL.LU.64 R2, [R1+0x488] ;  /* 0x0004880001027983 */ /* 0x001ee80000300a00 */
[----:B-1----:R-:W4:Y:S04]  /*94f0*/  LDL.LU R4, [R1+0x810] ;  /* 0x0008100001047983 */ /* 0x002f280000300800 */
[----:B------:R0:W-:Y:S04]  /*9500*/  STL.S16 [R1+0x4b0], R9 ;  /* 0x0004b00901007387 */ /* 0x0001e80000100600 */
[----:B------:R-:W4:Y:S01]  /*9510*/  LDL.LU.64 R28, [R1+0x808] ;  /* 0x00080800011c7983 */ /* 0x000f220000300a00 */
[----:B0-----:R-:W-:-:S06]  /*9520*/  IMAD.MOV.U32 R9, RZ, RZ, RZ ;  /* 0x000000ffff097224 */ /* 0x001fcc00078e00ff */
[----:B------:R-:W4:Y:S04]  /*9530*/  @!P3 LDG.E R9, desc[UR10][R56.64] ;  /* 0x0000000a3809b981 */ /* 0x000f28000c1e1900 */
[----:B------:R-:W-:Y:S01]  /*9540*/  STL [R1+0x178], R7 ;  /* 0x0001780701007387 */ /* 0x000fe20000100800 */
[----:B------:R-:W-:-:S03]  /*9550*/  LOP3.LUT P4, RZ, R10, 0x800000, RZ, 0xc0, !PT ;  /* 0x008000000aff7812 */ /* 0x000fc6000788c0ff */
[----:B------:R0:W-:Y:S04]  /*9560*/  STL [R1+0x7c], R13 ;  /* 0x00007c0d01007387 */ /* 0x0001e80000100800 */
[----:B------:R-:W4:Y:S01]  /*9570*/  LDL.LU.64 R56, [R1+0x470] ;  /* 0x0004700001387983 */ /* 0x000f220000300a00 */
[----:B0-----:R-:W-:Y:S01]  /*9580*/  HFMA2.MMA R13, -RZ, RZ, 0, 0 ;  /* 0x00000000ff0d7435 */ /* 0x001fe200000001ff */
[----:B--2---:R-:W-:-:S09]  /*9590*/  @!P3 SHF.R.U32.HI R7, RZ, 0x10, R15 ;  /* 0x00000010ff07b819 */ /* 0x004fd2000001160f */
[----:B---3--:R-:W2:Y:S04]  /*95a0*/  @!P4 LDG.E R13, desc[UR10][R2.64] ;  /* 0x0000000a020dc981 */ /* 0x008ea8000c1e1900 */
[----:B------:R-:W3:Y:S01]  /*95b0*/  LDL.LU.64 R2, [R1+0x7f8] ;  /* 0x0007f80001027983 */ /* 0x000ee20000300a00 */
        /* <DEDUP_REMOVED lines=18> */
[----:B--2---:R-:W-:-:S02]  /*96e0*/  @!P4 SHF.R.U32.HI R0, RZ, 0x10, R13 ;  /* 0x00000010ff00c819 */ /* 0x004fc4000001160d */
[----:B---3--:R-:W-:Y:S02]  /*96f0*/  PRMT R3, RZ, 0x7610, R3 ;  /* 0x00007610ff037816 */ /* 0x008fe40000000003 */
        /* <DEDUP_REMOVED lines=185> */
[----:B------:R0:W4:Y:S04]  /*a290*/  @!P3 LDG.E R0, desc[UR10][R60.64] ;  /* 0x0000000a3c00b981 */ /* 0x000128000c1e1900 */
[----:B------:R-:W-:Y:S04]  /*a2a0*/  STL.S16 [R1+0x40c], R29 ;  /* 0x00040c1d01007387 */ /* 0x000fe80000100600 */
[----:B------:R1:W-:Y:S04]  /*a2b0*/  STL.S16 [R1+0x41c], R28 ;  /* 0x00041c1c01007387 */ /* 0x0003e80000100600 */
[----:B-1----:R-:W4:Y:S04]  /*a2c0*/  LDL.LU.64 R28, [R1+0x3f0] ;  /* 0x0003f000011c7983 */ /* 0x002f280000300a00 */
[----:B------:R-:W-:Y:S01]  /*a2d0*/  STL [R1+0x19c], R5 ;  /* 0x00019c0501007387 */ /* 0x000fe20000100800 */
[----:B------:R-:W-:-:S04]  /*a2e0*/  PRMT R4, RZ, 0x7610, R4 ;  /* 0x00007610ff047816 */ /* 0x000fc80000000004 */
[----:B------:R-:W-:Y:S02]  /*a2f0*/  @!P4 PRMT R4, R13, 0x7610, R4 ;  /* 0x000076100d04c816 */ /* 0x000fe40000000004 */
[----:B------:R-:W-:Y:S01]  /*a300*/  LOP3.LUT P4, RZ, R10, 0x4000, RZ, 0xc0, !PT ;  /* 0x000040000aff7812 */ /* 0x000fe2000788c0ff */
[----:B------:R1:W-:Y:S04]  /*a310*/  STL [R1+0xa0], R17 ;  /* 0x0000a01101007387 */ /* 0x0003e80000100800 */
[----:B------:R0:W-:Y:S01]  /*a320*/  STL.S16 [R1+0x420], R4 ;  /* 0x0004200401007387 */ /* 0x0001e20000100600 */
[----:B-1----:R-:W-:-:S03]  /*a330*/  MOV R17, RZ ;  /* 0x000000ff00117202 */ /* 0x002fc60000000f00 */
[----:B0-----:R-:W4:Y:S04]  /*a340*/  LDL.LU R4, [R1+0x790] ;  /* 0x0007900001047983 */ /* 0x001f280000300800 */
[----:B------:R-:W4:Y:S01]  /*a350*/  @!P4 LDG.E R17, desc[UR10][R56.64] ;  /* 0x0000000a3811c981 */ /* 0x000f22000c1e1900 */
[----:B------:R-:W-:Y:S02]  /*a360*/  MOV R60, R58 ;  /* 0x0000003a003c7202 */ /* 0x000fe40000000f00 */
[----:B------:R-:W-:Y:S02]  /*a370*/  MOV R61, R59 ;  /* 0x0000003b003d7202 */ /* 0x000fe40000000f00 */
[----:B------:R-:W4:Y:S04]  /*a380*/  LDL.LU.64 R58, [R1+0x3d8] ;  /* 0x0003d800013a7983 */ /* 0x000f280000300a00 */
[----:B------:R-:W-:Y:S04]  /*a390*/  STL [R1+0x1a0], R16 ;  /* 0x0001a01001007387 */ /* 0x000fe80000100800 */
[----:B------:R-:W-:Y:S04]  /*a3a0*/  STL [R1+0xa4], R32 ;  /* 0x0000a42001007387 */ /* 0x000fe80000100800 */
[----:B------:R-:W4:Y:S01]  /*a3b0*/  LDL.LU.64 R56, [R1+0x3b8] ;  /* 0x0003b80001387983 */ /* 0x000f220000300a00 */
        /* <DEDUP_REMOVED lines=9> */
[----:B0-----:R-:W-:-:S10]  /*a450*/  HFMA2.MMA R5, -RZ, RZ, 0, 0 ;  /* 0x00000000ff057435 */ /* 0x001fd400000001ff */
[----:B------:R-:W2:Y:S04]  /*a460*/  @!P4 LDG.E R5, desc[UR10][R28.64] ;  /* 0x0000000a1c05c981 */ /* 0x000ea8000c1e1900 */
[----:B------:R-:W3:Y:S04]  /*a470*/  LDL.LU.64 R28, [R1+0x768] ;  /* 0x00076800011c7983 */ /* 0x000ee80000300a00 */
[----:B------:R-:W-:Y:S04]  /*a480*/  STL.S16 [R1+0x3fc], R3 ;  /* 0x0003fc0301007387 */ /* 0x000fe80000100600 */
[----:B------:R0:W-:Y:S04]  /*a490*/  STL.S16 [R1+0x404], R2 ;  /* 0x0004040201007387 */ /* 0x0001e80000100600 */
[----:B0-----:R-:W4:Y:S01]  /*a4a0*/  LDL.LU.64 R2, [R1+0x3e0] ;  /* 0x0003e00001027983 */ /* 0x001f220000300a00 */
        /* <DEDUP_REMOVED lines=12> */
[----:B------:R-:W-:-:S04]  /*a570*/  PRMT R16, RZ, 0x7610, R16 ;  /* 0x00007610ff107816 */ /* 0x000fc80000000010 */
[----:B------:R-:W-:Y:S01]  /*a580*/  @!P4 PRMT R16, R17, 0x7610, R16 ;  /* 0x000076101110c816 */ /* 0x000fe20000000010 */
[----:B----4-:R-:W2:Y:S04]  /*a590*/  @!P6 LDG.E R32, desc[UR10][R2.64] ;  /* 0x0000000a0220e981 */ /* 0x010ea8000c1e1900 */
        /* <DEDUP_REMOVED lines=87> */
[----:B------:R-:W4:Y:S04]  /*ab10*/  LDL.LU.64 R56, [R1+0x370] ;  /* 0x0003700001387983 */ /* 0x000f280000300a00 */
[----:B------:R0:W-:Y:S01]  /*ab20*/  STL.S16 [R1+0x3b8], R4 ;  /* 0x0003b80401007387 */ /* 0x0001e20000100600 */
[----:B-1----:R-:W-:-:S03]  /*ab30*/  HFMA2.MMA R8, -RZ, RZ, 0, 0 ;  /* 0x00000000ff087435 */ /* 0x002fc600000001ff */
[----:B0-----:R-:W4:Y:S01]  /*ab40*/  LDL.LU R4, [R1+0x740] ;  /* 0x0007400001047983 */ /* 0x001f220000300800 */
        /* <DEDUP_REMOVED lines=11> */
[----:B------:R-:W-:Y:S04]  /*ac00*/  STL.S16 [R1+0x39c], R29 ;  /* 0x00039c1d01007387 */ /* 0x000fe80000100600 */
[----:B------:R0:W-:Y:S04]  /*ac10*/  STL.S16 [R1+0x3a4], R28 ;  /* 0x0003a41c01007387 */ /* 0x0001e80000100600 */
[----:B------:R-:W3:Y:S01]  /*ac20*/  @!P3 LDG.E R7, desc[UR10][R58.64] ;  /* 0x0000000a3a07b981 */ /* 0x000ee2000c1e1900 */
[----:B------:R-:W-:-:S03]  /*ac30*/  PRMT R4, RZ, 0x7610, R4 ;  /* 0x00007610ff047816 */ /* 0x000fc60000000004 */
[----:B------:R1:W-:Y:S04]  /*ac40*/  STL [R1+0xb8], R5 ;  /* 0x0000b80501007387 */ /* 0x0003e80000100800 */
[----:B0-----:R-:W4:Y:S04]  /*ac50*/  LDL.LU.64 R28, [R1+0x380] ;  /* 0x00038000011c7983 */ /* 0x001f280000300a00 */
[----:B------:R-:W4:Y:S01]  /*ac60*/  LDL.LU R58, [R1+0x710] ;  /* 0x00071000013a7983 */ /* 0x000f220000300800 */
[----:B------:R-:W-:Y:S02]  /*ac70*/  @!P4 PRMT R4, R13, 0x7610, R4 ;  /* 0x000076100d04c816 */ /* 0x000fe40000000004 */
[----:B------:R-:W-:Y:S01]  /*ac80*/  LOP3.LUT P4, RZ, R10, 0x100, RZ, 0xc0, !PT ;  /* 0x000001000aff7812 */ /* 0x000fe2000788c0ff */
[----:B-1----:R-:W-:Y:S01]  /*ac90*/  HFMA2.MMA R5, -RZ, RZ, 0, 0 ;  /* 0x00000000ff057435 */ /* 0x002fe200000001ff */
[----:B------:R-:W-:Y:S04]  /*aca0*/  STL [R1+0x1b4], R0 ;  /* 0x0001b40001007387 */ /* 0x000fe80000100800 */
[----:B------:R0:W-:Y:S01]  /*acb0*/  STL.S16 [R1+0x3a8], R4 ;  /* 0x0003a80401007387 */ /* 0x0001e20000100600 */
[----:B------:R-:W-:-:S02]  /*acc0*/  PRMT R55, RZ, 0x7610, R55 ;  /* 0x00007610ff377816 */ /* 0x000fc40000000037 */
[----:B------:R-:W-:Y:S01]  /*acd0*/  PRMT R54, RZ, 0x7610, R54 ;  /* 0x00007610ff367816 */ /* 0x000fe20000000036 */
[----:B------:R-:W-:Y:S04]  /*ace0*/  STL [R1+0x138], R33 ;  /* 0x0001382101007387 */ /* 0x000fe80000100800 */
[----:B------:R-:W4:Y:S04]  /*acf0*/  @!P4 LDG.E R5, desc[UR10][R56.64] ;  /* 0x0000000a3805c981 */ /* 0x000f28000c1e1900 */
[----:B0-----:R-:W4:Y:S04]  /*ad00*/  LDL.LU R4, [R1+0x730] ;  /* 0x0007300001047983 */ /* 0x001f280000300800 */
[----:B------:R-:W-:Y:S01]  /*ad10*/  STL [R1+0xbc], R32 ;  /* 0x0000bc2001007387 */ /* 0x000fe20000100800 */
[----:B------:R-:W-:-:S03]  /*ad20*/  PRMT R53, RZ, 0x7610, R53 ;  /* 0x00007610ff357816 */ /* 0x000fc60000000035 */
[----:B------:R-:W-:Y:S01]  /*ad30*/  STL [R1+0x1b8], R17 ;  /* 0x0001b81101007387 */ /* 0x000fe20000100800 */
[----:B------:R-:W-:Y:S02]  /*ad40*/  PRMT R52, RZ, 0x7610, R52 ;  /* 0x00007610ff347816 */ /* 0x000fe40000000034 */
[----:B------:R-:W-:Y:S01]  /*ad50*/  PRMT R46, RZ, 0x7610, R46 ;  /* 0x00007610ff2e7816 */ /* 0x000fe2000000002e */
[----:B------:R-:W4:Y:S01]  /*ad60*/  LDL.LU.64 R56, [R1+0x358] ;  /* 0x0003580001387983 */ /* 0x000f220000300a00 */
[----:B------:R-:W-:Y:S02]  /*ad70*/  PRMT R45, RZ, 0x7610, R45 ;  /* 0x00007610ff2d7816 */ /* 0x000fe4000000002d */
[----:B------:R-:W-:Y:S01]  /*ad80*/  PRMT R47, RZ, 0x7610, R47 ;  /* 0x00007610ff2f7816 */ /* 0x000fe2000000002f */
[----:B------:R-:W-:Y:S01]  /*ad90*/  STL [R1+0x1bc], R16 ;  /* 0x0001bc1001007387 */ /* 0x000fe20000100800 */
[----:B------:R-:W-:Y:S02]  /*ada0*/  PRMT R48, RZ, 0x7610, R48 ;  /* 0x00007610ff307816 */ /* 0x000fe40000000030 */
[----:B------:R-:W-:Y:S01]  /*adb0*/  LOP3.LUT P5, RZ, R10, 0x20, RZ, 0xc0, !PT ;  /* 0x000000200aff7812 */ /* 0x000fe200078ac0ff */
[----:B------:R-:W4:Y:S01]  /*adc0*/  LDL.LU.64 R2, [R1+0x718] ;  /* 0x0007180001027983 */ /* 0x000f220000300a00 */
[----:B--2---:R-:W-:-:S04]  /*add0*/  @!P3 SHF.R.U32.HI R0, RZ, 0x10, R8 ;  /* 0x00000010ff00b819 */ /* 0x004fc80000011608 */
[----:B------:R-:W-:Y:S02]  /*ade0*/  @!P3 PRMT R55, R0, 0x7610, R55 ;  /* 0x000076100037b816 */ /* 0x000fe40000000037 */
[----:B---3--:R-:W-:-:S04]  /*adf0*/  @!P3 SHF.R.U32.HI R0, RZ, 0x10, R7 ;  /* 0x00000010ff00b819 */ /* 0x008fc80000011607 */
[----:B------:R-:W-:Y:S02]  /*ae00*/  @!P3 PRMT R54, R0, 0x7610, R54 ;  /* 0x000076100036b816 */ /* 0x000fe40000000036 */
[----:B------:R-:W-:Y:S01]  /*ae10*/  PRMT R0, RZ, 0x7610, R0 ;  /* 0x00007610ff007816 */ /* 0x000fe20000000000 */
[----:B------:R-:W-:Y:S01]  /*ae20*/  STL.S16 [R1+0x38c], R55 ;  /* 0x00038c3701007387 */ /* 0x000fe20000100600 */
[----:B----4-:R-:W-:-:S03]  /*ae30*/  PRMT R58, RZ, 0x7610, R58 ;  /* 0x00007610ff3a7816 */ /* 0x010fc6000000003a */
[----:B------:R0:W-:Y:S01]  /*ae40*/  STL.S16 [R1+0x394], R54 ;  /* 0x0003943601007387 */ /* 0x0001e20000100600 */
[----:B------:R-:W-:Y:S02]  /*ae50*/  @!P3 PRMT R0, R7, 0x7610, R0 ;  /* 0x000076100700b816 */ /* 0x000fe40000000000 */
[----:B------:R-:W-:-:S03]  /*ae60*/  @!P3 PRMT R58, R8, 0x7610, R58 ;  /* 0x00007610083ab816 */ /* 0x000fc6000000003a */
[----:B------:R1:W-:Y:S04]  /*ae70*/  STL.S16 [R1+0x390], R0 ;  /* 0x0003900001007387 */ /* 0x0003e80000100600 */
[----:B0-----:R-:W2:Y:S04]  /*ae80*/  LDL.LU.64 R54, [R1+0x368] ;  /* 0x0003680001367983 */ /* 0x001ea80000300a00 */
[----:B------:R0:W-:Y:S01]  /*ae90*/  STL.S16 [R1+0x388], R58 ;  /* 0x0003883a01007387 */ /* 0x0001e20000100600 */
[----:B-1----:R-:W-:-:S06]  /*aea0*/  IMAD.MOV.U32 R0, RZ, RZ, RZ ;  /* 0x000000ffff007224 */ /* 0x002fcc00078e00ff */
[----:B------:R-:W3:Y:S04]  /*aeb0*/  @!P4 LDG.E R0, desc[UR10][R28.64] ;  /* 0x0000000a1c00c981 */ /* 0x000ee8000c1e1900 */
[----:B0-----:R-:W4:Y:S01]  /*aec0*/  LDL.LU.64 R58, [R1+0x360] ;  /* 0x00036000013a7983 */ /* 0x001f220000300a00 */
[----:B------:R-:W-:Y:S02]  /*aed0*/  PRMT R4, RZ, 0x7610, R4 ;  /* 0x00007610ff047816 */ /* 0x000fe40000000004 */
[----:B------:R-:W-:Y:S02]  /*aee0*/  PRMT R33, RZ, 0x7610, R33 ;  /* 0x00007610ff217816 */ /* 0x000fe40000000021 */
[----:B------:R-:W-:Y:S01]  /*aef0*/  @!P6 PRMT R4, R11, 0x7610, R4 ;  /* 0x000076100b04e816 */ /* 0x000fe20000000004 */
[----:B------:R-:W3:Y:S01]  /*af00*/  LDL.LU.64 R28, [R1+0x708] ;  /* 0x00070800011c7983 */ /* 0x000ee20000300a00 */
[----:B------:R-:W-:-:S02]  /*af10*/  LOP3.LUT P6, RZ, R10, 0x80, RZ, 0xc0, !PT ;  /* 0x000000800aff7812 */ /* 0x000fc400078cc0ff */
[----:B------:R-:W-:-:S05]  /*af20*/  @!P4 PRMT R33, R5, 0x7610, R33 ;  /* 0x000076100521c816 */ /* 0x000fca0000000021 */
[----:B------:R0:W-:Y:S02]  /*af30*/  STL.S16 [R1+0x380], R33 ;  /* 0x0003802101007387 */ /* 0x0001e40000100600 */
[----:B0-----:R-:W-:-:S06]  /*af40*/  CS2R R32, SRZ ;  /* 0x0000000000207805 */ /* 0x001fcc000001ff00 */
[----:B--2---:R-:W2:Y:S01]  /*af50*/  @!P6 LDG.E R32, desc[UR10][R54.64] ;  /* 0x0000000a3620e981 */ /* 0x004ea2000c1e1900 */
[----:B------:R-:W-:-:S03]  /*af60*/  LOP3.LUT P3, RZ, R10, 0x40, RZ, 0xc0, !PT ;  /* 0x000000400aff7812 */ /* 0x000fc6000786c0ff */
[----:B------:R-:W2:Y:S04]  /*af70*/  LDL.LU.64 R54, [R1+0x348] ;  /* 0x0003480001367983 */ /* 0x000ea80000300a00 */
[----:B----4-:R-:W4:Y:S01]  /*af80*/  @!P6 LDG.E R33, desc[UR10][R58.64] ;  /* 0x0000000a3a21e981 */ /* 0x010f22000c1e1900 */
[----:B---3--:R-:W-:-:S04]  /*af90*/  @!P4 SHF.R.U32.HI R17, RZ, 0x10, R0 ;  /* 0x00000010ff11c819 */ /* 0x008fc80000011600 */
[----:B------:R-:W-:Y:S02]  /*afa0*/  @!P4 PRMT R53, R17, 0x7610, R53 ;  /* 0x000076101135c816 */ /* 0x000fe40000000035 */
[----:B------:R-:W-:Y:S01]  /*afb0*/  @!P4 SHF.R.U32.HI R17, RZ, 0x10, R5 ;  /* 0x00000010ff11c819 */ /* 0x000fe20000011605 */
[----:B------:R-:W3:Y:S03]  /*afc0*/  LDL.LU.64 R58, [R1+0x340] ;  /* 0x00034000013a7983 */ /* 0x000ee60000300a00 */
[----:B------:R-:W-:Y:S01]  /*afd0*/  @!P4 PRMT R52, R17, 0x7610, R52 ;  /* 0x000076101134c816 */ /* 0x000fe20000000034 */
[----:B------:R-:W-:Y:S04]  /*afe0*/  STL.S16 [R1+0x374], R53 ;  /* 0x0003743501007387 */ /* 0x000fe80000100600 */
[----:B------:R0:W-:Y:S04]  /*aff0*/  STL.S16 [R1+0x384], R52 ;  /* 0x0003843401007387 */ /* 0x0001e80000100600 */
[----:B0-----:R-:W3:Y:S01]  /*b000*/  LDL.LU.64 R52, [R1+0x350] ;  /* 0x0003500001347983 */ /* 0x001ee20000300a00 */
[----:B------:R-:W-:-:S02]  /*b010*/  PRMT R29, RZ, 0x7610, R29 ;  /* 0x00007610ff1d7816 */ /* 0x000fc4000000001d */
[----:B------:R-:W-:Y:S02]  /*b020*/  PRMT R28, RZ, 0x7610, R28 ;  /* 0x00007610ff1c7816 */ /* 0x000fe4000000001c */
[----:B--2---:R-:W-:-:S04]  /*b030*/  @!P6 SHF.R.U32.HI R17, RZ, 0x10, R32 ;  /* 0x00000010ff11e819 */ /* 0x004fc80000011620 */
[----:B------:R-:W-:Y:S02]  /*b040*/  @!P6 PRMT R46, R17, 0x7610, R46 ;  /* 0x00007610112ee816 */ /* 0x000fe4000000002e */
[----:B----4-:R-:W-:-:S04]  /*b050*/  @!P6 SHF.R.U32.HI R17, RZ, 0x10, R33 ;  /* 0x00000010ff11e819 */ /* 0x010fc80000011621 */
[----:B------:R-:W-:Y:S01]  /*b060*/  @!P6 PRMT R45, R17, 0x7610, R45 ;  /* 0x00007610112de816 */ /* 0x000fe2000000002d */
[----:B------:R0:W-:Y:S04]  /*b070*/  STL.S16 [R1+0x564], R46 ;  /* 0x0005642e01007387 */ /* 0x0001e80000100600 */
[----:B------:R1:W-:Y:S01]  /*b080*/  STL.S16 [R1+0x57c], R45 ;  /* 0x00057c2d01007387 */ /* 0x0003e20000100600 */
[----:B0-----:R-:W-:Y:S01]  /*b090*/  HFMA2.MMA R46, -RZ, RZ, 0, 0 ;  /* 0x00000000ff2e7435 */ /* 0x001fe200000001ff */
[----:B-1----:R-:W-:-:S06]  /*b0a0*/  MOV R45, RZ ;  /* 0x000000ff002d7202 */ /* 0x002fcc0000000f00 */
[----:B------:R-:W2:Y:S04]  /*b0b0*/  @!P3 LDG.E R45, desc[UR10][R56.64] ;  /* 0x0000000a382db981 */ /* 0x000ea8000c1e1900 */
[----:B---3--:R-:W3:Y:S01]  /*b0c0*/  @!P3 LDG.E R46, desc[UR10][R52.64] ;  /* 0x0000000a342eb981 */ /* 0x008ee2000c1e1900 */
[----:B------:R-:W-:Y:S02]  /*b0d0*/  @!P6 PRMT R29, R32, 0x7610, R29 ;  /* 0x00007610201de816 */ /* 0x000fe4000000001d */
[----:B------:R-:W-:-:S03]  /*b0e0*/  @!P6 PRMT R28, R33, 0x7610, R28 ;  /* 0x00007610211ce816 */ /* 0x000fc6000000001c */
[----:B------:R-:W-:Y:S04]  /*b0f0*/  STL.S16 [R1+0x36c], R29 ;  /* 0x00036c1d01007387 */ /* 0x000fe80000100600 */
[----:B------:R0:W-:Y:S04]  /*b100*/  STL.S16 [R1+0x578], R28 ;  /* 0x0005781c01007387 */ /* 0x0001e80000100600 */
[----:B------:R-:W4:Y:S01]  /*b110*/  LDL.LU.64 R56, [R1+0x330] ;  /* 0x0003300001387983 */ /* 0x000f220000300a00 */
[----:B------:R-:W-:Y:S02]  /*b120*/  PRMT R51, RZ, 0x7610, R51 ;  /* 0x00007610ff337816 */ /* 0x000fe40000000033 */
[----:B------:R-:W-:Y:S01]  /*b130*/  PRMT R49, RZ, 0x7610, R49 ;  /* 0x00007610ff317816 */ /* 0x000fe20000000031 */
[----:B------:R-:W4:Y:S04]  /*b140*/  LDL.LU.64 R52, [R1+0x328] ;  /* 0x0003280001347983 */ /* 0x000f280000300a00 */
[----:B0-----:R-:W4:Y:S01]  /*b150*/  LDL.LU.64 R28, [R1+0x338] ;  /* 0x00033800011c7983 */ /* 0x001f220000300a00 */
[----:B------:R-:W-:-:S02]  /*b160*/  @!P4 PRMT R51, R0, 0x7610, R51 ;  /* 0x000076100033c816 */ /* 0x000fc40000000033 */
[----:B------:R-:W-:Y:S02]  /*b170*/  LOP3.LUT P4, RZ, R10, 0x10, RZ, 0xc0, !PT ;  /* 0x000000100aff7812 */ /* 0x000fe4000788c0ff */
[----:B------:R-:W-:Y:S01]  /*b180*/  PRMT R50, RZ, 0x7610, R50 ;  /* 0x00007610ff327816 */ /* 0x000fe20000000032 */
[----:B------:R-:W-:Y:S01]  /*b190*/  STL.S16 [R1+0x370], R51 ;  /* 0x0003703301007387 */ /* 0x000fe20000100600 */
[----:B--2---:R-:W-:-:S04]  /*b1a0*/  @!P3 SHF.R.U32.HI R16, RZ, 0x10, R45 ;  /* 0x00000010ff10b819 */ /* 0x004fc8000001162d */
[----:B------:R-:W-:Y:S02]  /*b1b0*/  @!P3 PRMT R47, R16, 0x7610, R47 ;  /* 0x00007610102fb816 */ /* 0x000fe4000000002f */
[----:B---3--:R-:W-:-:S04]  /*b1c0*/  @!P3 SHF.R.U32.HI R16, RZ, 0x10, R46 ;  /* 0x00000010ff10b819 */ /* 0x008fc8000001162e */
[----:B------:R-:W-:Y:S01]  /*b1d0*/  @!P3 PRMT R48, R16, 0x7610, R48 ;  /* 0x000076101030b816 */ /* 0x000fe20000000030 */
[----:B------:R0:W-:Y:S04]  /*b1e0*/  STL.S16 [R1+0x594], R47 ;  /* 0x0005942f01007387 */ /* 0x0001e80000100600 */
[----:B------:R1:W-:Y:S01]  /*b1f0*/  STL.S16 [R1+0x59c], R48 ;  /* 0x00059c3001007387 */ /* 0x0003e20000100600 */
[----:B0-----:R-:W-:Y:S01]  /*b200*/  MOV R47, RZ ;  /* 0x000000ff002f7202 */ /* 0x001fe20000000f00 */
[----:B-1----:R-:W-:-:S05]  /*b210*/  HFMA2.MMA R48, -RZ, RZ, 0, 0 ;  /* 0x00000000ff307435 */ /* 0x002fca00000001ff */
[----:B------:R-:W2:Y:S01]  /*b220*/  @!P5 LDG.E R47, desc[UR10][R54.64] ;  /* 0x0000000a362fd981 */ /* 0x000ea2000c1e1900 */
[----:B------:R-:W-:-:S04]  /*b230*/  @!P3 PRMT R49, R46, 0x7610, R49 ;  /* 0x000076102e31b816 */ /* 0x000fc80000000031 */
[----:B------:R-:W3:Y:S01]  /*b240*/  @!P5 LDG.E R48, desc[UR10][R58.64] ;  /* 0x0000000a3a30d981 */ /* 0x000ee2000c1e1900 */
[----:B------:R-:W-:-:S03]  /*b250*/  @!P3 PRMT R50, R45, 0x7610, R50 ;  /* 0x000076102d32b816 */ /* 0x000fc60000000032 */
[----:B------:R0:W-:Y:S04]  /*b260*/  STL.S16 [R1+0x598], R49 ;  /* 0x0005983101007387 */ /* 0x0001e80000100600 */
[----:B------:R1:W-:Y:S04]  /*b270*/  STL.S16 [R1+0x590], R50 ;  /* 0x0005903201007387 */ /* 0x0003e80000100600 */
[----:B------:R-:W3:Y:S01]  /*b280*/  LDL.LU.64 R58, [R1+0x320] ;  /* 0x00032000013a7983 */ /* 0x000ee20000300a00 */
[----:B0-----:R-:W-:Y:S02]  /*b290*/  MOV R49, RZ ;  /* 0x000000ff00317202 */ /* 0x001fe40000000f00 */
[----:B------:R-:W-:Y:S01]  /*b2a0*/  LOP3.LUT P6, RZ, R10, 0x8, RZ, 0xc0, !PT ;  /* 0x000000080aff7812 */ /* 0x000fe200078cc0ff */
[----:B------:R-:W3:Y:S01]  /*b2b0*/  LDL.LU.64 R54, [R1+0x318] ;  /* 0x0003180001367983 */ /* 0x000ee20000300a00 */
[----:B-1----:R-:W-:-:S03]  /*b2c0*/  CS2R R50, SRZ ;  /* 0x0000000000327805 */ /* 0x002fc6000001ff00 */
[----:B----4-:R-:W4:Y:S04]  /*b2d0*/  @!P4 LDG.E R49, desc[UR10][R28.64] ;  /* 0x0000000a1c31c981 */ /* 0x010f28000c1e1900 */
[----:B------:R-:W4:Y:S01]  /*b2e0*/  @!P4 LDG.E R50, desc[UR10][R56.64] ;  /* 0x0000000a3832c981 */ /* 0x000f22000c1e1900 */
[C---:B------:R-:W-:Y:S02]  /*b2f0*/  LOP3.LUT P1, RZ, R10.reuse, 0x4, RZ, 0xc0, !PT ;  /* 0x000000040aff7812 */ /* 0x040fe4000782c0ff */
[C---:B------:R-:W-:Y:S01]  /*b300*/  LOP3.LUT P3, RZ, R10.reuse, 0x2, RZ, 0xc0, !PT ;  /* 0x000000020aff7812 */ /* 0x040fe2000786c0ff */
[----:B------:R0:W4:Y:S01]  /*b310*/  @!P6 LDG.E R51, desc[UR10][R52.64] ;  /* 0x0000000a3433e981 */ /* 0x000122000c1e1900 */
[----:B------:R-:W-:Y:S02]  /*b320*/  LOP3.LUT P2, RZ, R10, 0x1, RZ, 0xc0, !PT ;  /* 0x000000010aff7812 */ /* 0x000fe4000784c0ff */
[----:B------:R-:W-:Y:S01]  /*b330*/  PRMT R25, RZ, 0x7610, R25 ;  /* 0x00007610ff197816 */ /* 0x000fe20000000019 */
[----:B------:R-:W4:Y:S01]  /*b340*/  LDL.LU.64 R28, [R1+0x310] ;  /* 0x00031000011c7983 */ /* 0x000f220000300a00 */
[----:B------:R-:W-:-:S02]  /*b350*/  PRMT R19, RZ, 0x7610, R19 ;  /* 0x00007610ff137816 */ /* 0x000fc40000000013 */
[----:B------:R-:W-:Y:S01]  /*b360*/  PRMT R18, RZ, 0x7610, R18 ;  /* 0x00007610ff127816 */ /* 0x000fe20000000012 */
[----:B------:R-:W4:Y:S01]  /*b370*/  LDL.LU.64 R56, [R1+0x308] ;  /* 0x0003080001387983 */ /* 0x000f220000300a00 */
[----:B------:R-:W-:Y:S02]  /*b380*/  PRMT R3, RZ, 0x7610, R3 ;  /* 0x00007610ff037816 */ /* 0x000fe40000000003 */
[----:B0-----:R-:W-:Y:S02]  /*b390*/  CS2R R52, SRZ ;  /* 0x0000000000347805 */ /* 0x001fe4000001ff00 */
[----:B------:R-:W-:Y:S02]  /*b3a0*/  PRMT R2, RZ, 0x7610, R2 ;  /* 0x00007610ff027816 */ /* 0x000fe40000000002 */
[----:B--2---:R-:W-:-:S04]  /*b3b0*/  @!P5 SHF.R.U32.HI R10, RZ, 0x10, R47 ;  /* 0x00000010ff0ad819 */ /* 0x004fc8000001162f */
[----:B------:R-:W-:Y:S02]  /*b3c0*/  @!P5 PRMT R25, R10, 0x7610, R25 ;  /* 0x000076100a19d816 */ /* 0x000fe40000000019 */
[----:B---3--:R-:W-:-:S04]  /*b3d0*/  @!P5 SHF.R.U32.HI R10, RZ, 0x10, R48 ;  /* 0x00000010ff0ad819 */ /* 0x008fc80000011630 */
[----:B------:R-:W-:Y:S02]  /*b3e0*/  @!P5 PRMT R19, R10, 0x7610, R19 ;  /* 0x000076100a13d816 */ /* 0x000fe40000000013 */
[----:B------:R-:W-:Y:S02]  /*b3f0*/  PRMT R10, RZ, 0x7610, R10 ;  /* 0x00007610ff0a7816 */ /* 0x000fe4000000000a */
[----:B------:R-:W-:Y:S02]  /*b400*/  @!P5 PRMT R18, R47, 0x7610, R18 ;  /* 0x000076102f12d816 */ /* 0x000fe40000000012 */
[----:B------:R-:W-:Y:S01]  /*b410*/  @!P5 PRMT R10, R48, 0x7610, R10 ;  /* 0x00007610300ad816 */ /* 0x000fe2000000000a */
[----:B------:R-:W-:Y:S04]  /*b420*/  STL.S16 [R1+0x5b8], R19 ;  /* 0x0005b81301007387 */ /* 0x000fe80000100600 */
[----:B------:R0:W-:Y:S04]  /*b430*/  STL.S16 [R1+0x5ac], R18 ;  /* 0x0005ac1201007387 */ /* 0x0001e80000100600 */
[----:B------:R4:W-:Y:S04]  /*b440*/  STL.S16 [R1+0x5b0], R10 ;  /* 0x0005b00a01007387 */ /* 0x0009e80000100600 */
[----:B------:R-:W2:Y:S04]  /*b450*/  @!P6 LDG.E R52, desc[UR10][R58.64] ;  /* 0x0000000a3a34e981 */ /* 0x000ea8000c1e1900 */
[----:B0-----:R-:W3:Y:S01]  /*b460*/  LDL.LU.64 R18, [R1+0x300] ;  /* 0x0003000001127983 */ /* 0x001ee20000300a00 */
[----:B----4-:R-:W-:-:S03]  /*b470*/  @!P4 SHF.R.U32.HI R10, RZ, 0x10, R49 ;  /* 0x00000010ff0ac819 */ /* 0x010fc60000011631 */
[----:B------:R0:W4:Y:S01]  /*b480*/  @!P1 LDG.E R53, desc[UR10][R54.64] ;  /* 0x0000000a36359981 */ /* 0x000122000c1e1900 */
[----:B------:R-:W-:Y:S02]  /*b490*/  @!P4 PRMT R3, R10, 0x7610, R3 ;  /* 0x000076100a03c816 */ /* 0x000fe40000000003 */
[----:B------:R-:W-:Y:S01]  /*b4a0*/  @!P4 SHF.R.U32.HI R10, RZ, 0x10, R50 ;  /* 0x00000010ff0ac819 */ /* 0x000fe20000011632 */
[----:B------:R-:W2:Y:S03]  /*b4b0*/  LDL.LU.64 R58, [R1+0x2f8] ;  /* 0x0002f800013a7983 */ /* 0x000ea60000300a00 */
[----:B------:R-:W-:Y:S01]  /*b4c0*/  @!P4 PRMT R2, R10, 0x7610, R2 ;  /* 0x000076100a02c816 */ /* 0x000fe20000000002 */
[----:B------:R-:W-:Y:S04]  /*b4d0*/  STL.S16 [R1+0x5cc], R3 ;  /* 0x0005cc0301007387 */ /* 0x000fe80000100600 */
[----:B------:R1:W-:Y:S04]  /*b4e0*/  STL.S16 [R1+0x5dc], R2 ;  /* 0x0005dc0201007387 */ /* 0x0003e80000100600 */
[----:B-1----:R-:W4:Y:S01]  /*b4f0*/  LDL.LU.64 R2, [R1+0x2f0] ;  /* 0x0002f00001027983 */ /* 0x002f220000300a00 */
[----:B0-----:R-:W-:-:S06]  /*b500*/  CS2R R54, SRZ ;  /* 0x0000000000367805 */ /* 0x001fcc000001ff00 */
[----:B------:R0:W4:Y:S04]  /*b510*/  @!P3 LDG.E R55, desc[UR10][R56.64] ;  /* 0x0000000a3837b981 */ /* 0x000128000c1e1900 */
[----:B------:R-:W4:Y:S01]  /*b520*/  @!P1 LDG.E R54, desc[UR10][R28.64] ;  /* 0x0000000a1c369981 */ /* 0x000f22000c1e1900 */
[----:B0-----:R-:W-:-:S06]  /*b530*/  CS2R R56, SRZ ;  /* 0x0000000000387805 */ /* 0x001fcc000001ff00 */
[----:B---3--:R-:W3:Y:S04]  /*b540*/  @!P3 LDG.E R56, desc[UR10][R18.64] ;  /* 0x0000000a1238b981 */ /* 0x008ee8000c1e1900 */
[----:B--2---:R0:W2:Y:S04]  /*b550*/  @!P2 LDG.E R57, desc[UR10][R58.64] ;  /* 0x0000000a3a39a981 */ /* 0x0040a8000c1e1900 */
[----:B------:R-:W3:Y:S01]  /*b560*/  LDL.LU R18, [R1+0x6fc] ;  /* 0x0006fc0001127983 */ /* 0x000ee20000300800 */
[----:B0-----:R-:W-:-:S06]  /*b570*/  CS2R R58, SRZ ;  /* 0x00000000003a7805 */ /* 0x001fcc000001ff00 */
[----:B----4-:R0:W4:Y:S04]  /*b580*/  @!P2 LDG.E R58, desc[UR10][R2.64] ;  /* 0x0000000a023aa981 */ /* 0x010128000c1e1900 */
[----:B------:R-:W2:Y:S01]  /*b590*/  LDL.LU R2, [R1+0x6f8] ;  /* 0x0006f80001027983 */ /* 0x000ea20000300800 */
[----:B------:R-:W-:-:S04]  /*b5a0*/  PRMT R10, RZ, 0x7610, R10 ;  /* 0x00007610ff0a7816 */ /* 0x000fc8000000000a */
[----:B------:R-:W-:Y:S02]  /*b5b0*/  @!P4 PRMT R10, R50, 0x7610, R10 ;  /* 0x00007610320ac816 */ /* 0x000fe4000000000a */
[----:B------:R-:W-:-:S03]  /*b5c0*/  PRMT R22, RZ, 0x7610, R22 ;  /* 0x00007610ff167816 */ /* 0x000fc60000000016 */
[----:B------:R1:W-:Y:S01]  /*b5d0*/  STL.S16 [R1+0x5d8], R10 ;  /* 0x0005d80a01007387 */ /* 0x0003e20000100600 */
[----:B------:R-:W-:Y:S02]  /*b5e0*/  PRMT R24, RZ, 0x7610, R24 ;  /* 0x00007610ff187816 */ /* 0x000fe40000000018 */
[----:B-1----:R-:W-:-:S04]  /*b5f0*/  @!P6 SHF.R.U32.HI R10, RZ, 0x10, R51 ;  /* 0x00000010ff0ae819 */ /* 0x002fc80000011633 */
[----:B------:R-:W-:Y:S02]  /*b600*/  @!P6 PRMT R22, R10, 0x7610, R22 ;  /* 0x000076100a16e816 */ /* 0x000fe40000000016 */
[----:B------:R-:W-:Y:S02]  /*b610*/  @!P6 SHF.R.U32.HI R10, RZ, 0x10, R52 ;  /* 0x00000010ff0ae819 */ /* 0x000fe40000011634 */
[----:B------:R-:W-:Y:S02]  /*b620*/  MOV R28, R60 ;  /* 0x0000003c001c7202 */ /* 0x000fe40000000f00 */
[----:B------:R-:W-:Y:S02]  /*b630*/  MOV R29, R61 ;  /* 0x0000003d001d7202 */ /* 0x000fe40000000f00 */
[----:B------:R-:W4:Y:S01]  /*b640*/  LDL.LU.64 R60, [R1+0x2e8] ;  /* 0x0002e800013c7983 */ /* 0x000f220000300a00 */
[----:B------:R-:W-:-:S03]  /*b650*/  @!P6 PRMT R24, R51, 0x7610, R24 ;  /* 0x000076103318e816 */ /* 0x000fc60000000018 */
[----:B------:R-:W-:Y:S04]  /*b660*/  STL.S16 [R1+0x5b4], R25 ;  /* 0x0005b41901007387 */ /* 0x000fe80000100600 */
[----:B------:R1:W-:Y:S04]  /*b670*/  STL.S16 [R1+0x5ec], R24 ;  /* 0x0005ec1801007387 */ /* 0x0003e80000100600 */
[----:B-1----:R-:W4:Y:S01]  /*b680*/  LDL.LU.64 R24, [R1+0x2c0] ;  /* 0x0002c00001187983 */ /* 0x002f220000300a00 */
[----:B0-----:R-:W-:Y:S02]  /*b690*/  MOV R3, R29 ;  /* 0x0000001d00037202 */ /* 0x001fe40000000f00 */
[----:B------:R-:W-:Y:S01]  /*b6a0*/  MOV R29, R41 ;  /* 0x00000029001d7202 */ /* 0x000fe20000000f00 */
[----:B------:R0:W-:Y:S01]  /*b6b0*/  STL.S16 [R1+0x398], R4 ;  /* 0x0003980401007387 */ /* 0x0001e20000100600 */
[----:B------:R-:W-:-:S03]  /*b6c0*/  PRMT R23, RZ, 0x7610, R23 ;  /* 0x00007610ff177816 */ /* 0x000fc60000000017 */
[----:B0-----:R-:W4:Y:S01]  /*b6d0*/  LDL.LU R4, [R1+0x720] ;  /* 0x0007200001047983 */ /* 0x001f220000300800 */
[----:B------:R-:W-:-:S03]  /*b6e0*/  @!P4 PRMT R23, R49, 0x7610, R23 ;  /* 0x000076103117c816 */ /* 0x000fc60000000017 */
[----:B------:R-:W-:Y:S04]  /*b6f0*/  STL.S16 [R1+0x5fc], R22 ;  /* 0x0005fc1601007387 */ /* 0x000fe80000100600 */
[----:B------:R0:W-:Y:S04]  /*b700*/  STL.S16 [R1+0x5bc], R23 ;  /* 0x0005bc1701007387 */ /* 0x0001e80000100600 */
[----:B0-----:R-:W4:Y:S01]  /*b710*/  LDL.LU.64 R22, [R1+0x2d8] ;  /* 0x0002d80001167983 */ /* 0x001f220000300a00 */
[----:B---3--:R-:W-:-:S04]  /*b720*/  PRMT R18, RZ, 0x7610, R18 ;  /* 0x00007610ff127816 */ /* 0x008fc80000000012 */
[----:B------:R-:W-:Y:S02]  /*b730*/  @!P6 PRMT R18, R10, 0x7610, R18 ;  /* 0x000076100a12e816 */ /* 0x000fe40000000012 */
[----:B------:R-:W-:-:S04]  /*b740*/  PRMT R10, RZ, 0x7610, R10 ;  /* 0x00007610ff0a7816 */ /* 0x000fc8000000000a */
[----:B------:R-:W-:Y:S01]  /*b750*/  @!P6 PRMT R10, R52, 0x7610, R10 ;  /* 0x00007610340ae816 */ /* 0x000fe2000000000a */
[----:B------:R0:W-:Y:S04]  /*b760*/  STL.S16 [R1+0x604], R18 ;  /* 0x0006041201007387 */ /* 0x0001e80000100600 */
[----:B------:R1:W-:Y:S04]  /*b770*/  STL.S16 [R1+0x5f8], R10 ;  /* 0x0005f80a01007387 */ /* 0x0003e80000100600 */
[----:B0-----:R-:W3:Y:S01]  /*b780*/  LDL.LU.64 R18, [R1+0x2c8] ;  /* 0x0002c80001127983 */ /* 0x001ee20000300a00 */
[----:B--2---:R-:W-:-:S02]  /*b790*/  PRMT R2, RZ, 0x7610, R2 ;  /* 0x00007610ff027816 */ /* 0x004fc40000000002 */
[----:B-1----:R-:W-:-:S04]  /*b7a0*/  @!P1 SHF.R.U32.HI R10, RZ, 0x10, R53 ;  /* 0x00000010ff0a9819 */ /* 0x002fc80000011635 */
[----:B------:R-:W-:-:S05]  /*b7b0*/  @!P1 PRMT R2, R10, 0x7610, R2 ;  /* 0x000076100a029816 */ /* 0x000fca0000000002 */
[----:B------:R0:W-:Y:S02]  /*b7c0*/  STL.S16 [R1+0x610], R2 ;  /* 0x0006100201007387 */ /* 0x0001e40000100600 */
[----:B0-----:R-:W-:Y:S02]  /*b7d0*/  MOV R2, R28 ;  /* 0x0000001c00027202 */ /* 0x001fe40000000f00 */
[----:B------:R-:W-:Y:S02]  /*b7e0*/  MOV R28, R40 ;  /* 0x00000028001c7202 */ /* 0x000fe40000000f00 */
[----:B------:R-:W2:Y:S01]  /*b7f0*/  LDL.LU.64 R40, [R1+0x2b0] ;  /* 0x0002b00001287983 */ /* 0x000ea20000300a00 */
[----:B------:R-:W-:Y:S02]  /*b800*/  PRMT R21, RZ, 0x7610, R21 ;  /* 0x00007610ff157816 */ /* 0x000fe40000000015 */
[----:B------:R-:W-:-:S04]  /*b810*/  @!P1 SHF.R.U32.HI R10, RZ, 0x10, R54 ;  /* 0x00000010ff0a9819 */ /* 0x000fc80000011636 */
[----:B------:R-:W-:Y:S02]  /*b820*/  @!P1 PRMT R21, R10, 0x7610, R21 ;  /* 0x000076100a159816 */ /* 0x000fe40000000015 */
[----:B------:R-:W-:-:S04]  /*b830*/  PRMT R10, RZ, 0x7610, R10 ;  /* 0x00007610ff0a7816 */ /* 0x000fc8000000000a */
[----:B------:R-:W-:Y:S02]  /*b840*/  @!P1 PRMT R10, R54, 0x7610, R10 ;  /* 0x00007610360a9816 */ /* 0x000fe4000000000a */
[C---:B------:R-:W-:Y:S02]  /*b850*/  LOP3.LUT P6, RZ, R6.reuse, 0x80000000, RZ, 0xc0, !PT ;  /* 0x8000000006ff7812 */ /* 0x040fe400078cc0ff */
[----:B------:R-:W-:Y:S01]  /*b860*/  PRMT R17, RZ, 0x7610, R17 ;  /* 0x00007610ff117816 */ /* 0x000fe20000000011 */
[----:B------:R0:W-:Y:S01]  /*b870*/  STL.S16 [R1+0x614], R10 ;  /* 0x0006140a01007387 */ /* 0x0001e20000100600 */
[----:B------:R-:W-:Y:S02]  /*b880*/  LOP3.LUT P4, RZ, R6, 0x1000000, RZ, 0xc0, !PT ;  /* 0x0100000006ff7812 */ /* 0x000fe4000788c0ff */
[----:B0-----:R-:W-:-:S07]  /*b890*/  @!P3 SHF.R.U32.HI R10, RZ, 0x10, R55 ;  /* 0x00000010ff0ab819 */ /* 0x001fce0000011637 */
[----:B----4-:R0:W4:Y:S01]  /*b8a0*/  @!P6 LDG.E R59, desc[UR10][R60.64] ;  /* 0x0000000a3c3be981 */ /* 0x010122000c1e1900 */
[----:B------:R-:W-:-:S05]  /*b8b0*/  @!P3 PRMT R17, R10, 0x7610, R17 ;  /* 0x000076100a11b816 */ /* 0x000fca0000000011 */
[----:B------:R1:W-:Y:S01]  /*b8c0*/  STL.S16 [R1+0x624], R17 ;  /* 0x0006241101007387 */ /* 0x0003e20000100600 */
[----:B0-----:R-:W-:Y:S01]  /*b8d0*/  CS2R R60, SRZ ;  /* 0x00000000003c7805 */ /* 0x001fe2000001ff00 */
[----:B-1----:R-:W-:Y:S01]  /*b8e0*/  HFMA2.MMA R17, -RZ, RZ, 0, 0 ;  /* 0x00000000ff117435 */ /* 0x002fe200000001ff */
[----:B------:R-:W-:Y:S02]  /*b8f0*/  PRMT R16, RZ, 0x7610, R16 ;  /* 0x00007610ff107816 */ /* 0x000fe40000000010 */
[----:B------:R-:W-:-:S04]  /*b900*/  @!P3 SHF.R.U32.HI R10, RZ, 0x10, R56 ;  /* 0x00000010ff0ab819 */ /* 0x000fc80000011638 */
[----:B------:R-:W-:-:S03]  /*b910*/  @!P3 PRMT R16, R10, 0x7610, R16 ;  /* 0x000076100a10b816 */ /* 0x000fc60000000010 */
[----:B------:R-:W5:Y:S04]  /*b920*/  @!P4 LDG.E R17, desc[UR10][R24.64] ;  /* 0x0000000a1811c981 */ /* 0x000f68000c1e1900 */
[----:B------:R0:W-:Y:S01]  /*b930*/  STL.S16 [R1+0x628], R16 ;  /* 0x0006281001007387 */ /* 0x0001e20000100600 */
[----:B------:R-:W-:-:S03]  /*b940*/  LOP3.LUT P5, RZ, R4, 0x1, RZ, 0xc0, !PT ;  /* 0x0000000104ff7812 */ /* 0x000fc600078ac0ff */
[----:B------:R-:W4:Y:S01]  /*b950*/  LDL.LU R4, [R1+0x700] ;  /* 0x0007000001047983 */ /* 0x000f220000300800 */
[----:B------:R-:W-:-:S03]  /*b960*/  PRMT R20, RZ, 0x7610, R20 ;  /* 0x00007610ff147816 */ /* 0x000fc60000000014 */
[----:B------:R-:W4:Y:S01]  /*b970*/  @!P6 LDG.E R60, desc[UR10][R22.64] ;  /* 0x0000000a163ce981 */ /* 0x000f22000c1e1900 */
[----:B0-----:R-:W-:Y:S02]  /*b980*/  MOV R16, RZ ;  /* 0x000000ff00107202 */ /* 0x001fe40000000f00 */
[----:B------:R-:W-:Y:S01]  /*b990*/  @!P1 PRMT R20, R53, 0x7610, R20 ;  /* 0x0000761035149816 */ /* 0x000fe20000000014 */
[----:B------:R-:W-:Y:S04]  /*b9a0*/  STL.S16 [R1+0x618], R21 ;  /* 0x0006181501007387 */ /* 0x000fe80000100600 */
[----:B------:R0:W-:Y:S04]  /*b9b0*/  STL.S16 [R1+0x60c], R20 ;  /* 0x00060c1401007387 */ /* 0x0001e80000100600 */
[----:B------:R-:W4:Y:S04]  /*b9c0*/  LDL.LU.64 R22, [R1+0x2a0] ;  /* 0x0002a00001167983 */ /* 0x000f280000300a00 */
[----:B------:R1:W-:Y:S04]  /*b9d0*/  STL [R1+0x1c0], R14 ;  /* 0x0001c00e01007387 */ /* 0x0003e80000100800 */
[----:B0-----:R-:W4:Y:S04]  /*b9e0*/  LDL.LU.64 R20, [R1+0x298] ;  /* 0x0002980001147983 */ /* 0x001f280000300a00 */
[----:B------:R0:W-:Y:S04]  /*b9f0*/  STL [R1+0x1c8], R9 ;  /* 0x0001c80901007387 */ /* 0x0001e80000100800 */
[----:B---3--:R-:W3:Y:S01]  /*ba00*/  @!P4 LDG.E R61, desc[UR10][R18.64] ;  /* 0x0000000a123dc981 */ /* 0x008ee2000c1e1900 */
[----:B------:R-:W-:-:S03]  /*ba10*/  LOP3.LUT P4, RZ, R6, 0x20000000, RZ, 0xc0, !PT ;  /* 0x2000000006ff7812 */ /* 0x000fc6000788c0ff */
[----:B------:R0:W-:Y:S04]  /*ba20*/  STL [R1+0xc0], R15 ;  /* 0x0000c00f01007387 */ /* 0x0001e80000100800 */
[----:B------:R0:W-:Y:S04]  /*ba30*/  STL [R1+0xc4], R13 ;  /* 0x0000c40d01007387 */ /* 0x0001e80000100800 */
[----:B------:R-:W3:Y:S04]  /*ba40*/  LDL.LU.64 R18, [R1+0x288] ;  /* 0x0002880001127983 */ /* 0x000ee80000300a00 */
[----:B------:R0:W-:Y:S04]  /*ba50*/  STL [R1+0x1c4], R12 ;  /* 0x0001c40c01007387 */ /* 0x0001e80000100800 */
[----:B------:R0:W-:Y:S04]  /*ba60*/  STL [R1+0xc8], R11 ;  /* 0x0000c80b01007387 */ /* 0x0001e80000100800 */
[----:B------:R4:W-:Y:S04]  /*ba70*/  STL [R1+0xcc], R8 ;  /* 0x0000cc0801007387 */ /* 0x0009e80000100800 */
[----:B--2---:R2:W5:Y:S04]  /*ba80*/  @!P4 LDG.E R16, desc[UR10][R40.64] ;  /* 0x0000000a2810c981 */ /* 0x004568000c1e1900 */
[----:B------:R-:W5:Y:S04]  /*ba90*/  LDL.LU.64 R24, [R1+0x6f0] ;  /* 0x0006f00001187983 */ /* 0x000f680000300a00 */
[----:B------:R-:W2:Y:S01]  /*baa0*/  LDL.LU R40, [R1+0x6e8] ;  /* 0x0006e80001287983 */ /* 0x000ea20000300800 */
[----:B-1----:R-:W-:-:S02]  /*bab0*/  PRMT R14, RZ, 0x7610, R14 ;  /* 0x00007610ff0e7816 */ /* 0x002fc4000000000e */
[----:B0-----:R-:W-:Y:S02]  /*bac0*/  @!P2 SHF.R.U32.HI R9, RZ, 0x10, R57 ;  /* 0x00000010ff09a819 */ /* 0x001fe40000011639 */
[----:B------:R-:W-:Y:S02]  /*bad0*/  PRMT R15, RZ, 0x7610, R15 ;  /* 0x00007610ff0f7816 */ /* 0x000fe4000000000f */
[----:B------:R-:W-:Y:S02]  /*bae0*/  @!P2 PRMT R14, R9, 0x7610, R14 ;  /* 0x00007610090ea816 */ /* 0x000fe4000000000e */
[----:B------:R-:W-:Y:S02]  /*baf0*/  PRMT R13, RZ, 0x7610, R13 ;  /* 0x00007610ff0d7816 */ /* 0x000fe4000000000d */
[----:B------:R-:W-:Y:S02]  /*bb00*/  @!P2 SHF.R.U32.HI R9, RZ, 0x10, R58 ;  /* 0x00000010ff09a819 */ /* 0x000fe4000001163a */
[----:B------:R-:W-:-:S02]  /*bb10*/  PRMT R12, RZ, 0x7610, R12 ;  /* 0x00007610ff0c7816 */ /* 0x000fc4000000000c */
[----:B------:R-:W-:Y:S02]  /*bb20*/  @!P3 PRMT R15, R56, 0x7610, R15 ;  /* 0x00007610380fb816 */ /* 0x000fe4000000000f */
[----:B------:R-:W-:Y:S02]  /*bb30*/  @!P2 PRMT R13, R9, 0x7610, R13 ;  /* 0x00007610090da816 */ /* 0x000fe4000000000d */
[----:B------:R-:W-:Y:S01]  /*bb40*/  @!P2 PRMT R12, R58, 0x7610, R12 ;  /* 0x000076103a0ca816 */ /* 0x000fe2000000000c */
[----:B------:R0:W-:Y:S04]  /*bb50*/  STL.S16 [R1+0x620], R15 ;  /* 0x0006200f01007387 */ /* 0x0001e80000100600 */
[----:B------:R1:W-:Y:S01]  /*bb60*/  STL.S16 [R1+0x634], R13 ;  /* 0x0006340d01007387 */ /* 0x0003e20000100600 */
[----:B------:R-:W-:-:S02]  /*bb70*/  PRMT R11, RZ, 0x7610, R11 ;  /* 0x00007610ff0b7816 */ /* 0x000fc4000000000b */
[----:B----4-:R-:W-:Y:S01]  /*bb80*/  @!P6 SHF.R.U32.HI R8, RZ, 0x10, R59 ;  /* 0x00000010ff08e819 */ /* 0x010fe2000001163b */
[----:B0-----:R-:W-:Y:S01]  /*bb90*/  HFMA2.MMA R15, -RZ, RZ, 0, 0 ;  /* 0x00000000ff0f7435 */ /* 0x001fe200000001ff */
[----:B------:R0:W-:Y:S01]  /*bba0*/  STL.S16 [R1+0x62c], R14 ;  /* 0x00062c0e01007387 */ /* 0x0001e20000100600 */
[----:B-1----:R-:W-:-:S03]  /*bbb0*/  HFMA2.MMA R13, -RZ, RZ, 0, 0 ;  /* 0x00000000ff0d7435 */ /* 0x002fc600000001ff */
[----:B------:R1:W-:Y:S01]  /*bbc0*/  STL.S16 [R1+0x630], R12 ;  /* 0x0006300c01007387 */ /* 0x0003e20000100600 */
[----:B------:R-:W-:Y:S02]  /*bbd0*/  @!P6 PRMT R11, R8, 0x7610, R11 ;  /* 0x00007610080be816 */ /* 0x000fe4000000000b */
[----:B0-----:R-:W-:Y:S02]  /*bbe0*/  MOV R14, RZ ;  /* 0x000000ff000e7202 */ /* 0x001fe40000000f00 */
[----:B------:R-:W-:-:S04]  /*bbf0*/  PRMT R4, RZ, 0x7610, R4 ;  /* 0x00007610ff047816 */ /* 0x000fc80000000004 */
[----:B------:R-:W-:Y:S02]  /*bc00*/  @!P2 PRMT R4, R57, 0x7610, R4 ;  /* 0x000076103904a816 */ /* 0x000fe40000000004 */
[----:B------:R-:W-:Y:S02]  /*bc10*/  LOP3.LUT P2, RZ, R6, 0x8000000, RZ, 0xc0, !PT ;  /* 0x0800000006ff7812 */ /* 0x000fe4000784c0ff */
[----:B-1----:R-:W-:Y:S01]  /*bc20*/  MOV R12, RZ ;  /* 0x000000ff000c7202 */ /* 0x002fe20000000f00 */
[----:B------:R0:W-:Y:S04]  /*bc30*/  STL.S16 [R1+0x288], R4 ;  /* 0x0002880401007387 */ /* 0x0001e80000100600 */
[----:B------:R-:W5:Y:S06]  /*bc40*/  @!P4 LDG.E R15, desc[UR10][R22.64] ;  /* 0x0000000a160fc981 */ /* 0x000f6c000c1e1900 */
[----:B------:R-:W5:Y:S04]  /*bc50*/  @!P2 LDG.E R12, desc[UR10][R2.64] ;  /* 0x0000000a020ca981 */ /* 0x000f68000c1e1900 */
[----:B0-----:R-:W5:Y:S04]  /*bc60*/  LDL.LU R4, [R1+0x6c8] ;  /* 0x0006c80001047983 */ /* 0x001f680000300800 */
[----:B------:R-:W5:Y:S04]  /*bc70*/  LDL.LU.64 R22, [R1+0x6e0] ;  /* 0x0006e00001167983 */ /* 0x000f680000300a00 */
[----:B------:R-:W4:Y:S01]  /*bc80*/  LDL.LU.64 R2, [R1+0x6c0] ;  /* 0x0006c00001027983 */ /* 0x000f220000300a00 */
[----:B--2---:R-:W-:-:S04]  /*bc90*/  PRMT R40, RZ, 0x7610, R40 ;  /* 0x00007610ff287816 */ /* 0x004fc80000000028 */
[----:B------:R-:W-:Y:S02]  /*bca0*/  @!P3 PRMT R40, R55, 0x7610, R40 ;  /* 0x000076103728b816 */ /* 0x000fe40000000028 */
[----:B------:R-:W-:-:S03]  /*bcb0*/  LOP3.LUT P3, RZ, R6, 0x10000000, RZ, 0xc0, !PT ;  /* 0x1000000006ff7812 */ /* 0x000fc6000786c0ff */
[----:B------:R0:W-:Y:S10]  /*bcc0*/  STL.S16 [R1+0x61c], R40 ;  /* 0x00061c2801007387 */ /* 0x0001f40000100600 */
[----:B------:R-:W5:Y:S04]  /*bcd0*/  @!P3 LDG.E R14, desc[UR10][R20.64] ;  /* 0x0000000a140eb981 */ /* 0x000f68000c1e1900 */
[----:B---3--:R-:W5:Y:S04]  /*bce0*/  @!P3 LDG.E R13, desc[UR10][R18.64] ;  /* 0x0000000a120db981 */ /* 0x008f68000c1e1900 */
[----:B0-----:R-:W2:Y:S04]  /*bcf0*/  LDL.LU.64 R40, [R1+0x260] ;  /* 0x0002600001287983 */ /* 0x001ea80000300a00 */
[----:B------:R-:W5:Y:S04]  /*bd00*/  LDL.LU.64 R20, [R1+0x6d8] ;  /* 0x0006d80001147983 */ /* 0x000f680000300a00 */
[----:B------:R-:W5:Y:S04]  /*bd10*/  LDL.LU.64 R18, [R1+0x6d0] ;  /* 0x0006d00001127983 */ /* 0x000f680000300a00 */
[----:B------:R0:W-:Y:S02]  /*bd20*/  STL.S16 [R1+0x278], R11 ;  /* 0x0002780b01007387 */ /* 0x0001e40000100600 */
[----:B0-----:R-:W-:-:S10]  /*bd30*/  HFMA2.MMA R11, -RZ, RZ, 0, 0 ;  /* 0x00000000ff0b7435 */ /* 0x001fd400000001ff */
[----:B------:R-:W5:Y:S04]  /*bd40*/  @!P2 LDG.E R11, desc[UR10][R28.64] ;  /* 0x0000000a1c0ba981 */ /* 0x000f68000c1e1900 */
[----:B------:R-:W3:Y:S01]  /*bd50*/  LDL.LU.64 R28, [R1+0x6b8] ;  /* 0x0006b800011c7983 */ /* 0x000ee20000300a00 */
[----:B------:R-:W-:Y:S02]  /*bd60*/  PRMT R10, RZ, 0x7610, R10 ;  /* 0x00007610ff0a7816 */ /* 0x000fe4000000000a */
[----:B------:R-:W-:Y:S02]  /*bd70*/  @!P6 SHF.R.U32.HI R8, RZ, 0x10, R60 ;  /* 0x00000010ff08e819 */ /* 0x000fe4000001163c */
[----:B------:R-:W-:Y:S02]  /*bd80*/  PRMT R9, RZ, 0x7610, R9 ;  /* 0x00007610ff097816 */ /* 0x000fe40000000009 */
[----:B------:R-:W-:-:S02]  /*bd90*/  @!P6 PRMT R10, R8, 0x7610, R10 ;  /* 0x00007610080ae816 */ /* 0x000fc4000000000a */
[----:B------:R-:W-:Y:S02]  /*bda0*/  PRMT R8, RZ, 0x7610, R8 ;  /* 0x00007610ff087816 */ /* 0x000fe40000000008 */
[----:B------:R-:W-:Y:S02]  /*bdb0*/  @!P6 PRMT R9, R59, 0x7610, R9 ;  /* 0x000076103b09e816 */ /* 0x000fe40000000009 */
[----:B------:R-:W-:Y:S02]  /*bdc0*/  LOP3.LUT P1, RZ, R6, 0x40000000, RZ, 0xc0, !PT ;  /* 0x4000000006ff7812 */ /* 0x000fe4000782c0ff */
[----:B------:R-:W-:Y:S01]  /*bdd0*/  @!P6 PRMT R8, R60, 0x7610, R8 ;  /* 0x000076103c08e816 */ /* 0x000fe20000000008 */
[----:B------:R0:W-:Y:S04]  /*bde0*/  STL.S16 [R1+0x264], R9 ;  /* 0x0002640901007387 */ /* 0x0001e80000100600 */
[----:B------:R1:W-:Y:S01]  /*bdf0*/  STL.S16 [R1+0x644], R10 ;  /* 0x0006440a01007387 */ /* 0x0003e20000100600 */
[----:B0-----:R-:W-:-:S03]  /*be00*/  HFMA2.MMA R9, -RZ, RZ, 0, 0 ;  /* 0x00000000ff097435 */ /* 0x001fc600000001ff */
[----:B------:R0:W-:Y:S01]  /*be10*/  STL.S16 [R1+0x274], R8 ;  /* 0x0002740801007387 */ /* 0x0001e20000100600 */
[----:B-1----:R-:W-:-:S06]  /*be20*/  MOV R10, RZ ;  /* 0x000000ff000a7202 */ /* 0x002fcc0000000f00 */
[----:B------:R-:W5:Y:S01]  /*be30*/  @!P1 LDG.E R9, desc[UR10][R42.64] ;  /* 0x0000000a2a099981 */ /* 0x000f62000c1e1900 */
[----:B0-----:R-:W-:-:S03]  /*be40*/  MOV R8, RZ ;  /* 0x000000ff00087202 */ /* 0x001fc60000000f00 */
[----:B------:R-:W5:Y:S04]  /*be50*/  LDL.LU.64 R42, [R1+0x6a8] ;  /* 0x0006a800012a7983 */ /* 0x000f680000300a00 */
[----:B--2---:R-:W5:Y:S04]  /*be60*/  @!P1 LDG.E R10, desc[UR10][R40.64] ;  /* 0x0000000a280a9981 */ /* 0x004f68000c1e1900 */
[----:B------:R-:W5:Y:S04]  /*be70*/  LDL.LU.64 R40, [R1+0x6b0] ;  /* 0x0006b00001287983 */ /* 0x000f680000300a00 */
[----:B---3--:R-:W5:Y:S04]  /*be80*/  @!P0 LDG.E R8, desc[UR10][R28.64] ;  /* 0x0000000a1c088981 */ /* 0x008f68000c1e1900 */
[----:B------:R-:W5:Y:S01]  /*be90*/  LDL.LU.64 R28, [R1+0x6a0] ;  /* 0x0006a000011c7983 */ /* 0x000f620000300a00 */
[----:B------:R-:W-:-:S03]  /*bea0*/  LOP3.LUT P6, RZ, R6, 0x1000000, RZ, 0xc0, !PT ;  /* 0x0100000006ff7812 */ /* 0x000fc600078cc0ff */
[----:B------:R0:W-:Y:S04]  /*beb0*/  STL [R1+0xd8], R45 ;  /* 0x0000d82d01007387 */ /* 0x0001e80000100800 */
[----:B------:R1:W-:Y:S01]  /*bec0*/  STL [R1+0x1cc], R7 ;  /* 0x0001cc0701007387 */ /* 0x0003e20000100800 */
[----:B0-----:R-:W-:-:S03]  /*bed0*/  PRMT R45, RZ, 0x7610, R45 ;  /* 0x00007610ff2d7816 */ /* 0x001fc6000000002d */
[----:B------:R-:W-:Y:S01]  /*bee0*/  STL [R1+0xd4], R32 ;  /* 0x0000d42001007387 */ /* 0x000fe20000100800 */
[----:B-1----:R-:W-:-:S03]  /*bef0*/  HFMA2.MMA R7, -RZ, RZ, 0, 0 ;  /* 0x00000000ff077435 */ /* 0x002fc600000001ff */
        /* <DEDUP_REMOVED lines=17> */
[----:B------:R-:W-:Y:S04]  /*c010*/  STL.S16 [R1+0x648], R45 ;  /* 0x0006482d01007387 */ /* 0x000fe80000100600 */
[----:B----4-:R0:W5:Y:S04]  /*c020*/  @!P0 LDG.E R7, desc[UR10][R2.64] ;  /* 0x0000000a02078981 */ /* 0x010168000c1e1900 */
[----:B------:R1:W-:Y:S01]  /*c030*/  STL [R1+0xd0], R0 ;  /* 0x0000d00001007387 */ /* 0x0003e20000100800 */
[----:B0-----:R-:W-:-:S02]  /*c040*/  PRMT R3, RZ, 0x7610, R3 ;  /* 0x00007610ff037816 */ /* 0x001fc40000000003 */
[----:B------:R-:W-:Y:S02]  /*c050*/  PRMT R2, RZ, 0x7610, R2 ;  /* 0x00007610ff027816 */ /* 0x000fe40000000002 */
[----:B-1----:R-:W-:Y:S02]  /*c060*/  @!P6 SHF.R.U32.HI R0, RZ, 0x10, R61 ;  /* 0x00000010ff00e819 */ /* 0x002fe4000001163d */
[----:B------:R-:W-:Y:S02]  /*c070*/  @!P6 PRMT R2, R61, 0x7610, R2 ;  /* 0x000076103d02e816 */ /* 0x000fe40000000002 */
[----:B------:R-:W-:Y:S01]  /*c080*/  @!P6 PRMT R3, R0, 0x7610, R3 ;  /* 0x000076100003e816 */ /* 0x000fe20000000003 */
[----:B------:R-:W-:Y:S01]  /*c090*/  UMOV UR13, 0x3f800000 ;  /* 0x3f800000000d7882 */ /* 0x000fe20000000000 */
[----:B------:R-:W-:Y:S01]  /*c0a0*/  @UP0 UMOV UR13, UR7 ;  /* 0x00000007000d0c82 */ /* 0x000fe20008000000 */
[----:B------:R-:W-:Y:S01]  /*c0b0*/  BSSY B0, `(.L_x_701) ;  /* 0x000001c000007945 */ /* 0x000fe20003800000 */
[----:B------:R-:W-:Y:S01]  /*c0c0*/  HFMA2.MMA R0, -RZ, RZ, 0, 0 ;  /* 0x00000000ff007435 */ /* 0x000fe200000001ff */
[----:B------:R0:W-:Y:S04]  /*c0d0*/  STL [R1+0x1d0], R5 ;  /* 0x0001d00501007387 */ /* 0x0001e80000100800 */
[----:B------:R-:W-:Y:S04]  /*c0e0*/  STL.S16 [R1+0x63c], R2 ;  /* 0x00063c0201007387 */ /* 0x000fe80000100600 */
[----:B------:R1:W-:Y:S01]  /*c0f0*/  STL.S16 [R1+0x640], R3 ;  /* 0x0006400301007387 */ /* 0x0003e20000100600 */
[----:B0-----:R-:W-:-:S02]  /*c100*/  MOV R5, RZ ;  /* 0x000000ff00057202 */ /* 0x001fc40000000f00 */
[----:B-1----:R-:W-:Y:S01]  /*c110*/  CS2R R2, SRZ ;  /* 0x0000000000027805 */ /* 0x002fe2000001ff00 */
[----:B------:R-:W-:Y:S06]  /*c120*/  @P5 BRA `(.L_x_702) ;  /* 0x0000000000505947 */ /* 0x000fec0003800000 */
[----:B------:R-:W-:Y:S01]  /*c130*/  ISETP.NE.AND P6, PT, RZ, UR15, PT ;  /* 0x0000000fff007c0c */ /* 0x000fe2000bfc5270 */
[----:B------:R-:W-:Y:S01]  /*c140*/  ULDC.64 UR8, c[0x0][0x238] ;  /* 0x00008e0000087ab9 */ /* 0x000fe20000000a00 */
[----:B------:R-:W-:Y:S02]  /*c150*/  LOP3.LUT R6, R6, 0xf7ffffff, RZ, 0xc0, !PT ;  /* 0xf7ffffff06067812 */ /* 0x000fe400078ec0ff */
[----:B-----5:R-:W-:Y:S02]  /*c160*/  SHF.L.U32 R0, R28, 0x1, RZ ;  /* 0x000000011c007819 */ /* 0x020fe400000006ff */
[----:B------:R-:W-:Y:S02]  /*c170*/  @P0 LOP3.LUT R6, R6, 0x8000000, RZ, 0xfc, !PT ;  /* 0x0800000006060812 */ /* 0x000fe400078efcff */
[----:B------:R-:W-:-:S05]  /*c180*/  SHF.L.U64.HI R29, R28, 0x1, R29 ;  /* 0x000000011c1d7819 */ /* 0x000fca000001021d */
[----:B------:R-:W0:Y:S02]  /*c190*/  @P6 LDC.64 R32, c[0x0][0x240] ;  /* 0x00009000ff206b82 */ /* 0x000e240000000a00 */
[----:B0-----:R-:W-:-:S04]  /*c1a0*/  @P6 IADD3 R32, P0, R0, R32, RZ ;  /* 0x0000002000206210 */ /* 0x001fc80007f1e0ff */
[----:B------:R-:W-:Y:S02]  /*c1b0*/  @P6 IADD3.X R33, R29, R33, RZ, P0, !PT ;  /* 0x000000211d216210 */ /* 0x000fe400007fe4ff */
[----:B------:R-:W-:-:S03]  /*c1c0*/  IADD3 R28, P0, R0, UR8, RZ ;  /* 0x00000008001c7c10 */ /* 0x000fc6000ff1e0ff */
[----:B------:R-:W2:Y:S01]  /*c1d0*/  @P6 LDG.E.U16 R0, desc[UR10][R32.64] ;  /* 0x0000000a20006981 */ /* 0x000ea2000c1e1500 */
[----:B------:R-:W-:Y:S02]  /*c1e0*/  IADD3.X R29, R29, UR9, RZ, P0, !PT ;  /* 0x000000091d1d7c10 */ /* 0x000fe400087fe4ff */
[----:B------:R-:W-:-:S03]  /*c1f0*/  LOP3.LUT P0, RZ, R6, 0x8000000, RZ, 0xc0, !PT ;  /* 0x0800000006ff7812 */ /* 0x000fc6000780c0ff */
[----:B------:R-:W3:Y:S04]  /*c200*/  LDG.E.U16 R5, desc[UR10][R28.64+0x2] ;  /* 0x0000020a1c057981 */ /* 0x000ee8000c1e1500 */
[----:B------:R-:W4:Y:S01]  /*c210*/  @P6 LDG.E.U16 R32, desc[UR10][R32.64+0x2] ;  /* 0x0000020a20206981 */ /* 0x000f22000c1e1500 */
[----:B--2---:R-:W-:-:S03]  /*c220*/  @P6 SHF.L.U32 R3, R0, 0x10, RZ ;  /* 0x0000001000036819 */ /* 0x004fc600000006ff */
[----:B------:R-:W2:Y:S01]  /*c230*/  LDG.E.U16 R0, desc[UR10][R28.64] ;  /* 0x0000000a1c007981 */ /* 0x000ea2000c1e1500 */
[----:B---3--:R-:W-:Y:S02]  /*c240*/  SHF.L.U32 R5, R5, 0x10, RZ ;  /* 0x0000001005057819 */ /* 0x008fe400000006ff */
[----:B----4-:R-:W-:Y:S02]  /*c250*/  @P6 SHF.L.U32 R2, R32, 0x10, RZ ;  /* 0x0000001020026819 */ /* 0x010fe400000006ff */
[----:B--2---:R-:W-:-:S07]  /*c260*/  SHF.L.U32 R0, R0, 0x10, RZ ;  /* 0x0000001000007819 */ /* 0x004fce00000006ff */
.L_x_702:
[----:B------:R-:W-:Y:S05]  /*c270*/  BSYNC B0 ;  /* 0x0000000000007941 */ /* 0x000fea0003800000 */
.L_x_701:
[----:B-----5:R-:W-:Y:S01]  /*c280*/  MOV R28, R45 ;  /* 0x0000002d001c7202 */ /* 0x020fe20000000f00 */
[----:B------:R-:W2:Y:S04]  /*c290*/  LDL.LU R33, [R1+0x2e0] ;  /* 0x0002e00001217983 */ /* 0x000ea80000300800 */
[----:B------:R-:W3:Y:S04]  /*c2a0*/  LDL.LU R32, [R1+0x2d0] ;  /* 0x0002d00001207983 */ /* 0x000ee80000300800 */
[----:B------:R-:W4:Y:S01]  /*c2b0*/  LDL.LU R29, [R1+0x2d4] ;  /* 0x0002d400011d7983 */ /* 0x000f220000300800 */
[----:B------:R-:W-:Y:S01]  /*c2c0*/  LOP3.LUT P6, RZ, R6, 0x1000000, RZ, 0xc0, !PT ;  /* 0x0100000006ff7812 */ /* 0x000fe200078cc0ff */
[----:B------:R-:W-:-:S02]  /*c2d0*/  ULDC.U8 UR15, c[0x0][0x2a4] ;  /* 0x0000a900000f7ab9 */ /* 0x000fc40000000000 */
[----:B------:R-:W3:Y:S01]  /*c2e0*/  LDL.LU R45, [R1+0x2bc] ;  /* 0x0002bc00012d7983 */ /* 0x000ee20000300800 */
[----:B------:R-:W-:Y:S02]  /*c2f0*/  PRMT R54, RZ, 0x7610, R54 ;  /* 0x00007610ff367816 */ /* 0x000fe40000000036 */
[----:B------:R-:W-:Y:S02]  /*c300*/  PRMT R52, RZ, 0x7610, R52 ;  /* 0x00007610ff347816 */ /* 0x000fe40000000034 */
[----:B------:R-:W-:-:S05]  /*c310*/  PRMT R48, RZ, 0x7610, R48 ;  /* 0x00007610ff307816 */ /* 0x000fca0000000030 */
[----:B------:R-:W-:Y:S01]  /*c320*/  @!P6 PRMT R28, R17, 0x7610, R28 ;  /* 0x00007610111ce816 */ /* 0x000fe2000000001c */
[----:B------:R-:W-:Y:S01]  /*c330*/  STL [R1+0x1f8], R17 ;  /* 0x0001f81101007387 */ /* 0x000fe20000100800 */
[----:B------:R-:W-:Y:S02]  /*c340*/  @!P4 PRMT R54, R16, 0x7610, R54 ;  /* 0x000076101036c816 */ /* 0x000fe40000000036 */
[----:B------:R-:W-:Y:S01]  /*c350*/  @!P4 PRMT R52, R15, 0x7610, R52 ;  /* 0x000076100f34c816 */ /* 0x000fe20000000034 */
[----:B------:R0:W-:Y:S01]  /*c360*/  @!P6 STL.S16 [R1+0x648], R28 ;  /* 0x0006481c0100e387 */ /* 0x0001e20000100600 */
[----:B------:R-:W-:Y:S02]  /*c370*/  @!P3 PRMT R48, R13, 0x7610, R48 ;  /* 0x000076100d30b816 */ /* 0x000fe40000000030 */
[----:B------:R-:W-:Y:S01]  /*c380*/  PRMT R55, RZ, 0x7610, R55 ;  /* 0x00007610ff377816 */ /* 0x000fe20000000037 */
[----:B------:R1:W-:Y:S01]  /*c390*/  STL [R1+0xfc], R16 ;  /* 0x0000fc1001007387 */ /* 0x0003e20000100800 */
[----:B------:R-:W-:-:S02]  /*c3a0*/  PRMT R53, RZ, 0x7610, R53 ;  /* 0x00007610ff357816 */ /* 0x000fc40000000035 */
[----:B------:R-:W-:Y:S01]  /*c3b0*/  PRMT R51, RZ, 0x7610, R51 ;  /* 0x00007610ff337816 */ /* 0x000fe20000000033 */
[----:B------:R1:W-:Y:S01]  /*c3c0*/  STL [R1+0x1fc], R15 ;  /* 0x0001fc0f01007387 */ /* 0x0003e20000100800 */
[----:B------:R-:W-:Y:S02]  /*c3d0*/  PRMT R50, RZ, 0x7610, R50 ;  /* 0x00007610ff327816 */ /* 0x000fe40000000032 */
[----:B0-----:R-:W-:Y:S01]  /*c3e0*/  @!P6 SHF.R.U32.HI R28, RZ, 0x10, R17 ;  /* 0x00000010ff1ce819 */ /* 0x001fe20000011611 */
[----:B------:R0:W-:Y:S01]  /*c3f0*/  STL [R1+0x200], R13 ;  /* 0x0002000d01007387 */ /* 0x0001e20000100800 */
[----:B------:R-:W-:Y:S02]  /*c400*/  PRMT R47, RZ, 0x7610, R47 ;  /* 0x00007610ff2f7816 */ /* 0x000fe4000000002f */
[----:B-1----:R-:W-:Y:S02]  /*c410*/  @!P4 SHF.R.U32.HI R16, RZ, 0x10, R16 ;  /* 0x00000010ff10c819 */ /* 0x002fe40000011610 */
[----:B------:R-:W-:-:S02]  /*c420*/  PRMT R46, RZ, 0x7610, R46 ;  /* 0x00007610ff2e7816 */ /* 0x000fc4000000002e */
[----:B------:R-:W-:Y:S02]  /*c430*/  @!P4 SHF.R.U32.HI R15, RZ, 0x10, R15 ;  /* 0x00000010ff0fc819 */ /* 0x000fe4000001160f */
[----:B------:R-:W-:Y:S02]  /*c440*/  PRMT R17, RZ, 0x7610, R17 ;  /* 0x00007610ff117816 */ /* 0x000fe40000000011 */
[----:B0-----:R-:W-:Y:S01]  /*c450*/  @!P3 SHF.R.U32.HI R13, RZ, 0x10, R13 ;  /* 0x00000010ff0db819 */ /* 0x001fe2000001160d */
[----:B------:R0:W-:Y:S01]  /*c460*/  STL [R1+0x100], R14 ;  /* 0x0001000e01007387 */ /* 0x0001e20000100800 */
[----:B------:R-:W-:Y:S02]  /*c470*/  @!P6 PRMT R55, R28, 0x7610, R55 ;  /* 0x000076101c37e816 */ /* 0x000fe40000000037 */
[----:B------:R-:W-:Y:S01]  /*c480*/  @!P4 PRMT R53, R16, 0x7610, R53 ;  /* 0x000076101035c816 */ /* 0x000fe20000000035 */
[----:B------:R1:W-:Y:S01]  /*c490*/  STL [R1+0x104], R12 ;  /* 0x0001040c01007387 */ /* 0x0003e20000100800 */
[----:B------:R-:W-:-:S02]  /*c4a0*/  @!P4 PRMT R51, R15, 0x7610, R51 ;  /* 0x000076100f33c816 */ /* 0x000fc40000000033 */
[----:B------:R-:W-:Y:S01]  /*c4b0*/  @!P3 PRMT R50, R14, 0x7610, R50 ;  /* 0x000076100e32b816 */ /* 0x000fe20000000032 */
[----:B------:R1:W-:Y:S01]  /*c4c0*/  STL [R1+0x204], R11 ;  /* 0x0002040b01007387 */ /* 0x0003e20000100800 */
[----:B------:R-:W-:Y:S02]  /*c4d0*/  @!P3 PRMT R47, R13, 0x7610, R47 ;  /* 0x000076100d2fb816 */ /* 0x000fe4000000002f */
[----:B------:R-:W-:Y:S02]  /*c4e0*/  @!P2 PRMT R46, R12, 0x7610, R46 ;  /* 0x000076100c2ea816 */ /* 0x000fe4000000002e */
[----:B------:R-:W-:Y:S02]  /*c4f0*/  @!P2 PRMT R17, R11, 0x7610, R17 ;  /* 0x000076100b11a816 */ /* 0x000fe40000000011 */
[----:B0-----:R-:W-:Y:S02]  /*c500*/  @!P3 SHF.R.U32.HI R14, RZ, 0x10, R14 ;  /* 0x00000010ff0eb819 */ /* 0x001fe4000001160e */
[----:B------:R-:W-:-:S02]  /*c510*/  PRMT R49, RZ, 0x7610, R49 ;  /* 0x00007610ff317816 */ /* 0x000fc40000000031 */
[----:B-1----:R-:W-:Y:S02]  /*c520*/  @!P2 SHF.R.U32.HI R12, RZ, 0x10, R12 ;  /* 0x00000010ff0ca819 */ /* 0x002fe4000001160c */
[----:B------:R-:W-:Y:S02]  /*c530*/  PRMT R28, RZ, 0x7610, R28 ;  /* 0x00007610ff1c7816 */ /* 0x000fe4000000001c */
[----:B------:R-:W-:Y:S02]  /*c540*/  @!P2 SHF.R.U32.HI R11, RZ, 0x10, R11 ;  /* 0x00000010ff0ba819 */ /* 0x000fe4000001160b */
[----:B------:R-:W-:Y:S02]  /*c550*/  PRMT R16, RZ, 0x7610, R16 ;  /* 0x00007610ff107816 */ /* 0x000fe40000000010 */
[----:B------:R-:W-:Y:S02]  /*c560*/  PRMT R15, RZ, 0x7610, R15 ;  /* 0x00007610ff0f7816 */ /* 0x000fe4000000000f */
[----:B------:R-:W-:Y:S01]  /*c570*/  PRMT R13, RZ, 0x7610, R13 ;  /* 0x00007610ff0d7816 */ /* 0x000fe2000000000d */
        /* <DEDUP_REMOVED lines=11> */
[----:B------:R-:W-:Y:S01]  /*c630*/  PRMT R11, RZ, 0x7610, R11 ;  /* 0x00007610ff0b7816 */ /* 0x000fe2000000000b */
[----:B------:R0:W-:Y:S01]  /*c640*/  STL [R1+0x10c], R8 ;  /* 0x00010c0801007387 */ /* 0x0001e20000100800 */
[----:B------:R-:W-:Y:S02]  /*c650*/  @!P1 PRMT R14, R10, 0x7610, R14 ;  /* 0x000076100a0e9816 */ /* 0x000fe4000000000e */
[----:B------:R-:W-:Y:S02]  /*c660*/  @!P1 PRMT R12, R9, 0x7610, R12 ;  /* 0x00007610090c9816 */ /* 0x000fe4000000000c */
[----:B------:R-:W-:-:S02]  /*c670*/  @!P0 PRMT R11, R8, 0x7610, R11 ;  /* 0x00007610080b8816 */ /* 0x000fc4000000000b */
[----:B------:R-:W-:Y:S02]  /*c680*/  PRMT R10, RZ, 0x7610, R10 ;  /* 0x00007610ff0a7816 */ /* 0x000fe4000000000a */
[----:B------:R-:W-:Y:S02]  /*c690*/  PRMT R9, RZ, 0x7610, R9 ;  /* 0x00007610ff097816 */ /* 0x000fe40000000009 */
        /* <DEDUP_REMOVED lines=26> */
[----:B------:R-:W-:Y:S04]  /*c840*/  STL.S16 [R1+0x694], R9 ;  /* 0x0006940901007387 */ /* 0x000fe80000100600 */
[----:B------:R2:W-:Y:S04]  /*c850*/  STL.S16 [R1+0x698], R8 ;  /* 0x0006980801007387 */ /* 0x0005e80000100600 */
[----:B------:R4:W-:Y:S01]  /*c860*/  STL.S16 [R1+0x690], R10 ;  /* 0x0006900a01007387 */ /* 0x0009e20000100600 */
[----:B--2---:R-:W-:-:S05]  /*c870*/  SHF.L.U32 R8, R33, 0x10, RZ ;  /* 0x0000001021087819 */ /* 0x004fca00000006ff */
[----:B------:R-:W-:Y:S01]  /*c880*/  FADD.FTZ R8, R8, -UR16 ;  /* 0x8000001008087e21 */ /* 0x000fe20008010000 */
[----:B---3--:R-:W-:-:S04]  /*c890*/  IMAD.U32 R9, R45, 0x10000, RZ ;  /* 0x000100002d097824 */ /* 0x008fc800078e00ff */
[----:B------:R-:W-:Y:S01]  /*c8a0*/  FADD.FTZ R9, R9, -UR16 ;  /* 0x8000001009097e21 */ /* 0x000fe20008010000 */
[----:B------:R-:W-:Y:S01]  /*c8b0*/  SHF.L.U32 R7, R32, 0x10, RZ ;  /* 0x0000001020077819 */ /* 0x000fe200000006ff */
[----:B------:R-:W-:Y:S01]  /*c8c0*/  FMUL.FTZ R8, R8, UR13 ;  /* 0x0000000d08087c20 */ /* 0x000fe20008410000 */
[----:B----4-:R-:W-:Y:S01]  /*c8d0*/  SHF.L.U32 R10, R29, 0x10, RZ ;  /* 0x000000101d0a7819 */ /* 0x010fe200000006ff */
        /* <DEDUP_REMOVED lines=20> */
.L_x_703:
        /* <DEDUP_REMOVED lines=8> */
[----:B------:R-:W-:Y:S01]  /*caa0*/  FMUL.FTZ R12, R10, R5 ;  /* 0x000000050a0c7220 */ /* 0x000fe20000410000 */
        /* <DEDUP_REMOVED lines=27> */
.L_x_704:
[----:B------:R-:W2:Y:S04]  /*cc60*/  LDL.LU R32, [R1+0x280] ;  /* 0x0002800001207983 */ /* 0x000ea80000300800 */
[----:B------:R-:W3:Y:S04]  /*cc70*/  LDL.LU R17, [R1+0x2e4] ;  /* 0x0002e40001117983 */ /* 0x000ee80000300800 */
[----:B------:R-:W4:Y:S04]  /*cc80*/  LDL.LU R29, [R1+0x284] ;  /* 0x00028400011d7983 */ /* 0x000f280000300800 */
[----:B------:R-:W5:Y:S01]  /*cc90*/  LDL.LU R28, [R1+0x378] ;  /* 0x00037800011c7983 */ /* 0x000f620000300800 */
[----:B------:R-:W-:Y:S01]  /*cca0*/  FMUL.FTZ R16, R12, R0 ;  /* 0x000000000c107220 */ /* 0x000fe20000410000 */
[----:B------:R-:W-:Y:S01]  /*ccb0*/  FFMA.FTZ R9, R15, R12, R9 ;  /* 0x0000000c0f097223 */ /* 0x000fe20000010009 */
[----:B------:R-:W-:-:S02]  /*ccc0*/  FFMA.FTZ R8, R8, R10, RZ ;  /* 0x0000000a08087223 */ /* 0x000fc400000100ff */
[----:B------:R-:W-:Y:S01]  /*ccd0*/  FFMA.FTZ R11, R15, R16, R11 ;  /* 0x000000100f0b7223 */ /* 0x000fe2000001000b */
[----:B------:R-:W-:Y:S01]  /*cce0*/  FADD.FTZ R15, RZ, R7 ;  /* 0x00000007ff0f7221 */ /* 0x000fe20000010000 */
[----:B------:R-:W-:Y:S01]  /*ccf0*/  FFMA.FTZ R7, R7, R0, RZ ;  /* 0x0000000007077223 */ /* 0x000fe200000100ff */
[----:B------:R-:W-:Y:S02]  /*cd00*/  FFMA.FTZ R8, R13, R14, R8 ;  /* 0x0000000e0d087223 */ /* 0x000fe40000010008 */
[----:B------:R-:W-:Y:S01]  /*cd10*/  FADD.FTZ R12, R15, R12 ;  /* 0x0000000c0f0c7221 */ /* 0x000fe20000010000 */
[-C--:B------:R-:W-:Y:S01]  /*cd20*/  FFMA.FTZ R7, R10, R5.reuse, R7 ;  /* 0x000000050a077223 */ /* 0x080fe20000010007 */
[----:B------:R-:W-:Y:S01]  /*cd30*/  FADD.FTZ R15, RZ, R10 ;  /* 0x0000000aff0f7221 */ /* 0x000fe20000010000 */
[----:B------:R-:W-:Y:S02]  /*cd40*/  FMUL.FTZ R10, R14, R5 ;  /* 0x000000050e0a7220 */ /* 0x000fe40000410000 */
[----:B------:R-:W-:Y:S01]  /*cd50*/  FADD.FTZ R16, R7, R16 ;  /* 0x0000001007107221 */ /* 0x000fe20000010000 */
[----:B------:R-:W-:Y:S01]  /*cd60*/  FADD.FTZ R15, R15, R14 ;  /* 0x0000000e0f0f7221 */ /* 0x000fe20000010000 */
[----:B------:R-:W-:Y:S01]  /*cd70*/  FFMA.FTZ R11, R13, R10, R11 ;  /* 0x0000000a0d0b7223 */ /* 0x000fe2000001000b */
[----:B--2---:R-:W-:-:S02]  /*cd80*/  SHF.L.U32 R13, R32, 0x10, RZ ;  /* 0x00000010200d7819 */ /* 0x004fc400000006ff */
        /* <DEDUP_REMOVED lines=26> */
.L_x_705:
        /* <DEDUP_REMOVED lines=8> */
[----:B------:R-:W-:-:S02]  /*cfb0*/  FMUL.FTZ R9, R13, R5 ;  /* 0x000000050d097220 */ /* 0x000fc40000410000 */
[----:B------:R-:W-:Y:S01]  /*cfc0*/  FFMA.FTZ R17, R17, R14, R11 ;  /* 0x0000000e11117223 */ /* 0x000fe2000001000b */
[----:B------:R-:W-:Y:S01]  /*cfd0*/  FADD.FTZ R11, R15, R13 ;  /* 0x0000000d0f0b7221 */ /* 0x000fe20000010000 */
[C---:B------:R-:W-:Y:S01]  /*cfe0*/  FFMA.FTZ R13, R7.reuse, R13, R8 ;  /* 0x0000000d070d7223 */ /* 0x040fe20000010008 */
[----:B------:R-:W-:Y:S01]  /*cff0*/  FADD.FTZ R8, R16, R14 ;  /* 0x0000000e10087221 */ /* 0x000fe20000010000 */
[----:B------:R-:W-:-:S03]  /*d000*/  FFMA.FTZ R7, R7, R9, R17 ;  /* 0x0000000907077223 */ /* 0x000fc60000010011 */
        /* <DEDUP_REMOVED lines=28> */
.L_x_706:
[----:B------:R-:W2:Y:S04]  /*d1d0*/  LDL.LU R29, [R1+0x268] ;  /* 0x00026800011d7983 */ /* 0x000ea80000300800 */
[----:B------:R-:W3:Y:S04]  /*d1e0*/  LDL.LU R28, [R1+0x3d4] ;  /* 0x0003d400011c7983 */ /* 0x000ee80000300800 */
[----:B------:R-:W4:Y:S04]  /*d1f0*/  LDL.LU R17, [R1+0x26c] ;  /* 0x00026c0001117983 */ /* 0x000f280000300800 */
[----:B------:R-:W5:Y:S01]  /*d200*/  LDL.LU R16, [R1+0x410] ;  /* 0x0004100001107983 */ /* 0x000f620000300800 */
[----:B------:R-:W-:Y:S01]  /*d210*/  FMUL.FTZ R15, R10, R0 ;  /* 0x000000000a0f7220 */ /* 0x000fe20000410000 */
[----:B------:R-:W-:Y:S01]  /*d220*/  FFMA.FTZ R47, R14, R10, R47 ;  /* 0x0000000a0e2f7223 */ /* 0x000fe2000001002f */
[----:B------:R-:W-:-:S02]  /*d230*/  FADD.FTZ R45, R12, R10 ;  /* 0x0000000a0c2d7221 */ /* 0x000fc40000010000 */
[----:B------:R-:W-:Y:S01]  /*d240*/  FFMA.FTZ R14, R14, R15, R7 ;  /* 0x0000000f0e0e7223 */ /* 0x000fe20000010007 */
[----:B------:R-:W-:Y:S01]  /*d250*/  FADD.FTZ R15, R8, R15 ;  /* 0x0000000f080f7221 */ /* 0x000fe20000010000 */
[----:B------:R-:W-:-:S04]  /*d260*/  FMUL.FTZ R8, R9, R5 ;  /* 0x0000000509087220 */ /* 0x000fc80000410000 */
        /* <DEDUP_REMOVED lines=29> */
.L_x_707:
        /* <DEDUP_REMOVED lines=37> */
.L_x_708:
[----:B------:R-:W2:Y:S04]  /*d690*/  LDL.LU R50, [R1+0x224] ;  /* 0x0002240001327983 */ /* 0x000ea80000300800 */
[----:B------:R-:W3:Y:S04]  /*d6a0*/  LDL.LU R29, [R1+0x238] ;  /* 0x00023800011d7983 */ /* 0x000ee80000300800 */
[----:B------:R-:W4:Y:S04]  /*d6b0*/  LDL.LU R49, [R1+0x4a8] ;  /* 0x0004a80001317983 */ /* 0x000f280000300800 */
[----:B------:R-:W5:Y:S01]  /*d6c0*/  LDL.LU R48, [R1+0x4ac] ;  /* 0x0004ac0001307983 */ /* 0x000f620000300800 */
[----:B------:R-:W-:Y:S01]  /*d6d0*/  FMUL.FTZ R16, R32, R0 ;  /* 0x0000000020107220 */ /* 0x000fe20000410000 */
[----:B------:R-:W-:Y:S01]  /*d6e0*/  FFMA.FTZ R33, R33, R9, R13 ;  /* 0x0000000921217223 */ /* 0x000fe2000001000d */
[----:B------:R-:W-:Y:S01]  /*d6f0*/  FMUL.FTZ R13, R17, R5 ;  /* 0x00000005110d7220 */ /* 0x000fe20000410000 */
[----:B------:R-:W-:Y:S01]  /*d700*/  FADD.FTZ R11, R11, R9 ;  /* 0x000000090b0b7221 */ /* 0x000fe20000010000 */
[----:B------:R-:W-:Y:S01]  /*d710*/  FFMA.FTZ R14, R46, R16, R14 ;  /* 0x000000102e0e7223 */ /* 0x000fe2000001000e */
[----:B------:R-:W-:Y:S01]  /*d720*/  FADD.FTZ R15, R15, R16 ;  /* 0x000000100f0f7221 */ /* 0x000fe20000010000 */
[----:B------:R-:W-:-:S02]  /*d730*/  FFMA.FTZ R47, R12, R8, R47 ;  /* 0x000000080c2f7223 */ /* 0x000fc4000001002f */
        /* <DEDUP_REMOVED lines=29> */
.L_x_709:
        /* <DEDUP_REMOVED lines=11> */
[----:B------:R-:W-:Y:S01]  /*d9c0*/  FADD.FTZ R8, R8, -UR16 ;  /* 0x8000001008087e21 */ /* 0x000fe20008010000 */
[----:B----4-:R-:W-:Y:S01]  /*d9d0*/  SHF.L.U32 R9, R51, 0x10, RZ ;  /* 0x0000001033097819 */ /* 0x010fe200000006ff */
[----:B------:R-:W-:Y:S01]  /*d9e0*/  FMUL.FTZ R15, R15, UR13 ;  /* 0x0000000d0f0f7c20 */ /* 0x000fe20008410000 */
[----:B-----5:R-:W-:Y:S01]  /*d9f0*/  SHF.L.U32 R12, R52, 0x10, RZ ;  /* 0x00000010340c7819 */ /* 0x020fe200000006ff */
        /* <DEDUP_REMOVED lines=21> */
.L_x_710:
        /* <DEDUP_REMOVED lines=10> */
[----:B------:R-:W-:Y:S01]  /*dbf0*/  FMUL.FTZ R7, R9, R5 ;  /* 0x0000000509077220 */ /* 0x000fe20000410000 */
[----:B------:R-:W-:Y:S01]  /*dc00*/  FFMA.FTZ R46, R46, R32, R47 ;  /* 0x000000202e2e7223 */ /* 0x000fe2000001002f */
[----:B------:R-:W-:-:S02]  /*dc10*/  FADD.FTZ R50, R50, R49 ;  /* 0x0000003132327221 */ /* 0x000fc40000010000 */
[----:B------:R-:W-:Y:S02]  /*dc20*/  FFMA.FTZ R47, R8, R7, R48 ;  /* 0x00000007082f7223 */ /* 0x000fe40000010030 */
[----:B------:R-:W-:Y:S01]  /*dc30*/  FADD.FTZ R50, R7, R50 ;  /* 0x0000003207327221 */ /* 0x000fe20000010000 */
[----:B--2---:R-:W-:Y:S01]  /*dc40*/  SHF.L.U32 R10, R55, 0x10, RZ ;  /* 0x00000010370a7819 */ /* 0x004fe200000006ff */
[----:B---3--:R-:W-:-:S04]  /*dc50*/  IMAD.U32 R11, R54, 0x10000, RZ ;  /* 0x00010000360b7824 */ /* 0x008fc800078e00ff */
[----:B------:R-:W-:Y:S01]  /*dc60*/  FADD.FTZ R48, R10, -UR16 ;  /* 0x800000100a307e21 */ /* 0x000fe20008010000 */
[----:B------:R-:W-:-:S03]  /*dc70*/  FADD.FTZ R49, R11, -UR16 ;  /* 0x800000100b317e21 */ /* 0x000fc60008010000 */
[----:B------:R-:W-:Y:S01]  /*dc80*/  FMUL.FTZ R11, R48, UR13 ;  /* 0x0000000d300b7c20 */ /* 0x000fe20008410000 */
[----:B----4-:R-:W-:Y:S02]  /*dc90*/  SHF.L.U32 R7, R53, 0x10, RZ ;  /* 0x0000001035077819 */ /* 0x010fe400000006ff */
        /* <DEDUP_REMOVED lines=21> */
.L_x_711:
[----:B------:R-:W2:Y:S01]  /*ddf0*/  LDL.LU R53, [R1+0x214] ;  /* 0x0002140001357983 */ /* 0x000ea20000300800 */
[----:B------:R-:W-:Y:S01]  /*de00*/  SHF.L.U32 R52, R19, 0x10, RZ ;  /* 0x0000001013347819 */ /* 0x000fe200000006ff */
[----:B------:R-:W-:Y:S01]  /*de10*/  FADD.FTZ R19, R45, R32 ;  /* 0x000000202d137221 */ /* 0x000fe20000010000 */
[----:B------:R-:W-:Y:S01]  /*de20*/  FMUL.FTZ R49, R7, R0 ;  /* 0x0000000007317220 */ /* 0x000fe20000410000 */
[----:B------:R-:W-:-:S03]  /*de30*/  SHF.L.U32 R45, R18, 0x10, RZ ;  /* 0x00000010122d7819 */ /* 0x000fc600000006ff */
[----:B------:R-:W-:Y:S01]  /*de40*/  FFMA.FTZ R18, R11, R49, R47 ;  /* 0x000000310b127223 */ /* 0x000fe2000001002f */
[----:B------:R-:W-:Y:S01]  /*de50*/  FADD.FTZ R32, R50, R49 ;  /* 0x0000003132207221 */ /* 0x000fe20000010000 */
[----:B------:R-:W-:Y:S01]  /*de60*/  FADD.FTZ R50, R52, -UR16 ;  /* 0x8000001034327e21 */ /* 0x000fe20008010000 */
[----:B------:R-:W-:Y:S01]  /*de70*/  FADD.FTZ R47, R45, -UR16 ;  /* 0x800000102d2f7e21 */ /* 0x000fe20008010000 */
[----:B------:R-:W-:Y:S02]  /*de80*/  SHF.L.U32 R49, R20, 0x10, RZ ;  /* 0x0000001014317819 */ /* 0x000fe400000006ff */
[----:B------:R-:W-:Y:S01]  /*de90*/  FMUL.FTZ R50, R50, UR13 ;  /* 0x0000000d32327c20 */ /* 0x000fe20008410000 */
[----:B------:R-:W-:Y:S01]  /*dea0*/  FMUL.FTZ R47, R47, UR13 ;  /* 0x0000000d2f2f7c20 */ /* 0x000fe20008410000 */
[----:B--2---:R-:W-:Y:S01]  /*deb0*/  SHF.L.U32 R45, R53, 0x10, RZ ;  /* 0x00000010352d7819 */ /* 0x004fe200000006ff */
        /* <DEDUP_REMOVED lines=20> */
.L_x_712:
[----:B------:R-:W2:Y:S01]  /*e000*/  LDL.LU R54, [R1+0x600] ;  /* 0x0006000001367983 */ /* 0x000ea20000300800 */
[----:B------:R-:W-:Y:S01]  /*e010*/  FFMA.FTZ R20, R48, R53, R18 ;  /* 0x0000003530147223 */ /* 0x000fe20000010012 */
[----:B------:R-:W-:Y:S01]  /*e020*/  FMUL.FTZ R52, R49, R0 ;  /* 0x0000000031347220 */ /* 0x000fe20000410000 */
[----:B------:R-:W-:Y:S01]  /*e030*/  FADD.FTZ R32, R53, R32 ;  /* 0x0000002035207221 */ /* 0x000fe20000010000 */
[----:B------:R-:W-:Y:S01]  /*e040*/  SHF.L.U32 R22, R22, 0x10, RZ ;  /* 0x0000001016167819 */ /* 0x000fe200000006ff */
[----:B------:R-:W-:Y:S01]  /*e050*/  FFMA.FTZ R18, R28, R17, R33 ;  /* 0x000000111c127223 */ /* 0x000fe20000010021 */
[----:B------:R-:W-:Y:S01]  /*e060*/  SHF.L.U32 R21, R21, 0x10, RZ ;  /* 0x0000001015157819 */ /* 0x000fe200000006ff */
[----:B------:R-:W-:Y:S01]  /*e070*/  FFMA.FTZ R20, R50, R52, R20 ;  /* 0x0000003432147223 */ /* 0x000fe20000010014 */
[----:B------:R-:W-:Y:S01]  /*e080*/  FMUL.FTZ R28, R45, R5 ;  /* 0x000000052d1c7220 */ /* 0x000fe20000410000 */
[----:B------:R-:W-:Y:S01]  /*e090*/  FADD.FTZ R32, R32, R52 ;  /* 0x0000003420207221 */ /* 0x000fe20000010000 */
[----:B------:R-:W-:Y:S01]  /*e0a0*/  FADD.FTZ R22, R22, -UR16 ;  /* 0x8000001016167e21 */ /* 0x000fe20008010000 */
[----:B------:R-:W-:Y:S01]  /*e0b0*/  FADD.FTZ R21, R21, -UR16 ;  /* 0x8000001015157e21 */ /* 0x000fe20008010000 */
[----:B------:R-:W-:Y:S01]  /*e0c0*/  FADD.FTZ R51, R51, R17 ;  /* 0x0000001133337221 */ /* 0x000fe20000010000 */
[----:B------:R-:W-:Y:S01]  /*e0d0*/  FFMA.FTZ R20, R47, R28, R20 ;  /* 0x0000001c2f147223 */ /* 0x000fe20000010014 */
        /* <DEDUP_REMOVED lines=25> */
.L_x_713:
[----:B------:R-:W2:Y:S04]  /*e270*/  LDL.LU R23, [R1+0x5f0] ;  /* 0x0005f00001177983 */ /* 0x000ea80000300800 */
[----:B------:R-:W3:Y:S01]  /*e280*/  LDL.LU R22, [R1+0x5f4] ;  /* 0x0005f40001167983 */ /* 0x000ee20000300800 */
[----:B------:R-:W-:Y:S01]  /*e290*/  FADD.FTZ R16, R19, R16 ;  /* 0x0000001013107221 */ /* 0x000fe20000010000 */
[----:B------:R-:W-:Y:S01]  /*e2a0*/  SHF.L.U32 R24, R24, 0x10, RZ ;  /* 0x0000001018187819 */ /* 0x000fe200000006ff */
[----:B------:R-:W-:-:S04]  /*e2b0*/  FMUL.FTZ R21, R46, R0 ;  /* 0x000000002e157220 */ /* 0x000fc80000410000 */
[----:B------:R-:W-:Y:S01]  /*e2c0*/  FADD.FTZ R33, R24, -UR16 ;  /* 0x8000001018217e21 */ /* 0x000fe20008010000 */
[----:B------:R-:W-:Y:S01]  /*e2d0*/  FFMA.FTZ R20, R52, R21, R20 ;  /* 0x0000001534147223 */ /* 0x000fe20000010014 */
[----:B------:R-:W-:Y:S01]  /*e2e0*/  FADD.FTZ R21, R28, R21 ;  /* 0x000000151c157221 */ /* 0x000fe20000010000 */
[----:B------:R-:W-:Y:S01]  /*e2f0*/  SHF.L.U32 R28, R25, 0x10, RZ ;  /* 0x00000010191c7819 */ /* 0x000fe200000006ff */
[----:B------:R-:W-:Y:S01]  /*e300*/  FMUL.FTZ R33, R33, UR13 ;  /* 0x0000000d21217c20 */ /* 0x000fe20008410000 */
[----:B--2---:R-:W-:Y:S02]  /*e310*/  SHF.L.U32 R19, R23, 0x10, RZ ;  /* 0x0000001017137819 */ /* 0x004fe400000006ff */
[----:B---3--:R-:W-:-:S03]  /*e320*/  SHF.L.U32 R24, R22, 0x10, RZ ;  /* 0x0000001016187819 */ /* 0x008fc600000006ff */
[----:B------:R-:W-:Y:S01]  /*e330*/  FADD.FTZ R19, R19, -UR16 ;  /* 0x8000001013137e21 */ /* 0x000fe20008010000 */
[----:B------:R-:W-:-:S03]  /*e340*/  FMUL.FTZ R22, R32, R5 ;  /* 0x0000000520167220 */ /* 0x000fc60000410000 */
        /* <DEDUP_REMOVED lines=20> */
.L_x_714:
[----:B------:R-:W2:Y:S04]  /*e490*/  LDL.LU R25, [R1+0x5e0] ;  /* 0x0005e00001197983 */ /* 0x000ea80000300800 */
[----:B------:R-:W3:Y:S04]  /*e4a0*/  LDL.LU R54, [R1+0x5e4] ;  /* 0x0005e40001367983 */ /* 0x000ee80000300800 */
[----:B------:R-:W4:Y:S01]  /*e4b0*/  LDL.LU R53, [R1+0x5e8] ;  /* 0x0005e80001357983 */ /* 0x000f220000300800 */
[----:B------:R-:W-:Y:S01]  /*e4c0*/  FFMA.FTZ R13, R13, R14, R18 ;  /* 0x0000000e0d0d7223 */ /* 0x000fe20000010012 */
[----:B------:R-:W-:Y:S01]  /*e4d0*/  FFMA.FTZ R20, R29, R22, R20 ;  /* 0x000000161d147223 */ /* 0x000fe20000010014 */
[----:B------:R-:W-:Y:S01]  /*e4e0*/  FMUL.FTZ R19, R28, R0 ;  /* 0x000000001c137220 */ /* 0x000fe20000410000 */
[----:B------:R-:W-:Y:S01]  /*e4f0*/  FADD.FTZ R21, R22, R21 ;  /* 0x0000001516157221 */ /* 0x000fe20000010000 */
[----:B------:R-:W-:Y:S01]  /*e500*/  SHF.L.U32 R26, R26, 0x10, RZ ;  /* 0x000000101a1a7819 */ /* 0x000fe200000006ff */
[----:B------:R-:W-:Y:S01]  /*e510*/  FADD.FTZ R51, R51, R14 ;  /* 0x0000000e33337221 */ /* 0x000fe20000010000 */
[----:B------:R-:W-:Y:S01]  /*e520*/  FFMA.FTZ R20, R33, R19, R20 ;  /* 0x0000001321147223 */ /* 0x000fe20000010014 */
[----:B------:R-:W-:Y:S01]  /*e530*/  FADD.FTZ R21, R21, R19 ;  /* 0x0000001315157221 */ /* 0x000fe20000010000 */
[----:B------:R-:W-:Y:S01]  /*e540*/  FMUL.FTZ R14, R24, R5 ;  /* 0x00000005180e7220 */ /* 0x000fe20000410000 */
[----:B------:R-:W-:-:S03]  /*e550*/  FFMA.FTZ R17, R15, R12, R17 ;  /* 0x0000000c0f117223 */ /* 0x000fc60000010011 */
[----:B------:R-:W-:Y:S01]  /*e560*/  FFMA.FTZ R20, R23, R14, R20 ;  /* 0x0000000e17147223 */ /* 0x000fe20000010014 */
[----:B------:R-:W-:Y:S01]  /*e570*/  FADD.FTZ R21, R14, R21 ;  /* 0x000000150e157221 */ /* 0x000fe20000010000 */
[----:B--2---:R-:W-:Y:S01]  /*e580*/  SHF.L.U32 R18, R25, 0x10, RZ ;  /* 0x0000001019127819 */ /* 0x004fe200000006ff */
[----:B------:R-:W-:Y:S01]  /*e590*/  FADD.FTZ R25, R26, -UR16 ;  /* 0x800000101a197e21 */ /* 0x000fe20008010000 */
[----:B---3--:R-:W-:-:S03]  /*e5a0*/  SHF.L.U32 R22, R54, 0x10, RZ ;  /* 0x0000001036167819 */ /* 0x008fc600000006ff */
[----:B------:R-:W-:Y:S01]  /*e5b0*/  FADD.FTZ R19, R18, -UR16 ;  /* 0x8000001012137e21 */ /* 0x000fe20008010000 */
[----:B------:R-:W-:Y:S01]  /*e5c0*/  FMUL.FTZ R25, R25, UR13 ;  /* 0x0000000d19197c20 */ /* 0x000fe20008410000 */
[----:B----4-:R-:W-:Y:S02]  /*e5d0*/  SHF.L.U32 R18, R53, 0x10, RZ ;  /* 0x0000001035127819 */ /* 0x010fe400000006ff */
        /* <DEDUP_REMOVED lines=20> */
.L_x_715:
[----:B------:R-:W2:Y:S04]  /*e720*/  LDL.LU R15, [R1+0x5d0] ;  /* 0x0005d000010f7983 */ /* 0x000ea80000300800 */
[----:B------:R-:W3:Y:S01]  /*e730*/  LDL.LU R53, [R1+0x5d4] ;  /* 0x0005d40001357983 */ /* 0x000ee20000300800 */
[----:B------:R-:W-:Y:S01]  /*e740*/  FMUL.FTZ R14, R22, R0 ;  /* 0x00000000160e7220 */ /* 0x000fe20000410000 */
[----:B------:R-:W-:Y:S01]  /*e750*/  SHF.L.U32 R27, R27, 0x10, RZ ;  /* 0x000000101b1b7819 */ /* 0x000fe200000006ff */
[----:B------:R-:W-:Y:S02]  /*e760*/  FADD.FTZ R12, R16, R12 ;  /* 0x0000000c100c7221 */ /* 0x000fe40000010000 */
[----:B------:R-:W-:Y:S01]  /*e770*/  FFMA.FTZ R26, R25, R14, R20 ;  /* 0x0000000e191a7223 */ /* 0x000fe20000010014 */
[----:B------:R-:W-:Y:S01]  /*e780*/  FADD.FTZ R14, R21, R14 ;  /* 0x0000000e150e7221 */ /* 0x000fe20000010000 */
[----:B------:R-:W-:Y:S01]  /*e790*/  FADD.FTZ R21, R27, -UR16 ;  /* 0x800000101b157e21 */ /* 0x000fe20008010000 */
[----:B------:R-:W-:Y:S01]  /*e7a0*/  SHF.L.U32 R20, R30, 0x10, RZ ;  /* 0x000000101e147819 */ /* 0x000fe200000006ff */
[----:B------:R-:W-:-:S02]  /*e7b0*/  FMUL.FTZ R27, R18, R5 ;  /* 0x00000005121b7220 */ /* 0x000fc40000410000 */
        /* <DEDUP_REMOVED lines=24> */
.L_x_716:
[----:B------:R-:W2:Y:S04]  /*e940*/  LDL.LU R56, [R1+0x5c0] ;  /* 0x0005c00001387983 */ /* 0x000ea80000300800 */
[----:B------:R-:W3:Y:S04]  /*e950*/  LDL.LU R55, [R1+0x5c4] ;  /* 0x0005c40001377983 */ /* 0x000ee80000300800 */
[----:B------:R-:W4:Y:S01]  /*e960*/  LDL.LU R54, [R1+0x5c8] ;  /* 0x0005c80001367983 */ /* 0x000f220000300800 */
[----:B------:R-:W-:Y:S01]  /*e970*/  FFMA.FTZ R30, R19, R27, R26 ;  /* 0x0000001b131e7223 */ /* 0x000fe2000001001a */
[----:B------:R-:W-:Y:S01]  /*e980*/  FADD.FTZ R14, R27, R14 ;  /* 0x0000000e1b0e7221 */ /* 0x000fe20000010000 */
[----:B------:R-:W-:Y:S01]  /*e990*/  FFMA.FTZ R26, R8, R9, R13 ;  /* 0x00000009081a7223 */ /* 0x000fe2000001000d */
[----:B------:R-:W-:Y:S01]  /*e9a0*/  FADD.FTZ R27, R51, R9 ;  /* 0x00000009331b7221 */ /* 0x000fe20000010000 */
[----:B------:R-:W-:Y:S01]  /*e9b0*/  FMUL.FTZ R53, R20, R0 ;  /* 0x0000000014357220 */ /* 0x000fe20000410000 */
[----:B------:R-:W-:Y:S01]  /*e9c0*/  SHF.L.U32 R13, R31, 0x10, RZ ;  /* 0x000000101f0d7819 */ /* 0x000fe200000006ff */
[----:B------:R-:W-:Y:S01]  /*e9d0*/  FMUL.FTZ R9, R15, R5 ;  /* 0x000000050f097220 */ /* 0x000fe20000410000 */
[----:B------:R-:W-:Y:S01]  /*e9e0*/  FFMA.FTZ R31, R11, R7, R17 ;  /* 0x000000070b1f7223 */ /* 0x000fe20000010011 */
[----:B------:R-:W-:Y:S01]  /*e9f0*/  FFMA.FTZ R30, R21, R53, R30 ;  /* 0x00000035151e7223 */ /* 0x000fe2000001001e */
[----:B------:R-:W-:Y:S01]  /*ea00*/  FADD.FTZ R14, R14, R53 ;  /* 0x000000350e0e7221 */ /* 0x000fe20000010000 */
[----:B------:R-:W-:-:S02]  /*ea10*/  FADD.FTZ R17, R13, -UR16 ;  /* 0x800000100d117e21 */ /* 0x000fc40008010000 */
[----:B------:R-:W-:Y:S01]  /*ea20*/  FFMA.FTZ R8, R16, R9, R30 ;  /* 0x0000000910087223 */ /* 0x000fe2000001001e */
[----:B------:R-:W-:Y:S01]  /*ea30*/  FADD.FTZ R14, R9, R14 ;  /* 0x0000000e090e7221 */ /* 0x000fe20000010000 */
        /* <DEDUP_REMOVED lines=25> */
.L_x_717:
[----:B------:R-:W2:Y:S04]  /*ebd0*/  LDL.LU R55, [R1+0x290] ;  /* 0x0002900001377983 */ /* 0x000ea80000300800 */
[----:B------:R-:W3:Y:S01]  /*ebe0*/  LDL.LU R54, [R1+0x5a8] ;  /* 0x0005a80001367983 */ /* 0x000ee20000300800 */
[----:B------:R-:W-:Y:S01]  /*ebf0*/  FMUL.FTZ R51, R13, R0 ;  /* 0x000000000d337220 */ /* 0x000fe20000410000 */
[----:B------:R-:W-:Y:S01]  /*ec00*/  FADD.FTZ R30, R12, R7 ;  /* 0x000000070c1e7221 */ /* 0x000fe20000010000 */
[----:B------:R-:W-:Y:S02]  /*ec10*/  SHF.L.U32 R53, R34, 0x10, RZ ;  /* 0x0000001022357819 */ /* 0x000fe400000006ff */
[----:B------:R-:W-:Y:S01]  /*ec20*/  FFMA.FTZ R34, R17, R51, R8 ;  /* 0x0000003311227223 */ /* 0x000fe20000010008 */
[----:B------:R-:W-:Y:S01]  /*ec30*/  FADD.FTZ R51, R14, R51 ;  /* 0x000000330e337221 */ /* 0x000fe20000010000 */
[----:B------:R-:W-:Y:S01]  /*ec40*/  SHF.L.U32 R12, R35, 0x10, RZ ;  /* 0x00000010230c7819 */ /* 0x000fe200000006ff */
        /* <DEDUP_REMOVED lines=26> */
.L_x_718:
[----:B------:R-:W2:Y:S04]  /*edf0*/  LDL.LU R55, [R1+0x5a0] ;  /* 0x0005a00001377983 */ /* 0x000ea80000300800 */
[----:B------:R-:W3:Y:S01]  /*ee00*/  LDL.LU R54, [R1+0x5a4] ;  /* 0x0005a40001367983 */ /* 0x000ee20000300800 */
[----:B------:R-:W-:Y:S01]  /*ee10*/  FFMA.FTZ R34, R11, R53, R34 ;  /* 0x000000350b227223 */ /* 0x000fe20000010022 */
[----:B------:R-:W-:Y:S01]  /*ee20*/  FMUL.FTZ R35, R12, R0 ;  /* 0x000000000c237220 */ /* 0x000fe20000410000 */
[----:B------:R-:W-:Y:S01]  /*ee30*/  FADD.FTZ R51, R53, R51 ;  /* 0x0000003335337221 */ /* 0x000fe20000010000 */
[----:B------:R-:W-:Y:S01]  /*ee40*/  SHF.L.U32 R36, R36, 0x10, RZ ;  /* 0x0000001024247819 */ /* 0x000fe200000006ff */
[----:B------:R-:W-:Y:S01]  /*ee50*/  FFMA.FTZ R26, R48, R10, R26 ;  /* 0x0000000a301a7223 */ /* 0x000fe2000001001a */
[----:B------:R-:W-:Y:S01]  /*ee60*/  FFMA.FTZ R34, R14, R35, R34 ;  /* 0x000000230e227223 */ /* 0x000fe20000010022 */
[----:B------:R-:W-:Y:S01]  /*ee70*/  FADD.FTZ R51, R51, R35 ;  /* 0x0000002333337221 */ /* 0x000fe20000010000 */
[----:B------:R-:W-:Y:S01]  /*ee80*/  FADD.FTZ R27, R27, R10 ;  /* 0x0000000a1b1b7221 */ /* 0x000fe20000010000 */
[----:B------:R-:W-:Y:S01]  /*ee90*/  FMUL.FTZ R10, R7, R5 ;  /* 0x00000005070a7220 */ /* 0x000fe20000410000 */
[----:B------:R-:W-:Y:S01]  /*eea0*/  FADD.FTZ R36, R36, -UR16 ;  /* 0x8000001024247e21 */ /* 0x000fe20008010000 */
[----:B------:R-:W-:Y:S01]  /*eeb0*/  FFMA.FTZ R31, R50, R49, R31 ;  /* 0x00000031321f7223 */ /* 0x000fe2000001001f */
[----:B------:R-:W-:Y:S01]  /*eec0*/  SHF.L.U32 R48, R37, 0x10, RZ ;  /* 0x0000001025307819 */ /* 0x000fe200000006ff */
[----:B------:R-:W-:Y:S01]  /*eed0*/  FFMA.FTZ R34, R8, R10, R34 ;  /* 0x0000000a08227223 */ /* 0x000fe20000010022 */
[----:B------:R-:W-:Y:S01]  /*eee0*/  FADD.FTZ R51, R10, R51 ;  /* 0x000000330a337221 */ /* 0x000fe20000010000 */
[----:B--2---:R-:W-:Y:S01]  /*eef0*/  SHF.L.U32 R35, R55, 0x10, RZ ;  /* 0x0000001037237819 */ /* 0x004fe200000006ff */
[----:B---3--:R-:W-:-:S04]  /*ef00*/  IMAD.U32 R10, R54, 0x10000, RZ ;  /* 0x00010000360a7824 */ /* 0x008fc800078e00ff */
[----:B------:R-:W-:Y:S01]  /*ef10*/  FADD.FTZ R35, R35, -UR16 ;  /* 0x8000001023237e21 */ /* 0x000fe20008010000 */
[----:B------:R-:W-:-:S03]  /*ef20*/  FMUL.FTZ R54, R36, UR13 ;  /* 0x0000000d24367c20 */ /* 0x000fc60008410000 */
        /* <DEDUP_REMOVED lines=21> */
.L_x_719:
[----:B------:R-:W2:Y:S01]  /*f080*/  LDL.LU R36, [R1+0x588] ;  /* 0x0005880001247983 */ /* 0x000ea20000300800 */
[----:B------:R-:W-:Y:S01]  /*f090*/  SHF.L.U32 R39, R39, 0x10, RZ ;  /* 0x0000001027277819 */ /* 0x000fe200000006ff */
[----:B------:R-:W-:Y:S01]  /*f0a0*/  FMUL.FTZ R35, R48, R0 ;  /* 0x0000000030237220 */ /* 0x000fe20000410000 */
[----:B------:R-:W-:Y:S01]  /*f0b0*/  SHF.L.U32 R38, R38, 0x10, RZ ;  /* 0x0000001026267819 */ /* 0x000fe200000006ff */
[----:B------:R-:W-:Y:S01]  /*f0c0*/  FADD.FTZ R30, R30, R49 ;  /* 0x000000311e1e7221 */ /* 0x000fe20000010000 */
[----:B------:R-:W-:Y:S01]  /*f0d0*/  SHF.L.U32 R49, R44, 0x10, RZ ;  /* 0x000000102c317819 */ /* 0x000fe200000006ff */
[----:B------:R-:W-:Y:S01]  /*f0e0*/  FADD.FTZ R39, R39, -UR16 ;  /* 0x8000001027277e21 */ /* 0x000fe20008010000 */
[----:B------:R-:W-:Y:S01]  /*f0f0*/  FFMA.FTZ R34, R54, R35, R34 ;  /* 0x0000002336227223 */ /* 0x000fe20000010022 */
[----:B------:R-:W-:Y:S01]  /*f100*/  FADD.FTZ R38, R38, -UR16 ;  /* 0x8000001026267e21 */ /* 0x000fe20008010000 */
[----:B------:R-:W-:Y:S01]  /*f110*/  FADD.FTZ R35, R51, R35 ;  /* 0x0000002333237221 */ /* 0x000fe20000010000 */
        /* <DEDUP_REMOVED lines=23> */
.L_x_720:
[----:B------:R-:W2:Y:S04]  /*f290*/  LDL.LU R56, [R1+0x23c] ;  /* 0x00023c0001387983 */ /* 0x000ea80000300800 */
[----:B------:R-:W3:Y:S04]  /*f2a0*/  LDL.LU R44, [R1+0x580] ;  /* 0x00058000012c7983 */ /* 0x000ee80000300800 */
[----:B------:R-:W4:Y:S04]  /*f2b0*/  LDL.LU R39, [R1+0x584] ;  /* 0x0005840001277983 */ /* 0x000f280000300800 */
[----:B------:R-:W5:Y:S01]  /*f2c0*/  LDL.LU R38, [R1+0x58c] ;  /* 0x00058c0001267983 */ /* 0x000f620000300800 */
[----:B------:R-:W-:Y:S01]  /*f2d0*/  FFMA.FTZ R34, R55, R37, R34 ;  /* 0x0000002537227223 */ /* 0x000fe20000010022 */
[----:B------:R-:W-:Y:S01]  /*f2e0*/  FMUL.FTZ R36, R49, R0 ;  /* 0x0000000031247220 */ /* 0x000fe20000410000 */
[----:B------:R-:W-:Y:S01]  /*f2f0*/  FADD.FTZ R35, R37, R35 ;  /* 0x0000002325237221 */ /* 0x000fe20000010000 */
[----:B0-----:R-:W-:Y:S01]  /*f300*/  FADD.FTZ R55, R27, R45 ;  /* 0x0000002d1b377221 */ /* 0x001fe20000010000 */
[----:B------:R-:W-:Y:S01]  /*f310*/  FMUL.FTZ R27, R50, R5 ;  /* 0x00000005321b7220 */ /* 0x000fe20000410000 */
[----:B------:R-:W-:Y:S01]  /*f320*/  FFMA.FTZ R34, R53, R36, R34 ;  /* 0x0000002435227223 */ /* 0x000fe20000010022 */
[----:B------:R-:W-:Y:S01]  /*f330*/  FADD.FTZ R35, R35, R36 ;  /* 0x0000002423237221 */ /* 0x000fe20000010000 */
[----:B------:R-:W-:Y:S01]  /*f340*/  FFMA.FTZ R26, R47, R45, R26 ;  /* 0x0000002d2f1a7223 */ /* 0x000fe2000001001a */
[----:B------:R-:W-:Y:S01]  /*f350*/  FFMA.FTZ R31, R52, R46, R31 ;  /* 0x0000002e341f7223 */ /* 0x000fe2000001001f */
[----:B------:R-:W-:Y:S01]  /*f360*/  FFMA.FTZ R34, R51, R27, R34 ;  /* 0x0000001b33227223 */ /* 0x000fe20000010022 */
[----:B------:R-:W-:Y:S01]  /*f370*/  FADD.FTZ R35, R27, R35 ;  /* 0x000000231b237221 */ /* 0x000fe20000010000 */
[----:B--2---:R-:W-:-:S02]  /*f380*/  SHF.L.U32 R36, R56, 0x10, RZ ;  /* 0x0000001038247819 */ /* 0x004fc400000006ff */
        /* <DEDUP_REMOVED lines=26> */
.L_x_721:
[----:B------:R-:W2:Y:S04]  /*f530*/  LDL.LU R27, [R1+0x240] ;  /* 0x00024000011b7983 */ /* 0x000ea80000300800 */
[----:B------:R-:W3:Y:S04]  /*f540*/  LDL.LU R56, [R1+0x570] ;  /* 0x0005700001387983 */ /* 0x000ee80000300800 */
[----:B------:R-:W4:Y:S04]  /*f550*/  LDL.LU R38, [R1+0x574] ;  /* 0x0005740001267983 */ /* 0x000f280000300800 */
[----:B------:R-:W5:Y:S01]  /*f560*/  LDL.LU R39, [R1+0x244] ;  /* 0x0002440001277983 */ /* 0x000f620000300800 */
[----:B------:R-:W-:-:S04]  /*f570*/  FMUL.FTZ R36, R47, R0 ;  /* 0x000000002f247220 */ /* 0x000fc80000410000 */
[----:B------:R-:W-:Y:S01]  /*f580*/  FFMA.FTZ R34, R52, R36, R34 ;  /* 0x0000002434227223 */ /* 0x000fe20000010022 */
[----:B------:R-:W-:Y:S01]  /*f590*/  FADD.FTZ R35, R35, R36 ;  /* 0x0000002423237221 */ /* 0x000fe20000010000 */
[----:B--2---:R-:W-:Y:S01]  /*f5a0*/  SHF.L.U32 R37, R27, 0x10, RZ ;  /* 0x000000101b257819 */ /* 0x004fe200000006ff */
[----:B------:R-:W-:Y:S01]  /*f5b0*/  FADD.FTZ R27, R30, R46 ;  /* 0x0000002e1e1b7221 */ /* 0x000fe20000010000 */
[----:B---3--:R-:W-:-:S03]  /*f5c0*/  SHF.L.U32 R30, R56, 0x10, RZ ;  /* 0x00000010381e7819 */ /* 0x008fc600000006ff */
[----:B------:R-:W-:Y:S02]  /*f5d0*/  FADD.FTZ R37, R37, -UR16 ;  /* 0x8000001025257e21 */ /* 0x000fe40008010000 */
        /* <DEDUP_REMOVED lines=25> */
.L_x_722:
        /* <DEDUP_REMOVED lines=11> */
[----:B------:R-:W-:-:S04]  /*f820*/  FMUL.FTZ R57, R36, R5 ;  /* 0x0000000524397220 */ /* 0x000fc80000410000 */
[----:B------:R-:W-:Y:S01]  /*f830*/  FFMA.FTZ R29, R37, R57, R29 ;  /* 0x00000039251d7223 */ /* 0x000fe2000001001d */
[----:B------:R-:W-:Y:S01]  /*f840*/  FADD.FTZ R57, R57, R35 ;  /* 0x0000002339397221 */ /* 0x000fe20000010000 */
[----:B--2---:R-:W-:Y:S02]  /*f850*/  SHF.L.U32 R30, R60, 0x10, RZ ;  /* 0x000000103c1e7819 */ /* 0x004fe400000006ff */
[----:B---3--:R-:W-:Y:S01]  /*f860*/  SHF.L.U32 R32, R56, 0x10, RZ ;  /* 0x0000001038207819 */ /* 0x008fe200000006ff */
[----:B------:R-:W-:Y:S02]  /*f870*/  FFMA.FTZ R56, R33, R28, R31 ;  /* 0x0000001c21387223 */ /* 0x000fe4000001001f */
        /* <DEDUP_REMOVED lines=25> */
.L_x_723:
        /* <DEDUP_REMOVED lines=16> */
[----:B------:R-:W-:-:S04]  /*fb10*/  FMUL.FTZ R58, R32, R5 ;  /* 0x00000005203a7220 */ /* 0x000fc80000410000 */
        /* <DEDUP_REMOVED lines=20> */
.L_x_724:
[----:B------:R-:W-:Y:S01]  /*fc60*/  FFMA.FTZ R23, R23, R24, R26 ;  /* 0x0000001817177223 */ /* 0x000fe2000001001a */
[----:B------:R-:W2:Y:S04]  /*fc70*/  LDL.LU R61, [R1+0x550] ;  /* 0x00055000013d7983 */ /* 0x000ea80000300800 */
[----:B------:R-:W3:Y:S01]  /*fc80*/  LDL.LU R26, [R1+0x54c] ;  /* 0x00054c00011a7983 */ /* 0x000ee20000300800 */
[----:B------:R-:W-:Y:S01]  /*fc90*/  FFMA.FTZ R28, R33, R58, R28 ;  /* 0x0000003a211c7223 */ /* 0x000fe2000001001c */
[----:B------:R-:W-:Y:S02]  /*fca0*/  FADD.FTZ R57, R58, R57 ;  /* 0x000000393a397221 */ /* 0x000fe40000010000 */
[----:B------:R-:W4:Y:S01]  /*fcb0*/  LDL R58, [R1+0x210] ;  /* 0x00021000013a7983 */ /* 0x000f220000100800 */
[----:B------:R-:W-:-:S03]  /*fcc0*/  FADD.FTZ R55, R55, R24 ;  /* 0x0000001837377221 */ /* 0x000fc60000010000 */
[----:B------:R-:W5:Y:S04]  /*fcd0*/  LDL.LU R24, [R1+0x548] ;  /* 0x0005480001187983 */ /* 0x000f680000300800 */
[----:B0-----:R-:W2:Y:S01]  /*fce0*/  LDL.LU R60, [R1+0x554] ;  /* 0x00055400013c7983 */ /* 0x001ea20000300800 */
[----:B------:R-:W-:Y:S01]  /*fcf0*/  FMUL.FTZ R30, R31, R0 ;  /* 0x000000001f1e7220 */ /* 0x000fe20000410000 */
[----:B------:R-:W-:-:S03]  /*fd00*/  FFMA.FTZ R56, R25, R22, R56 ;  /* 0x0000001619387223 */ /* 0x000fc60000010038 */
[----:B------:R-:W-:Y:S01]  /*fd10*/  FFMA.FTZ R28, R34, R30, R28 ;  /* 0x0000001e221c7223 */ /* 0x000fe2000001001c */
[----:B------:R-:W-:Y:S01]  /*fd20*/  FADD.FTZ R59, R57, R30 ;  /* 0x0000001e393b7221 */ /* 0x000fe20000010000 */
[----:B------:R-:W-:-:S04]  /*fd30*/  FMUL.FTZ R30, R29, R5 ;  /* 0x000000051d1e7220 */ /* 0x000fc80000410000 */
[----:B------:R-:W-:Y:S01]  /*fd40*/  FADD.FTZ R59, R30, R59 ;  /* 0x0000003b1e3b7221 */ /* 0x000fe20000010000 */
[----:B---3--:R-:W-:-:S05]  /*fd50*/  SHF.L.U32 R26, R26, 0x10, RZ ;  /* 0x000000101a1a7819 */ /* 0x008fca00000006ff */
[----:B------:R-:W-:Y:S01]  /*fd60*/  FADD.FTZ R25, R26, -UR16 ;  /* 0x800000101a197e21 */ /* 0x000fe20008010000 */
[----:B----4-:R-:W-:-:S03]  /*fd70*/  FFMA.FTZ R57, R58, R30, R28 ;  /* 0x0000001e3a397223 */ /* 0x010fc6000001001c */
[----:B------:R-:W-:-:S05]  /*fd80*/  FMUL.FTZ R58, R25, UR13 ;  /* 0x0000000d193a7c20 */ /* 0x000fca0008410000 */
[----:B------:R0:W-:Y:S01]  /*fd90*/  STL [R1+0x218], R58 ;  /* 0x0002183a01007387 */ /* 0x0001e20000100800 */
[----:B-----5:R-:W-:-:S05]  /*fda0*/  SHF.L.U32 R24, R24, 0x10, RZ ;  /* 0x0000001018187819 */ /* 0x020fca00000006ff */
[----:B------:R-:W-:Y:S01]  /*fdb0*/  FADD.FTZ R24, R24, -UR16 ;  /* 0x8000001018187e21 */ /* 0x000fe20008010000 */
[----:B--2---:R-:W-:Y:S02]  /*fdc0*/  SHF.L.U32 R28, R61, 0x10, RZ ;  /* 0x000000103d1c7819 */ /* 0x004fe400000006ff */
        /* <DEDUP_REMOVED lines=21> */
.L_x_725:
        /* <DEDUP_REMOVED lines=10> */
[----:B------:R-:W-:-:S04]  /*ffc0*/  FADD.FTZ R58, R27, -UR16 ;  /* 0x800000101b3a7e21 */ /* 0x000fc80008010000 */
[----:B------:R-:W-:-:S05]  /*ffd0*/  FMUL.FTZ R58, R58, UR13 ;  /* 0x0000000d3a3a7c20 */ /* 0x000fca0008410000 */
[----:B------:R0:W-:Y:S01]  /*ffe0*/  STL [R1+0x220], R58 ;  /* 0x0002203a01007387 */ /* 0x0001e20000100800 */
[----:B----4-:R-:W-:-:S05]  /*fff0*/  SHF.L.U32 R24, R24, 0x10, RZ ;  /* 0x0000001018187819 */ /* 0x010fca00000006ff */
[----:B------:R-:W-:Y:S01]  /*10000*/  FADD.FTZ R60, R24, -UR16 ;  /* 0x80000010183c7e21 */ /* 0x000fe20008010000 */
[----:B-----5:R-:W-:-:S03]  /*10010*/  SHF.L.U32 R24, R61, 0x10, RZ ;  /* 0x000000103d187819 */ /* 0x020fc600000006ff */
[----:B------:R-:W-:Y:S01]  /*10020*/  FMUL.FTZ R27, R60, UR13 ;  /* 0x0000000d3c1b7c20 */ /* 0x000fe20008410000 */
[----:B------:R-:W-:Y:S01]  /*10030*/  FMUL.FTZ R60, R26, R5 ;  /* 0x000000051a3c7220 */ /* 0x000fe20000410000 */
        /* <DEDUP_REMOVED lines=20> */
.L_x_726:
[----:B------:R-:W2:Y:S01]  /*10180*/  LDL R58, [R1+0x218] ;  /* 0x00021800013a7983 */ /* 0x000ea20000100800 */
[----:B------:R-:W-:Y:S01]  /*10190*/  FADD.FTZ R59, R60, R59 ;  /* 0x0000003b3c3b7221 */ /* 0x000fe20000010000 */
[----:B------:R-:W-:Y:S01]  /*101a0*/  FFMA.FTZ R19, R19, R18, R23 ;  /* 0x0000001213137223 */ /* 0x000fe20000010017 */
[----:B------:R-:W-:Y:S01]  /*101b0*/  FADD.FTZ R55, R55, R18 ;  /* 0x0000001237377221 */ /* 0x000fe20000010000 */
[----:B------:R-:W3:Y:S04]  /*101c0*/  LDL.LU R23, [R1+0x520] ;  /* 0x0005200001177983 */ /* 0x000ee80000300800 */
[----:B------:R-:W4:Y:S01]  /*101d0*/  LDL.LU R18, [R1+0x524] ;  /* 0x0005240001127983 */ /* 0x000f220000300800 */
[----:B--2---:R-:W-:Y:S01]  /*101e0*/  FFMA.FTZ R57, R58, R60, R57 ;  /* 0x0000003c3a397223 */ /* 0x004fe20000010039 */
[----:B------:R-:W-:-:S04]  /*101f0*/  FMUL.FTZ R58, R25, R0 ;  /* 0x00000000193a7220 */ /* 0x000fc80000410000 */
[----:B------:R-:W-:Y:S01]  /*10200*/  FFMA.FTZ R57, R27, R58, R57 ;  /* 0x0000003a1b397223 */ /* 0x000fe20000010039 */
[----:B------:R-:W-:Y:S02]  /*10210*/  FADD.FTZ R60, R59, R58 ;  /* 0x0000003a3b3c7221 */ /* 0x000fe40000010000 */
[----:B------:R-:W2:Y:S01]  /*10220*/  LDL R58, [R1+0x220] ;  /* 0x00022000013a7983 */ /* 0x000ea20000100800 */
[----:B------:R-:W-:Y:S01]  /*10230*/  FMUL.FTZ R61, R24, R5 ;  /* 0x00000005183d7220 */ /* 0x000fe20000410000 */
[----:B----4-:R-:W-:Y:S01]  /*10240*/  SHF.L.U32 R59, R18, 0x10, RZ ;  /* 0x00000010123b7819 */ /* 0x010fe200000006ff */
[----:B------:R-:W-:Y:S02]  /*10250*/  FFMA.FTZ R18, R21, R20, R56 ;  /* 0x0000001415127223 */ /* 0x000fe40000010038 */
[----:B------:R-:W4:Y:S01]  /*10260*/  LDL.LU R21, [R1+0x52c] ;  /* 0x00052c0001157983 */ /* 0x000f220000300800 */
[----:B---3--:R-:W-:Y:S01]  /*10270*/  SHF.L.U32 R23, R23, 0x10, RZ ;  /* 0x0000001017177819 */ /* 0x008fe200000006ff */
[----:B--2---:R-:W-:Y:S01]  /*10280*/  FFMA.FTZ R58, R58, R61, R57 ;  /* 0x0000003d3a3a7223 */ /* 0x004fe20000010039 */
[----:B------:R-:W-:-:S02]  /*10290*/  FADD.FTZ R57, R61, R60 ;  /* 0x0000003c3d397221 */ /* 0x000fc40000010000 */
[----:B------:R-:W2:Y:S01]  /*102a0*/  LDL.LU R60, [R1+0x528] ;  /* 0x00052800013c7983 */ /* 0x000ea20000300800 */
[----:B------:R-:W-:Y:S01]  /*102b0*/  FADD.FTZ R56, R23, -UR16 ;  /* 0x8000001017387e21 */ /* 0x000fe20008010000 */
[----:B------:R-:W-:-:S03]  /*102c0*/  FADD.FTZ R59, R59, -UR16 ;  /* 0x800000103b3b7e21 */ /* 0x000fc60008010000 */
[----:B------:R-:W-:-:S05]  /*102d0*/  FMUL.FTZ R56, R56, UR13 ;  /* 0x0000000d38387c20 */ /* 0x000fca0008410000 */
[----:B------:R0:W-:Y:S01]  /*102e0*/  STL [R1+0x21c], R56 ;  /* 0x00021c3801007387 */ /* 0x0001e20000100800 */
[----:B----4-:R-:W-:Y:S02]  /*102f0*/  SHF.L.U32 R21, R21, 0x10, RZ ;  /* 0x0000001015157819 */ /* 0x010fe400000006ff */
[----:B--2---:R-:W-:Y:S01]  /*10300*/  SHF.L.U32 R23, R60, 0x10, RZ ;  /* 0x000000103c177819 */ /* 0x004fe200000006ff */
        /* <DEDUP_REMOVED lines=21> */
.L_x_727:
[----:B0-----:R-:W2:Y:S04]  /*10460*/  LDL.LU R56, [R1+0x510] ;  /* 0x0005100001387983 */ /* 0x001ea80000300800 */
[----:B------:R-:W3:Y:S01]  /*10470*/  LDL.LU R61, [R1+0x518] ;  /* 0x00051800013d7983 */ /* 0x000ee20000300800 */
[----:B------:R-:W-:Y:S01]  /*10480*/  FMUL.FTZ R60, R23, R0 ;  /* 0x00000000173c7220 */ /* 0x000fe20000410000 */
[----:B--2---:R-:W-:Y:S01]  /*10490*/  SHF.L.U32 R59, R56, 0x10, RZ ;  /* 0x00000010383b7819 */ /* 0x004fe200000006ff */
[----:B------:R-:W-:Y:S02]  /*104a0*/  FADD.FTZ R56, R22, R20 ;  /* 0x0000001416387221 */ /* 0x000fe40000010000 */
[----:B------:R-:W2:Y:S04]  /*104b0*/  LDL R22, [R1+0x21c] ;  /* 0x00021c0001167983 */ /* 0x000ea80000100800 */
[----:B------:R-:W4:Y:S01]  /*104c0*/  LDL.LU R20, [R1+0x514] ;  /* 0x0005140001147983 */ /* 0x000f220000300800 */
[----:B------:R-:W-:Y:S01]  /*104d0*/  FADD.FTZ R57, R57, R60 ;  /* 0x0000003c39397221 */ /* 0x000fe20000010000 */
[----:B------:R-:W-:-:S04]  /*104e0*/  FADD.FTZ R59, R59, -UR16 ;  /* 0x800000103b3b7e21 */ /* 0x000fc80008010000 */
[----:B------:R-:W-:-:S05]  /*104f0*/  FMUL.FTZ R59, R59, UR13 ;  /* 0x0000000d3b3b7c20 */ /* 0x000fca0008410000 */
[----:B------:R0:W-:Y:S01]  /*10500*/  STL [R1+0x224], R59 ;  /* 0x0002243b01007387 */ /* 0x0001e20000100800 */
[----:B--2---:R-:W-:-:S03]  /*10510*/  FFMA.FTZ R58, R22, R60, R58 ;  /* 0x0000003c163a7223 */ /* 0x004fc6000001003a */
[----:B------:R-:W2:Y:S01]  /*10520*/  LDL.LU R60, [R1+0x51c] ;  /* 0x00051c00013c7983 */ /* 0x000ea20000300800 */
[----:B----4-:R-:W-:Y:S01]  /*10530*/  IMAD.U32 R20, R20, 0x10000, RZ ;  /* 0x0001000014147824 */ /* 0x010fe200078e00ff */
[----:B---3--:R-:W-:-:S03]  /*10540*/  SHF.L.U32 R22, R61, 0x10, RZ ;  /* 0x000000103d167819 */ /* 0x008fc600000006ff */
[----:B------:R-:W-:-:S04]  /*10550*/  FADD.FTZ R61, R20, -UR16 ;  /* 0x80000010143d7e21 */ /* 0x000fc80008010000 */
[----:B------:R-:W-:-:S05]  /*10560*/  FMUL.FTZ R61, R61, UR13 ;  /* 0x0000000d3d3d7c20 */ /* 0x000fca0008410000 */
[----:B------:R0:W-:Y:S01]  /*10570*/  STL [R1+0x230], R61 ;  /* 0x0002303d01007387 */ /* 0x0001e20000100800 */
[----:B--2---:R-:W-:Y:S01]  /*10580*/  SHF.L.U32 R20, R60, 0x10, RZ ;  /* 0x000000103c147819 */ /* 0x004fe200000006ff */
        /* <DEDUP_REMOVED lines=21> */
.L_x_728:
[----:B------:R-:W2:Y:S04]  /*106e0*/  LDL R59, [R1+0x228] ;  /* 0x00022800013b7983 */ /* 0x000ea80000100800 */
[----:B------:R-:W3:Y:S01]  /*106f0*/  LDL R61, [R1+0x224] ;  /* 0x00022400013d7983 */ /* 0x000ee20000100800 */
[----:B--2---:R-:W-:Y:S01]  /*10700*/  FFMA.FTZ R58, R59, R60, R58 ;  /* 0x0000003c3b3a7223 */ /* 0x004fe2000001003a */
[----:B------:R-:W-:Y:S01]  /*10710*/  FMUL.FTZ R59, R22, R0 ;  /* 0x00000000163b7220 */ /* 0x000fe20000410000 */
[----:B------:R-:W-:Y:S01]  /*10720*/  FADD.FTZ R60, R60, R57 ;  /* 0x000000393c3c7221 */ /* 0x000fe20000010000 */
[----:B------:R-:W-:Y:S02]  /*10730*/  FFMA.FTZ R57, R16, R15, R19 ;  /* 0x0000000f10397223 */ /* 0x000fe40000010013 */
[----:B---3--:R-:W-:Y:S01]  /*10740*/  FFMA.FTZ R58, R61, R59, R58 ;  /* 0x0000003b3d3a7223 */ /* 0x008fe2000001003a */
[----:B------:R-:W-:Y:S01]  /*10750*/  FADD.FTZ R59, R60, R59 ;  /* 0x0000003b3c3b7221 */ /* 0x000fe20000010000 */
[----:B------:R-:W2:Y:S04]  /*10760*/  LDL.LU R16, [R1+0x500] ;  /* 0x0005000001107983 */ /* 0x000ea80000300800 */
[----:B------:R-:W3:Y:S01]  /*10770*/  LDL R60, [R1+0x230] ;  /* 0x00023000013c7983 */ /* 0x000ee20000100800 */
[----:B------:R-:W-:-:S03]  /*10780*/  FMUL.FTZ R61, R20, R5 ;  /* 0x00000005143d7220 */ /* 0x000fc60000410000 */
[----:B------:R-:W4:Y:S01]  /*10790*/  LDL.LU R19, [R1+0x504] ;  /* 0x0005040001137983 */ /* 0x000f220000300800 */
[----:B------:R-:W-:Y:S01]  /*107a0*/  FADD.FTZ R55, R55, R15 ;  /* 0x0000000f37377221 */ /* 0x000fe20000010000 */
[----:B------:R-:W-:Y:S02]  /*107b0*/  FFMA.FTZ R15, R17, R13, R18 ;  /* 0x0000000d110f7223 */ /* 0x000fe40000010012 */
[----:B------:R-:W5:Y:S01]  /*107c0*/  LDL.LU R18, [R1+0x50c] ;  /* 0x00050c0001127983 */ /* 0x000f620000300800 */
[----:B---3--:R-:W-:-:S03]  /*107d0*/  FFMA.FTZ R60, R60, R61, R58 ;  /* 0x0000003d3c3c7223 */ /* 0x008fc6000001003a */
[----:B------:R-:W3:Y:S01]  /*107e0*/  LDL.LU R58, [R1+0x508] ;  /* 0x00050800013a7983 */ /* 0x000ee20000300800 */
[----:B--2---:R-:W-:Y:S02]  /*107f0*/  SHF.L.U32 R16, R16, 0x10, RZ ;  /* 0x0000001010107819 */ /* 0x004fe400000006ff */
[----:B----4-:R-:W-:-:S03]  /*10800*/  SHF.L.U32 R19, R19, 0x10, RZ ;  /* 0x0000001013137819 */ /* 0x010fc600000006ff */
[----:B------:R-:W-:Y:S02]  /*10810*/  FADD.FTZ R16, R16, -UR16 ;  /* 0x8000001010107e21 */ /* 0x000fe40008010000 */
[----:B------:R-:W-:Y:S02]  /*10820*/  FADD.FTZ R17, R19, -UR16 ;  /* 0x8000001013117e21 */ /* 0x000fe40008010000 */
[----:B------:R-:W-:-:S05]  /*10830*/  FMUL.FTZ R16, R16, UR13 ;  /* 0x0000000d10107c20 */ /* 0x000fca0008410000 */
[----:B------:R0:W-:Y:S01]  /*10840*/  STL [R1+0x22c], R16 ;  /* 0x00022c1001007387 */ /* 0x0001e20000100800 */
[----:B------:R-:W-:Y:S01]  /*10850*/  FADD.FTZ R59, R61, R59 ;  /* 0x0000003b3d3b7221 */ /* 0x000fe20000010000 */
[----:B-----5:R-:W-:Y:S02]  /*10860*/  SHF.L.U32 R18, R18, 0x10, RZ ;  /* 0x0000001012127819 */ /* 0x020fe400000006ff */
[----:B---3--:R-:W-:Y:S01]  /*10870*/  SHF.L.U32 R19, R58, 0x10, RZ ;  /* 0x000000103a137819 */ /* 0x008fe200000006ff */
        /* <DEDUP_REMOVED lines=21> */
.L_x_729:
[----:B------:R-:W-:Y:S01]  /*109d0*/  FADD.FTZ R56, R56, R13 ;  /* 0x0000000d38387221 */ /* 0x000fe20000010000 */
[----:B0-----:R-:W2:Y:S04]  /*109e0*/  LDL.LU R16, [R1+0x4f0] ;  /* 0x0004f00001107983 */ /* 0x001ea80000300800 */
[----:B------:R-:W3:Y:S04]  /*109f0*/  LDL R13, [R1+0x22c] ;  /* 0x00022c00010d7983 */ /* 0x000ee80000100800 */
[----:B------:R-:W4:Y:S04]  /*10a00*/  LDL.LU R58, [R1+0x4f4] ;  /* 0x0004f400013a7983 */ /* 0x000f280000300800 */
[----:B------:R-:W5:Y:S01]  /*10a10*/  LDL.LU R61, [R1+0x4fc] ;  /* 0x0004fc00013d7983 */ /* 0x000f620000300800 */
[----:B------:R-:W-:-:S04]  /*10a20*/  FMUL.FTZ R17, R19, R0 ;  /* 0x0000000013117220 */ /* 0x000fc80000410000 */
[----:B------:R-:W-:Y:S01]  /*10a30*/  FADD.FTZ R59, R59, R17 ;  /* 0x000000113b3b7221 */ /* 0x000fe20000010000 */
[----:B--2---:R-:W-:Y:S01]  /*10a40*/  SHF.L.U32 R16, R16, 0x10, RZ ;  /* 0x0000001010107819 */ /* 0x004fe200000006ff */
[----:B---3--:R-:W-:Y:S02]  /*10a50*/  FFMA.FTZ R13, R13, R17, R60 ;  /* 0x000000110d0d7223 */ /* 0x008fe4000001003c */
[----:B------:R-:W2:Y:S01]  /*10a60*/  LDL.LU R17, [R1+0x4f8] ;  /* 0x0004f80001117983 */ /* 0x000ea20000300800 */
[----:B----4-:R-:W-:Y:S01]  /*10a70*/  SHF.L.U32 R58, R58, 0x10, RZ ;  /* 0x000000103a3a7819 */ /* 0x010fe200000006ff */
[----:B------:R-:W-:-:S04]  /*10a80*/  FADD.FTZ R60, R16, -UR16 ;  /* 0x80000010103c7e21 */ /* 0x000fc80008010000 */
[----:B------:R-:W-:Y:S01]  /*10a90*/  FADD.FTZ R58, R58, -UR16 ;  /* 0x800000103a3a7e21 */ /* 0x000fe20008010000 */
[----:B-----5:R-:W-:Y:S01]  /*10aa0*/  SHF.L.U32 R16, R61, 0x10, RZ ;  /* 0x000000103d107819 */ /* 0x020fe200000006ff */
[----:B------:R-:W-:Y:S02]  /*10ab0*/  FMUL.FTZ R61, R60, UR13 ;  /* 0x0000000d3c3d7c20 */ /* 0x000fe40008410000 */
[----:B------:R-:W-:-:S03]  /*10ac0*/  FMUL.FTZ R58, R58, UR13 ;  /* 0x0000000d3a3a7c20 */ /* 0x000fc60008410000 */
        /* <DEDUP_REMOVED lines=24> */
.L_x_730:
[----:B------:R-:W2:Y:S01]  /*10c50*/  LDL R58, [R1+0x238] ;  /* 0x00023800013a7983 */ /* 0x000ea20000100800 */
[----:B------:R-:W-:Y:S01]  /*10c60*/  FFMA.FTZ R57, R11, R9, R57 ;  /* 0x000000090b397223 */ /* 0x000fe20000010039 */
[----:B------:R-:W-:Y:S02]  /*10c70*/  FADD.FTZ R55, R55, R9 ;  /* 0x0000000937377221 */ /* 0x000fe40000010000 */
[----:B------:R-:W3:Y:S01]  /*10c80*/  LDL R61, [R1+0x234] ;  /* 0x00023400013d7983 */ /* 0x000ee20000100800 */
[----:B------:R-:W-:-:S03]  /*10c90*/  FADD.FTZ R59, R60, R59 ;  /* 0x0000003b3c3b7221 */ /* 0x000fc60000010000 */
[----:B------:R-:W4:Y:S04]  /*10ca0*/  LDL.LU R9, [R1+0x4e4] ;  /* 0x0004e40001097983 */ /* 0x000f280000300800 */
[----:B------:R-:W5:Y:S01]  /*10cb0*/  LDL.LU R11, [R1+0x4e0] ;  /* 0x0004e000010b7983 */ /* 0x000f620000300800 */
[----:B--2---:R-:W-:Y:S01]  /*10cc0*/  FFMA.FTZ R13, R58, R60, R13 ;  /* 0x0000003c3a0d7223 */ /* 0x004fe2000001000d */
[----:B------:R-:W-:Y:S02]  /*10cd0*/  FMUL.FTZ R58, R17, R0 ;  /* 0x00000000113a7220 */ /* 0x000fe40000410000 */
[----:B------:R-:W2:Y:S02]  /*10ce0*/  LDL R60, [R1+0x240] ;  /* 0x00024000013c7983 */ /* 0x000ea40000100800 */
[----:B---3--:R-:W-:Y:S01]  /*10cf0*/  FFMA.FTZ R13, R61, R58, R13 ;  /* 0x0000003a3d0d7223 */ /* 0x008fe2000001000d */
[----:B------:R-:W-:Y:S01]  /*10d00*/  FADD.FTZ R59, R59, R58 ;  /* 0x0000003a3b3b7221 */ /* 0x000fe20000010000 */
[----:B----4-:R-:W-:Y:S01]  /*10d10*/  SHF.L.U32 R58, R9, 0x10, RZ ;  /* 0x00000010093a7819 */ /* 0x010fe200000006ff */
[----:B------:R-:W-:-:S02]  /*10d20*/  FFMA.FTZ R9, R14, R12, R15 ;  /* 0x0000000c0e097223 */ /* 0x000fc4000001000f */
[----:B------:R-:W3:Y:S04]  /*10d30*/  LDL.LU R15, [R1+0x4e8] ;  /* 0x0004e800010f7983 */ /* 0x000ee80000300800 */
[----:B------:R-:W4:Y:S01]  /*10d40*/  LDL.LU R14, [R1+0x4ec] ;  /* 0x0004ec00010e7983 */ /* 0x000f220000300800 */
[----:B-----5:R-:W-:Y:S01]  /*10d50*/  SHF.L.U32 R11, R11, 0x10, RZ ;  /* 0x000000100b0b7819 */ /* 0x020fe200000006ff */
[----:B------:R-:W-:-:S04]  /*10d60*/  FADD.FTZ R58, R58, -UR16 ;  /* 0x800000103a3a7e21 */ /* 0x000fc80008010000 */
[----:B------:R-:W-:Y:S01]  /*10d70*/  FADD.FTZ R11, R11, -UR16 ;  /* 0x800000100b0b7e21 */ /* 0x000fe20008010000 */
[----:B------:R-:W-:-:S03]  /*10d80*/  FMUL.FTZ R58, R58, UR13 ;  /* 0x0000000d3a3a7c20 */ /* 0x000fc60008410000 */
[----:B------:R-:W-:Y:S02]  /*10d90*/  FMUL.FTZ R11, R11, UR13 ;  /* 0x0000000d0b0b7c20 */ /* 0x000fe40008410000 */
[----:B------:R0:W-:Y:S04]  /*10da0*/  STL [R1+0x248], R58 ;  /* 0x0002483a01007387 */ /* 0x0001e80000100800 */
[----:B------:R0:W-:Y:S01]  /*10db0*/  STL [R1+0x23c], R11 ;  /* 0x00023c0b01007387 */ /* 0x0001e20000100800 */
[----:B------:R-:W-:-:S04]  /*10dc0*/  FMUL.FTZ R61, R16, R5 ;  /* 0x00000005103d7220 */ /* 0x000fc80000410000 */
[----:B------:R-:W-:Y:S01]  /*10dd0*/  FADD.FTZ R59, R61, R59 ;  /* 0x0000003b3d3b7221 */ /* 0x000fe20000010000 */
[----:B--2---:R-:W-:Y:S01]  /*10de0*/  FFMA.FTZ R60, R60, R61, R13 ;  /* 0x0000003d3c3c7223 */ /* 0x004fe2000001000d */
[----:B---3--:R-:W-:Y:S02]  /*10df0*/  SHF.L.U32 R15, R15, 0x10, RZ ;  /* 0x000000100f0f7819 */ /* 0x008fe400000006ff */
[----:B----4-:R-:W-:Y:S01]  /*10e00*/  SHF.L.U32 R14, R14, 0x10, RZ ;  /* 0x000000100e0e7819 */ /* 0x010fe200000006ff */
        /* <DEDUP_REMOVED lines=19> */
.L_x_731:
[----:B------:R-:W-:Y:S01]  /*10f40*/  FADD.FTZ R56, R56, R12 ;  /* 0x0000000c38387221 */ /* 0x000fe20000010000 */
[----:B------:R-:W2:Y:S04]  /*10f50*/  LDL.LU R11, [R1+0x4d0] ;  /* 0x0004d000010b7983 */ /* 0x000ea80000300800 */
        /* <DEDUP_REMOVED lines=38> */
.L_x_732:
[----:B------:R-:W2:Y:S01]  /*111c0*/  LDL R58, [R1+0x248] ;  /* 0x00024800013a7983 */ /* 0x000ea20000100800 */
[----:B------:R-:W-:-:S03]  /*111d0*/  FFMA.FTZ R57, R8, R7, R57 ;  /* 0x0000000708397223 */ /* 0x000fc60000010039 */
[----:B------:R-:W3:Y:S01]  /*111e0*/  LDL R8, [R1+0x244] ;  /* 0x0002440001087983 */ /* 0x000ee20000100800 */
[----:B------:R-:W-:Y:S01]  /*111f0*/  FADD.FTZ R59, R60, R59 ;  /* 0x0000003b3c3b7221 */ /* 0x000fe20000010000 */
[----:B------:R-:W-:Y:S02]  /*11200*/  FADD.FTZ R55, R55, R7 ;  /* 0x0000000737377221 */ /* 0x000fe40000010000 */
[----:B------:R-:W4:Y:S01]  /*11210*/  LDL.LU R7, [R1+0x4b8] ;  /* 0x0004b80001077983 */ /* 0x000f220000300800 */
[----:B------:R-:W-:-:S03]  /*11220*/  FFMA.FTZ R54, R54, R48, R9 ;  /* 0x0000003036367223 */ /* 0x000fc60000010009 */
[----:B------:R-:W5:Y:S04]  /*11230*/  LDL.LU R9, [R1+0x4c8] ;  /* 0x0004c80001097983 */ /* 0x000f680000300800 */
[----:B------:R-:W5:Y:S01]  /*11240*/  LDL.LU R61, [R1+0x4cc] ;  /* 0x0004cc00013d7983 */ /* 0x000f620000300800 */
[----:B--2---:R-:W-:Y:S01]  /*11250*/  FFMA.FTZ R12, R58, R60, R12 ;  /* 0x0000003c3a0c7223 */ /* 0x004fe2000001000c */
[----:B------:R-:W-:Y:S02]  /*11260*/  FMUL.FTZ R58, R13, R0 ;  /* 0x000000000d3a7220 */ /* 0x000fe40000410000 */
[----:B------:R-:W2:Y:S02]  /*11270*/  LDL R60, [R1+0x254] ;  /* 0x00025400013c7983 */ /* 0x000ea40000100800 */
[----:B---3--:R-:W-:Y:S01]  /*11280*/  FFMA.FTZ R12, R8, R58, R12 ;  /* 0x0000003a080c7223 */ /* 0x008fe2000001000c */
[----:B------:R-:W-:-:S02]  /*11290*/  FADD.FTZ R8, R59, R58 ;  /* 0x0000003a3b087221 */ /* 0x000fc40000010000 */
[----:B------:R-:W3:Y:S01]  /*112a0*/  LDL.LU R58, [R1+0x4bc] ;  /* 0x0004bc00013a7983 */ /* 0x000ee20000300800 */
[----:B----4-:R-:W-:Y:S01]  /*112b0*/  SHF.L.U32 R7, R7, 0x10, RZ ;  /* 0x0000001007077819 */ /* 0x010fe200000006ff */
[----:B------:R-:W-:-:S04]  /*112c0*/  FMUL.FTZ R59, R11, R5 ;  /* 0x000000050b3b7220 */ /* 0x000fc80000410000 */
[----:B------:R-:W-:Y:S01]  /*112d0*/  FADD.FTZ R7, R7, -UR16 ;  /* 0x8000001007077e21 */ /* 0x000fe20008010000 */
[----:B------:R-:W-:-:S03]  /*112e0*/  FADD.FTZ R8, R59, R8 ;  /* 0x000000083b087221 */ /* 0x000fc60000010000 */
[----:B------:R-:W-:-:S05]  /*112f0*/  FMUL.FTZ R7, R7, UR13 ;  /* 0x0000000d07077c20 */ /* 0x000fca0008410000 */
[----:B------:R0:W-:Y:S01]  /*11300*/  STL [R1+0x24c], R7 ;  /* 0x00024c0701007387 */ /* 0x0001e20000100800 */
[----:B---3--:R-:W-:Y:S01]  /*11310*/  SHF.L.U32 R58, R58, 0x10, RZ ;  /* 0x000000103a3a7819 */ /* 0x008fe200000006ff */
[----:B--2---:R-:W-:-:S04]  /*11320*/  FFMA.FTZ R60, R60, R59, R12 ;  /* 0x0000003b3c3c7223 */ /* 0x004fc8000001000c */
[----:B------:R-:W-:-:S04]  /*11330*/  FADD.FTZ R58, R58, -UR16 ;  /* 0x800000103a3a7e21 */ /* 0x000fc80008010000 */
[----:B------:R-:W-:-:S05]  /*11340*/  FMUL.FTZ R59, R58, UR13 ;  /* 0x0000000d3a3b7c20 */ /* 0x000fca0008410000 */
[----:B------:R0:W-:Y:S01]  /*11350*/  STL [R1+0x260], R59 ;  /* 0x0002603b01007387 */ /* 0x0001e20000100800 */
[----:B-----5:R-:W-:Y:S02]  /*11360*/  SHF.L.U32 R12, R9, 0x10, RZ ;  /* 0x00000010090c7819 */ /* 0x020fe400000006ff */
[----:B------:R-:W-:Y:S01]  /*11370*/  SHF.L.U32 R9, R61, 0x10, RZ ;  /* 0x000000103d097819 */ /* 0x000fe200000006ff */
        /* <DEDUP_REMOVED lines=19> */
.L_x_733:
[----:B0-----:R-:W2:Y:S01]  /*114b0*/  LDL.LU R7, [R1+0x4a0] ;  /* 0x0004a00001077983 */ /* 0x001ea20000300800 */
[----:B------:R-:W-:-:S03]  /*114c0*/  FADD.FTZ R56, R56, R48 ;  /* 0x0000003038387221 */ /* 0x000fc60000010000 */
[----:B------:R-:W3:Y:S04]  /*114d0*/  LDL R48, [R1+0x24c] ;  /* 0x00024c0001307983 */ /* 0x000ee80000100800 */
[----:B------:R-:W4:Y:S04]  /*114e0*/  LDL.LU R59, [R1+0x4a4] ;  /* 0x0004a400013b7983 */ /* 0x000f280000300800 */
[----:B------:R-:W5:Y:S01]  /*114f0*/  LDL.LU R61, [R1+0x4b0] ;  /* 0x0004b000013d7983 */ /* 0x000f620000300800 */
[----:B------:R-:W-:Y:S01]  /*11500*/  FMUL.FTZ R58, R12, R0 ;  /* 0x000000000c3a7220 */ /* 0x000fe20000410000 */
[----:B--2---:R-:W-:-:S03]  /*11510*/  SHF.L.U32 R7, R7, 0x10, RZ ;  /* 0x0000001007077819 */ /* 0x004fc600000006ff */
[----:B---3--:R-:W-:Y:S02]  /*11520*/  FFMA.FTZ R48, R48, R58, R60 ;  /* 0x0000003a30307223 */ /* 0x008fe4000001003c */
[----:B------:R-:W-:Y:S02]  /*11530*/  FADD.FTZ R60, R7, -UR16 ;  /* 0x80000010073c7e21 */ /* 0x000fe40008010000 */
[----:B------:R-:W2:Y:S01]  /*11540*/  LDL.LU R7, [R1+0x4b4] ;  /* 0x0004b40001077983 */ /* 0x000ea20000300800 */
[----:B----4-:R-:W-:Y:S01]  /*11550*/  SHF.L.U32 R59, R59, 0x10, RZ ;  /* 0x000000103b3b7819 */ /* 0x010fe200000006ff */
[----:B------:R-:W-:Y:S01]  /*11560*/  FADD.FTZ R58, R8, R58 ;  /* 0x0000003a083a7221 */ /* 0x000fe20000010000 */
        /* <DEDUP_REMOVED lines=28> */
.L_x_734:
[----:B------:R0:W-:Y:S04]  /*11730*/  STL [R1+0x6a4], R3 ;  /* 0x0006a40301007387 */ /* 0x0001e80000100800 */
[----:B------:R-:W2:Y:S04]  /*11740*/  LDL R60, [R1+0x260] ;  /* 0x00026000013c7983 */ /* 0x000ea80000100800 */
[----:B------:R1:W-:Y:S04]  /*11750*/  STL [R1+0x6a0], R2 ;  /* 0x0006a00201007387 */ /* 0x0003e80000100800 */
[----:B0-----:R-:W3:Y:S01]  /*11760*/  LDL.LU R3, [R1+0x214] ;  /* 0x0002140001037983 */ /* 0x001ee20000300800 */
[----:B------:R-:W-:Y:S01]  /*11770*/  FADD.FTZ R55, R55, R10 ;  /* 0x0000000a37377221 */ /* 0x000fe20000010000 */
[----:B------:R-:W-:-:S02]  /*11780*/  FFMA.FTZ R54, R53, R49, R54 ;  /* 0x0000003135367223 */ /* 0x000fc40000010036 */
[----:B------:R-:W4:Y:S04]  /*11790*/  LDL.LU R53, [R1+0x498] ;  /* 0x0004980001357983 */ /* 0x000f280000300800 */
[----:B-1----:R-:W4:Y:S04]  /*117a0*/  LDL R2, [R1+0x35c] ;  /* 0x00035c0001027983 */ /* 0x002f280000100800 */
[----:B------:R-:W4:Y:S01]  /*117b0*/  LDL.LU R61, [R1+0x49c] ;  /* 0x00049c00013d7983 */ /* 0x000f220000300800 */
[----:B------:R-:W-:Y:S01]  /*117c0*/  FADD.FTZ R58, R59, R58 ;  /* 0x0000003a3b3a7221 */ /* 0x000fe20000010000 */
[----:B--2---:R-:W-:Y:S01]  /*117d0*/  FFMA.FTZ R48, R60, R59, R48 ;  /* 0x0000003b3c307223 */ /* 0x004fe20000010030 */
[----:B------:R-:W-:Y:S01]  /*117e0*/  FMUL.FTZ R60, R8, R0 ;  /* 0x00000000083c7220 */ /* 0x000fe20000410000 */
[----:B------:R-:W2:Y:S01]  /*117f0*/  LDL.LU R59, [R1+0x490] ;  /* 0x00049000013b7983 */ /* 0x000ea20000300800 */
[----:B---3--:R-:W-:-:S03]  /*11800*/  FFMA.FTZ R57, R3, R10, R57 ;  /* 0x0000000a03397223 */ /* 0x008fc60000010039 */
[----:B------:R-:W3:Y:S01]  /*11810*/  LDL R10, [R1+0x25c] ;  /* 0x00025c00010a7983 */ /* 0x000ee20000100800 */
[----:B------:R-:W-:-:S03]  /*11820*/  FADD.FTZ R58, R58, R60 ;  /* 0x0000003c3a3a7221 */ /* 0x000fc60000010000 */
[----:B------:R0:W5:Y:S01]  /*11830*/  LDL.LU R3, [R1+0x6a4] ;  /* 0x0006a40001037983 */ /* 0x0001620000300800 */
[----:B---3--:R-:W-:-:S03]  /*11840*/  FFMA.FTZ R48, R10, R60, R48 ;  /* 0x0000003c0a307223 */ /* 0x008fc60000010030 */
[----:B------:R-:W3:Y:S01]  /*11850*/  LDL.LU R60, [R1+0x494] ;  /* 0x00049400013c7983 */ /* 0x000ee20000300800 */
[----:B------:R-:W-:-:S04]  /*11860*/  FMUL.FTZ R10, R7, R5 ;  /* 0x00000005070a7220 */ /* 0x000fc80000410000 */
[----:B----4-:R-:W-:Y:S01]  /*11870*/  FFMA.FTZ R48, R2, R10, R48 ;  /* 0x0000000a02307223 */ /* 0x010fe20000010030 */
[----:B------:R-:W-:Y:S01]  /*11880*/  FADD.FTZ R58, R10, R58 ;  /* 0x0000003a0a3a7221 */ /* 0x000fe20000010000 */
[----:B------:R-:W-:Y:S01]  /*11890*/  SHF.L.U32 R10, R53, 0x10, RZ ;  /* 0x00000010350a7819 */ /* 0x000fe200000006ff */
[----:B------:R0:W5:Y:S01]  /*118a0*/  LDL.LU R2, [R1+0x6a0] ;  /* 0x0006a00001027983 */ /* 0x0001620000300800 */
[----:B------:R-:W-:-:S05]  /*118b0*/  SHF.L.U32 R53, R61, 0x10, RZ ;  /* 0x000000103d357819 */ /* 0x000fca00000006ff */
[----:B------:R1:W-:Y:S04]  /*118c0*/  STL [R1+0x2f4], R53 ;  /* 0x0002f43501007387 */ /* 0x0003e80000100800 */
[----:B------:R0:W5:Y:S01]  /*118d0*/  LDL R61, [R1+0x2f4] ;  /* 0x0002f400013d7983 */ /* 0x0001620000100800 */
[----:B--2---:R-:W-:-:S05]  /*118e0*/  SHF.L.U32 R59, R59, 0x10, RZ ;  /* 0x000000103b3b7819 */ /* 0x004fca00000006ff */
[----:B------:R-:W-:-:S04]  /*118f0*/  FADD.FTZ R59, R59, -UR16 ;  /* 0x800000103b3b7e21 */ /* 0x000fc80008010000 */
[----:B-1----:R-:W-:-:S05]  /*11900*/  FMUL.FTZ R53, R59, UR13 ;  /* 0x0000000d3b357c20 */ /* 0x002fca0008410000 */
        /* <DEDUP_REMOVED lines=25> */
.L_x_735:
[----:B-----5:R2:W-:Y:S04]  /*11aa0*/  STL [R1+0x6a0], R2 ;  /* 0x0006a00201007387 */ /* 0x0205e80000100800 */
[----:B------:R-:W3:Y:S04]  /*11ab0*/  LDL.LU R59, [R1+0x480] ;  /* 0x00048000013b7983 */ /* 0x000ee80000300800 */
[----:B0-----:R-:W4:Y:S04]  /*11ac0*/  LDL.LU R60, [R1+0x48c] ;  /* 0x00048c00013c7983 */ /* 0x001f280000300800 */
        /* <DEDUP_REMOVED lines=10> */
[----:B------:R-:W-:Y:S01]  /*11b70*/  FADD.FTZ R59, R59, -UR16 ;  /* 0x800000103b3b7e21 */ /* 0x000fe20008010000 */
[----:B------:R-:W-:-:S03]  /*11b80*/  IMAD.U32 R60, R60, 0x10000, RZ ;  /* 0x000100003c3c7824 */ /* 0x000fc600078e00ff */
[----:B------:R-:W-:Y:S02]  /*11b90*/  FMUL.FTZ R59, R59, UR13 ;  /* 0x0000000d3b3b7c20 */ /* 0x000fe40008410000 */
[----:B------:R-:W-:Y:S04]  /*11ba0*/  STL [R1+0x2d4], R60 ;  /* 0x0002d43c01007387 */ /* 0x000fe80000100800 */
[----:B------:R-:W-:Y:S01]  /*11bb0*/  STL [R1+0x360], R59 ;  /* 0x0003603b01007387 */ /* 0x000fe20000100800 */
[----:B--2---:R-:W-:-:S05]  /*11bc0*/  SHF.L.U32 R53, R53, 0x10, RZ ;  /* 0x0000001035357819 */ /* 0x004fca00000006ff */
[----:B------:R2:W-:Y:S02]  /*11bd0*/  STL [R1+0x2cc], R53 ;  /* 0x0002cc3501007387 */ /* 0x0005e40000100800 */
[----:B--2---:R-:W-:Y:S01]  /*11be0*/  FADD.FTZ R53, R49, -UR16 ;  /* 0x8000001031357e21 */ /* 0x004fe20008010000 */
[----:B------:R-:W-:-:S03]  /*11bf0*/  FMUL.FTZ R49, R61, R5 ;  /* 0x000000053d317220 */ /* 0x000fc60000410000 */
[----:B-1----:R-:W-:-:S05]  /*11c00*/  FMUL.FTZ R61, R53, UR13 ;  /* 0x0000000d353d7c20 */ /* 0x002fca0008410000 */
[----:B------:R0:W-:Y:S01]  /*11c10*/  STL [R1+0x364], R61 ;  /* 0x0003643d01007387 */ /* 0x0001e20000100800 */
[----:B------:R-:W-:Y:S05]  /*11c20*/  @!P0 BRA `(.L_x_736) ;  /* 0x0000000000588947 */ /* 0x000fea0003800000 */
[----:B------:R-:W-:-:S04]  /*11c30*/  FFMA.FTZ R59, R59, R0, R3 ;  /* 0x000000003b3b7223 */ /* 0x000fc80000010003 */
        /* <DEDUP_REMOVED lines=8> */
[----:B-----5:R-:W-:-:S03]  /*11cc0*/  FFMA.FTZ R59, R61, R5, R2 ;  /* 0x000000053d3b7223 */ /* 0x020fc60000010002 */
        /* <DEDUP_REMOVED lines=12> */
.L_x_736:
[----:B-----5:R2:W-:Y:S01]  /*11d90*/  STL [R1+0x6a0], R2 ;  /* 0x0006a00201007387 */ /* 0x0205e20000100800 */
[----:B------:R-:W-:-:S03]  /*11da0*/  FFMA.FTZ R57, R51, R50, R57 ;  /* 0x0000003233397223 */ /* 0x000fc60000010039 */
[----:B-1----:R-:W3:Y:S01]  /*11db0*/  LDL R53, [R1+0x2cc] ;  /* 0x0002cc0001357983 */ /* 0x002ee20000100800 */
[----:B------:R-:W-:-:S03]  /*11dc0*/  FADD.FTZ R55, R55, R50 ;  /* 0x0000003237377221 */ /* 0x000fc60000010000 */
[----:B------:R-:W4:Y:S04]  /*11dd0*/  LDL R50, [R1+0x360] ;  /* 0x0003600001327983 */ /* 0x000f280000100800 */
[----:B--2---:R-:W2:Y:S01]  /*11de0*/  LDL R2, [R1+0x368] ;  /* 0x0003680001027983 */ /* 0x004ea20000100800 */
[----:B------:R-:W-:-:S03]  /*11df0*/  FADD.FTZ R58, R49, R58 ;  /* 0x0000003a313a7221 */ /* 0x000fc60000010000 */
[----:B------:R-:W4:Y:S04]  /*11e00*/  LDL.LU R51, [R1+0x474] ;  /* 0x0004740001337983 */ /* 0x000f280000300800 */
[----:B------:R-:W0:Y:S04]  /*11e10*/  LDL.LU R60, [R1+0x478] ;  /* 0x00047800013c7983 */ /* 0x000e280000300800 */
[----:B------:R-:W4:Y:S01]  /*11e20*/  LDL.LU R59, [R1+0x47c] ;  /* 0x00047c00013b7983 */ /* 0x000f220000300800 */
[----:B---3--:R-:W-:Y:S01]  /*11e30*/  FMUL.FTZ R53, R53, R0 ;  /* 0x0000000035357220 */ /* 0x008fe20000410000 */
[----:B--2---:R-:W-:-:S02]  /*11e40*/  FFMA.FTZ R48, R2, R49, R48 ;  /* 0x0000003102307223 */ /* 0x004fc40000010030 */
[----:B------:R-:W2:Y:S02]  /*11e50*/  LDL.LU R49, [R1+0x470] ;  /* 0x0004700001317983 */ /* 0x000ea40000300800 */
[----:B----4-:R-:W-:Y:S01]  /*11e60*/  FFMA.FTZ R48, R50, R53, R48 ;  /* 0x0000003532307223 */ /* 0x010fe20000010030 */
[----:B------:R-:W-:Y:S01]  /*11e70*/  FADD.FTZ R50, R58, R53 ;  /* 0x000000353a327221 */ /* 0x000fe20000010000 */
[----:B------:R1:W5:Y:S04]  /*11e80*/  LDL.LU R2, [R1+0x6a0] ;  /* 0x0006a00001027983 */ /* 0x0003680000300800 */
[----:B------:R-:W3:Y:S01]  /*11e90*/  LDL R53, [R1+0x2d4] ;  /* 0x0002d40001357983 */ /* 0x000ee20000100800 */
[----:B------:R-:W-:Y:S01]  /*11ea0*/  SHF.L.U32 R51, R51, 0x10, RZ ;  /* 0x0000001033337819 */ /* 0x000fe200000006ff */
[----:B------:R-:W-:-:S04]  /*11eb0*/  FFMA.FTZ R54, R52, R47, R54 ;  /* 0x0000002f34367223 */ /* 0x000fc80000010036 */
[----:B------:R-:W-:-:S04]  /*11ec0*/  FADD.FTZ R51, R51, -UR16 ;  /* 0x8000001033337e21 */ /* 0x000fc80008010000 */
[----:B------:R-:W-:-:S05]  /*11ed0*/  FMUL.FTZ R52, R51, UR13 ;  /* 0x0000000d33347c20 */ /* 0x000fca0008410000 */
[----:B------:R1:W-:Y:S01]  /*11ee0*/  STL [R1+0x358], R52 ;  /* 0x0003583401007387 */ /* 0x0003e20000100800 */
[----:B--2---:R-:W-:-:S05]  /*11ef0*/  SHF.L.U32 R49, R49, 0x10, RZ ;  /* 0x0000001031317819 */ /* 0x004fca00000006ff */
[----:B------:R-:W-:Y:S01]  /*11f00*/  FADD.FTZ R49, R49, -UR16 ;  /* 0x8000001031317e21 */ /* 0x000fe20008010000 */
[----:B---3--:R-:W-:-:S04]  /*11f10*/  FMUL.FTZ R53, R53, R5 ;  /* 0x0000000535357220 */ /* 0x008fc80000410000 */
[----:B------:R-:W-:Y:S01]  /*11f20*/  FFMA.FTZ R48, R61, R53, R48 ;  /* 0x000000353d307223 */ /* 0x000fe20000010030 */
[----:B0-----:R-:W-:Y:S02]  /*11f30*/  SHF.L.U32 R61, R60, 0x10, RZ ;  /* 0x000000103c3d7819 */ /* 0x001fe400000006ff */
[----:B------:R-:W-:Y:S01]  /*11f40*/  SHF.L.U32 R60, R59, 0x10, RZ ;  /* 0x000000103b3c7819 */ /* 0x000fe200000006ff */
[----:B------:R-:W-:-:S05]  /*11f50*/  FMUL.FTZ R59, R49, UR13 ;  /* 0x0000000d313b7c20 */ /* 0x000fca0008410000 */
[----:B------:R1:W-:Y:S01]  /*11f60*/  STL [R1+0x354], R59 ;  /* 0x0003543b01007387 */ /* 0x0003e20000100800 */
[----:B------:R-:W-:Y:S01]  /*11f70*/  FADD.FTZ R50, R53, R50 ;  /* 0x0000003235327221 */ /* 0x000fe20000010000 */
        /* <DEDUP_REMOVED lines=9> */
[----:B-----5:R-:W-:-:S03]  /*12010*/  FFMA.FTZ R49, R52, R5, R2 ;  /* 0x0000000534317223 */ /* 0x020fc60000010002 */
        /* <DEDUP_REMOVED lines=9> */
.L_x_737:
        /* <DEDUP_REMOVED lines=8> */
[----:B------:R-:W-:Y:S01]  /*12130*/  FMUL.FTZ R51, R60, R5 ;  /* 0x000000053c337220 */ /* 0x000fe20000410000 */
[----:B--2---:R-:W-:Y:S02]  /*12140*/  SHF.L.U32 R49, R49, 0x10, RZ ;  /* 0x0000001031317819 */ /* 0x004fe400000006ff */
[----:B---3--:R-:W-:-:S03]  /*12150*/  SHF.L.U32 R52, R52, 0x10, RZ ;  /* 0x0000001034347819 */ /* 0x008fc600000006ff */
[----:B------:R-:W-:Y:S01]  /*12160*/  FADD.FTZ R49, R49, -UR16 ;  /* 0x8000001031317e21 */ /* 0x000fe20008010000 */
[----:B----4-:R-:W-:Y:S01]  /*12170*/  SHF.L.U32 R59, R58, 0x10, RZ ;  /* 0x000000103a3b7819 */ /* 0x010fe200000006ff */
[----:B------:R-:W-:Y:S01]  /*12180*/  FADD.FTZ R52, R52, -UR16 ;  /* 0x8000001034347e21 */ /* 0x000fe20008010000 */
[----:B------:R-:W-:Y:S01]  /*12190*/  SHF.L.U32 R58, R53, 0x10, RZ ;  /* 0x00000010353a7819 */ /* 0x000fe200000006ff */
[----:B------:R-:W-:Y:S02]  /*121a0*/  FMUL.FTZ R53, R49, UR13 ;  /* 0x0000000d31357c20 */ /* 0x000fe40008410000 */
[----:B------:R-:W-:-:S03]  /*121b0*/  FMUL.FTZ R56, R52, UR13 ;  /* 0x0000000d34387c20 */ /* 0x000fc60008410000 */
        /* <DEDUP_REMOVED lines=11> */
[----:B-----5:R-:W-:-:S03]  /*12270*/  FFMA.FTZ R49, R56, R5, R2 ;  /* 0x0000000538317223 */ /* 0x020fc60000010002 */
        /* <DEDUP_REMOVED lines=9> */
.L_x_738:
[----:B------:R-:W2:Y:S01]  /*12310*/  LDL R49, [R1+0x358] ;  /* 0x0003580001317983 */ /* 0x000ea20000100800 */
[----:B------:R-:W-:Y:S01]  /*12320*/  FFMA.FTZ R45, R45, R44, R57 ;  /* 0x0000002c2d2d7223 */ /* 0x000fe20000010039 */
[----:B------:R-:W-:Y:S01]  /*12330*/  FADD.FTZ R50, R51, R50 ;  /* 0x0000003233327221 */ /* 0x000fe20000010000 */
[----:B------:R-:W-:Y:S01]  /*12340*/  FADD.FTZ R44, R55, R44 ;  /* 0x0000002c372c7221 */ /* 0x000fe20000010000 */
[----:B------:R-:W3:Y:S04]  /*12350*/  LDL R52, [R1+0x34c] ;  /* 0x00034c0001347983 */ /* 0x000ee80000100800 */
[----:B------:R-:W4:Y:S04]  /*12360*/  LDL.LU R55, [R1+0x450] ;  /* 0x0004500001377983 */ /* 0x000f280000300800 */
[----:B0-----:R-:W3:Y:S04]  /*12370*/  LDL.LU R56, [R1+0x45c] ;  /* 0x00045c0001387983 */ /* 0x001ee80000300800 */
[----:B------:R-:W3:Y:S01]  /*12380*/  LDL.LU R57, [R1+0x458] ;  /* 0x0004580001397983 */ /* 0x000ee20000300800 */
[----:B--2---:R-:W-:Y:S01]  /*12390*/  FFMA.FTZ R48, R49, R51, R48 ;  /* 0x0000003331307223 */ /* 0x004fe20000010030 */
[----:B------:R-:W-:-:S02]  /*123a0*/  FMUL.FTZ R49, R59, R0 ;  /* 0x000000003b317220 */ /* 0x000fc40000410000 */
[----:B------:R-:W2:Y:S02]  /*123b0*/  LDL.LU R51, [R1+0x454] ;  /* 0x0004540001337983 */ /* 0x000ea40000300800 */
[----:B------:R-:W-:Y:S01]  /*123c0*/  FFMA.FTZ R48, R53, R49, R48 ;  /* 0x0000003135307223 */ /* 0x000fe20000010030 */
[----:B------:R-:W-:Y:S01]  /*123d0*/  FADD.FTZ R49, R50, R49 ;  /* 0x0000003132317221 */ /* 0x000fe20000010000 */
[----:B----4-:R-:W-:-:S05]  /*123e0*/  SHF.L.U32 R50, R55, 0x10, RZ ;  /* 0x0000001037327819 */ /* 0x010fca00000006ff */
[----:B------:R-:W-:-:S04]  /*123f0*/  FADD.FTZ R50, R50, -UR16 ;  /* 0x8000001032327e21 */ /* 0x000fc80008010000 */
[----:B------:R-:W-:-:S05]  /*12400*/  FMUL.FTZ R55, R50, UR13 ;  /* 0x0000000d32377c20 */ /* 0x000fca0008410000 */
[----:B------:R0:W-:Y:S01]  /*12410*/  STL [R1+0x340], R55 ;  /* 0x0003403701007387 */ /* 0x0001e20000100800 */
[----:B------:R-:W-:Y:S01]  /*12420*/  FMUL.FTZ R53, R58, R5 ;  /* 0x000000053a357220 */ /* 0x000fe20000410000 */
[----:B------:R-:W-:Y:S01]  /*12430*/  FFMA.FTZ R46, R46, R39, R54 ;  /* 0x000000272e2e7223 */ /* 0x000fe20000010036 */
[----:B---3--:R-:W-:Y:S02]  /*12440*/  SHF.L.U32 R57, R57, 0x10, RZ ;  /* 0x0000001039397819 */ /* 0x008fe400000006ff */
[----:B------:R-:W-:Y:S01]  /*12450*/  FFMA.FTZ R52, R52, R53, R48 ;  /* 0x0000003534347223 */ /* 0x000fe20000010030 */
[----:B------:R-:W-:Y:S01]  /*12460*/  FADD.FTZ R49, R53, R49 ;  /* 0x0000003135317221 */ /* 0x000fe20000010000 */
[----:B------:R-:W-:Y:S02]  /*12470*/  SHF.L.U32 R56, R56, 0x10, RZ ;  /* 0x0000001038387819 */ /* 0x000fe400000006ff */
[----:B--2---:R-:W-:-:S05]  /*12480*/  SHF.L.U32 R51, R51, 0x10, RZ ;  /* 0x0000001033337819 */ /* 0x004fca00000006ff */
        /* <DEDUP_REMOVED lines=22> */
.L_x_739:
[----:B------:R-:W2:Y:S04]  /*125f0*/  LDL.LU R48, [R1+0x440] ;  /* 0x0004400001307983 */ /* 0x000ea80000300800 */
[----:B0-----:R-:W3:Y:S04]  /*12600*/  LDL.LU R51, [R1+0x444] ;  /* 0x0004440001337983 */ /* 0x001ee80000300800 */
        /* <DEDUP_REMOVED lines=36> */
.L_x_740:
[----:B0-----:R-:W2:Y:S01]  /*12850*/  LDL R48, [R1+0x344] ;  /* 0x0003440001307983 */ /* 0x001ea20000100800 */
[----:B------:R-:W-:-:S03]  /*12860*/  FADD.FTZ R49, R50, R49 ;  /* 0x0000003132317221 */ /* 0x000fc60000010000 */
[----:B------:R-:W3:Y:S04]  /*12870*/  LDL.LU R52, [R1+0x438] ;  /* 0x0004380001347983 */ /* 0x000ee80000300800 */
[----:B------:R-:W4:Y:S01]  /*12880*/  LDL.LU R51, [R1+0x43c] ;  /* 0x00043c0001337983 */ /* 0x000f220000300800 */
[----:B--2---:R-:W-:Y:S01]  /*12890*/  FFMA.FTZ R39, R48, R50, R39 ;  /* 0x0000003230277223 */ /* 0x004fe20000010027 */
[----:B------:R-:W-:Y:S02]  /*128a0*/  FMUL.FTZ R48, R55, R0 ;  /* 0x0000000037307220 */ /* 0x000fe40000410000 */
[----:B------:R-:W2:Y:S01]  /*128b0*/  LDL R50, [R1+0x338] ;  /* 0x0003380001327983 */ /* 0x000ea20000100800 */
[----:B------:R-:W-:Y:S01]  /*128c0*/  FFMA.FTZ R45, R37, R36, R45 ;  /* 0x00000024252d7223 */ /* 0x000fe2000001002d */
[----:B------:R-:W-:Y:S01]  /*128d0*/  FADD.FTZ R44, R44, R36 ;  /* 0x000000242c2c7221 */ /* 0x000fe20000010000 */
[----:B------:R-:W-:Y:S01]  /*128e0*/  FADD.FTZ R37, R49, R48 ;  /* 0x0000003031257221 */ /* 0x000fe20000010000 */
[----:B------:R-:W3:Y:S01]  /*128f0*/  LDL.LU R36, [R1+0x430] ;  /* 0x0004300001247983 */ /* 0x000ee20000300800 */
[----:B--2---:R-:W-:-:S03]  /*12900*/  FFMA.FTZ R39, R50, R48, R39 ;  /* 0x0000003032277223 */ /* 0x004fc60000010027 */
[----:B------:R-:W2:Y:S01]  /*12910*/  LDL.LU R48, [R1+0x434] ;  /* 0x0004340001307983 */ /* 0x000ea20000300800 */
[----:B------:R-:W-:Y:S01]  /*12920*/  FMUL.FTZ R50, R54, R5 ;  /* 0x0000000536327220 */ /* 0x000fe20000410000 */
[----:B---3--:R-:W-:Y:S01]  /*12930*/  SHF.L.U32 R36, R36, 0x10, RZ ;  /* 0x0000001024247819 */ /* 0x008fe200000006ff */
[----:B------:R-:W-:Y:S02]  /*12940*/  FFMA.FTZ R46, R38, R35, R46 ;  /* 0x00000023262e7223 */ /* 0x000fe4000001002e */
[----:B------:R-:W-:Y:S02]  /*12950*/  FADD.FTZ R37, R50, R37 ;  /* 0x0000002532257221 */ /* 0x000fe40000010000 */
[----:B------:R-:W-:Y:S01]  /*12960*/  FADD.FTZ R36, R36, -UR16 ;  /* 0x8000001024247e21 */ /* 0x000fe20008010000 */
[----:B--2---:R-:W-:Y:S01]  /*12970*/  SHF.L.U32 R49, R48, 0x10, RZ ;  /* 0x0000001030317819 */ /* 0x004fe200000006ff */
[----:B------:R-:W-:Y:S01]  /*12980*/  FFMA.FTZ R48, R53, R50, R39 ;  /* 0x0000003235307223 */ /* 0x000fe20000010027 */
[----:B------:R-:W-:-:S02]  /*12990*/  SHF.L.U32 R53, R52, 0x10, RZ ;  /* 0x0000001034357819 */ /* 0x000fc400000006ff */
[----:B----4-:R-:W-:Y:S01]  /*129a0*/  SHF.L.U32 R52, R51, 0x10, RZ ;  /* 0x0000001033347819 */ /* 0x010fe200000006ff */
[----:B------:R-:W-:Y:S01]  /*129b0*/  FADD.FTZ R49, R49, -UR16 ;  /* 0x8000001031317e21 */ /* 0x000fe20008010000 */
[----:B------:R-:W-:-:S03]  /*129c0*/  FMUL.FTZ R51, R36, UR13 ;  /* 0x0000000d24337c20 */ /* 0x000fc60008410000 */
[----:B------:R-:W-:Y:S02]  /*129d0*/  FMUL.FTZ R39, R49, UR13 ;  /* 0x0000000d31277c20 */ /* 0x000fe40008410000 */
        /* <DEDUP_REMOVED lines=21> */
.L_x_741:
        /* <DEDUP_REMOVED lines=38> */
.L_x_742:
[----:B0-----:R-:W2:Y:S01]  /*12d90*/  LDL R36, [R1+0x334] ;  /* 0x0003340001247983 */ /* 0x001ea20000100800 */
[----:B------:R-:W-:Y:S01]  /*12da0*/  FFMA.FTZ R45, R33, R32, R45 ;  /* 0x00000020212d7223 */ /* 0x000fe2000001002d */
[----:B------:R-:W-:Y:S02]  /*12db0*/  FADD.FTZ R44, R44, R32 ;  /* 0x000000202c2c7221 */ /* 0x000fe40000010000 */
[----:B------:R-:W3:Y:S04]  /*12dc0*/  LDL R32, [R1+0x328] ;  /* 0x0003280001207983 */ /* 0x000ee80000100800 */
[----:B------:R-:W4:Y:S01]  /*12dd0*/  LDL.LU R39, [R1+0x41c] ;  /* 0x00041c0001277983 */ /* 0x000f220000300800 */
[----:B------:R-:W-:-:S03]  /*12de0*/  FADD.FTZ R37, R38, R37 ;  /* 0x0000002526257221 */ /* 0x000fc60000010000 */
[----:B------:R-:W4:Y:S04]  /*12df0*/  LDL.LU R33, [R1+0x408] ;  /* 0x0004080001217983 */ /* 0x000f280000300800 */
[----:B------:R-:W4:Y:S01]  /*12e00*/  LDL.LU R48, [R1+0x418] ;  /* 0x0004180001307983 */ /* 0x000f220000300800 */
[----:B------:R-:W-:Y:S01]  /*12e10*/  FFMA.FTZ R46, R34, R31, R46 ;  /* 0x0000001f222e7223 */ /* 0x000fe2000001002e */
[----:B--2---:R-:W-:Y:S02]  /*12e20*/  FFMA.FTZ R35, R36, R38, R35 ;  /* 0x0000002624237223 */ /* 0x004fe40000010023 */
[----:B------:R-:W2:Y:S01]  /*12e30*/  LDL.LU R38, [R1+0x40c] ;  /* 0x00040c0001267983 */ /* 0x000ea20000300800 */
[----:B------:R-:W-:-:S04]  /*12e40*/  FMUL.FTZ R36, R51, R0 ;  /* 0x0000000033247220 */ /* 0x000fc80000410000 */
[----:B---3--:R-:W-:Y:S01]  /*12e50*/  FFMA.FTZ R32, R32, R36, R35 ;  /* 0x0000002420207223 */ /* 0x008fe20000010023 */
[----:B------:R-:W-:Y:S01]  /*12e60*/  FADD.FTZ R37, R37, R36 ;  /* 0x0000002425257221 */ /* 0x000fe20000010000 */
[----:B------:R-:W-:-:S04]  /*12e70*/  FMUL.FTZ R36, R50, R5 ;  /* 0x0000000532247220 */ /* 0x000fc80000410000 */
[----:B------:R-:W-:Y:S01]  /*12e80*/  FFMA.FTZ R32, R49, R36, R32 ;  /* 0x0000002431207223 */ /* 0x000fe20000010020 */
[----:B------:R-:W-:Y:S01]  /*12e90*/  FADD.FTZ R34, R36, R37 ;  /* 0x0000002524227221 */ /* 0x000fe20000010000 */
[----:B----4-:R-:W-:-:S05]  /*12ea0*/  SHF.L.U32 R36, R39, 0x10, RZ ;  /* 0x0000001027247819 */ /* 0x010fca00000006ff */
[----:B------:R0:W-:Y:S04]  /*12eb0*/  STL [R1+0x250], R36 ;  /* 0x0002502401007387 */ /* 0x0001e80000100800 */
[----:B------:R1:W5:Y:S01]  /*12ec0*/  LDL R37, [R1+0x250] ;  /* 0x0002500001257983 */ /* 0x0003620000100800 */
[----:B------:R-:W-:Y:S02]  /*12ed0*/  SHF.L.U32 R33, R33, 0x10, RZ ;  /* 0x0000001021217819 */ /* 0x000fe400000006ff */
[----:B------:R-:W-:-:S03]  /*12ee0*/  SHF.L.U32 R49, R48, 0x10, RZ ;  /* 0x0000001030317819 */ /* 0x000fc600000006ff */
[----:B------:R-:W-:-:S04]  /*12ef0*/  FADD.FTZ R33, R33, -UR16 ;  /* 0x8000001021217e21 */ /* 0x000fc80008010000 */
[----:B------:R-:W-:-:S05]  /*12f00*/  FMUL.FTZ R48, R33, UR13 ;  /* 0x0000000d21307c20 */ /* 0x000fca0008410000 */
[----:B------:R1:W-:Y:S01]  /*12f10*/  STL [R1+0x320], R48 ;  /* 0x0003203001007387 */ /* 0x0003e20000100800 */
[----:B--2---:R-:W-:-:S05]  /*12f20*/  SHF.L.U32 R35, R38, 0x10, RZ ;  /* 0x0000001026237819 */ /* 0x004fca00000006ff */
[----:B------:R-:W-:-:S04]  /*12f30*/  FADD.FTZ R35, R35, -UR16 ;  /* 0x8000001023237e21 */ /* 0x000fc80008010000 */
[----:B0-----:R-:W-:-:S05]  /*12f40*/  FMUL.FTZ R36, R35, UR13 ;  /* 0x0000000d23247c20 */ /* 0x001fca0008410000 */
[----:B------:R1:W-:Y:S01]  /*12f50*/  STL [R1+0x324], R36 ;  /* 0x0003242401007387 */ /* 0x0003e20000100800 */
[----:B------:R-:W-:Y:S05]  /*12f60*/  @!P0 BRA `(.L_x_743) ;  /* 0x00000000004c8947 */ /* 0x000fea0003800000 */
        /* <DEDUP_REMOVED lines=19> */
.L_x_743:
        /* <DEDUP_REMOVED lines=38> */
.L_x_744:
[----:B------:R2:W-:Y:S04]  /*13300*/  STL [R1+0x6a0], R2 ;  /* 0x0006a00201007387 */ /* 0x0005e80000100800 */
[----:B-1----:R-:W3:Y:S04]  /*13310*/  LDL R33, [R1+0x324] ;  /* 0x0003240001217983 */ /* 0x002ee80000100800 */
[----:B------:R-:W4:Y:S04]  /*13320*/  LDL R36, [R1+0x318] ;  /* 0x0003180001247983 */ /* 0x000f280000100800 */
[----:B--2---:R-:W2:Y:S01]  /*13330*/  LDL.LU R2, [R1+0x210] ;  /* 0x0002100001027983 */ /* 0x004ea20000300800 */
[----:B------:R-:W-:-:S03]  /*13340*/  FADD.FTZ R44, R44, R29 ;  /* 0x0000001d2c2c7221 */ /* 0x000fc60000010000 */
[----:B0-----:R-:W4:Y:S01]  /*13350*/  LDL.LU R37, [R1+0x3f4] ;  /* 0x0003f40001257983 */ /* 0x001f220000300800 */
[----:B------:R-:W-:-:S03]  /*13360*/  FADD.FTZ R34, R35, R34 ;  /* 0x0000002223227221 */ /* 0x000fc60000010000 */
[----:B------:R-:W4:Y:S01]  /*13370*/  LDL.LU R38, [R1+0x3f0] ;  /* 0x0003f00001267983 */ /* 0x000f220000300800 */
[----:B--2---:R-:W-:-:S03]  /*13380*/  FFMA.FTZ R45, R2, R29, R45 ;  /* 0x0000001d022d7223 */ /* 0x004fc6000001002d */
[----:B------:R-:W2:Y:S01]  /*13390*/  LDL.LU R29, [R1+0x3e8] ;  /* 0x0003e800011d7983 */ /* 0x000ea20000300800 */
[----:B---3--:R-:W-:-:S03]  /*133a0*/  FFMA.FTZ R32, R33, R35, R32 ;  /* 0x0000002321207223 */ /* 0x008fc60000010020 */
[----:B------:R-:W3:Y:S01]  /*133b0*/  LDL.LU R35, [R1+0x3ec] ;  /* 0x0003ec0001237983 */ /* 0x000ee20000300800 */
[----:B------:R-:W-:-:S03]  /*133c0*/  FMUL.FTZ R33, R48, R0 ;  /* 0x0000000030217220 */ /* 0x000fc60000410000 */
[----:B------:R0:W5:Y:S01]  /*133d0*/  LDL.LU R2, [R1+0x6a0] ;  /* 0x0006a00001027983 */ /* 0x0001620000300800 */
[----:B----4-:R-:W-:Y:S01]  /*133e0*/  FFMA.FTZ R32, R36, R33, R32 ;  /* 0x0000002124207223 */ /* 0x010fe20000010020 */
[----:B------:R-:W-:Y:S01]  /*133f0*/  FADD.FTZ R33, R34, R33 ;  /* 0x0000002122217221 */ /* 0x000fe20000010000 */
[----:B------:R-:W-:-:S04]  /*13400*/  FMUL.FTZ R36, R47, R5 ;  /* 0x000000052f247220 */ /* 0x000fc80000410000 */
[----:B------:R-:W-:Y:S01]  /*13410*/  FFMA.FTZ R32, R39, R36, R32 ;  /* 0x0000002427207223 */ /* 0x000fe20000010020 */
[----:B--2---:R-:W-:Y:S01]  /*13420*/  SHF.L.U32 R34, R29, 0x10, RZ ;  /* 0x000000101d227819 */ /* 0x004fe200000006ff */
[----:B------:R-:W-:Y:S01]  /*13430*/  FFMA.FTZ R29, R30, R28, R46 ;  /* 0x0000001c1e1d7223 */ /* 0x000fe2000001002e */
[----:B------:R-:W-:-:S05]  /*13440*/  SHF.L.U32 R30, R37, 0x10, RZ ;  /* 0x00000010251e7819 */ /* 0x000fca00000006ff */
[----:B------:R0:W-:Y:S04]  /*13450*/  STL [R1+0x270], R30 ;  /* 0x0002701e01007387 */ /* 0x0001e80000100800 */
[----:B------:R0:W5:Y:S01]  /*13460*/  LDL R37, [R1+0x270] ;  /* 0x0002700001257983 */ /* 0x0001620000100800 */
[----:B---3--:R-:W-:Y:S02]  /*13470*/  IMAD.U32 R35, R35, 0x10000, RZ ;  /* 0x0001000023237824 */ /* 0x008fe400078e00ff */
[----:B------:R-:W-:Y:S02]  /*13480*/  FADD.FTZ R34, R34, -UR16 ;  /* 0x8000001022227e21 */ /* 0x000fe40008010000 */
[----:B------:R-:W-:Y:S02]  /*13490*/  FADD.FTZ R35, R35, -UR16 ;  /* 0x8000001023237e21 */ /* 0x000fe40008010000 */
[----:B------:R-:W-:-:S02]  /*134a0*/  FMUL.FTZ R39, R34, UR13 ;  /* 0x0000000d22277c20 */ /* 0x000fc40008410000 */
[----:B------:R-:W-:-:S03]  /*134b0*/  FMUL.FTZ R35, R35, UR13 ;  /* 0x0000000d23237c20 */ /* 0x000fc60008410000 */
[----:B------:R0:W-:Y:S04]  /*134c0*/  STL [R1+0x310], R39 ;  /* 0x0003102701007387 */ /* 0x0001e80000100800 */
[----:B------:R0:W-:Y:S01]  /*134d0*/  STL [R1+0x314], R35 ;  /* 0x0003142301007387 */ /* 0x0001e20000100800 */
[----:B------:R-:W-:Y:S01]  /*134e0*/  FADD.FTZ R33, R36, R33 ;  /* 0x0000002124217221 */ /* 0x000fe20000010000 */
        /* <DEDUP_REMOVED lines=21> */
.L_x_745:
        /* <DEDUP_REMOVED lines=40> */
.L_x_746:
[----:B0-2---:R-:W2:Y:S01]  /*138c0*/  LDL R33, [R1+0x314] ;  /* 0x0003140001217983 */ /* 0x005ea20000100800 */
[----:B------:R-:W-:-:S03]  /*138d0*/  FADD.FTZ R34, R30, R28 ;  /* 0x0000001c1e227221 */ /* 0x000fc60000010000 */
[----:B------:R-:W3:Y:S04]  /*138e0*/  LDL.LU R28, [R1+0x218] ;  /* 0x00021800011c7983 */ /* 0x000ee80000300800 */
[----:B------:R-:W4:Y:S04]  /*138f0*/  LDL R35, [R1+0x258] ;  /* 0x0002580001237983 */ /* 0x000f280000100800 */
[----:B------:R-:W5:Y:S04]  /*13900*/  LDL.LU R36, [R1+0x3cc] ;  /* 0x0003cc0001247983 */ /* 0x000f680000300800 */
[----:B-1----:R-:W5:Y:S01]  /*13910*/  LDL.LU R37, [R1+0x3c8] ;  /* 0x0003c80001257983 */ /* 0x002f620000300800 */
[----:B--2---:R-:W-:Y:S01]  /*13920*/  FFMA.FTZ R32, R33, R30, R32 ;  /* 0x0000001e21207223 */ /* 0x004fe20000010020 */
[----:B------:R-:W-:-:S02]  /*13930*/  FADD.FTZ R30, R44, R26 ;  /* 0x0000001a2c1e7221 */ /* 0x000fc40000010000 */
[----:B------:R-:W2:Y:S01]  /*13940*/  LDL R44, [R1+0x308] ;  /* 0x00030800012c7983 */ /* 0x000ea20000100800 */
[----:B---3--:R-:W-:-:S03]  /*13950*/  FFMA.FTZ R28, R28, R26, R45 ;  /* 0x0000001a1c1c7223 */ /* 0x008fc6000001002d */
[----:B------:R-:W3:Y:S04]  /*13960*/  LDL.LU R45, [R1+0x3bc] ;  /* 0x0003bc00012d7983 */ /* 0x000ee80000300800 */
[----:B------:R-:W3:Y:S01]  /*13970*/  LDL.LU R26, [R1+0x3b8] ;  /* 0x0003b800011a7983 */ /* 0x000ee20000300800 */
[----:B------:R-:W-:Y:S01]  /*13980*/  FMUL.FTZ R33, R39, R0 ;  /* 0x0000000027217220 */ /* 0x000fe20000410000 */
[----:B----4-:R-:W-:-:S03]  /*13990*/  FMUL.FTZ R35, R35, R5 ;  /* 0x0000000523237220 */ /* 0x010fc60000410000 */
[----:B------:R-:W-:Y:S01]  /*139a0*/  FADD.FTZ R34, R34, R33 ;  /* 0x0000002122227221 */ /* 0x000fe20000010000 */
[----:B------:R-:W-:-:S03]  /*139b0*/  FFMA.FTZ R29, R27, R25, R29 ;  /* 0x000000191b1d7223 */ /* 0x000fc6000001001d */
[----:B------:R-:W-:Y:S01]  /*139c0*/  FADD.FTZ R27, R35, R34 ;  /* 0x00000022231b7221 */ /* 0x000fe20000010000 */
[----:B-----5:R-:W-:-:S05]  /*139d0*/  SHF.L.U32 R34, R36, 0x10, RZ ;  /* 0x0000001024227819 */ /* 0x020fca00000006ff */
[----:B------:R0:W-:Y:S01]  /*139e0*/  STL [R1+0x29c], R34 ;  /* 0x00029c2201007387 */ /* 0x0001e20000100800 */
[----:B--2---:R-:W-:Y:S01]  /*139f0*/  FFMA.FTZ R32, R44, R33, R32 ;  /* 0x000000212c207223 */ /* 0x004fe20000010020 */
[----:B---3--:R-:W-:Y:S02]  /*13a00*/  SHF.L.U32 R33, R45, 0x10, RZ ;  /* 0x000000102d217819 */ /* 0x008fe400000006ff */
[----:B------:R-:W-:-:S03]  /*13a10*/  SHF.L.U32 R26, R26, 0x10, RZ ;  /* 0x000000101a1a7819 */ /* 0x000fc600000006ff */
[----:B------:R-:W-:Y:S01]  /*13a20*/  FADD.FTZ R33, R33, -UR16 ;  /* 0x8000001021217e21 */ /* 0x000fe20008010000 */
[----:B------:R-:W-:Y:S01]  /*13a30*/  FFMA.FTZ R32, R38, R35, R32 ;  /* 0x0000002326207223 */ /* 0x000fe20000010020 */
[----:B------:R-:W-:Y:S01]  /*13a40*/  FADD.FTZ R26, R26, -UR16 ;  /* 0x800000101a1a7e21 */ /* 0x000fe20008010000 */
[----:B------:R-:W-:Y:S01]  /*13a50*/  MOV R35, R34 ;  /* 0x0000002200237202 */ /* 0x000fe20000000f00 */
[----:B0-----:R-:W-:Y:S02]  /*13a60*/  FMUL.FTZ R34, R33, UR13 ;  /* 0x0000000d21227c20 */ /* 0x001fe40008410000 */
[----:B------:R-:W-:-:S03]  /*13a70*/  FMUL.FTZ R44, R26, UR13 ;  /* 0x0000000d1a2c7c20 */ /* 0x000fc60008410000 */
        /* <DEDUP_REMOVED lines=23> */
.L_x_747:
[----:B------:R-:W2:Y:S04]  /*13bf0*/  LDL.LU R26, [R1+0x3a8] ;  /* 0x0003a800011a7983 */ /* 0x000ea80000300800 */
[----:B0-----:R-:W3:Y:S04]  /*13c00*/  LDL.LU R34, [R1+0x3ac] ;  /* 0x0003ac0001227983 */ /* 0x001ee80000300800 */
[----:B------:R-:W4:Y:S04]  /*13c10*/  LDL.LU R37, [R1+0x3b0] ;  /* 0x0003b00001257983 */ /* 0x000f280000300800 */
[----:B------:R-:W5:Y:S01]  /*13c20*/  LDL.LU R36, [R1+0x3b4] ;  /* 0x0003b40001247983 */ /* 0x000f620000300800 */
[----:B------:R-:W-:Y:S01]  /*13c30*/  FMUL.FTZ R33, R38, R0 ;  /* 0x0000000026217220 */ /* 0x000fe20000410000 */
[----:B------:R-:W-:-:S03]  /*13c40*/  FADD.FTZ R25, R31, R25 ;  /* 0x000000191f197221 */ /* 0x000fc60000010000 */
[----:B------:R-:W-:Y:S01]  /*13c50*/  FADD.FTZ R31, R27, R33 ;  /* 0x000000211b1f7221 */ /* 0x000fe20000010000 */
[----:B------:R-:W-:Y:S01]  /*13c60*/  FFMA.FTZ R32, R44, R33, R32 ;  /* 0x000000212c207223 */ /* 0x000fe20000010020 */
        /* <DEDUP_REMOVED lines=8> */
[----:B-1----:R-:W-:Y:S02]  /*13cf0*/  FMUL.FTZ R35, R34, UR13 ;  /* 0x0000000d22237c20 */ /* 0x002fe40008410000 */
        /* <DEDUP_REMOVED lines=21> */
.L_x_748:
[----:B0-----:R-:W2:Y:S01]  /*13e50*/  LDL R27, [R1+0x304] ;  /* 0x00030400011b7983 */ /* 0x001ea20000100800 */
[----:B------:R-:W-:-:S03]  /*13e60*/  FADD.FTZ R31, R26, R31 ;  /* 0x0000001f1a1f7221 */ /* 0x000fc60000010000 */
[----:B------:R-:W3:Y:S04]  /*13e70*/  LDL.LU R33, [R1+0x3a4] ;  /* 0x0003a40001217983 */ /* 0x000ee80000300800 */
[----:B------:R-:W4:Y:S04]  /*13e80*/  LDL.LU R44, [R1+0x21c] ;  /* 0x00021c00012c7983 */ /* 0x000f280000300800 */
[----:B------:R-:W3:Y:S04]  /*13e90*/  LDL.LU R45, [R1+0x39c] ;  /* 0x00039c00012d7983 */ /* 0x000ee80000300800 */
[----:B------:R-:W3:Y:S01]  /*13ea0*/  LDL.LU R34, [R1+0x3a0] ;  /* 0x0003a00001227983 */ /* 0x000ee20000300800 */
[----:B--2---:R-:W-:-:S03]  /*13eb0*/  FFMA.FTZ R32, R27, R26, R32 ;  /* 0x0000001a1b207223 */ /* 0x004fc60000010020 */
[----:B------:R-:W2:Y:S01]  /*13ec0*/  LDL.LU R26, [R1+0x220] ;  /* 0x00022000011a7983 */ /* 0x000ea20000300800 */
[----:B------:R-:W-:Y:S01]  /*13ed0*/  FMUL.FTZ R27, R37, R0 ;  /* 0x00000000251b7220 */ /* 0x000fe20000410000 */
[----:B--2---:R-:W-:Y:S01]  /*13ee0*/  FFMA.FTZ R26, R26, R24, R28 ;  /* 0x000000181a1a7223 */ /* 0x004fe2000001001c */
[----:B------:R-:W-:Y:S01]  /*13ef0*/  FADD.FTZ R24, R30, R24 ;  /* 0x000000181e187221 */ /* 0x000fe20000010000 */
[----:B------:R-:W2:Y:S04]  /*13f00*/  LDL.LU R28, [R1+0x398] ;  /* 0x00039800011c7983 */ /* 0x000ea80000300800 */
[----:B------:R-:W3:Y:S01]  /*13f10*/  LDL R30, [R1+0x2f8] ;  /* 0x0002f800011e7983 */ /* 0x000ee20000100800 */
[----:B----4-:R-:W-:Y:S01]  /*13f20*/  FFMA.FTZ R29, R44, R23, R29 ;  /* 0x000000172c1d7223 */ /* 0x010fe2000001001d */
[----:B---3--:R-:W-:Y:S01]  /*13f30*/  FFMA.FTZ R30, R30, R27, R32 ;  /* 0x0000001b1e1e7223 */ /* 0x008fe20000010020 */
[----:B------:R-:W-:Y:S01]  /*13f40*/  FADD.FTZ R27, R31, R27 ;  /* 0x0000001b1f1b7221 */ /* 0x000fe20000010000 */
[----:B------:R-:W-:-:S04]  /*13f50*/  FMUL.FTZ R32, R36, R5 ;  /* 0x0000000524207220 */ /* 0x000fc80000410000 */
[----:B------:R-:W-:Y:S01]  /*13f60*/  FFMA.FTZ R30, R35, R32, R30 ;  /* 0x00000020231e7223 */ /* 0x000fe2000001001e */
[----:B------:R-:W-:Y:S01]  /*13f70*/  FADD.FTZ R27, R32, R27 ;  /* 0x0000001b201b7221 */ /* 0x000fe20000010000 */
[----:B------:R-:W-:-:S05]  /*13f80*/  SHF.L.U32 R32, R33, 0x10, RZ ;  /* 0x0000001021207819 */ /* 0x000fca00000006ff */
[----:B------:R0:W-:Y:S04]  /*13f90*/  STL [R1+0x2a0], R32 ;  /* 0x0002a02001007387 */ /* 0x0001e80000100800 */
[----:B------:R1:W5:Y:S01]  /*13fa0*/  LDL R44, [R1+0x2a0] ;  /* 0x0002a000012c7983 */ /* 0x0003620000100800 */
[----:B--2---:R-:W-:Y:S02]  /*13fb0*/  SHF.L.U32 R28, R28, 0x10, RZ ;  /* 0x000000101c1c7819 */ /* 0x004fe400000006ff */
[----:B------:R-:W-:-:S03]  /*13fc0*/  SHF.L.U32 R31, R45, 0x10, RZ ;  /* 0x000000102d1f7819 */ /* 0x000fc600000006ff */
[----:B------:R-:W-:Y:S02]  /*13fd0*/  FADD.FTZ R28, R28, -UR16 ;  /* 0x800000101c1c7e21 */ /* 0x000fe40008010000 */
[----:B------:R-:W-:Y:S01]  /*13fe0*/  FADD.FTZ R31, R31, -UR16 ;  /* 0x800000101f1f7e21 */ /* 0x000fe20008010000 */
[----:B------:R-:W-:Y:S01]  /*13ff0*/  SHF.L.U32 R35, R34, 0x10, RZ ;  /* 0x0000001022237819 */ /* 0x000fe200000006ff */
[----:B------:R-:W-:Y:S02]  /*14000*/  FMUL.FTZ R34, R28, UR13 ;  /* 0x0000000d1c227c20 */ /* 0x000fe40008410000 */
[----:B0-----:R-:W-:-:S03]  /*14010*/  FMUL.FTZ R32, R31, UR13 ;  /* 0x0000000d1f207c20 */ /* 0x001fc60008410000 */
[----:B------:R1:W-:Y:S04]  /*14020*/  STL [R1+0x2ec], R34 ;  /* 0x0002ec2201007387 */ /* 0x0003e80000100800 */
        /* <DEDUP_REMOVED lines=16> */
[----:B-1---5:R-:W-:Y:S01]  /*14130*/  FMUL.FTZ R32, R44, R31 ;  /* 0x0000001f2c207220 */ /* 0x022fe20000410000 */
[----:B------:R-:W-:-:S04]  /*14140*/  FADD.FTZ R31, -R31, 1 ;  /* 0x3f8000001f1f7421 */ /* 0x000fc80000010100 */
[----:B------:R-:W-:-:S04]  /*14150*/  FFMA.FTZ R31, R28, R31, 1 ;  /* 0x3f8000001c1f7423 */ /* 0x000fc8000001001f */
[----:B------:R-:W-:-:S05]  /*14160*/  FMUL.FTZ R44, R32, R31 ;  /* 0x0000001f202c7220 */ /* 0x000fca0000410000 */
[----:B------:R0:W-:Y:S02]  /*14170*/  STL [R1+0x2a0], R44 ;  /* 0x0002a02c01007387 */ /* 0x0001e40000100800 */
.L_x_749:
[----:B------:R-:W2:Y:S04]  /*14180*/  LDL.LU R28, [R1+0x388] ;  /* 0x00038800011c7983 */ /* 0x000ea80000300800 */
[----:B------:R-:W3:Y:S04]  /*14190*/  LDL.LU R45, [R1+0x38c] ;  /* 0x00038c00012d7983 */ /* 0x000ee80000300800 */
[----:B------:R-:W4:Y:S04]  /*141a0*/  LDL.LU R33, [R1+0x390] ;  /* 0x0003900001217983 */ /* 0x000f280000300800 */
[----:B-1----:R-:W4:Y:S01]  /*141b0*/  LDL.LU R32, [R1+0x394] ;  /* 0x0003940001207983 */ /* 0x002f220000300800 */
        /* <DEDUP_REMOVED lines=16> */
[----:B------:R-:W-:-:S04]  /*142c0*/  FFMA.FTZ R23, R31, R0, R3 ;  /* 0x000000001f177223 */ /* 0x000fc80000010003 */
[----:B-1----:R-:W-:-:S06]  /*142d0*/  FMUL.FTZ R31, R23, -1.4426950216293334961 ;  /* 0xbfb8aa3b171f7820 */ /* 0x002fcc0000410000 */
        /* <DEDUP_REMOVED lines=16> */
.L_x_750:
[----:B------:R-:W2:Y:S04]  /*143e0*/  LDL R23, [R1+0x2f0] ;  /* 0x0002f00001177983 */ /* 0x000ea80000100800 */
[----:B------:R3:W-:Y:S04]  /*143f0*/  STL [R1+0x6a0], R2 ;  /* 0x0006a00201007387 */ /* 0x0007e80000100800 */
[----:B-1----:R-:W4:Y:S04]  /*14400*/  LDL R31, [R1+0x2e4] ;  /* 0x0002e400011f7983 */ /* 0x002f280000100800 */
[----:B------:R-:W4:Y:S04]  /*14410*/  LDL.LU R32, [R1+0x380] ;  /* 0x0003800001207983 */ /* 0x000f280000300800 */
[----:B---3--:R-:W3:Y:S01]  /*14420*/  LDL.LU R2, [R1+0x228] ;  /* 0x0002280001027983 */ /* 0x008ee20000300800 */
[----:B------:R-:W-:Y:S01]  /*14430*/  FADD.FTZ R27, R28, R27 ;  /* 0x0000001b1c1b7221 */ /* 0x000fe20000010000 */
[----:B------:R-:W-:-:S02]  /*14440*/  FADD.FTZ R24, R24, R21 ;  /* 0x0000001518187221 */ /* 0x000fc40000010000 */
[----:B0-----:R-:W3:Y:S01]  /*14450*/  LDL.LU R44, [R1+0x384] ;  /* 0x00038400012c7983 */ /* 0x001ee20000300800 */
[----:B--2---:R-:W-:Y:S01]  /*14460*/  FFMA.FTZ R30, R23, R28, R30 ;  /* 0x0000001c171e7223 */ /* 0x004fe2000001001e */
[----:B------:R-:W-:Y:S02]  /*14470*/  FMUL.FTZ R23, R34, R0 ;  /* 0x0000000022177220 */ /* 0x000fe40000410000 */
[----:B------:R-:W2:Y:S02]  /*14480*/  LDL.LU R28, [R1+0x374] ;  /* 0x00037400011c7983 */ /* 0x000ea40000300800 */
[----:B----4-:R-:W-:Y:S01]  /*14490*/  FFMA.FTZ R30, R31, R23, R30 ;  /* 0x000000171f1e7223 */ /* 0x010fe2000001001e */
[----:B---3--:R-:W-:Y:S01]  /*144a0*/  FFMA.FTZ R26, R2, R21, R26 ;  /* 0x00000015021a7223 */ /* 0x008fe2000001001a */
[----:B------:R-:W-:Y:S01]  /*144b0*/  FADD.FTZ R21, R27, R23 ;  /* 0x000000171b157221 */ /* 0x000fe20000010000 */
[----:B------:R-:W-:Y:S01]  /*144c0*/  FMUL.FTZ R31, R33, R5 ;  /* 0x00000005211f7220 */ /* 0x000fe20000410000 */
[----:B------:R-:W3:Y:S04]  /*144d0*/  LDL.LU R23, [R1+0x224] ;  /* 0x0002240001177983 */ /* 0x000ee80000300800 */
[----:B------:R-:W4:Y:S01]  /*144e0*/  LDL.LU R27, [R1+0x370] ;  /* 0x00037000011b7983 */ /* 0x000f220000300800 */
[----:B------:R-:W-:Y:S01]  /*144f0*/  FFMA.FTZ R30, R45, R31, R30 ;  /* 0x0000001f2d1e7223 */ /* 0x000fe2000001001e */
[----:B------:R-:W-:-:S02]  /*14500*/  FADD.FTZ R21, R31, R21 ;  /* 0x000000151f157221 */ /* 0x000fc40000010000 */
[----:B------:R0:W5:Y:S01]  /*14510*/  LDL.LU R2, [R1+0x6a0] ;  /* 0x0006a00001027983 */ /* 0x0001620000300800 */
[----:B---3--:R-:W-:Y:S01]  /*14520*/  FFMA.FTZ R23, R23, R22, R29 ;  /* 0x0000001617177223 */ /* 0x008fe2000001001d */
[----:B------:R-:W-:-:S04]  /*14530*/  SHF.L.U32 R29, R32, 0x10, RZ ;  /* 0x00000010201d7819 */ /* 0x000fc800000006ff */
[----:B------:R-:W-:Y:S01]  /*14540*/  MOV R32, R29 ;  /* 0x0000001d00207202 */ /* 0x000fe20000000f00 */
[----:B------:R1:W-:Y:S02]  /*14550*/  STL [R1+0x280], R29 ;  /* 0x0002801d01007387 */ /* 0x0003e40000100800 */
[----:B-1----:R-:W-:-:S05]  /*14560*/  SHF.L.U32 R29, R44, 0x10, RZ ;  /* 0x000000102c1d7819 */ /* 0x002fca00000006ff */
[----:B------:R0:W-:Y:S04]  /*14570*/  STL [R1+0x290], R29 ;  /* 0x0002901d01007387 */ /* 0x0001e80000100800 */
[----:B------:R0:W5:Y:S01]  /*14580*/  LDL R31, [R1+0x290] ;  /* 0x00029000011f7983 */ /* 0x0001620000100800 */
[----:B----4-:R-:W-:Y:S02]  /*14590*/  SHF.L.U32 R27, R27, 0x10, RZ ;  /* 0x000000101b1b7819 */ /* 0x010fe400000006ff */
[----:B--2---:R-:W-:-:S03]  /*145a0*/  SHF.L.U32 R28, R28, 0x10, RZ ;  /* 0x000000101c1c7819 */ /* 0x004fc600000006ff */
[----:B------:R-:W-:Y:S02]  /*145b0*/  FADD.FTZ R27, R27, -UR16 ;  /* 0x800000101b1b7e21 */ /* 0x000fe40008010000 */
[----:B------:R-:W-:Y:S02]  /*145c0*/  FADD.FTZ R28, R28, -UR16 ;  /* 0x800000101c1c7e21 */ /* 0x000fe40008010000 */
        /* <DEDUP_REMOVED lines=9> */
[----:B------:R-:W0:Y:S02]  /*14660*/  MUFU.RCP R28, R28 ;  /* 0x0000001c001c7308 */ /* 0x000e240000001000 */
[----:B0-----:R-:W-:Y:S01]  /*14670*/  FMUL.FTZ R29, R32, R28 ;  /* 0x0000001c201d7220 */ /* 0x001fe20000410000 */
[----:B------:R-:W-:-:S04]  /*14680*/  FADD.FTZ R28, -R28, 1 ;  /* 0x3f8000001c1c7421 */ /* 0x000fc80000010100 */
[----:B------:R-:W-:Y:S01]  /*14690*/  FFMA.FTZ R28, R27, R28, 1 ;  /* 0x3f8000001b1c7423 */ /* 0x000fe2000001001c */
[----:B-----5:R-:W-:-:S03]  /*146a0*/  FFMA.FTZ R27, R44, R5, R2 ;  /* 0x000000052c1b7223 */ /* 0x020fc60000010002 */
[----:B------:R-:W-:Y:S01]  /*146b0*/  FMUL.FTZ R32, R29, R28 ;  /* 0x0000001c1d207220 */ /* 0x000fe20000410000 */
[----:B------:R-:W-:-:S04]  /*146c0*/  FMUL.FTZ R28, R27, -1.4426950216293334961 ;  /* 0xbfb8aa3b1b1c7820 */ /* 0x000fc80000410000 */
[----:B------:R1:W-:Y:S02]  /*146d0*/  STL [R1+0x280], R32 ;  /* 0x0002802001007387 */ /* 0x0003e40000100800 */
        /* <DEDUP_REMOVED lines=8> */
.L_x_751:
[----:B------:R-:W2:Y:S01]  /*14760*/  LDL.LU R28, [R1+0x36c] ;  /* 0x00036c00011c7983 */ /* 0x000ea20000300800 */
[----:B0-----:R-:W-:-:S03]  /*14770*/  MOV R29, R32 ;  /* 0x00000020001d7202 */ /* 0x001fc60000000f00 */
[----:B------:R-:W3:Y:S04]  /*14780*/  LDL.LU R27, [R1+0x564] ;  /* 0x00056400011b7983 */ /* 0x000ee80000300800 */
[----:B------:R-:W4:Y:S04]  /*14790*/  LDL.LU R44, [R1+0x57c] ;  /* 0x00057c00012c7983 */ /* 0x000f280000300800 */
[----:B-1----:R-:W4:Y:S01]  /*147a0*/  LDL.LU R32, [R1+0x578] ;  /* 0x0005780001207983 */ /* 0x002f220000300800 */
[----:B------:R-:W-:Y:S01]  /*147b0*/  FMUL.FTZ R29, R29, R0 ;  /* 0x000000001d1d7220 */ /* 0x000fe20000410000 */
[----:B------:R-:W-:-:S03]  /*147c0*/  FADD.FTZ R25, R25, R22 ;  /* 0x0000001619197221 */ /* 0x000fc60000010000 */
[----:B------:R-:W-:Y:S01]  /*147d0*/  FFMA.FTZ R22, R45, R29, R30 ;  /* 0x0000001d2d167223 */ /* 0x000fe2000001001e */
[----:B------:R-:W-:Y:S01]  /*147e0*/  FADD.FTZ R21, R21, R29 ;  /* 0x0000001d15157221 */ /* 0x000fe20000010000 */
[----:B--2---:R-:W-:Y:S02]  /*147f0*/  SHF.L.U32 R28, R28, 0x10, RZ ;  /* 0x000000101c1c7819 */ /* 0x004fe400000006ff */
[----:B---3--:R-:W-:-:S03]  /*14800*/  SHF.L.U32 R27, R27, 0x10, RZ ;  /* 0x000000101b1b7819 */ /* 0x008fc600000006ff */
[----:B------:R-:W-:Y:S02]  /*14810*/  FADD.FTZ R28, R28, -UR16 ;  /* 0x800000101c1c7e21 */ /* 0x000fe40008010000 */
[----:B------:R-:W-:Y:S02]  /*14820*/  FADD.FTZ R27, R27, -UR16 ;  /* 0x800000101b1b7e21 */ /* 0x000fe40008010000 */
[----:B------:R-:W-:Y:S01]  /*14830*/  FMUL.FTZ R29, R28, UR13 ;  /* 0x0000000d1c1d7c20 */ /* 0x000fe20008410000 */
[----:B-----5:R-:W-:Y:S01]  /*14840*/  FMUL.FTZ R28, R31, R5 ;  /* 0x000000051f1c7220 */ /* 0x020fe20000410000 */
[----:B----4-:R-:W-:Y:S01]  /*14850*/  SHF.L.U32 R44, R44, 0x10, RZ ;  /* 0x000000102c2c7819 */ /* 0x010fe200000006ff */
[----:B------:R-:W-:Y:S02]  /*14860*/  FMUL.FTZ R31, R27, UR13 ;  /* 0x0000000d1b1f7c20 */ /* 0x000fe40008410000 */
[----:B------:R0:W-:Y:S04]  /*14870*/  STL [R1+0x2d0], R29 ;  /* 0x0002d01d01007387 */ /* 0x0001e80000100800 */
[----:B------:R0:W-:Y:S04]  /*14880*/  STL [R1+0x28c], R44 ;  /* 0x00028c2c01007387 */ /* 0x0001e80000100800 */
[----:B------:R0:W-:Y:S01]  /*14890*/  STL [R1+0x2d8], R31 ;  /* 0x0002d81f01007387 */ /* 0x0001e20000100800 */
[----:B------:R-:W-:Y:S01]  /*148a0*/  SHF.L.U32 R32, R32, 0x10, RZ ;  /* 0x0000001020207819 */ /* 0x000fe200000006ff */
        /* <DEDUP_REMOVED lines=20> */
.L_x_752:
[----:B-1----:R-:W2:Y:S04]  /*149f0*/  LDL R27, [R1+0x2e0] ;  /* 0x0002e000011b7983 */ /* 0x002ea80000100800 */
[----:B------:R1:W-:Y:S01]  /*14a00*/  STL [R1+0x6a0], R2 ;  /* 0x0006a00201007387 */ /* 0x0003e20000100800 */
[----:B------:R-:W-:-:S03]  /*14a10*/  FADD.FTZ R24, R24, R20 ;  /* 0x0000001418187221 */ /* 0x000fc60000010000 */
[----:B0-----:R-:W3:Y:S04]  /*14a20*/  LDL.LU R44, [R1+0x22c] ;  /* 0x00022c00012c7983 */ /* 0x001ee80000300800 */
[----:B------:R-:W4:Y:S04]  /*14a30*/  LDL.LU R29, [R1+0x59c] ;  /* 0x00059c00011d7983 */ /* 0x000f280000300800 */
[----:B-1----:R-:W3:Y:S04]  /*14a40*/  LDL R2, [R1+0x2d0] ;  /* 0x0002d00001027983 */ /* 0x002ee80000100800 */
[----:B------:R-:W4:Y:S04]  /*14a50*/  LDL.LU R45, [R1+0x594] ;  /* 0x00059400012d7983 */ /* 0x000f280000300800 */
[----:B------:R-:W4:Y:S01]  /*14a60*/  LDL.LU R30, [R1+0x598] ;  /* 0x00059800011e7983 */ /* 0x000f220000300800 */
[----:B--2---:R-:W-:Y:S01]  /*14a70*/  FFMA.FTZ R22, R27, R28, R22 ;  /* 0x0000001c1b167223 */ /* 0x004fe20000010016 */
[----:B------:R-:W-:-:S02]  /*14a80*/  FADD.FTZ R28, R28, R21 ;  /* 0x000000151c1c7221 */ /* 0x000fc40000010000 */
[----:B------:R-:W2:Y:S01]  /*14a90*/  LDL.LU R21, [R1+0x230] ;  /* 0x0002300001157983 */ /* 0x000ea20000300800 */
[----:B------:R-:W-:Y:S01]  /*14aa0*/  FMUL.FTZ R27, R32, R0 ;  /* 0x00000000201b7220 */ /* 0x000fe20000410000 */
[----:B--2---:R-:W-:Y:S02]  /*14ab0*/  FFMA.FTZ R21, R21, R20, R26 ;  /* 0x0000001415157223 */ /* 0x004fe4000001001a */
[----:B------:R-:W2:Y:S04]  /*14ac0*/  LDL R20, [R1+0x28c] ;  /* 0x00028c0001147983 */ /* 0x000ea80000100800 */
[----:B------:R-:W4:Y:S01]  /*14ad0*/  LDL.LU R26, [R1+0x590] ;  /* 0x00059000011a7983 */ /* 0x000f220000300800 */
[----:B---3--:R-:W-:Y:S01]  /*14ae0*/  FFMA.FTZ R22, R2, R27, R22 ;  /* 0x0000001b02167223 */ /* 0x008fe20000010016 */
[----:B------:R-:W-:Y:S01]  /*14af0*/  FADD.FTZ R28, R28, R27 ;  /* 0x0000001b1c1c7221 */ /* 0x000fe20000010000 */
[----:B------:R-:W-:Y:S01]  /*14b00*/  FFMA.FTZ R23, R44, R19, R23 ;  /* 0x000000132c177223 */ /* 0x000fe20000010017 */
[----:B------:R0:W5:Y:S01]  /*14b10*/  LDL.LU R2, [R1+0x6a0] ;  /* 0x0006a00001027983 */ /* 0x0001620000300800 */
[----:B--2---:R-:W-:-:S04]  /*14b20*/  FMUL.FTZ R27, R20, R5 ;  /* 0x00000005141b7220 */ /* 0x004fc80000410000 */
[----:B------:R-:W-:Y:S01]  /*14b30*/  FFMA.FTZ R44, R31, R27, R22 ;  /* 0x0000001b1f2c7223 */ /* 0x000fe20000010016 */
[----:B------:R-:W-:Y:S01]  /*14b40*/  FADD.FTZ R22, R27, R28 ;  /* 0x0000001c1b167221 */ /* 0x000fe20000010000 */
[----:B----4-:R-:W-:-:S05]  /*14b50*/  SHF.L.U32 R27, R29, 0x10, RZ ;  /* 0x000000101d1b7819 */ /* 0x010fca00000006ff */
[----:B------:R1:W-:Y:S04]  /*14b60*/  STL [R1+0x27c], R27 ;  /* 0x00027c1b01007387 */ /* 0x0003e80000100800 */
[----:B------:R0:W5:Y:S01]  /*14b70*/  LDL R28, [R1+0x27c] ;  /* 0x00027c00011c7983 */ /* 0x0001620000100800 */
[----:B------:R-:W-:Y:S01]  /*14b80*/  IMAD.U32 R20, R26, 0x10000, RZ ;  /* 0x000100001a147824 */ /* 0x000fe200078e00ff */
[----:B------:R-:W-:-:S03]  /*14b90*/  SHF.L.U32 R26, R45, 0x10, RZ ;  /* 0x000000102d1a7819 */ /* 0x000fc600000006ff */
[----:B------:R-:W-:Y:S02]  /*14ba0*/  FADD.FTZ R20, R20, -UR16 ;  /* 0x8000001014147e21 */ /* 0x000fe40008010000 */
[----:B------:R-:W-:Y:S02]  /*14bb0*/  FADD.FTZ R26, R26, -UR16 ;  /* 0x800000101a1a7e21 */ /* 0x000fe40008010000 */
[----:B------:R-:W-:Y:S02]  /*14bc0*/  FMUL.FTZ R45, R20, UR13 ;  /* 0x0000000d142d7c20 */ /* 0x000fe40008410000 */
[----:B-1----:R-:W-:-:S03]  /*14bd0*/  FMUL.FTZ R27, R26, UR13 ;  /* 0x0000000d1a1b7c20 */ /* 0x002fc60008410000 */
        /* <DEDUP_REMOVED lines=23> */
.L_x_753:
[----:B------:R-:W2:Y:S04]  /*14d50*/  LDL.LU R26, [R1+0x5ac] ;  /* 0x0005ac00011a7983 */ /* 0x000ea80000300800 */
[----:B------:R-:W3:Y:S04]  /*14d60*/  LDL.LU R20, [R1+0x5b4] ;  /* 0x0005b40001147983 */ /* 0x000ee80000300800 */
[----:B------:R-:W4:Y:S04]  /*14d70*/  LDL.LU R30, [R1+0x5b0] ;  /* 0x0005b000011e7983 */ /* 0x000f280000300800 */
[----:B------:R-:W4:Y:S01]  /*14d80*/  LDL.LU R29, [R1+0x5b8] ;  /* 0x0005b800011d7983 */ /* 0x000f220000300800 */
[----:B------:R-:W-:Y:S01]  /*14d90*/  FADD.FTZ R25, R25, R19 ;  /* 0x0000001319197221 */ /* 0x000fe20000010000 */
[----:B0-----:R-:W-:-:S04]  /*14da0*/  FMUL.FTZ R27, R31, R0 ;  /* 0x000000001f1b7220 */ /* 0x001fc80000410000 */
        /* <DEDUP_REMOVED lines=10> */
[----:B-1----:R-:W-:Y:S02]  /*14e50*/  FMUL.FTZ R28, R20, UR13 ;  /* 0x0000000d141c7c20 */ /* 0x002fe40008410000 */
        /* <DEDUP_REMOVED lines=21> */
.L_x_754:
[----:B------:R-:W2:Y:S01]  /*14fb0*/  LDL R20, [R1+0x2c8] ;  /* 0x0002c80001147983 */ /* 0x000ea20000100800 */
[----:B------:R-:W-:-:S03]  /*14fc0*/  FADD.FTZ R22, R19, R22 ;  /* 0x0000001613167221 */ /* 0x000fc60000010000 */
[----:B0-----:R-:W3:Y:S04]  /*14fd0*/  LDL.LU R26, [R1+0x5dc] ;  /* 0x0005dc00011a7983 */ /* 0x001ee80000300800 */
[----:B------:R-:W4:Y:S04]  /*14fe0*/  LDL.LU R45, [R1+0x234] ;  /* 0x00023400012d7983 */ /* 0x000f280000300800 */
[----:B------:R-:W3:Y:S01]  /*14ff0*/  LDL.LU R27, [R1+0x5d8] ;  /* 0x0005d800011b7983 */ /* 0x000ee20000300800 */
[----:B--2---:R-:W-:-:S03]  /*15000*/  FFMA.FTZ R44, R20, R19, R44 ;  /* 0x00000013142c7223 */ /* 0x004fc6000001002c */
[----:B------:R-:W2:Y:S01]  /*15010*/  LDL.LU R19, [R1+0x238] ;  /* 0x0002380001137983 */ /* 0x000ea20000300800 */
[----:B------:R-:W-:Y:S01]  /*15020*/  FMUL.FTZ R20, R30, R0 ;  /* 0x000000001e147220 */ /* 0x000fe20000410000 */
[----:B--2---:R-:W-:Y:S01]  /*15030*/  FFMA.FTZ R21, R19, R18, R21 ;  /* 0x0000001213157223 */ /* 0x004fe20000010015 */
[----:B------:R-:W-:Y:S02]  /*15040*/  FADD.FTZ R19, R24, R18 ;  /* 0x0000001218137221 */ /* 0x000fe40000010000 */
[----:B------:R-:W2:Y:S04]  /*15050*/  LDL R24, [R1+0x2bc] ;  /* 0x0002bc0001187983 */ /* 0x000ea80000100800 */
[----:B------:R-:W3:Y:S01]  /*15060*/  LDL.LU R18, [R1+0x5bc] ;  /* 0x0005bc0001127983 */ /* 0x000ee20000300800 */
[----:B----4-:R-:W-:Y:S01]  /*15070*/  FFMA.FTZ R23, R45, R17, R23 ;  /* 0x000000112d177223 */ /* 0x010fe20000010017 */
[----:B--2---:R-:W-:Y:S01]  /*15080*/  FFMA.FTZ R44, R24, R20, R44 ;  /* 0x00000014182c7223 */ /* 0x004fe2000001002c */
[----:B------:R-:W-:-:S02]  /*15090*/  FADD.FTZ R20, R22, R20 ;  /* 0x0000001416147221 */ /* 0x000fc40000010000 */
[----:B------:R-:W2:Y:S01]  /*150a0*/  LDL.LU R22, [R1+0x5cc] ;  /* 0x0005cc0001167983 */ /* 0x000ea20000300800 */
[----:B------:R-:W-:-:S04]  /*150b0*/  FMUL.FTZ R24, R29, R5 ;  /* 0x000000051d187220 */ /* 0x000fc80000410000 */
[----:B------:R-:W-:Y:S01]  /*150c0*/  FFMA.FTZ R44, R28, R24, R44 ;  /* 0x000000181c2c7223 */ /* 0x000fe2000001002c */
[----:B------:R-:W-:Y:S01]  /*150d0*/  FADD.FTZ R20, R24, R20 ;  /* 0x0000001418147221 */ /* 0x000fe20000010000 */
[----:B---3--:R-:W-:-:S05]  /*150e0*/  SHF.L.U32 R24, R26, 0x10, RZ ;  /* 0x000000101a187819 */ /* 0x008fca00000006ff */
[----:B------:R0:W-:Y:S04]  /*150f0*/  STL [R1+0x26c], R24 ;  /* 0x00026c1801007387 */ /* 0x0001e80000100800 */
[----:B------:R1:W5:Y:S01]  /*15100*/  LDL R45, [R1+0x26c] ;  /* 0x00026c00012d7983 */ /* 0x0003620000100800 */
[----:B------:R-:W-:-:S05]  /*15110*/  SHF.L.U32 R18, R18, 0x10, RZ ;  /* 0x0000001012127819 */ /* 0x000fca00000006ff */
[----:B------:R-:W-:-:S04]  /*15120*/  FADD.FTZ R18, R18, -UR16 ;  /* 0x8000001012127e21 */ /* 0x000fc80008010000 */
[----:B------:R-:W-:-:S05]  /*15130*/  FMUL.FTZ R18, R18, UR13 ;  /* 0x0000000d12127c20 */ /* 0x000fca0008410000 */
[----:B------:R1:W-:Y:S01]  /*15140*/  STL [R1+0x2b4], R18 ;  /* 0x0002b41201007387 */ /* 0x0003e20000100800 */
[----:B------:R-:W-:Y:S02]  /*15150*/  SHF.L.U32 R28, R27, 0x10, RZ ;  /* 0x000000101b1c7819 */ /* 0x000fe400000006ff */
[----:B--2---:R-:W-:-:S05]  /*15160*/  SHF.L.U32 R22, R22, 0x10, RZ ;  /* 0x0000001016167819 */ /* 0x004fca00000006ff */
[----:B------:R-:W-:-:S04]  /*15170*/  FADD.FTZ R22, R22, -UR16 ;  /* 0x8000001016167e21 */ /* 0x000fc80008010000 */
[----:B0-----:R-:W-:-:S05]  /*15180*/  FMUL.FTZ R24, R22, UR13 ;  /* 0x0000000d16187c20 */ /* 0x001fca0008410000 */
[----:B------:R1:W-:Y:S01]  /*15190*/  STL [R1+0x2b8], R24 ;  /* 0x0002b81801007387 */ /* 0x0003e20000100800 */
[----:B------:R-:W-:Y:S05]  /*151a0*/  @!P0 BRA `(.L_x_755) ;  /* 0x00000000004c8947 */ /* 0x000fea0003800000 */
[----:B-1----:R-:W-:-:S04]  /*151b0*/  FFMA.FTZ R18, R18, R0, R3 ;  /* 0x0000000012127223 */ /* 0x002fc80000010003 */
        /* <DEDUP_REMOVED lines=13> */
[----:B0----5:R-:W-:Y:S01]  /*15290*/  FMUL.FTZ R24, R45, R22 ;  /* 0x000000162d187220 */ /* 0x021fe20000410000 */
[----:B------:R-:W-:-:S04]  /*152a0*/  FADD.FTZ R22, -R22, 1 ;  /* 0x3f80000016167421 */ /* 0x000fc80000010100 */
[----:B------:R-:W-:-:S04]  /*152b0*/  FFMA.FTZ R22, R18, R22, 1 ;  /* 0x3f80000012167423 */ /* 0x000fc80000010016 */
[----:B------:R-:W-:-:S05]  /*152c0*/  FMUL.FTZ R45, R24, R22 ;  /* 0x00000016182d7220 */ /* 0x000fca0000410000 */
[----:B------:R0:W-:Y:S02]  /*152d0*/  STL [R1+0x26c], R45 ;  /* 0x00026c2d01007387 */ /* 0x0001e40000100800 */
.L_x_755:
[----:B-1----:R-:W2:Y:S04]  /*152e0*/  LDL.LU R18, [R1+0x5ec] ;  /* 0x0005ec0001127983 */ /* 0x002ea80000300800 */
[----:B------:R-:W3:Y:S04]  /*152f0*/  LDL.LU R27, [R1+0x5f8] ;  /* 0x0005f800011b7983 */ /* 0x000ee80000300800 */
[----:B------:R-:W4:Y:S01]  /*15300*/  LDL.LU R26, [R1+0x604] ;  /* 0x00060400011a7983 */ /* 0x000f220000300800 */
[----:B------:R-:W-:Y:S01]  /*15310*/  FMUL.FTZ R24, R28, R0 ;  /* 0x000000001c187220 */ /* 0x000fe20000410000 */
[----:B--2---:R-:W-:Y:S01]  /*15320*/  SHF.L.U32 R22, R18, 0x10, RZ ;  /* 0x0000001012167819 */ /* 0x004fe200000006ff */
[----:B------:R-:W-:-:S02]  /*15330*/  FADD.FTZ R18, R25, R17 ;  /* 0x0000001119127221 */ /* 0x000fc40000010000 */
[----:B------:R-:W2:Y:S04]  /*15340*/  LDL.LU R17, [R1+0x5fc] ;  /* 0x0005fc0001117983 */ /* 0x000ea80000300800 */
[----:B------:R-:W2:Y:S01]  /*15350*/  LDL R25, [R1+0x2b4] ;  /* 0x0002b40001197983 */ /* 0x000ea20000100800 */
[----:B------:R-:W-:Y:S01]  /*15360*/  FADD.FTZ R22, R22, -UR16 ;  /* 0x8000001016167e21 */ /* 0x000fe20008010000 */
[----:B------:R-:W-:Y:S01]  /*15370*/  FADD.FTZ R20, R20, R24 ;  /* 0x0000001814147221 */ /* 0x000fe20000010000 */
[----:B---3--:R-:W-:Y:S02]  /*15380*/  SHF.L.U32 R27, R27, 0x10, RZ ;  /* 0x000000101b1b7819 */ /* 0x008fe400000006ff */
[----:B----4-:R-:W-:Y:S02]  /*15390*/  SHF.L.U32 R26, R26, 0x10, RZ ;  /* 0x000000101a1a7819 */ /* 0x010fe400000006ff */
[----:B--2---:R-:W-:Y:S01]  /*153a0*/  SHF.L.U32 R17, R17, 0x10, RZ ;  /* 0x0000001011117819 */ /* 0x004fe200000006ff */
[----:B------:R-:W-:-:S04]  /*153b0*/  FFMA.FTZ R44, R25, R24, R44 ;  /* 0x00000018192c7223 */ /* 0x000fc8000001002c */
[----:B------:R-:W-:Y:S01]  /*153c0*/  FADD.FTZ R17, R17, -UR16 ;  /* 0x8000001011117e21 */ /* 0x000fe20008010000 */
[----:B------:R-:W-:Y:S01]  /*153d0*/  FMUL.FTZ R24, R22, UR13 ;  /* 0x0000000d16187c20 */ /* 0x000fe20008410000 */
[----:B-----5:R-:W-:Y:S02]  /*153e0*/  FMUL.FTZ R22, R45, R5 ;  /* 0x000000052d167220 */ /* 0x020fe40000410000 */
        /* <DEDUP_REMOVED lines=22> */
.L_x_756:
[----:B------:R2:W-:Y:S04]  /*15550*/  STL [R1+0x6a0], R2 ;  /* 0x0006a00201007387 */ /* 0x0005e80000100800 */
[----:B------:R-:W3:Y:S04]  /*15560*/  LDL R17, [R1+0x2b8] ;  /* 0x0002b80001117983 */ /* 0x000ee80000100800 */
[----:B-1----:R-:W4:Y:S04]  /*15570*/  LDL R24, [R1+0x2b0] ;  /* 0x0002b00001187983 */ /* 0x002f280000100800 */
[----:B--2---:R-:W2:Y:S01]  /*15580*/  LDL.LU R2, [R1+0x240] ;  /* 0x0002400001027983 */ /* 0x004ea20000300800 */
[----:B------:R-:W-:Y:S01]  /*15590*/  FADD.FTZ R19, R19, R16 ;  /* 0x0000001013137221 */ /* 0x000fe20000010000 */
[----:B------:R-:W-:-:S02]  /*155a0*/  FADD.FTZ R20, R22, R20 ;  /* 0x0000001416147221 */ /* 0x000fc40000010000 */
[----:B------:R-:W4:Y:S04]  /*155b0*/  LDL.LU R25, [R1+0x614] ;  /* 0x0006140001197983 */ /* 0x000f280000300800 */
[----:B0-----:R-:W4:Y:S01]  /*155c0*/  LDL.LU R45, [R1+0x618] ;  /* 0x00061800012d7983 */ /* 0x001f220000300800 */
[----:B--2---:R-:W-:-:S03]  /*155d0*/  FFMA.FTZ R21, R2, R16, R21 ;  /* 0x0000001002157223 */ /* 0x004fc60000010015 */
[----:B------:R-:W2:Y:S01]  /*155e0*/  LDL.LU R16, [R1+0x23c] ;  /* 0x00023c0001107983 */ /* 0x000ea20000300800 */
[----:B---3--:R-:W-:Y:S01]  /*155f0*/  FFMA.FTZ R44, R17, R22, R44 ;  /* 0x00000016112c7223 */ /* 0x008fe2000001002c */
[----:B------:R-:W-:Y:S02]  /*15600*/  FMUL.FTZ R17, R27, R0 ;  /* 0x000000001b117220 */ /* 0x000fe40000410000 */
[----:B------:R-:W3:Y:S02]  /*15610*/  LDL.LU R22, [R1+0x610] ;  /* 0x0006100001167983 */ /* 0x000ee40000300800 */
[----:B----4-:R-:W-:Y:S01]  /*15620*/  FFMA.FTZ R44, R24, R17, R44 ;  /* 0x00000011182c7223 */ /* 0x010fe2000001002c */
[----:B------:R-:W-:Y:S01]  /*15630*/  FADD.FTZ R17, R20, R17 ;  /* 0x0000001114117221 */ /* 0x000fe20000010000 */
[----:B------:R0:W5:Y:S04]  /*15640*/  LDL.LU R2, [R1+0x6a0] ;  /* 0x0006a00001027983 */ /* 0x0001680000300800 */
[----:B------:R-:W4:Y:S01]  /*15650*/  LDL.LU R20, [R1+0x60c] ;  /* 0x00060c0001147983 */ /* 0x000f220000300800 */
[----:B--2---:R-:W-:-:S03]  /*15660*/  FFMA.FTZ R16, R16, R15, R23 ;  /* 0x0000000f10107223 */ /* 0x004fc60000010017 */
[----:B------:R-:W2:Y:S01]  /*15670*/  LDL R23, [R1+0x2ac] ;  /* 0x0002ac0001177983 */ /* 0x000ea20000100800 */
[----:B---3--:R-:W-:Y:S01]  /*15680*/  SHF.L.U32 R22, R22, 0x10, RZ ;  /* 0x0000001016167819 */ /* 0x008fe200000006ff */
[----:B------:R-:W-:Y:S01]  /*15690*/  FMUL.FTZ R24, R26, R5 ;  /* 0x000000051a187220 */ /* 0x000fe20000410000 */
[----:B----4-:R-:W-:-:S03]  /*156a0*/  SHF.L.U32 R20, R20, 0x10, RZ ;  /* 0x0000001014147819 */ /* 0x010fc600000006ff */
[----:B------:R-:W-:Y:S02]  /*156b0*/  FADD.FTZ R22, R22, -UR16 ;  /* 0x8000001016167e21 */ /* 0x000fe40008010000 */
[----:B------:R-:W-:-:S04]  /*156c0*/  FADD.FTZ R20, R20, -UR16 ;  /* 0x8000001014147e21 */ /* 0x000fc80008010000 */
[----:B------:R-:W-:-:S05]  /*156d0*/  FMUL.FTZ R20, R20, UR13 ;  /* 0x0000000d14147c20 */ /* 0x000fca0008410000 */
[----:B------:R0:W-:Y:S01]  /*156e0*/  STL [R1+0x2a8], R20 ;  /* 0x0002a81401007387 */ /* 0x0001e20000100800 */
[----:B------:R-:W-:Y:S01]  /*156f0*/  FADD.FTZ R17, R24, R17 ;  /* 0x0000001118117221 */ /* 0x000fe20000010000 */
[----:B------:R-:W-:Y:S01]  /*15700*/  SHF.L.U32 R25, R25, 0x10, RZ ;  /* 0x0000001019197819 */ /* 0x000fe200000006ff */
[----:B--2---:R-:W-:Y:S01]  /*15710*/  FFMA.FTZ R44, R23, R24, R44 ;  /* 0x00000018172c7223 */ /* 0x004fe2000001002c */
[----:B------:R-:W-:-:S05]  /*15720*/  FMUL.FTZ R23, R22, UR13 ;  /* 0x0000000d16177c20 */ /* 0x000fca0008410000 */
[----:B------:R0:W-:Y:S01]  /*15730*/  STL [R1+0x2a4], R23 ;  /* 0x0002a41701007387 */ /* 0x0001e20000100800 */
        /* <DEDUP_REMOVED lines=20> */
.L_x_757:
[----:B------:R-:W-:Y:S01]  /*15880*/  FADD.FTZ R18, R18, R15 ;  /* 0x0000000f12127221 */ /* 0x000fe20000010000 */
[----:B------:R-:W2:Y:S04]  /*15890*/  LDL.LU R22, [R1+0x61c] ;  /* 0x00061c0001167983 */ /* 0x000ea80000300800 */
[----:B------:R-:W3:Y:S04]  /*158a0*/  LDL R15, [R1+0x2a8] ;  /* 0x0002a800010f7983 */ /* 0x000ee80000100800 */
[----:B0-----:R-:W4:Y:S04]  /*158b0*/  LDL.LU R20, [R1+0x624] ;  /* 0x0006240001147983 */ /* 0x001f280000300800 */
[----:B------:R-:W4:Y:S01]  /*158c0*/  LDL.LU R45, [R1+0x628] ;  /* 0x00062800012d7983 */ /* 0x000f220000300800 */
        /* <DEDUP_REMOVED lines=26> */
[----:B--2--5:R-:W-:-:S04]  /*15a70*/  FFMA.FTZ R20, R20, R5, R2 ;  /* 0x0000000514147223 */ /* 0x024fc80000010002 */
        /* <DEDUP_REMOVED lines=8> */
.L_x_758:
[----:B------:R-:W2:Y:S01]  /*15b00*/  LDL R20, [R1+0x2a4] ;  /* 0x0002a40001147983 */ /* 0x000ea20000100800 */
[----:B------:R-:W-:-:S03]  /*15b10*/  FADD.FTZ R17, R15, R17 ;  /* 0x000000110f117221 */ /* 0x000fc60000010000 */
[----:B------:R-:W3:Y:S01]  /*15b20*/  LDL.LU R45, [R1+0x634] ;  /* 0x00063400012d7983 */ /* 0x000ee20000300800 */
[----:B--2---:R-:W-:Y:S01]  /*15b30*/  FFMA.FTZ R44, R20, R15, R44 ;  /* 0x0000000f142c7223 */ /* 0x004fe2000001002c */
[----:B------:R-:W-:Y:S02]  /*15b40*/  FMUL.FTZ R20, R23, R0 ;  /* 0x0000000017147220 */ /* 0x000fe40000410000 */
[----:B------:R-:W2:Y:S02]  /*15b50*/  LDL.LU R15, [R1+0x248] ;  /* 0x00024800010f7983 */ /* 0x000ea40000300800 */
[----:B--2---:R-:W-:Y:S02]  /*15b60*/  FFMA.FTZ R15, R15, R14, R21 ;  /* 0x0000000e0f0f7223 */ /* 0x004fe40000010015 */
[----:B------:R-:W2:Y:S04]  /*15b70*/  LDL R21, [R1+0x298] ;  /* 0x0002980001157983 */ /* 0x000ea80000100800 */
[----:B------:R0:W-:Y:S02]  /*15b80*/  STL [R1+0x210], R15 ;  /* 0x0002100f01007387 */ /* 0x0001e40000100800 */
[----:B0-----:R-:W-:-:S02]  /*15b90*/  FADD.FTZ R15, R19, R14 ;  /* 0x0000000e130f7221 */ /* 0x001fc40000010000 */
[----:B------:R-:W4:Y:S04]  /*15ba0*/  LDL.LU R14, [R1+0x244] ;  /* 0x00024400010e7983 */ /* 0x000f280000300800 */
[----:B------:R-:W3:Y:S01]  /*15bb0*/  LDL.LU R19, [R1+0x62c] ;  /* 0x00062c0001137983 */ /* 0x000ee20000300800 */
[----:B----4-:R-:W-:-:S03]  /*15bc0*/  FFMA.FTZ R14, R14, R13, R16 ;  /* 0x0000000d0e0e7223 */ /* 0x010fc60000010010 */
[----:B------:R-:W4:Y:S01]  /*15bd0*/  LDL R16, [R1+0x294] ;  /* 0x0002940001107983 */ /* 0x000f220000100800 */
[----:B--2---:R-:W-:Y:S01]  /*15be0*/  FFMA.FTZ R44, R21, R20, R44 ;  /* 0x00000014152c7223 */ /* 0x004fe2000001002c */
[----:B------:R-:W-:Y:S01]  /*15bf0*/  FADD.FTZ R20, R17, R20 ;  /* 0x0000001411147221 */ /* 0x000fe20000010000 */
[----:B------:R-:W-:Y:S01]  /*15c00*/  FMUL.FTZ R21, R22, R5 ;  /* 0x0000000516157220 */ /* 0x000fe20000410000 */
[----:B------:R-:W2:Y:S01]  /*15c10*/  LDL.LU R17, [R1+0x288] ;  /* 0x0002880001117983 */ /* 0x000ea20000300800 */
[----:B---3--:R-:W-:Y:S02]  /*15c20*/  SHF.L.U32 R19, R19, 0x10, RZ ;  /* 0x0000001013137819 */ /* 0x008fe400000006ff */
[----:B----4-:R-:W-:Y:S01]  /*15c30*/  FFMA.FTZ R44, R16, R21, R44 ;  /* 0x00000015102c7223 */ /* 0x010fe2000001002c */
[----:B------:R-:W-:Y:S02]  /*15c40*/  FADD.FTZ R16, R21, R20 ;  /* 0x0000001415107221 */ /* 0x000fe40000010000 */
[----:B------:R-:W3:Y:S01]  /*15c50*/  LDL.LU R20, [R1+0x630] ;  /* 0x0006300001147983 */ /* 0x000ee20000300800 */
[----:B--2---:R-:W-:Y:S01]  /*15c60*/  SHF.L.U32 R17, R17, 0x10, RZ ;  /* 0x0000001011117819 */ /* 0x004fe200000006ff */
[----:B------:R-:W-:-:S04]  /*15c70*/  FADD.FTZ R19, R19, -UR16 ;  /* 0x8000001013137e21 */ /* 0x000fc80008010000 */
[----:B------:R-:W-:-:S04]  /*15c80*/  FADD.FTZ R17, R17, -UR16 ;  /* 0x8000001011117e21 */ /* 0x000fc80008010000 */
[----:B------:R-:W-:-:S05]  /*15c90*/  FMUL.FTZ R17, R17, UR13 ;  /* 0x0000000d11117c20 */ /* 0x000fca0008410000 */
[----:B------:R0:W-:Y:S01]  /*15ca0*/  STL [R1+0x288], R17 ;  /* 0x0002881101007387 */ /* 0x0001e20000100800 */
[----:B---3--:R-:W-:Y:S02]  /*15cb0*/  SHF.L.U32 R21, R20, 0x10, RZ ;  /* 0x0000001014157819 */ /* 0x008fe400000006ff */
[----:B------:R-:W-:Y:S01]  /*15cc0*/  SHF.L.U32 R20, R45, 0x10, RZ ;  /* 0x000000102d147819 */ /* 0x000fe200000006ff */
        /* <DEDUP_REMOVED lines=21> */
.L_x_759:
[----:B------:R-:W-:Y:S01]  /*15e20*/  FADD.FTZ R13, R18, R13 ;  /* 0x0000000d120d7221 */ /* 0x000fe20000010000 */
[----:B------:R-:W-:Y:S01]  /*15e30*/  FMUL.FTZ R19, R21, R0 ;  /* 0x0000000015137220 */ /* 0x000fe20000410000 */
[----:B0-----:R-:W2:Y:S04]  /*15e40*/  LDL.LU R17, [R1+0x264] ;  /* 0x0002640001117983 */ /* 0x001ea80000300800 */
[----:B------:R0:W-:Y:S04]  /*15e50*/  STL [R1+0x21c], R13 ;  /* 0x00021c0d01007387 */ /* 0x0001e80000100800 */
[----:B------:R-:W3:Y:S04]  /*15e60*/  LDL.LU R18, [R1+0x278] ;  /* 0x0002780001127983 */ /* 0x000ee80000300800 */
[----:B------:R-:W4:Y:S04]  /*15e70*/  LDL.LU R45, [R1+0x644] ;  /* 0x00064400012d7983 */ /* 0x000f280000300800 */
[----:B0-----:R-:W3:Y:S01]  /*15e80*/  LDL R13, [R1+0x288] ;  /* 0x00028800010d7983 */ /* 0x001ee20000100800 */
[----:B------:R-:W-:Y:S01]  /*15e90*/  FADD.FTZ R16, R16, R19 ;  /* 0x0000001310107221 */ /* 0x000fe20000010000 */
[----:B--2---:R-:W-:Y:S01]  /*15ea0*/  SHF.L.U32 R17, R17, 0x10, RZ ;  /* 0x0000001011117819 */ /* 0x004fe200000006ff */
[----:B---3--:R-:W-:-:S02]  /*15eb0*/  FFMA.FTZ R13, R13, R19, R44 ;  /* 0x000000130d0d7223 */ /* 0x008fc4000001002c */
[----:B------:R-:W2:Y:S01]  /*15ec0*/  LDL.LU R44, [R1+0x274] ;  /* 0x00027400012c7983 */ /* 0x000ea20000300800 */
[----:B------:R-:W-:Y:S01]  /*15ed0*/  SHF.L.U32 R18, R18, 0x10, RZ ;  /* 0x0000001012127819 */ /* 0x000fe200000006ff */
[----:B------:R-:W-:Y:S01]  /*15ee0*/  FADD.FTZ R17, R17, -UR16 ;  /* 0x8000001011117e21 */ /* 0x000fe20008010000 */
[----:B--2---:R-:W-:-:S03]  /*15ef0*/  SHF.L.U32 R19, R44, 0x10, RZ ;  /* 0x000000102c137819 */ /* 0x004fc600000006ff */
[----:B------:R-:W-:Y:S01]  /*15f00*/  FADD.FTZ R44, R18, -UR16 ;  /* 0x80000010122c7e21 */ /* 0x000fe20008010000 */
[----:B----4-:R-:W-:Y:S01]  /*15f10*/  SHF.L.U32 R18, R45, 0x10, RZ ;  /* 0x000000102d127819 */ /* 0x010fe200000006ff */
[----:B------:R-:W-:Y:S02]  /*15f20*/  FMUL.FTZ R45, R17, UR13 ;  /* 0x0000000d112d7c20 */ /* 0x000fe40008410000 */
[----:B------:R-:W-:-:S03]  /*15f30*/  FMUL.FTZ R44, R44, UR13 ;  /* 0x0000000d2c2c7c20 */ /* 0x000fc60008410000 */
        /* <DEDUP_REMOVED lines=23> */
.L_x_760:
[----:B0-----:R-:W2:Y:S01]  /*160b0*/  LDL R44, [R1+0x284] ;  /* 0x00028400012c7983 */ /* 0x001ea20000100800 */
[----:B------:R-:W-:-:S03]  /*160c0*/  FADD.FTZ R16, R17, R16 ;  /* 0x0000001011107221 */ /* 0x000fc60000010000 */
[----:B------:R0:W-:Y:S04]  /*160d0*/  STL [R1+0x6a8], R4 ;  /* 0x0006a80401007387 */ /* 0x0001e80000100800 */
[----:B------:R1:W-:Y:S04]  /*160e0*/  STL [R1+0x6a4], R3 ;  /* 0x0006a40301007387 */ /* 0x0003e80000100800 */
[----:B-----5:R3:W-:Y:S04]  /*160f0*/  STL [R1+0x6a0], R2 ;  /* 0x0006a00201007387 */ /* 0x0207e80000100800 */
[----:B0-----:R-:W4:Y:S04]  /*16100*/  LDL.LU R4, [R1+0x210] ;  /* 0x0002100001047983 */ /* 0x001f280000300800 */
[----:B-1----:R-:W4:Y:S04]  /*16110*/  LDL.LU R3, [R1+0x254] ;  /* 0x0002540001037983 */ /* 0x002f280000300800 */
[----:B---3--:R-:W3:Y:S04]  /*16120*/  LDL.LU R2, [R1+0x24c] ;  /* 0x00024c0001027983 */ /* 0x008ee80000300800 */
[----:B------:R-:W3:Y:S01]  /*16130*/  LDL R45, [R1+0x274] ;  /* 0x00027400012d7983 */ /* 0x000ee20000100800 */
[----:B--2---:R-:W-:Y:S01]  /*16140*/  FFMA.FTZ R13, R44, R17, R13 ;  /* 0x000000112c0d7223 */ /* 0x004fe2000001000d */
[----:B------:R-:W-:-:S02]  /*16150*/  FMUL.FTZ R44, R19, R0 ;  /* 0x00000000132c7220 */ /* 0x000fc40000410000 */
[----:B------:R-:W2:Y:S01]  /*16160*/  LDL R17, [R1+0x278] ;  /* 0x0002780001117983 */ /* 0x000ea20000100800 */
[----:B----4-:R-:W-:Y:S01]  /*16170*/  FFMA.FTZ R3, R3, R11, R4 ;  /* 0x0000000b03037223 */ /* 0x010fe20000010004 */
[----:B------:R-:W-:Y:S02]  /*16180*/  FADD.FTZ R11, R15, R11 ;  /* 0x0000000b0f0b7221 */ /* 0x000fe40000010000 */
[----:B------:R0:W5:Y:S01]  /*16190*/  LDL.LU R4, [R1+0x6a8] ;  /* 0x0006a80001047983 */ /* 0x0001620000300800 */
[----:B---3--:R-:W-:-:S03]  /*161a0*/  FFMA.FTZ R14, R2, R12, R14 ;  /* 0x0000000c020e7223 */ /* 0x008fc6000001000e */
[----:B------:R-:W3:Y:S04]  /*161b0*/  LDL.LU R15, [R1+0x63c] ;  /* 0x00063c00010f7983 */ /* 0x000ee80000300800 */
[----:B------:R-:W-:Y:S04]  /*161c0*/  STL [R1+0x214], R14 ;  /* 0x0002140e01007387 */ /* 0x000fe80000100800 */
[----:B------:R1:W-:Y:S04]  /*161d0*/  STL [R1+0x218], R3 ;  /* 0x0002180301007387 */ /* 0x0003e80000100800 */
[----:B------:R0:W5:Y:S04]  /*161e0*/  LDL.LU R2, [R1+0x6a0] ;  /* 0x0006a00001027983 */ /* 0x0001680000300800 */
[----:B-1----:R0:W5:Y:S01]  /*161f0*/  LDL.LU R3, [R1+0x6a4] ;  /* 0x0006a40001037983 */ /* 0x0021620000300800 */
[----:B--2---:R-:W-:Y:S01]  /*16200*/  FFMA.FTZ R13, R17, R44, R13 ;  /* 0x0000002c110d7223 */ /* 0x004fe2000001000d */
[----:B------:R-:W-:-:S02]  /*16210*/  FADD.FTZ R44, R16, R44 ;  /* 0x0000002c102c7221 */ /* 0x000fc40000010000 */
[----:B------:R-:W2:Y:S01]  /*16220*/  LDL.LU R16, [R1+0x640] ;  /* 0x0006400001107983 */ /* 0x000ea20000300800 */
[----:B------:R-:W-:-:S04]  /*16230*/  FMUL.FTZ R17, R18, R5 ;  /* 0x0000000512117220 */ /* 0x000fc80000410000 */
[----:B------:R-:W-:Y:S02]  /*16240*/  FADD.FTZ R14, R17, R44 ;  /* 0x0000002c110e7221 */ /* 0x000fe40000010000 */
[----:B------:R-:W4:Y:S01]  /*16250*/  LDL.LU R44, [R1+0x638] ;  /* 0x00063800012c7983 */ /* 0x000f220000300800 */
[----:B------:R-:W-:-:S03]  /*16260*/  FFMA.FTZ R45, R45, R17, R13 ;  /* 0x000000112d2d7223 */ /* 0x000fc6000001000d */
[----:B------:R-:W4:Y:S01]  /*16270*/  LDL.LU R17, [R1+0x648] ;  /* 0x0006480001117983 */ /* 0x000f220000300800 */
[----:B---3--:R-:W-:-:S05]  /*16280*/  SHF.L.U32 R15, R15, 0x10, RZ ;  /* 0x000000100f0f7819 */ /* 0x008fca00000006ff */
[----:B------:R-:W-:-:S04]  /*16290*/  FADD.FTZ R15, R15, -UR16 ;  /* 0x800000100f0f7e21 */ /* 0x000fc80008010000 */
[----:B------:R-:W-:-:S05]  /*162a0*/  FMUL.FTZ R15, R15, UR13 ;  /* 0x0000000d0f0f7c20 */ /* 0x000fca0008410000 */
[----:B------:R0:W-:Y:S01]  /*162b0*/  STL [R1+0x268], R15 ;  /* 0x0002680f01007387 */ /* 0x0001e20000100800 */
[----:B--2---:R-:W-:-:S05]  /*162c0*/  SHF.L.U32 R16, R16, 0x10, RZ ;  /* 0x0000001010107819 */ /* 0x004fca00000006ff */
[----:B------:R-:W-:Y:S01]  /*162d0*/  FADD.FTZ R13, R16, -UR16 ;  /* 0x80000010100d7e21 */ /* 0x000fe20008010000 */
[----:B----4-:R-:W-:-:S03]  /*162e0*/  SHF.L.U32 R16, R44, 0x10, RZ ;  /* 0x000000102c107819 */ /* 0x010fc600000006ff */
[----:B------:R-:W-:-:S05]  /*162f0*/  FMUL.FTZ R44, R13, UR13 ;  /* 0x0000000d0d2c7c20 */ /* 0x000fca0008410000 */
[----:B------:R0:W-:Y:S01]  /*16300*/  STL [R1+0x264], R44 ;  /* 0x0002642c01007387 */ /* 0x0001e20000100800 */
[----:B------:R-:W-:Y:S01]  /*16310*/  IMAD.U32 R17, R17, 0x10000, RZ ;  /* 0x0001000011117824 */ /* 0x000fe200078e00ff */
[----:B------:R-:W-:Y:S06]  /*16320*/  @!P0 BRA `(.L_x_761) ;  /* 0x0000000000488947 */ /* 0x000fec0003800000 */
[----:B-----5:R-:W-:-:S04]  /*16330*/  FFMA.FTZ R13, R15, R0, R3 ;  /* 0x000000000f0d7223 */ /* 0x020fc80000010003 */
        /* <DEDUP_REMOVED lines=17> */
.L_x_761:
[----:B-----5:R1:W-:Y:S04]  /*16450*/  STL [R1+0x6a0], R2 ;  /* 0x0006a00201007387 */ /* 0x0203e80000100800 */
[----:B------:R-:W2:Y:S04]  /*16460*/  LDL.LU R13, [R1+0x64c] ;  /* 0x00064c00010d7983 */ /* 0x000ea80000300800 */
[----:B0-----:R-:W3:Y:S04]  /*16470*/  LDL.LU R44, [R1+0x650] ;  /* 0x00065000012c7983 */ /* 0x001ee80000300800 */
[----:B-1----:R-:W4:Y:S02]  /*16480*/  LDL.LU R2, [R1+0x21c] ;  /* 0x00021c0001027983 */ /* 0x002f240000300800 */
[----:B----4-:R-:W-:Y:S01]  /*16490*/  FADD.FTZ R12, R2, R12 ;  /* 0x0000000c020c7221 */ /* 0x010fe20000010000 */
[----:B------:R-:W-:Y:S01]  /*164a0*/  FMUL.FTZ R15, R17, R0 ;  /* 0x00000000110f7220 */ /* 0x000fe20000410000 */
[----:B------:R0:W5:Y:S04]  /*164b0*/  LDL.LU R2, [R1+0x6a0] ;  /* 0x0006a00001027983 */ /* 0x0001680000300800 */
[----:B------:R1:W-:Y:S04]  /*164c0*/  STL [R1+0x21c], R12 ;  /* 0x00021c0c01007387 */ /* 0x0003e80000100800 */
[----:B-1----:R-:W4:Y:S01]  /*164d0*/  LDL R12, [R1+0x268] ;  /* 0x00026800010c7983 */ /* 0x002f220000100800 */
[----:B--2---:R-:W-:-:S02]  /*164e0*/  SHF.L.U32 R13, R13, 0x10, RZ ;  /* 0x000000100d0d7819 */ /* 0x004fc400000006ff */
[----:B---3--:R-:W-:Y:S01]  /*164f0*/  SHF.L.U32 R44, R44, 0x10, RZ ;  /* 0x000000102c2c7819 */ /* 0x008fe200000006ff */
[----:B----4-:R-:W-:Y:S02]  /*16500*/  FFMA.FTZ R12, R12, R15, R45 ;  /* 0x0000000f0c0c7223 */ /* 0x010fe4000001002d */
[----:B------:R-:W2:Y:S04]  /*16510*/  LDL.LU R45, [R1+0x658] ;  /* 0x00065800012d7983 */ /* 0x000ea80000300800 */
[----:B------:R1:W-:Y:S02]  /*16520*/  STL [R1+0x210], R12 ;  /* 0x0002100c01007387 */ /* 0x0003e40000100800 */
[----:B-1----:R-:W-:Y:S02]  /*16530*/  FADD.FTZ R12, R14, R15 ;  /* 0x0000000f0e0c7221 */ /* 0x002fe40000010000 */
[----:B------:R-:W3:Y:S01]  /*16540*/  LDL.LU R15, [R1+0x654] ;  /* 0x00065400010f7983 */ /* 0x000ee20000300800 */
[----:B------:R-:W-:Y:S01]  /*16550*/  FADD.FTZ R13, R13, -UR16 ;  /* 0x800000100d0d7e21 */ /* 0x000fe20008010000 */
[----:B------:R-:W-:-:S04]  /*16560*/  FADD.FTZ R44, R44, -UR16 ;  /* 0x800000102c2c7e21 */ /* 0x000fc80008010000 */
[----:B------:R-:W-:-:S05]  /*16570*/  FMUL.FTZ R44, R44, UR13 ;  /* 0x0000000d2c2c7c20 */ /* 0x000fca0008410000 */
[----:B------:R0:W-:Y:S01]  /*16580*/  STL [R1+0x24c], R44 ;  /* 0x00024c2c01007387 */ /* 0x0001e20000100800 */
[----:B--2---:R-:W-:Y:S01]  /*16590*/  SHF.L.U32 R14, R45, 0x10, RZ ;  /* 0x000000102d0e7819 */ /* 0x004fe200000006ff */
[----:B------:R-:W-:-:S05]  /*165a0*/  FMUL.FTZ R45, R13, UR13 ;  /* 0x0000000d0d2d7c20 */ /* 0x000fca0008410000 */
[----:B------:R0:W-:Y:S01]  /*165b0*/  STL [R1+0x254], R45 ;  /* 0x0002542d01007387 */ /* 0x0001e20000100800 */
[----:B------:R-:W-:Y:S01]  /*165c0*/  FMUL.FTZ R13, R16, R5 ;  /* 0x00000005100d7220 */ /* 0x000fe20000410000 */
[----:B---3--:R-:W-:Y:S01]  /*165d0*/  SHF.L.U32 R15, R15, 0x10, RZ ;  /* 0x000000100f0f7819 */ /* 0x008fe200000006ff */
        /* <DEDUP_REMOVED lines=20> */
.L_x_762:
[----:B------:R0:W-:Y:S04]  /*16720*/  STL [R1+0x6ac], R6 ;  /* 0x0006ac0601007387 */ /* 0x0001e80000100800 */
[----:B------:R1:W-:Y:S04]  /*16730*/  STL [R1+0x6a8], R4 ;  /* 0x0006a80401007387 */ /* 0x0003e80000100800 */
[----:B------:R-:W2:Y:S04]  /*16740*/  LDL.LU R45, [R1+0x210] ;  /* 0x00021000012d7983 */ /* 0x000ea80000300800 */
[----:B0-----:R-:W3:Y:S04]  /*16750*/  LDL.LU R6, [R1+0x218] ;  /* 0x0002180001067983 */ /* 0x001ee80000300800 */
[----:B-1----:R-:W3:Y:S04]  /*16760*/  LDL.LU R4, [R1+0x260] ;  /* 0x0002600001047983 */ /* 0x002ee80000300800 */
[----:B------:R-:W2:Y:S01]  /*16770*/  LDL R44, [R1+0x264] ;  /* 0x00026400012c7983 */ /* 0x000ea20000100800 */
[----:B------:R-:W-:Y:S01]  /*16780*/  FADD.FTZ R11, R11, R9 ;  /* 0x000000090b0b7221 */ /* 0x000fe20000010000 */
[----:B------:R-:W-:Y:S01]  /*16790*/  FADD.FTZ R12, R13, R12 ;  /* 0x0000000c0d0c7221 */ /* 0x000fe20000010000 */
[----:B---3--:R-:W-:-:S02]  /*167a0*/  FFMA.FTZ R4, R4, R9, R6 ;  /* 0x0000000904047223 */ /* 0x008fc40000010006 */
[----:B------:R-:W3:Y:S01]  /*167b0*/  LDL R9, [R1+0x254] ;  /* 0x0002540001097983 */ /* 0x000ee20000100800 */
[----:B--2---:R-:W-:Y:S01]  /*167c0*/  FFMA.FTZ R44, R44, R13, R45 ;  /* 0x0000000d2c2c7223 */ /* 0x004fe2000001002d */
[----:B------:R-:W-:Y:S02]  /*167d0*/  FMUL.FTZ R45, R15, R0 ;  /* 0x000000000f2d7220 */ /* 0x000fe40000410000 */
[----:B------:R0:W-:Y:S04]  /*167e0*/  STL [R1+0x218], R11 ;  /* 0x0002180b01007387 */ /* 0x0001e80000100800 */
[----:B------:R-:W2:Y:S04]  /*167f0*/  LDL.LU R13, [R1+0x660] ;  /* 0x00066000010d7983 */ /* 0x000ea80000300800 */
[----:B------:R1:W-:Y:S01]  /*16800*/  STL [R1+0x6a4], R3 ;  /* 0x0006a40301007387 */ /* 0x0003e20000100800 */
[----:B0-----:R-:W-:-:S03]  /*16810*/  FADD.FTZ R11, R12, R45 ;  /* 0x0000002d0c0b7221 */ /* 0x001fc60000010000 */
[----:B------:R-:W4:Y:S04]  /*16820*/  LDL.LU R12, [R1+0x65c] ;  /* 0x00065c00010c7983 */ /* 0x000f280000300800 */
[----:B-----5:R0:W-:Y:S04]  /*16830*/  STL [R1+0x6a0], R2 ;  /* 0x0006a00201007387 */ /* 0x0201e80000100800 */
[----:B-1----:R-:W4:Y:S04]  /*16840*/  LDL.LU R3, [R1+0x214] ;  /* 0x0002140001037983 */ /* 0x002f280000300800 */
[----:B------:R1:W5:Y:S04]  /*16850*/  LDL.LU R6, [R1+0x6ac] ;  /* 0x0006ac0001067983 */ /* 0x0003680000300800 */
[----:B0-----:R-:W4:Y:S01]  /*16860*/  LDL.LU R2, [R1+0x25c] ;  /* 0x00025c0001027983 */ /* 0x001f220000300800 */
[----:B---3--:R-:W-:-:S03]  /*16870*/  FFMA.FTZ R9, R9, R45, R44 ;  /* 0x0000002d09097223 */ /* 0x008fc6000001002c */
[----:B------:R-:W3:Y:S01]  /*16880*/  LDL R45, [R1+0x24c] ;  /* 0x00024c00012d7983 */ /* 0x000ee20000100800 */
[----:B------:R-:W-:Y:S01]  /*16890*/  FMUL.FTZ R44, R14, R5 ;  /* 0x000000050e2c7220 */ /* 0x000fe20000410000 */
[----:B--2---:R-:W-:-:S03]  /*168a0*/  SHF.L.U32 R13, R13, 0x10, RZ ;  /* 0x000000100d0d7819 */ /* 0x004fc600000006ff */
[----:B------:R-:W-:Y:S01]  /*168b0*/  FADD.FTZ R11, R44, R11 ;  /* 0x0000000b2c0b7221 */ /* 0x000fe20000010000 */
[----:B----4-:R-:W-:Y:S01]  /*168c0*/  SHF.L.U32 R12, R12, 0x10, RZ ;  /* 0x000000100c0c7819 */ /* 0x010fe200000006ff */
[----:B------:R0:W-:Y:S04]  /*168d0*/  STL [R1+0x228], R4 ;  /* 0x0002280401007387 */ /* 0x0001e80000100800 */
[----:B0-----:R1:W5:Y:S01]  /*168e0*/  LDL.LU R4, [R1+0x6a8] ;  /* 0x0006a80001047983 */ /* 0x0013620000300800 */
[----:B------:R-:W-:-:S03]  /*168f0*/  FFMA.FTZ R2, R2, R8, R3 ;  /* 0x0000000802027223 */ /* 0x000fc60000010003 */
[----:B------:R1:W5:Y:S04]  /*16900*/  LDL.LU R3, [R1+0x6a4] ;  /* 0x0006a40001037983 */ /* 0x0003680000300800 */
[----:B------:R0:W-:Y:S04]  /*16910*/  STL [R1+0x220], R2 ;  /* 0x0002200201007387 */ /* 0x0001e80000100800 */
[----:B0-----:R1:W5:Y:S01]  /*16920*/  LDL.LU R2, [R1+0x6a0] ;  /* 0x0006a00001027983 */ /* 0x0013620000300800 */
[----:B---3--:R-:W-:Y:S01]  /*16930*/  FFMA.FTZ R9, R45, R44, R9 ;  /* 0x0000002c2d097223 */ /* 0x008fe20000010009 */
[----:B------:R-:W-:Y:S01]  /*16940*/  FADD.FTZ R44, R12, -UR16 ;  /* 0x800000100c2c7e21 */ /* 0x000fe20008010000 */
[----:B------:R-:W-:Y:S01]  /*16950*/  FADD.FTZ R45, R13, -UR16 ;  /* 0x800000100d2d7e21 */ /* 0x000fe20008010000 */
[----:B------:R-:W2:Y:S04]  /*16960*/  LDL.LU R12, [R1+0x668] ;  /* 0x00066800010c7983 */ /* 0x000ea80000300800 */
[----:B------:R-:W3:Y:S01]  /*16970*/  LDL.LU R13, [R1+0x664] ;  /* 0x00066400010d7983 */ /* 0x000ee20000300800 */
[----:B------:R-:W-:Y:S01]  /*16980*/  FMUL.FTZ R44, R44, UR13 ;  /* 0x0000000d2c2c7c20 */ /* 0x000fe20008410000 */
[----:B------:R-:W-:-:S04]  /*16990*/  FMUL.FTZ R45, R45, UR13 ;  /* 0x0000000d2d2d7c20 */ /* 0x000fc80008410000 */
[----:B------:R1:W-:Y:S04]  /*169a0*/  STL [R1+0x248], R44 ;  /* 0x0002482c01007387 */ /* 0x0003e80000100800 */
[----:B------:R1:W-:Y:S01]  /*169b0*/  STL [R1+0x244], R45 ;  /* 0x0002442d01007387 */ /* 0x0003e20000100800 */
[----:B--2---:R-:W-:Y:S02]  /*169c0*/  SHF.L.U32 R12, R12, 0x10, RZ ;  /* 0x000000100c0c7819 */ /* 0x004fe400000006ff */
[----:B---3--:R-:W-:Y:S01]  /*169d0*/  SHF.L.U32 R13, R13, 0x10, RZ ;  /* 0x000000100d0d7819 */ /* 0x008fe200000006ff */
[----:B-1----:R-:W-:Y:S06]  /*169e0*/  @!P0 BRA `(.L_x_763) ;  /* 0x00000000004c8947 */ /* 0x002fec0003800000 */
        /* <DEDUP_REMOVED lines=19> */
.L_x_763:
[----:B-----5:R0:W-:Y:S04]  /*16b20*/  STL [R1+0x6a4], R3 ;  /* 0x0006a40301007387 */ /* 0x0201e80000100800 */
[----:B------:R-:W2:Y:S04]  /*16b30*/  LDL.LU R45, [R1+0x66c] ;  /* 0x00066c00012d7983 */ /* 0x000ea80000300800 */
[----:B0-----:R-:W3:Y:S04]  /*16b40*/  LDL.LU R3, [R1+0x21c] ;  /* 0x00021c0001037983 */ /* 0x001ee80000300800 */
[----:B------:R0:W-:Y:S04]  /*16b50*/  STL [R1+0x6a0], R2 ;  /* 0x0006a00201007387 */ /* 0x0001e80000100800 */
[----:B0-----:R-:W4:Y:S01]  /*16b60*/  LDL R2, [R1+0x248] ;  /* 0x0002480001027983 */ /* 0x001f220000100800 */
[----:B------:R-:W-:-:S04]  /*16b70*/  FMUL.FTZ R44, R13, R0 ;  /* 0x000000000d2c7220 */ /* 0x000fc80000410000 */
[----:B------:R-:W-:Y:S01]  /*16b80*/  FADD.FTZ R11, R11, R44 ;  /* 0x0000002c0b0b7221 */ /* 0x000fe20000010000 */
[----:B--2---:R-:W-:Y:S01]  /*16b90*/  SHF.L.U32 R45, R45, 0x10, RZ ;  /* 0x000000102d2d7819 */ /* 0x004fe200000006ff */
[----:B---3--:R-:W-:Y:S02]  /*16ba0*/  FADD.FTZ R8, R3, R8 ;  /* 0x0000000803087221 */ /* 0x008fe40000010000 */
[----:B------:R0:W5:Y:S04]  /*16bb0*/  LDL.LU R3, [R1+0x6a4] ;  /* 0x0006a40001037983 */ /* 0x0001680000300800 */
[----:B------:R1:W-:Y:S04]  /*16bc0*/  STL [R1+0x224], R8 ;  /* 0x0002240801007387 */ /* 0x0003e80000100800 */
[----:B-1----:R-:W2:Y:S01]  /*16bd0*/  LDL.LU R8, [R1+0x670] ;  /* 0x0006700001087983 */ /* 0x002ea20000300800 */
[----:B----4-:R-:W-:-:S03]  /*16be0*/  FFMA.FTZ R9, R2, R44, R9 ;  /* 0x0000002c02097223 */ /* 0x010fc60000010009 */
[----:B------:R-:W3:Y:S04]  /*16bf0*/  LDL.LU R44, [R1+0x674] ;  /* 0x00067400012c7983 */ /* 0x000ee80000300800 */
[----:B------:R1:W-:Y:S04]  /*16c00*/  STL [R1+0x214], R9 ;  /* 0x0002140901007387 */ /* 0x0003e80000100800 */
[----:B------:R0:W5:Y:S04]  /*16c10*/  LDL.LU R2, [R1+0x6a0] ;  /* 0x0006a00001027983 */ /* 0x0001680000300800 */
[----:B-1----:R-:W4:Y:S01]  /*16c20*/  LDL.LU R9, [R1+0x678] ;  /* 0x0006780001097983 */ /* 0x002f220000300800 */
[----:B------:R-:W-:-:S04]  /*16c30*/  FADD.FTZ R45, R45, -UR16 ;  /* 0x800000102d2d7e21 */ /* 0x000fc80008010000 */
[----:B------:R-:W-:-:S05]  /*16c40*/  FMUL.FTZ R45, R45, UR13 ;  /* 0x0000000d2d2d7c20 */ /* 0x000fca0008410000 */
[----:B------:R-:W-:Y:S04]  /*16c50*/  STL [R1+0x23c], R45 ;  /* 0x00023c2d01007387 */ /* 0x000fe80000100800 */
[----:B------:R3:W-:Y:S01]  /*16c60*/  STL [R1+0x210], R11 ;  /* 0x0002100b01007387 */ /* 0x0007e20000100800 */
[----:B--2---:R-:W-:-:S05]  /*16c70*/  SHF.L.U32 R8, R8, 0x10, RZ ;  /* 0x0000001008087819 */ /* 0x004fca00000006ff */
[----:B------:R-:W-:-:S04]  /*16c80*/  FADD.FTZ R8, R8, -UR16 ;  /* 0x8000001008087e21 */ /* 0x000fc80008010000 */
[----:B------:R-:W-:-:S05]  /*16c90*/  FMUL.FTZ R8, R8, UR13 ;  /* 0x0000000d08087c20 */ /* 0x000fca0008410000 */
[----:B------:R0:W-:Y:S01]  /*16ca0*/  STL [R1+0x238], R8 ;  /* 0x0002380801007387 */ /* 0x0001e20000100800 */
[----:B---3--:R-:W-:Y:S01]  /*16cb0*/  SHF.L.U32 R11, R44, 0x10, RZ ;  /* 0x000000102c0b7819 */ /* 0x008fe200000006ff */
[----:B------:R-:W-:Y:S01]  /*16cc0*/  FMUL.FTZ R44, R12, R5 ;  /* 0x000000050c2c7220 */ /* 0x000fe20000410000 */
[----:B----4-:R-:W-:Y:S01]  /*16cd0*/  SHF.L.U32 R9, R9, 0x10, RZ ;  /* 0x0000001009097819 */ /* 0x010fe200000006ff */
        /* <DEDUP_REMOVED lines=20> */
.L_x_764:
[----:B------:R1:W-:Y:S04]  /*16e20*/  STL [R1+0x6b8], R14 ;  /* 0x0006b80e01007387 */ /* 0x0003e80000100800 */
[----:B------:R2:W-:Y:S04]  /*16e30*/  STL [R1+0x6b4], R13 ;  /* 0x0006b40d01007387 */ /* 0x0005e80000100800 */
[----:B------:R3:W-:Y:S04]  /*16e40*/  STL [R1+0x6b0], R12 ;  /* 0x0006b00c01007387 */ /* 0x0007e80000100800 */
[----:B-1----:R-:W4:Y:S04]  /*16e50*/  LDL.LU R14, [R1+0x228] ;  /* 0x00022800010e7983 */ /* 0x002f280000300800 */
[----:B--2---:R-:W4:Y:S04]  /*16e60*/  LDL.LU R13, [R1+0x35c] ;  /* 0x00035c00010d7983 */ /* 0x004f280000300800 */
[----:B---3--:R-:W2:Y:S04]  /*16e70*/  LDL.LU R12, [R1+0x218] ;  /* 0x00021800010c7983 */ /* 0x008ea80000300800 */
[----:B------:R-:W3:Y:S04]  /*16e80*/  LDL.LU R45, [R1+0x214] ;  /* 0x00021400012d7983 */ /* 0x000ee80000300800 */
[----:B0-----:R-:W3:Y:S04]  /*16e90*/  LDL R8, [R1+0x244] ;  /* 0x0002440001087983 */ /* 0x001ee80000100800 */
[----:B------:R0:W-:Y:S04]  /*16ea0*/  STL [R1+0x6bc], R15 ;  /* 0x0006bc0f01007387 */ /* 0x0001e80000100800 */
[----:B0-----:R-:W3:Y:S01]  /*16eb0*/  LDL.LU R15, [R1+0x210] ;  /* 0x00021000010f7983 */ /* 0x001ee20000300800 */
[----:B----4-:R-:W-:-:S03]  /*16ec0*/  FFMA.FTZ R13, R13, R7, R14 ;  /* 0x000000070d0d7223 */ /* 0x010fc6000001000e */
[----:B-----5:R0:W-:Y:S01]  /*16ed0*/  STL [R1+0x6a4], R3 ;  /* 0x0006a40301007387 */ /* 0x0201e20000100800 */
[----:B--2---:R-:W-:-:S03]  /*16ee0*/  FADD.FTZ R7, R12, R7 ;  /* 0x000000070c077221 */ /* 0x004fc60000010000 */
[----:B------:R-:W-:Y:S04]  /*16ef0*/  STL [R1+0x6ac], R6 ;  /* 0x0006ac0601007387 */ /* 0x000fe80000100800 */
[----:B------:R1:W-:Y:S01]  /*16f00*/  STL [R1+0x260], R7 ;  /* 0x0002600701007387 */ /* 0x0003e20000100800 */
[----:B---3--:R-:W-:-:S03]  /*16f10*/  FFMA.FTZ R45, R8, R44, R45 ;  /* 0x0000002c082d7223 */ /* 0x008fc6000001002d */
[----:B0-----:R-:W2:Y:S04]  /*16f20*/  LDL R3, [R1+0x238] ;  /* 0x0002380001037983 */ /* 0x001ea80000100800 */
[----:B------:R0:W-:Y:S04]  /*16f30*/  STL [R1+0x6a8], R4 ;  /* 0x0006a80401007387 */ /* 0x0001e80000100800 */
[----:B-1----:R-:W3:Y:S01]  /*16f40*/  LDL R7, [R1+0x23c] ;  /* 0x00023c0001077983 */ /* 0x002ee20000100800 */
[----:B------:R-:W-:-:S03]  /*16f50*/  FMUL.FTZ R8, R11, R0 ;  /* 0x000000000b087220 */ /* 0x000fc60000410000 */
[----:B------:R1:W-:Y:S01]  /*16f60*/  STL [R1+0x6a0], R2 ;  /* 0x0006a00201007387 */ /* 0x0003e20000100800 */
[----:B------:R-:W-:-:S03]  /*16f70*/  FADD.FTZ R44, R44, R15 ;  /* 0x0000000f2c2c7221 */ /* 0x000fc60000010000 */
[----:B------:R-:W4:Y:S04]  /*16f80*/  LDL.LU R6, [R1+0x220] ;  /* 0x0002200001067983 */ /* 0x000f280000300800 */
[----:B0-----:R-:W4:Y:S04]  /*16f90*/  LDL.LU R4, [R1+0x350] ;  /* 0x0003500001047983 */ /* 0x001f280000300800 */
[----:B-1----:R-:W4:Y:S04]  /*16fa0*/  LDL.LU R2, [R1+0x680] ;  /* 0x0006800001027983 */ /* 0x002f280000300800 */
[----:B------:R0:W-:Y:S04]  /*16fb0*/  STL [R1+0x234], R13 ;  /* 0x0002340d01007387 */ /* 0x0001e80000100800 */
[----:B------:R1:W5:Y:S04]  /*16fc0*/  LDL.LU R15, [R1+0x6bc] ;  /* 0x0006bc00010f7983 */ /* 0x0003680000300800 */
[----:B------:R1:W5:Y:S04]  /*16fd0*/  LDL.LU R14, [R1+0x6b8] ;  /* 0x0006b800010e7983 */ /* 0x0003680000300800 */
[----:B0-----:R1:W5:Y:S04]  /*16fe0*/  LDL.LU R13, [R1+0x6b4] ;  /* 0x0006b400010d7983 */ /* 0x0013680000300800 */
[----:B------:R1:W5:Y:S01]  /*16ff0*/  LDL.LU R12, [R1+0x6b0] ;  /* 0x0006b000010c7983 */ /* 0x0003620000300800 */
[----:B---3--:R-:W-:Y:S01]  /*17000*/  FFMA.FTZ R7, R7, R8, R45 ;  /* 0x0000000807077223 */ /* 0x008fe2000001002d */
[----:B------:R-:W-:-:S02]  /*17010*/  FADD.FTZ R8, R44, R8 ;  /* 0x000000082c087221 */ /* 0x000fc40000010000 */
[----:B------:R-:W3:Y:S01]  /*17020*/  LDL.LU R44, [R1+0x67c] ;  /* 0x00067c00012c7983 */ /* 0x000ee20000300800 */
[----:B------:R-:W-:-:S04]  /*17030*/  FMUL.FTZ R45, R9, R5 ;  /* 0x00000005092d7220 */ /* 0x000fc80000410000 */
[----:B--2---:R-:W-:Y:S01]  /*17040*/  FFMA.FTZ R7, R3, R45, R7 ;  /* 0x0000002d03077223 */ /* 0x004fe20000010007 */
[----:B------:R-:W-:Y:S01]  /*17050*/  FADD.FTZ R45, R45, R8 ;  /* 0x000000082d2d7221 */ /* 0x000fe20000010000 */
[----:B------:R1:W5:Y:S01]  /*17060*/  LDL.LU R3, [R1+0x6a4] ;  /* 0x0006a40001037983 */ /* 0x0003620000300800 */
[----:B----4-:R-:W-:-:S03]  /*17070*/  FFMA.FTZ R4, R4, R10, R6 ;  /* 0x0000000a04047223 */ /* 0x010fc60000010006 */
[----:B------:R0:W-:Y:S01]  /*17080*/  STL [R1+0x220], R7 ;  /* 0x0002200701007387 */ /* 0x0001e20000100800 */
[----:B------:R-:W-:-:S03]  /*17090*/  SHF.L.U32 R2, R2, 0x10, RZ ;  /* 0x0000001002027819 */ /* 0x000fc600000006ff */
[----:B------:R-:W2:Y:S04]  /*170a0*/  LDL.LU R8, [R1+0x684] ;  /* 0x0006840001087983 */ /* 0x000ea80000300800 */
[----:B------:R-:W-:Y:S04]  /*170b0*/  STL [R1+0x214], R45 ;  /* 0x0002142d01007387 */ /* 0x000fe80000100800 */
[----:B0-----:R-:W4:Y:S04]  /*170c0*/  LDL.LU R7, [R1+0x688] ;  /* 0x0006880001077983 */ /* 0x001f280000300800 */
[----:B------:R0:W-:Y:S04]  /*170d0*/  STL [R1+0x25c], R4 ;  /* 0x00025c0401007387 */ /* 0x0001e80000100800 */
[----:B------:R1:W5:Y:S04]  /*170e0*/  LDL.LU R6, [R1+0x6ac] ;  /* 0x0006ac0001067983 */ /* 0x0003680000300800 */
[----:B0-----:R1:W5:Y:S01]  /*170f0*/  LDL.LU R4, [R1+0x6a8] ;  /* 0x0006a80001047983 */ /* 0x0013620000300800 */
[----:B---3--:R-:W-:-:S05]  /*17100*/  SHF.L.U32 R44, R44, 0x10, RZ ;  /* 0x000000102c2c7819 */ /* 0x008fca00000006ff */
[----:B------:R-:W-:Y:S01]  /*17110*/  FADD.FTZ R45, R44, -UR16 ;  /* 0x800000102c2d7e21 */ /* 0x000fe20008010000 */
[----:B------:R-:W-:Y:S02]  /*17120*/  FADD.FTZ R44, R2, -UR16 ;  /* 0x80000010022c7e21 */ /* 0x000fe40008010000 */
[----:B------:R1:W5:Y:S01]  /*17130*/  LDL.LU R2, [R1+0x6a0] ;  /* 0x0006a00001027983 */ /* 0x0003620000300800 */
[----:B------:R-:W-:Y:S01]  /*17140*/  FMUL.FTZ R45, R45, UR13 ;  /* 0x0000000d2d2d7c20 */ /* 0x000fe20008410000 */
[----:B------:R-:W-:-:S04]  /*17150*/  FMUL.FTZ R44, R44, UR13 ;  /* 0x0000000d2c2c7c20 */ /* 0x000fc80008410000 */
[----:B------:R1:W-:Y:S04]  /*17160*/  STL [R1+0x21c], R45 ;  /* 0x00021c2d01007387 */ /* 0x0003e80000100800 */
[----:B------:R1:W-:Y:S01]  /*17170*/  STL [R1+0x218], R44 ;  /* 0x0002182c01007387 */ /* 0x0003e20000100800 */
[----:B--2---:R-:W-:Y:S02]  /*17180*/  SHF.L.U32 R8, R8, 0x10, RZ ;  /* 0x0000001008087819 */ /* 0x004fe400000006ff */
        /* <DEDUP_REMOVED lines=21> */
.L_x_765:
[----:B-----5:R0:W-:Y:S04]  /*172e0*/  STL [R1+0x6a0], R2 ;  /* 0x0006a00201007387 */ /* 0x0201e80000100800 */
[----:B------:R2:W-:Y:S04]  /*172f0*/  STL [R1+0x6b4], R11 ;  /* 0x0006b40b01007387 */ /* 0x0005e80000100800 */
[----:B------:R3:W-:Y:S04]  /*17300*/  STL [R1+0x6b0], R9 ;  /* 0x0006b00901007387 */ /* 0x0007e80000100800 */
[----:B0-----:R-:W4:Y:S04]  /*17310*/  LDL.LU R2, [R1+0x698] ;  /* 0x0006980001027983 */ /* 0x001f280000300800 */
[----:B--2---:R-:W2:Y:S04]  /*17320*/  LDL.LU R11, [R1+0x224] ;  /* 0x00022400010b7983 */ /* 0x004ea80000300800 */
[----:B------:R0:W-:Y:S04]  /*17330*/  STL [R1+0x6ac], R6 ;  /* 0x0006ac0601007387 */ /* 0x0001e80000100800 */
[----:B---3--:R-:W3:Y:S04]  /*17340*/  LDL.LU R9, [R1+0x220] ;  /* 0x0002200001097983 */ /* 0x008ee80000300800 */
[----:B------:R1:W-:Y:S04]  /*17350*/  STL [R1+0x6a8], R4 ;  /* 0x0006a80401007387 */ /* 0x0003e80000100800 */
[----:B0-----:R-:W3:Y:S04]  /*17360*/  LDL R6, [R1+0x21c] ;  /* 0x00021c0001067983 */ /* 0x001ee80000100800 */
[----:B-1----:R-:W3:Y:S04]  /*17370*/  LDL.LU R45, [R1+0x68c] ;  /* 0x00068c00012d7983 */ /* 0x002ee80000300800 */
[----:B------:R-:W3:Y:S04]  /*17380*/  LDL.LU R4, [R1+0x214] ;  /* 0x0002140001047983 */ /* 0x000ee80000300800 */
[----:B------:R0:W-:Y:S04]  /*17390*/  STL [R1+0x6a4], R3 ;  /* 0x0006a40301007387 */ /* 0x0001e80000100800 */
[----:B0-----:R-:W3:Y:S01]  /*173a0*/  LDL.LU R3, [R1+0x690] ;  /* 0x0006900001037983 */ /* 0x001ee20000300800 */
[----:B------:R-:W-:Y:S01]  /*173b0*/  FMUL.FTZ R44, R8, R0 ;  /* 0x00000000082c7220 */ /* 0x000fe20000410000 */
[----:B----4-:R-:W-:Y:S01]  /*173c0*/  SHF.L.U32 R2, R2, 0x10, RZ ;  /* 0x0000001002027819 */ /* 0x010fe200000006ff */
[----:B--2---:R-:W-:-:S04]  /*173d0*/  FADD.FTZ R10, R11, R10 ;  /* 0x0000000a0b0a7221 */ /* 0x004fc80000010000 */
[----:B------:R0:W-:Y:S04]  /*173e0*/  STL [R1+0x210], R2 ;  /* 0x0002100201007387 */ /* 0x0001e80000100800 */
[----:B------:R1:W-:Y:S04]  /*173f0*/  STL [R1+0x240], R10 ;  /* 0x0002400a01007387 */ /* 0x0003e80000100800 */
[----:B------:R2:W5:Y:S01]  /*17400*/  LDL.LU R11, [R1+0x6b4] ;  /* 0x0006b400010b7983 */ /* 0x0005620000300800 */
[----:B0-----:R-:W-:-:S03]  /*17410*/  FMUL.FTZ R2, R7, R5 ;  /* 0x0000000507027220 */ /* 0x001fc60000410000 */
[----:B-1----:R-:W4:Y:S01]  /*17420*/  LDL.LU R10, [R1+0x694] ;  /* 0x00069400010a7983 */ /* 0x002f220000300800 */
[----:B---3--:R-:W-:Y:S01]  /*17430*/  FFMA.FTZ R6, R6, R44, R9 ;  /* 0x0000002c06067223 */ /* 0x008fe20000010009 */
[----:B------:R-:W-:Y:S01]  /*17440*/  SHF.L.U32 R45, R45, 0x10, RZ ;  /* 0x000000102d2d7819 */ /* 0x000fe200000006ff */
[----:B------:R-:W-:-:S03]  /*17450*/  FADD.FTZ R44, R4, R44 ;  /* 0x0000002c042c7221 */ /* 0x000fc60000010000 */
[----:B------:R-:W-:Y:S04]  /*17460*/  STL [R1+0x230], R6 ;  /* 0x0002300601007387 */ /* 0x000fe80000100800 */
[----:B------:R0:W-:Y:S04]  /*17470*/  STL [R1+0x22c], R44 ;  /* 0x00022c2c01007387 */ /* 0x0001e80000100800 */
[----:B------:R1:W-:Y:S04]  /*17480*/  STL [R1+0x224], R2 ;  /* 0x0002240201007387 */ /* 0x0003e80000100800 */
[----:B------:R2:W5:Y:S01]  /*17490*/  LDL.LU R9, [R1+0x6b0] ;  /* 0x0006b00001097983 */ /* 0x0005620000300800 */
[----:B------:R-:W-:Y:S01]  /*174a0*/  SHF.L.U32 R3, R3, 0x10, RZ ;  /* 0x0000001003037819 */ /* 0x000fe200000006ff */
[----:B0-----:R-:W-:-:S02]  /*174b0*/  FADD.FTZ R44, R45, -UR16 ;  /* 0x800000102d2c7e21 */ /* 0x001fc40008010000 */
[----:B------:R2:W5:Y:S02]  /*174c0*/  LDL.LU R6, [R1+0x6ac] ;  /* 0x0006ac0001067983 */ /* 0x0005640000300800 */
[----:B------:R-:W-:Y:S02]  /*174d0*/  FADD.FTZ R45, R3, -UR16 ;  /* 0x80000010032d7e21 */ /* 0x000fe40008010000 */
[----:B------:R2:W5:Y:S04]  /*174e0*/  LDL.LU R4, [R1+0x6a8] ;  /* 0x0006a80001047983 */ /* 0x0005680000300800 */
[----:B------:R2:W5:Y:S04]  /*174f0*/  LDL.LU R3, [R1+0x6a4] ;  /* 0x0006a40001037983 */ /* 0x0005680000300800 */
[----:B-1----:R2:W5:Y:S01]  /*17500*/  LDL.LU R2, [R1+0x6a0] ;  /* 0x0006a00001027983 */ /* 0x0025620000300800 */
[----:B------:R-:W-:Y:S01]  /*17510*/  FMUL.FTZ R44, R44, UR13 ;  /* 0x0000000d2c2c7c20 */ /* 0x000fe20008410000 */
[----:B------:R-:W-:-:S04]  /*17520*/  FMUL.FTZ R45, R45, UR13 ;  /* 0x0000000d2d2d7c20 */ /* 0x000fc80008410000 */
[----:B------:R2:W-:Y:S04]  /*17530*/  STL [R1+0x214], R44 ;  /* 0x0002142c01007387 */ /* 0x0005e80000100800 */
[----:B------:R2:W-:Y:S01]  /*17540*/  STL [R1+0x220], R45 ;  /* 0x0002202d01007387 */ /* 0x0005e20000100800 */
[----:B----4-:R-:W-:Y:S01]  /*17550*/  SHF.L.U32 R10, R10, 0x10, RZ ;  /* 0x000000100a0a7819 */ /* 0x010fe200000006ff */
[----:B--2---:R-:W-:Y:S06]  /*17560*/  @!P0 BRA `(.L_x_766) ;  /* 0x0000000000648947 */ /* 0x004fec0003800000 */
[----:B-----5:R-:W-:Y:S01]  /*17570*/  FFMA.FTZ R45, R44, R0, R3 ;  /* 0x000000002c2d7223 */ /* 0x020fe20000010003 */
[----:B------:R-:W-:Y:S03]  /*17580*/  STL [R1+0x6a4], R6 ;  /* 0x0006a40601007387 */ /* 0x000fe60000100800 */
[----:B------:R-:W-:Y:S01]  /*17590*/  FMUL.FTZ R44, R45, -1.4426950216293334961 ;  /* 0xbfb8aa3b2d2c7820 */ /* 0x000fe20000410000 */
[----:B------:R0:W-:Y:S05]  /*175a0*/  STL [R1+0x6a0], R4 ;  /* 0x0006a00401007387 */ /* 0x0001ea0000100800 */
[----:B------:R-:W1:Y:S01]  /*175b0*/  MUFU.EX2 R44, R44 ;  /* 0x0000002c002c7308 */ /* 0x000e620000000800 */
[----:B0-----:R-:W2:Y:S01]  /*175c0*/  LDL.LU R4, [R1+0x210] ;  /* 0x0002100001047983 */ /* 0x001ea20000300800 */
[----:B-1----:R-:W-:-:S06]  /*175d0*/  FADD.FTZ R44, R44, 1 ;  /* 0x3f8000002c2c7421 */ /* 0x002fcc0000010000 */
[----:B------:R-:W0:Y:S02]  /*175e0*/  MUFU.RCP R44, R44 ;  /* 0x0000002c002c7308 */ /* 0x000e240000001000 */
[----:B0-----:R-:W-:Y:S01]  /*175f0*/  FMUL.FTZ R6, R10, R44 ;  /* 0x0000002c0a067220 */ /* 0x001fe20000410000 */
[----:B------:R-:W-:Y:S02]  /*17600*/  FADD.FTZ R10, -R44, 1 ;  /* 0x3f8000002c0a7421 */ /* 0x000fe40000010100 */
[----:B------:R-:W3:Y:S02]  /*17610*/  LDL R44, [R1+0x220] ;  /* 0x00022000012c7983 */ /* 0x000ee40000100800 */
[----:B------:R-:W-:-:S04]  /*17620*/  FFMA.FTZ R10, R45, R10, 1 ;  /* 0x3f8000002d0a7423 */ /* 0x000fc8000001000a */
[----:B------:R-:W-:Y:S02]  /*17630*/  FMUL.FTZ R10, R6, R10 ;  /* 0x0000000a060a7220 */ /* 0x000fe40000410000 */
[----:B------:R0:W5:Y:S01]  /*17640*/  LDL.LU R6, [R1+0x6a4] ;  /* 0x0006a40001067983 */ /* 0x0001620000300800 */
[----:B---3--:R-:W-:-:S04]  /*17650*/  FFMA.FTZ R45, R44, R5, R2 ;  /* 0x000000052c2d7223 */ /* 0x008fc80000010002 */
[----:B------:R-:W-:-:S06]  /*17660*/  FMUL.FTZ R44, R45, -1.4426950216293334961 ;  /* 0xbfb8aa3b2d2c7820 */ /* 0x000fcc0000410000 */
[----:B------:R-:W1:Y:S02]  /*17670*/  MUFU.EX2 R44, R44 ;  /* 0x0000002c002c7308 */ /* 0x000e640000000800 */
[----:B-1----:R-:W-:-:S06]  /*17680*/  FADD.FTZ R44, R44, 1 ;  /* 0x3f8000002c2c7421 */ /* 0x002fcc0000010000 */
[----:B------:R-:W2:Y:S02]  /*17690*/  MUFU.RCP R44, R44 ;  /* 0x0000002c002c7308 */ /* 0x000ea40000001000 */
[----:B--2---:R-:W-:Y:S01]  /*176a0*/  FMUL.FTZ R4, R4, R44 ;  /* 0x0000002c04047220 */ /* 0x004fe20000410000 */
[----:B------:R-:W-:-:S04]  /*176b0*/  FADD.FTZ R44, -R44, 1 ;  /* 0x3f8000002c2c7421 */ /* 0x000fc80000010100 */
[----:B------:R-:W-:-:S04]  /*176c0*/  FFMA.FTZ R45, R45, R44, 1 ;  /* 0x3f8000002d2d7423 */ /* 0x000fc8000001002c */
[----:B------:R-:W-:Y:S02]  /*176d0*/  FMUL.FTZ R44, R4, R45 ;  /* 0x0000002d042c7220 */ /* 0x000fe40000410000 */
[----:B------:R0:W5:Y:S04]  /*176e0*/  LDL.LU R4, [R1+0x6a0] ;  /* 0x0006a00001047983 */ /* 0x0001680000300800 */
[----:B------:R0:W-:Y:S02]  /*176f0*/  STL [R1+0x210], R44 ;  /* 0x0002102c01007387 */ /* 0x0001e40000100800 */
.L_x_766:
[----:B------:R1:W-:Y:S04]  /*17700*/  STL [R1+0x6f0], R20 ;  /* 0x0006f01401007387 */ /* 0x0003e80000100800 */
[----:B------:R2:W-:Y:S04]  /*17710*/  STL [R1+0x6c4], R8 ;  /* 0x0006c40801007387 */ /* 0x0005e80000100800 */
[----:B------:R-:W3:Y:S04]  /*17720*/  LDL.LU R45, [R1+0x368] ;  /* 0x00036800012d7983 */ /* 0x000ee80000300800 */
[----:B-1----:R-:W3:Y:S04]  /*17730*/  LDL.LU R20, [R1+0x2f4] ;  /* 0x0002f40001147983 */ /* 0x002ee80000300800 */
[----:B--2---:R-:W3:Y:S04]  /*17740*/  LDL.LU R8, [R1+0x234] ;  /* 0x0002340001087983 */ /* 0x004ee80000300800 */
[----:B-----5:R1:W-:Y:S04]  /*17750*/  STL [R1+0x6ac], R6 ;  /* 0x0006ac0601007387 */ /* 0x0203e80000100800 */
[----:B------:R2:W-:Y:S04]  /*17760*/  STL [R1+0x6dc], R15 ;  /* 0x0006dc0f01007387 */ /* 0x0005e80000100800 */
[----:B------:R4:W-:Y:S04]  /*17770*/  STL [R1+0x6d4], R13 ;  /* 0x0006d40d01007387 */ /* 0x0009e80000100800 */
[----:B-1----:R-:W3:Y:S04]  /*17780*/  LDL.LU R6, [R1+0x260] ;  /* 0x0002600001067983 */ /* 0x002ee80000300800 */
[----:B--2---:R-:W2:Y:S04]  /*17790*/  LDL.LU R15, [R1+0x364] ;  /* 0x00036400010f7983 */ /* 0x004ea80000300800 */
[----:B----4-:R-:W2:Y:S04]  /*177a0*/  LDL.LU R13, [R1+0x2d4] ;  /* 0x0002d400010d7983 */ /* 0x010ea80000300800 */
[----:B------:R1:W-:Y:S04]  /*177b0*/  STL [R1+0x6d8], R14 ;  /* 0x0006d80e01007387 */ /* 0x0003e80000100800 */
[----:B------:R4:W-:Y:S04]  /*177c0*/  STL [R1+0x6ec], R19 ;  /* 0x0006ec1301007387 */ /* 0x0009e80000100800 */
[----:B0-----:R-:W2:Y:S04]  /*177d0*/  LDL R44, [R1+0x218] ;  /* 0x00021800012c7983 */ /* 0x001ea80000100800 */
[----:B-1----:R-:W2:Y:S04]  /*177e0*/  LDL.LU R14, [R1+0x358] ;  /* 0x00035800010e7983 */ /* 0x002ea80000300800 */
[----:B------:R0:W-:Y:S04]  /*177f0*/  STL [R1+0x6e8], R18 ;  /* 0x0006e81201007387 */ /* 0x0001e80000100800 */
[----:B----4-:R-:W4:Y:S04]  /*17800*/  LDL.LU R19, [R1+0x230] ;  /* 0x0002300001137983 */ /* 0x010f280000300800 */
[----:B------:R1:W-:Y:S04]  /*17810*/  STL [R1+0x6b8], R42 ;  /* 0x0006b82a01007387 */ /* 0x0003e80000100800 */
[----:B0-----:R-:W4:Y:S04]  /*17820*/  LDL.LU R18, [R1+0x224] ;  /* 0x0002240001127983 */ /* 0x001f280000300800 */
[----:B------:R0:W-:Y:S04]  /*17830*/  STL [R1+0x6e4], R17 ;  /* 0x0006e41101007387 */ /* 0x0001e80000100800 */
[----:B-1----:R-:W4:Y:S04]  /*17840*/  LDL.LU R42, [R1+0x22c] ;  /* 0x00022c00012a7983 */ /* 0x002f280000300800 */
[----:B------:R1:W-:Y:S04]  /*17850*/  STL [R1+0x6c8], R9 ;  /* 0x0006c80901007387 */ /* 0x0003e80000100800 */
[----:B------:R1:W-:Y:S04]  /*17860*/  STL [R1+0x6b4], R41 ;  /* 0x0006b42901007387 */ /* 0x0003e80000100800 */
[----:B0-----:R-:W4:Y:S04]  /*17870*/  LDL.LU R17, [R1+0x360] ;  /* 0x0003600001117983 */ /* 0x001f280000300800 */
[----:B-1----:R-:W4:Y:S04]  /*17880*/  LDL.LU R9, [R1+0x2cc] ;  /* 0x0002cc0001097983 */ /* 0x002f280000300800 */
[----:B------:R-:W4:Y:S04]  /*17890*/  LDL.LU R41, [R1+0x25c] ;  /* 0x00025c0001297983 */ /* 0x000f280000300800 */
[----:B------:R0:W-:Y:S04]  /*178a0*/  STL [R1+0x6c0], R7 ;  /* 0x0006c00701007387 */ /* 0x0001e80000100800 */
[----:B------:R1:W-:Y:S04]  /*178b0*/  STL [R1+0x6d0], R12 ;  /* 0x0006d00c01007387 */ /* 0x0003e80000100800 */
[----:B0-----:R-:W4:Y:S04]  /*178c0*/  LDL.LU R7, [R1+0x354] ;  /* 0x0003540001077983 */ /* 0x001f280000300800 */
[----:B-1----:R-:W4:Y:S04]  /*178d0*/  LDL.LU R12, [R1+0x348] ;  /* 0x00034800010c7983 */ /* 0x002f280000300800 */
[----:B------:R0:W-:Y:S04]  /*178e0*/  STL [R1+0x6e0], R16 ;  /* 0x0006e01001007387 */ /* 0x0001e80000100800 */
[----:B0-----:R-:W4:Y:S04]  /*178f0*/  LDL.LU R16, [R1+0x240] ;  /* 0x0002400001107983 */ /* 0x001f280000300800 */
[----:B------:R0:W-:Y:S04]  /*17900*/  STL [R1+0x6cc], R11 ;  /* 0x0006cc0b01007387 */ /* 0x0001e80000100800 */
[----:B------:R1:W-:Y:S04]  /*17910*/  STL [R1+0x6bc], R43 ;  /* 0x0006bc2b01007387 */ /* 0x0003e80000100800 */
[----:B0-----:R-:W4:Y:S04]  /*17920*/  LDL.LU R11, [R1+0x340] ;  /* 0x00034000010b7983 */ /* 0x001f280000300800 */
[----:B-1----:R-:W4:Y:S04]  /*17930*/  LDL.LU R43, [R1+0x344] ;  /* 0x00034400012b7983 */ /* 0x002f280000300800 */
[----:B------:R0:W-:Y:S04]  /*17940*/  STL [R1+0x6b0], R40 ;  /* 0x0006b02801007387 */ /* 0x0001e80000100800 */
[----:B0-----:R-:W4:Y:S01]  /*17950*/  LDL.LU R40, [R1+0x338] ;  /* 0x0003380001287983 */ /* 0x001f220000300800 */
[----:B---3--:R-:W-:Y:S01]  /*17960*/  FFMA.FTZ R8, R45, R20, R8 ;  /* 0x000000142d087223 */ /* 0x008fe20000010008 */
[----:B------:R-:W-:-:S02]  /*17970*/  FADD.FTZ R6, R6, R20 ;  /* 0x0000001406067221 */ /* 0x000fc40000010000 */
[----:B------:R0:W-:Y:S04]  /*17980*/  STL [R1+0x6a8], R4 ;  /* 0x0006a80401007387 */ /* 0x0001e80000100800 */
[----:B------:R1:W-:Y:S01]  /*17990*/  STL [R1+0x6a0], R2 ;  /* 0x0006a00201007387 */ /* 0x0003e20000100800 */
[----:B--2---:R-:W-:Y:S01]  /*179a0*/  FFMA.FTZ R15, R15, R13, R8 ;  /* 0x0000000d0f0f7223 */ /* 0x004fe20000010008 */
[----:B------:R-:W-:Y:S02]  /*179b0*/  FADD.FTZ R13, R6, R13 ;  /* 0x0000000d060d7221 */ /* 0x000fe40000010000 */
[----:B------:R2:W-:Y:S02]  /*179c0*/  STL [R1+0x6a4], R3 ;  /* 0x0006a40301007387 */ /* 0x0005e40000100800 */
[----:B------:R-:W-:-:S02]  /*179d0*/  FADD.FTZ R13, R13, R60 ;  /* 0x0000003c0d0d7221 */ /* 0x000fc40000010000 */
[----:B------:R-:W3:Y:S04]  /*179e0*/  LDL.LU R6, [R1+0x334] ;  /* 0x0003340001067983 */ /* 0x000ee80000300800 */
[----:B0-----:R-:W3:Y:S04]  /*179f0*/  LDL.LU R4, [R1+0x214] ;  /* 0x0002140001047983 */ /* 0x001ee80000300800 */
[----:B-1----:R-:W3:Y:S01]  /*17a00*/  LDL.LU R2, [R1+0x210] ;  /* 0x0002100001027983 */ /* 0x002ee20000300800 */
[----:B------:R-:W-:-:S03]  /*17a10*/  FFMA.FTZ R14, R14, R60, R15 ;  /* 0x0000003c0e0e7223 */ /* 0x000fc6000001000f */
[----:B------:R-:W3:Y:S04]  /*17a20*/  LDL.LU R60, [R1+0x34c] ;  /* 0x00034c00013c7983 */ /* 0x000ee80000300800 */
[----:B--2---:R-:W2:Y:S04]  /*17a30*/  LDL.LU R3, [R1+0x220] ;  /* 0x0002200001037983 */ /* 0x004ea80000300800 */
[----:B------:R-:W2:Y:S04]  /*17a40*/  LDL.LU R20, [R1+0x6f0] ;  /* 0x0006f00001147983 */ /* 0x000ea80000300800 */
[----:B------:R-:W2:Y:S01]  /*17a50*/  LDL.LU R15, [R1+0x6dc] ;  /* 0x0006dc00010f7983 */ /* 0x000ea20000300800 */
[----:B----4-:R-:W-:Y:S01]  /*17a60*/  FFMA.FTZ R19, R44, R18, R19 ;  /* 0x000000122c137223 */ /* 0x010fe20000010013 */
[----:B------:R-:W-:-:S02]  /*17a70*/  FADD.FTZ R18, R18, R42 ;  /* 0x0000002a12127221 */ /* 0x000fc40000010000 */
[----:B------:R-:W4:Y:S01]  /*17a80*/  LDL.LU R42, [R1+0x33c] ;  /* 0x00033c00012a7983 */ /* 0x000f220000300800 */
[----:B------:R-:W-:-:S03]  /*17a90*/  FFMA.FTZ R17, R17, R9, R41 ;  /* 0x0000000911117223 */ /* 0x000fc60000010029 */
[----:B------:R-:W2:Y:S01]  /*17aa0*/  LDL.LU R41, [R1+0x330] ;  /* 0x0003300001297983 */ /* 0x000ea20000300800 */
[----:B------:R-:W-:Y:S01]  /*17ab0*/  FFMA.FTZ R7, R7, R61, R17 ;  /* 0x0000003d07077223 */ /* 0x000fe20000010011 */
[----:B------:R-:W-:-:S03]  /*17ac0*/  FADD.FTZ R16, R16, R9 ;  /* 0x0000000910107221 */ /* 0x000fc60000010000 */
[----:B------:R-:W-:Y:S01]  /*17ad0*/  FFMA.FTZ R12, R12, R59, R7 ;  /* 0x0000003b0c0c7223 */ /* 0x000fe20000010007 */
[----:B---3--:R-:W-:Y:S01]  /*17ae0*/  FFMA.FTZ R60, R60, R58, R14 ;  /* 0x0000003a3c3c7223 */ /* 0x008fe2000001000e */
[----:B------:R-:W0:Y:S01]  /*17af0*/  S2R R7, SR_LANEID ;  /* 0x0000000000077919 */ /* 0x000e220000000000 */
[----:B------:R-:W-:Y:S01]  /*17b00*/  FADD.FTZ R61, R16, R61 ;  /* 0x0000003d103d7221 */ /* 0x000fe20000010000 */
[----:B------:R-:W-:Y:S01]  /*17b10*/  FFMA.FTZ R11, R11, R57, R12 ;  /* 0x000000390b0b7223 */ /* 0x000fe2000001000c */
[----:B------:R-:W-:Y:S01]  /*17b20*/  FMUL.FTZ R44, R10, R0 ;  /* 0x000000000a2c7220 */ /* 0x000fe20000410000 */
[----:B------:R-:W-:Y:S01]  /*17b30*/  FMUL.FTZ R45, R2, R5 ;  /* 0x00000005022d7220 */ /* 0x000fe20000410000 */
[----:B------:R-:W-:Y:S01]  /*17b40*/  FADD.FTZ R59, R61, R59 ;  /* 0x0000003b3d3b7221 */ /* 0x000fe20000010000 */
[----:B------:R-:W-:Y:S01]  /*17b50*/  FADD.FTZ R61, R13, R58 ;  /* 0x0000003a0d3d7221 */ /* 0x000fe20000010000 */
[----:B------:R-:W-:Y:S01]  /*17b60*/  FFMA.FTZ R58, R43, R56, R60 ;  /* 0x000000382b3a7223 */ /* 0x000fe2000001003c */
[----:B------:R-:W3:Y:S01]  /*17b70*/  LDL.LU R17, [R1+0x6e4] ;  /* 0x0006e40001117983 */ /* 0x000ee20000300800 */
[----:B------:R-:W-:Y:S01]  /*17b80*/  FADD.FTZ R57, R59, R57 ;  /* 0x000000393b397221 */ /* 0x000fe20000010000 */
[----:B------:R-:W-:Y:S01]  /*17b90*/  FADD.FTZ R56, R61, R56 ;  /* 0x000000383d387221 */ /* 0x000fe20000010000 */
[----:B------:R-:W-:Y:S01]  /*17ba0*/  FFMA.FTZ R59, R40, R55, R11 ;  /* 0x00000037283b7223 */ /* 0x000fe2000001000b */
[----:B------:R-:W3:Y:S01]  /*17bb0*/  LDL.LU R60, [R1+0x32c] ;  /* 0x00032c00013c7983 */ /* 0x000ee20000300800 */
[----:B------:R-:W-:-:S03]  /*17bc0*/  FADD.FTZ R57, R57, R55 ;  /* 0x0000003739397221 */ /* 0x000fc60000010000 */
[----:B------:R-:W3:Y:S01]  /*17bd0*/  LDL.LU R43, [R1+0x324] ;  /* 0x00032400012b7983 */ /* 0x000ee20000300800 */
[----:B------:R-:W-:-:S03]  /*17be0*/  FADD.FTZ R57, R57, R53 ;  /* 0x0000003539397221 */ /* 0x000fc60000010000 */
[----:B------:R-:W3:Y:S01]  /*17bf0*/  LDL.LU R61, [R1+0x318] ;  /* 0x00031800013d7983 */ /* 0x000ee20000300800 */
[----:B----4-:R-:W-:Y:S01]  /*17c00*/  FFMA.FTZ R55, R42, R54, R58 ;  /* 0x000000362a377223 */ /* 0x010fe2000001003a */
[----:B------:R-:W-:Y:S02]  /*17c10*/  FADD.FTZ R54, R56, R54 ;  /* 0x0000003638367221 */ /* 0x000fe40000010000 */
[----:B------:R-:W4:Y:S04]  /*17c20*/  LDL.LU R42, [R1+0x31c] ;  /* 0x00031c00012a7983 */ /* 0x000f280000300800 */
[----:B------:R-:W4:Y:S01]  /*17c30*/  LDL.LU R58, [R1+0x314] ;  /* 0x00031400013a7983 */ /* 0x000f220000300800 */
[----:B0-----:R-:W-:-:S03]  /*17c40*/  ISETP.GT.AND P0, PT, R7, 0x1e, PT ;  /* 0x0000001e0700780c */ /* 0x001fc60003f04270 */
[----:B------:R-:W4:Y:S04]  /*17c50*/  LDL.LU R40, [R1+0x270] ;  /* 0x0002700001287983 */ /* 0x000f280000300800 */
[----:B------:R-:W4:Y:S01]  /*17c60*/  LDL.LU R7, [R1+0x320] ;  /* 0x0003200001077983 */ /* 0x000f220000300800 */
[----:B------:R-:W-:Y:S01]  /*17c70*/  FFMA.FTZ R19, R4, R44, R19 ;  /* 0x0000002c04137223 */ /* 0x000fe20000010013 */
[----:B------:R-:W-:Y:S02]  /*17c80*/  FADD.FTZ R18, R18, R44 ;  /* 0x0000002c12127221 */ /* 0x000fe40000010000 */
[----:B------:R-:W4:Y:S01]  /*17c90*/  LDL.LU R16, [R1+0x6e0] ;  /* 0x0006e00001107983 */ /* 0x000f220000300800 */
[----:B--2---:R-:W-:-:S03]  /*17ca0*/  FFMA.FTZ R56, R41, R53, R59 ;  /* 0x0000003529387223 */ /* 0x004fc6000001003b */
[----:B------:R-:W2:Y:S04]  /*17cb0*/  LDL.LU R53, [R1+0x328] ;  /* 0x0003280001357983 */ /* 0x000ea80000300800 */
[----:B------:R-:W4:Y:S01]  /*17cc0*/  LDL.LU R59, [R1+0x250] ;  /* 0x00025000013b7983 */ /* 0x000f220000300800 */
[----:B------:R-:W-:Y:S01]  /*17cd0*/  FFMA.FTZ R55, R6, R52, R55 ;  /* 0x0000003406377223 */ /* 0x000fe20000010037 */
[----:B------:R-:W-:Y:S02]  /*17ce0*/  FADD.FTZ R54, R54, R52 ;  /* 0x0000003436367221 */ /* 0x000fe40000010000 */
[----:B------:R-:W4:Y:S01]  /*17cf0*/  LDL.LU R41, [R1+0x310] ;  /* 0x0003100001297983 */ /* 0x000f220000300800 */
[----:B------:R-:W-:Y:S01]  /*17d00*/  FADD.FTZ R57, R57, R51 ;  /* 0x0000003339397221 */ /* 0x000fe20000010000 */
[----:B------:R-:W-:-:S02]  /*17d10*/  FADD.FTZ R54, R54, R50 ;  /* 0x0000003236367221 */ /* 0x000fc40000010000 */
[----:B------:R-:W4:Y:S01]  /*17d20*/  LDL.LU R6, [R1+0x308] ;  /* 0x0003080001067983 */ /* 0x000f220000300800 */
[----:B------:R-:W-:-:S03]  /*17d30*/  FADD.FTZ R57, R57, R49 ;  /* 0x0000003139397221 */ /* 0x000fc60000010000 */
[----:B------:R-:W4:Y:S01]  /*17d40*/  LDL.LU R52, [R1+0x304] ;  /* 0x0003040001347983 */ /* 0x000f220000300800 */
[----:B------:R-:W-:-:S03]  /*17d50*/  FADD.FTZ R57, R57, R48 ;  /* 0x0000003039397221 */ /* 0x000fc60000010000 */
[----:B------:R-:W4:Y:S04]  /*17d60*/  LDL.LU R14, [R1+0x6d8] ;  /* 0x0006d800010e7983 */ /* 0x000f280000300800 */
[----:B------:R-:W4:Y:S04]  /*17d70*/  LDL.LU R13, [R1+0x6d4] ;  /* 0x0006d400010d7983 */ /* 0x000f280000300800 */
[----:B------:R-:W4:Y:S04]  /*17d80*/  LDL.LU R12, [R1+0x6d0] ;  /* 0x0006d000010c7983 */ /* 0x000f280000300800 */
[----:B------:R-:W4:Y:S01]  /*17d90*/  LDL.LU R11, [R1+0x6cc] ;  /* 0x0006cc00010b7983 */ /* 0x000f220000300800 */
[----:B---3--:R-:W-:-:S03]  /*17da0*/  FFMA.FTZ R55, R60, R50, R55 ;  /* 0x000000323c377223 */ /* 0x008fc60000010037 */
[----:B------:R-:W3:Y:S01]  /*17db0*/  LDL.LU R60, [R1+0x2f8] ;  /* 0x0002f800013c7983 */ /* 0x000ee20000300800 */
[----:B--2---:R-:W-:-:S03]  /*17dc0*/  FFMA.FTZ R56, R53, R51, R56 ;  /* 0x0000003335387223 */ /* 0x004fc60000010038 */
[----:B------:R-:W2:Y:S01]  /*17dd0*/  LDL.LU R53, [R1+0x29c] ;  /* 0x00029c0001357983 */ /* 0x000ea20000300800 */
[----:B----4-:R-:W-:Y:S01]  /*17de0*/  FFMA.FTZ R56, R7, R49, R56 ;  /* 0x0000003107387223 */ /* 0x010fe20000010038 */
[----:B------:R-:W-:Y:S01]  /*17df0*/  FFMA.FTZ R55, R43, R59, R55 ;  /* 0x0000003b2b377223 */ /* 0x000fe20000010037 */
[----:B------:R-:W-:Y:S01]  /*17e00*/  FADD.FTZ R54, R54, R59 ;  /* 0x0000003b36367221 */ /* 0x000fe20000010000 */
[----:B------:R-:W4:Y:S01]  /*17e10*/  LDL.LU R49, [R1+0x300] ;  /* 0x0003000001317983 */ /* 0x000f220000300800 */
[----:B------:R-:W-:Y:S01]  /*17e20*/  FFMA.FTZ R56, R61, R48, R56 ;  /* 0x000000303d387223 */ /* 0x000fe20000010038 */
[----:B------:R-:W-:Y:S01]  /*17e30*/  FFMA.FTZ R55, R42, R47, R55 ;  /* 0x0000002f2a377223 */ /* 0x000fe20000010037 */
[----:B------:R-:W-:Y:S01]  /*17e40*/  FADD.FTZ R54, R54, R47 ;  /* 0x0000002f36367221 */ /* 0x000fe20000010000 */
[----:B------:R-:W2:Y:S04]  /*17e50*/  LDL.LU R48, [R1+0x258] ;  /* 0x0002580001307983 */ /* 0x000ea80000300800 */
[----:B------:R-:W2:Y:S01]  /*17e60*/  LDL.LU R47, [R1+0x30c] ;  /* 0x00030c00012f7983 */ /* 0x000ea20000300800 */
[----:B------:R-:W-:Y:S01]  /*17e70*/  FFMA.FTZ R55, R58, R40, R55 ;  /* 0x000000283a377223 */ /* 0x000fe20000010037 */
[----:B------:R-:W-:-:S02]  /*17e80*/  FADD.FTZ R54, R54, R40 ;  /* 0x0000002836367221 */ /* 0x000fc40000010000 */
[----:B------:R-:W2:Y:S04]  /*17e90*/  LDL.LU R40, [R1+0x2ec] ;  /* 0x0002ec0001287983 */ /* 0x000ea80000300800 */
[----:B------:R-:W2:Y:S04]  /*17ea0*/  LDL.LU R59, [R1+0x2fc] ;  /* 0x0002fc00013b7983 */ /* 0x000ea80000300800 */
[----:B------:R-:W2:Y:S01]  /*17eb0*/  LDL.LU R58, [R1+0x2e4] ;  /* 0x0002e400013a7983 */ /* 0x000ea20000300800 */
[----:B------:R-:W-:Y:S01]  /*17ec0*/  FFMA.FTZ R44, R3, R45, R19 ;  /* 0x0000002d032c7223 */ /* 0x000fe20000010013 */
[----:B------:R-:W-:Y:S01]  /*17ed0*/  FADD.FTZ R45, R45, R18 ;  /* 0x000000122d2d7221 */ /* 0x000fe20000010000 */
[----:B------:R-:W0:Y:S03]  /*17ee0*/  S2R R61, SR_LANEID ;  /* 0x00000000003d7919 */ /* 0x000e260000000000 */
[----:B------:R-:W1:Y:S04]  /*17ef0*/  SHFL.DOWN PT, R9, R44, 0x1, 0x1f ;  /* 0x08201f002c097f89 */ /* 0x000e6800000e0000 */
[----:B------:R-:W0:Y:S01]  /*17f00*/  SHFL.DOWN PT, R8, R45, 0x1, 0x1f ;  /* 0x08201f002d087f89 */ /* 0x000e2200000e0000 */
[----:B------:R-:W-:Y:S01]  /*17f10*/  FFMA.FTZ R56, R41, R46, R56 ;  /* 0x0000002e29387223 */ /* 0x000fe20000010038 */
[----:B------:R-:W-:-:S02]  /*17f20*/  FADD.FTZ R57, R57, R46 ;  /* 0x0000002e39397221 */ /* 0x000fc40000010000 */
[----:B------:R-:W2:Y:S01]  /*17f30*/  LDL.LU R46, [R1+0x2dc] ;  /* 0x0002dc00012e7983 */ /* 0x000ea20000300800 */
[----:B------:R-:W-:Y:S01]  /*17f40*/  FFMA.FTZ R56, R6, R39, R56 ;  /* 0x0000002706387223 */ /* 0x000fe20000010038 */
[----:B------:R-:W-:Y:S02]  /*17f50*/  FADD.FTZ R57, R57, R39 ;  /* 0x0000002739397221 */ /* 0x000fe40000010000 */
[----:B------:R-:W2:Y:S04]  /*17f60*/  LDL.LU R6, [R1+0x2f0] ;  /* 0x0002f00001067983 */ /* 0x000ea80000300800 */
[----:B------:R-:W2:Y:S04]  /*17f70*/  LDL.LU R19, [R1+0x6ec] ;  /* 0x0006ec0001137983 */ /* 0x000ea80000300800 */
[----:B------:R-:W2:Y:S01]  /*17f80*/  LDL.LU R18, [R1+0x6e8] ;  /* 0x0006e80001127983 */ /* 0x000ea20000300800 */
[----:B-1----:R-:W-:-:S03]  /*17f90*/  @!P0 FADD.FTZ R44, R44, R9 ;  /* 0x000000092c2c8221 */ /* 0x002fc60000010000 */
[----:B------:R-:W2:Y:S01]  /*17fa0*/  LDL.LU R7, [R1+0x6c0] ;  /* 0x0006c00001077983 */ /* 0x000ea20000300800 */
[----:B0-----:R-:W-:-:S03]  /*17fb0*/  @!P0 FADD.FTZ R45, R45, R8 ;  /* 0x000000082d2d8221 */ /* 0x001fc60000010000 */
[----:B------:R-:W0:Y:S04]  /*17fc0*/  SHFL.DOWN PT, R50, R44, 0x2, 0x1f ;  /* 0x08401f002c327f89 */ /* 0x000e2800000e0000 */
[----:B------:R-:W1:Y:S01]  /*17fd0*/  SHFL.DOWN PT, R51, R45, 0x2, 0x1f ;  /* 0x08401f002d337f89 */ /* 0x000e6200000e0000 */
[----:B------:R-:W-:Y:S01]  /*17fe0*/  FADD.FTZ R57, R57, R38 ;  /* 0x0000002639397221 */ /* 0x000fe20000010000 */
[----:B------:R-:W-:Y:S02]  /*17ff0*/  ISETP.GT.AND P0, PT, R61, 0x1d, PT ;  /* 0x0000001d3d00780c */ /* 0x000fe40003f04270 */
[----:B------:R-:W2:Y:S01]  /*18000*/  LDL.LU R39, [R1+0x2e8] ;  /* 0x0002e80001277983 */ /* 0x000ea20000300800 */
[----:B------:R-:W-:-:S03]  /*18010*/  FADD.FTZ R57, R57, R37 ;  /* 0x0000002539397221 */ /* 0x000fc60000010000 */
[----:B------:R-:W2:Y:S01]  /*18020*/  LDL.LU R9, [R1+0x6c8] ;  /* 0x0006c80001097983 */ /* 0x000ea20000300800 */
[----:B------:R-:W-:-:S03]  /*18030*/  FADD.FTZ R57, R57, R35 ;  /* 0x0000002339397221 */ /* 0x000fc60000010000 */
[----:B------:R-:W2:Y:S04]  /*18040*/  LDL.LU R8, [R1+0x6c4] ;  /* 0x0006c40001087983 */ /* 0x000ea80000300800 */
[----:B------:R1:W5:Y:S01]  /*18050*/  LDL.LU R43, [R1+0x6bc] ;  /* 0x0006bc00012b7983 */ /* 0x0003620000300800 */
[----:B0-----:R-:W-:-:S03]  /*18060*/  @!P0 FADD.FTZ R44, R44, R50 ;  /* 0x000000322c2c8221 */ /* 0x001fc60000010000 */
[----:B------:R0:W5:Y:S01]  /*18070*/  LDL.LU R42, [R1+0x6b8] ;  /* 0x0006b800012a7983 */ /* 0x0001620000300800 */
[----:B-1----:R-:W-:-:S03]  /*18080*/  @!P0 FADD.FTZ R45, R45, R51 ;  /* 0x000000332d2d8221 */ /* 0x002fc60000010000 */
[----:B------:R-:W2:Y:S04]  /*18090*/  LDL.LU R50, [R1+0x28c] ;  /* 0x00028c0001327983 */ /* 0x000ea80000300800 */
[----:B------:R-:W2:Y:S04]  /*180a0*/  LDL.LU R51, [R1+0x2d8] ;  /* 0x0002d80001337983 */ /* 0x000ea80000300800 */
[----:B------:R0:W5:Y:S01]  /*180b0*/  LDL.LU R41, [R1+0x6b4] ;  /* 0x0006b40001297983 */ /* 0x0001620000300800 */
[----:B----4-:R-:W-:-:S03]  /*180c0*/  FFMA.FTZ R56, R49, R38, R56 ;  /* 0x0000002631387223 */ /* 0x010fc60000010038 */
[----:B------:R-:W4:Y:S01]  /*180d0*/  LDL.LU R38, [R1+0x2a0] ;  /* 0x0002a00001267983 */ /* 0x000f220000300800 */
[----:B---3--:R-:W-:-:S03]  /*180e0*/  FFMA.FTZ R56, R60, R37, R56 ;  /* 0x000000253c387223 */ /* 0x008fc60000010038 */
[----:B------:R-:W3:Y:S01]  /*180f0*/  LDL.LU R60, [R1+0x2d0] ;  /* 0x0002d000013c7983 */ /* 0x000ee20000300800 */
[----:B--2---:R-:W-:-:S03]  /*18100*/  FFMA.FTZ R55, R47, R48, R55 ;  /* 0x000000302f377223 */ /* 0x004fc60000010037 */
[----:B------:R-:W2:Y:S01]  /*18110*/  LDL.LU R47, [R1+0x280] ;  /* 0x00028000012f7983 */ /* 0x000ea20000300800 */
[----:B------:R-:W-:Y:S01]  /*18120*/  FADD.FTZ R54, R54, R48 ;  /* 0x0000003036367221 */ /* 0x000fe20000010000 */
[----:B------:R-:W-:Y:S02]  /*18130*/  FFMA.FTZ R56, R40, R35, R56 ;  /* 0x0000002328387223 */ /* 0x000fe40000010038 */
[----:B------:R-:W3:Y:S04]  /*18140*/  LDL.LU R48, [R1+0x290] ;  /* 0x0002900001307983 */ /* 0x000ee80000300800 */
[----:B------:R-:W3:Y:S01]  /*18150*/  LDL.LU R35, [R1+0x2e0] ;  /* 0x0002e00001237983 */ /* 0x000ee20000300800 */
[----:B------:R-:W-:Y:S01]  /*18160*/  FFMA.FTZ R55, R52, R53, R55 ;  /* 0x0000003534377223 */ /* 0x000fe20000010037 */
[----:B------:R-:W-:-:S02]  /*18170*/  FADD.FTZ R54, R54, R53 ;  /* 0x0000003536367221 */ /* 0x000fc40000010000 */
[----:B------:R-:W3:Y:S01]  /*18180*/  LDL.LU R49, [R1+0x2c4] ;  /* 0x0002c40001317983 */ /* 0x000ee20000300800 */
[----:B------:R-:W-:-:S03]  /*18190*/  FFMA.FTZ R55, R59, R36, R55 ;  /* 0x000000243b377223 */ /* 0x000fc60000010037 */
[----:B------:R-:W3:Y:S04]  /*181a0*/  LDL.LU R52, [R1+0x2c8] ;  /* 0x0002c80001347983 */ /* 0x000ee80000300800 */
[----:B------:R-:W3:Y:S01]  /*181b0*/  LDL.LU R53, [R1+0x27c] ;  /* 0x00027c0001357983 */ /* 0x000ee20000300800 */
[----:B------:R-:W-:-:S03]  /*181c0*/  FFMA.FTZ R56, R58, R34, R56 ;  /* 0x000000223a387223 */ /* 0x000fc60000010038 */
[----:B------:R-:W3:Y:S04]  /*181d0*/  LDL.LU R59, [R1+0x2bc] ;  /* 0x0002bc00013b7983 */ /* 0x000ee80000300800 */
[----:B------:R-:W3:Y:S01]  /*181e0*/  LDL.LU R58, [R1+0x2c0] ;  /* 0x0002c000013a7983 */ /* 0x000ee20000300800 */
[----:B------:R-:W-:Y:S01]  /*181f0*/  FADD.FTZ R54, R54, R36 ;  /* 0x0000002436367221 */ /* 0x000fe20000010000 */
[----:B------:R-:W-:Y:S02]  /*18200*/  FADD.FTZ R57, R57, R34 ;  /* 0x0000002239397221 */ /* 0x000fe40000010000 */
[----:B------:R0:W5:Y:S01]  /*18210*/  LDL.LU R40, [R1+0x6b0] ;  /* 0x0006b00001287983 */ /* 0x0001620000300800 */
[----:B----4-:R-:W-:Y:S01]  /*18220*/  FFMA.FTZ R55, R6, R38, R55 ;  /* 0x0000002606377223 */ /* 0x010fe20000010037 */
[----:B------:R-:W-:-:S02]  /*18230*/  FADD.FTZ R54, R54, R38 ;  /* 0x0000002636367221 */ /* 0x000fc40000010000 */
[----:B------:R0:W5:Y:S04]  /*18240*/  LDL.LU R6, [R1+0x6ac] ;  /* 0x0006ac0001067983 */ /* 0x0001680000300800 */
[----:B------:R-:W4:Y:S01]  /*18250*/  LDL.LU R38, [R1+0x2b4] ;  /* 0x0002b40001267983 */ /* 0x000f220000300800 */
[----:B--2---:R-:W-:Y:S01]  /*18260*/  FFMA.FTZ R56, R46, R47, R56 ;  /* 0x0000002f2e387223 */ /* 0x004fe20000010038 */
[----:B------:R-:W-:Y:S01]  /*18270*/  FADD.FTZ R57, R57, R47 ;  /* 0x0000002f39397221 */ /* 0x000fe20000010000 */
[----:B------:R-:W-:Y:S01]  /*18280*/  FFMA.FTZ R55, R39, R33, R55 ;  /* 0x0000002127377223 */ /* 0x000fe20000010037 */
[----:B------:R-:W2:Y:S01]  /*18290*/  LDL.LU R47, [R1+0x2b0] ;  /* 0x0002b000012f7983 */ /* 0x000ea20000300800 */
[----:B------:R-:W-:Y:S01]  /*182a0*/  FADD.FTZ R54, R54, R33 ;  /* 0x0000002136367221 */ /* 0x000fe20000010000 */
[----:B---3--:R-:W-:-:S02]  /*182b0*/  FFMA.FTZ R56, R60, R32, R56 ;  /* 0x000000203c387223 */ /* 0x008fc40000010038 */
[----:B------:R-:W3:Y:S01]  /*182c0*/  LDL.LU R39, [R1+0x2b8] ;  /* 0x0002b80001277983 */ /* 0x000ee20000300800 */
[----:B------:R-:W-:-:S03]  /*182d0*/  FFMA.FTZ R55, R35, R48, R55 ;  /* 0x0000003023377223 */ /* 0x000fc60000010037 */
[----:B------:R-:W3:Y:S01]  /*182e0*/  LDL.LU R46, [R1+0x26c] ;  /* 0x00026c00012e7983 */ /* 0x000ee20000300800 */
[----:B------:R-:W-:-:S03]  /*182f0*/  FADD.FTZ R54, R54, R48 ;  /* 0x0000003036367221 */ /* 0x000fc60000010000 */
[----:B------:R-:W3:Y:S01]  /*18300*/  LDL.LU R60, [R1+0x2a8] ;  /* 0x0002a800013c7983 */ /* 0x000ee20000300800 */
[----:B------:R-:W-:-:S03]  /*18310*/  FFMA.FTZ R55, R51, R50, R55 ;  /* 0x0000003233377223 */ /* 0x000fc60000010037 */
[----:B------:R-:W3:Y:S01]  /*18320*/  LDL.LU R48, [R1+0x2ac] ;  /* 0x0002ac0001307983 */ /* 0x000ee20000300800 */
[----:B------:R-:W-:Y:S01]  /*18330*/  FFMA.FTZ R56, R49, R31, R56 ;  /* 0x0000001f31387223 */ /* 0x000fe20000010038 */
[----:B------:R-:W-:Y:S02]  /*18340*/  FADD.FTZ R54, R54, R50 ;  /* 0x0000003236367221 */ /* 0x000fe40000010000 */
[----:B------:R-:W3:Y:S01]  /*18350*/  LDL.LU R49, [R1+0x2a4] ;  /* 0x0002a40001317983 */ /* 0x000ee20000300800 */
[----:B------:R-:W-:Y:S01]  /*18360*/  FFMA.FTZ R55, R52, R53, R55 ;  /* 0x0000003534377223 */ /* 0x000fe20000010037 */
[----:B------:R-:W-:Y:S02]  /*18370*/  FADD.FTZ R54, R54, R53 ;  /* 0x0000003536367221 */ /* 0x000fe40000010000 */
[----:B------:R-:W3:Y:S01]  /*18380*/  LDL.LU R52, [R1+0x298] ;  /* 0x0002980001347983 */ /* 0x000ee20000300800 */
[----:B------:R-:W-:-:S03]  /*18390*/  FFMA.FTZ R56, R59, R30, R56 ;  /* 0x0000001e3b387223 */ /* 0x000fc60000010038 */
[----:B------:R-:W3:Y:S01]  /*183a0*/  LDL.LU R53, [R1+0x294] ;  /* 0x0002940001357983 */ /* 0x000ee20000300800 */
[----:B------:R-:W-:-:S03]  /*183b0*/  FFMA.FTZ R55, R58, R29, R55 ;  /* 0x0000001d3a377223 */ /* 0x000fc60000010037 */
[----:B------:R-:W3:Y:S04]  /*183c0*/  LDL.LU R59, [R1+0x288] ;  /* 0x00028800013b7983 */ /* 0x000ee80000300800 */
[----:B------:R-:W3:Y:S01]  /*183d0*/  LDL.LU R58, [R1+0x284] ;  /* 0x00028400013a7983 */ /* 0x000ee20000300800 */
[----:B------:R-:W-:-:S03]  /*183e0*/  FADD.FTZ R54, R54, R29 ;  /* 0x0000001d36367221 */ /* 0x000fc60000010000 */
[----:B------:R-:W3:Y:S01]  /*183f0*/  LDL.LU R50, [R1+0x278] ;  /* 0x0002780001327983 */ /* 0x000ee20000300800 */
[----:B----4-:R-:W-:-:S03]  /*18400*/  FFMA.FTZ R56, R38, R28, R56 ;  /* 0x0000001c26387223 */ /* 0x010fc60000010038 */
[----:B------:R-:W4:Y:S01]  /*18410*/  LDL.LU R38, [R1+0x274] ;  /* 0x0002740001267983 */ /* 0x000f220000300800 */
[----:B--2---:R-:W-:-:S03]  /*18420*/  FFMA.FTZ R56, R47, R27, R56 ;  /* 0x0000001b2f387223 */ /* 0x004fc60000010038 */
[----:B------:R-:W2:Y:S01]  /*18430*/  LDL.LU R47, [R1+0x24c] ;  /* 0x00024c00012f7983 */ /* 0x000ea20000300800 */
[----:B---3--:R-:W-:-:S03]  /*18440*/  FFMA.FTZ R55, R39, R46, R55 ;  /* 0x0000002e27377223 */ /* 0x008fc60000010037 */
[----:B------:R-:W3:Y:S01]  /*18450*/  LDL.LU R39, [R1+0x268] ;  /* 0x0002680001277983 */ /* 0x000ee20000300800 */
[----:B------:R-:W-:-:S03]  /*18460*/  FFMA.FTZ R56, R60, R25, R56 ;  /* 0x000000193c387223 */ /* 0x000fc60000010038 */
[----:B------:R-:W2:Y:S01]  /*18470*/  LDL.LU R60, [R1+0x264] ;  /* 0x00026400013c7983 */ /* 0x000ea20000300800 */
[----:B------:R-:W-:Y:S01]  /*18480*/  FADD.FTZ R54, R54, R46 ;  /* 0x0000002e36367221 */ /* 0x000fe20000010000 */
[----:B------:R-:W-:Y:S02]  /*18490*/  FFMA.FTZ R55, R48, R26, R55 ;  /* 0x0000001a30377223 */ /* 0x000fe40000010037 */
[----:B------:R-:W2:Y:S02]  /*184a0*/  LDL.LU R46, [R1+0x254] ;  /* 0x00025400012e7983 */ /* 0x000ea40000300800 */
        /* <DEDUP_REMOVED lines=9> */
[----:B------:R-:W2:Y:S04]  /*18540*/  LDL.LU R59, [R1+0x21c] ;  /* 0x00021c00013b7983 */ /* 0x000ea80000300800 */
        /* <DEDUP_REMOVED lines=8> */
[----:B------:R-:W-:-:S03]  /*185d0*/  FADD.FTZ R27, R27, R24 ;  /* 0x000000181b1b7221 */ /* 0x000fc60000010000 */
[----:B------:R-:W-:Y:S01]  /*185e0*/  FADD.FTZ R26, R26, R23 ;  /* 0x000000171a1a7221 */ /* 0x000fe20000010000 */
[----:B------:R-:W-:-:S03]  /*185f0*/  FADD.FTZ R27, R27, R22 ;  /* 0x000000161b1b7221 */ /* 0x000fc60000010000 */
[----:B------:R-:W-:Y:S01]  /*18600*/  FADD.FTZ R26, R26, R21 ;  /* 0x000000151a1a7221 */ /* 0x000fe20000010000 */
[----:B------:R-:W-:Y:S01]  /*18610*/  FADD.FTZ R27, R27, R20 ;  /* 0x000000141b1b7221 */ /* 0x000fe20000010000 */
[----:B------:R-:W-:Y:S02]  /*18620*/  FFMA.FTZ R56, R50, R19, R56 ;  /* 0x0000001332387223 */ /* 0x000fe40000010038 */
[----:B------:R-:W-:Y:S01]  /*18630*/  FADD.FTZ R26, R26, R19 ;  /* 0x000000131a1a7221 */ /* 0x000fe20000010000 */
[----:B------:R-:W-:-:S03]  /*18640*/  FADD.FTZ R27, R27, R18 ;  /* 0x000000121b1b7221 */ /* 0x000fc60000010000 */
[----:B------:R-:W-:Y:S01]  /*18650*/  FADD.FTZ R26, R26, R17 ;  /* 0x000000111a1a7221 */ /* 0x000fe20000010000 */
[----:B------:R-:W-:-:S03]  /*18660*/  FADD.FTZ R27, R27, R16 ;  /* 0x000000101b1b7221 */ /* 0x000fc60000010000 */
[----:B------:R-:W-:Y:S01]  /*18670*/  FADD.FTZ R26, R26, R15 ;  /* 0x0000000f1a1a7221 */ /* 0x000fe20000010000 */
[----:B------:R-:W-:-:S03]  /*18680*/  FADD.FTZ R27, R27, R14 ;  /* 0x0000000e1b1b7221 */ /* 0x000fc60000010000 */
[----:B------:R-:W-:Y:S01]  /*18690*/  FADD.FTZ R26, R26, R13 ;  /* 0x0000000d1a1a7221 */ /* 0x000fe20000010000 */
[----:B----4-:R-:W-:Y:S01]  /*186a0*/  FFMA.FTZ R55, R38, R18, R55 ;  /* 0x0000001226377223 */ /* 0x010fe20000010037 */
[----:B---3--:R-:W-:-:S03]  /*186b0*/  FFMA.FTZ R56, R39, R17, R56 ;  /* 0x0000001127387223 */ /* 0x008fc60000010038 */
[----:B--2---:R-:W-:Y:S02]  /*186c0*/  FFMA.FTZ R55, R60, R16, R55 ;  /* 0x000000103c377223 */ /* 0x004fe40000010037 */
[----:B------:R-:W2:Y:S01]  /*186d0*/  LDL R60, [R1+0x608] ;  /* 0x00060800013c7983 */ /* 0x000ea20000100800 */
[----:B------:R-:W-:Y:S01]  /*186e0*/  FFMA.FTZ R56, R46, R15, R56 ;  /* 0x0000000f2e387223 */ /* 0x000fe20000010038 */
[----:B------:R-:W-:Y:S02]  /*186f0*/  FFMA.FTZ R55, R47, R14, R55 ;  /* 0x0000000e2f377223 */ /* 0x000fe40000010037 */
[----:B------:R-:W3:Y:S01]  /*18700*/  LDL R15, [R1+0x69c] ;  /* 0x00069c00010f7983 */ /* 0x000ee20000100800 */
[----:B------:R-:W-:Y:S01]  /*18710*/  ISETP.GT.AND P0, PT, R61, 0x1b, PT ;  /* 0x0000001b3d00780c */ /* 0x000fe20003f04270 */
[----:B------:R-:W-:Y:S01]  /*18720*/  FFMA.FTZ R56, R48, R13, R56 ;  /* 0x0000000d30387223 */ /* 0x000fe20000010038 */
[----:B------:R-:W1:Y:S01]  /*18730*/  S2UR UR9, SR_CgaCtaId ;  /* 0x00000000000979c3 */ /* 0x000e620000008800 */
[----:B------:R-:W-:Y:S01]  /*18740*/  FFMA.FTZ R14, R49, R12, R55 ;  /* 0x0000000c310e7223 */ /* 0x000fe20000010037 */
[----:B------:R-:W-:Y:S01]  /*18750*/  FADD.FTZ R12, R27, R12 ;  /* 0x0000000c1b0c7221 */ /* 0x000fe20000010000 */
[----:B------:R-:W-:Y:S01]  /*18760*/  FFMA.FTZ R13, R52, R11, R56 ;  /* 0x0000000b340d7223 */ /* 0x000fe20000010038 */
[----:B------:R-:W-:-:S02]  /*18770*/  FADD.FTZ R11, R26, R11 ;  /* 0x0000000b1a0b7221 */ /* 0x000fc40000010000 */
[----:B------:R-:W-:Y:S01]  /*18780*/  FADD.FTZ R12, R12, R9 ;  /* 0x000000090c0c7221 */ /* 0x000fe20000010000 */
[----:B------:R-:W4:Y:S01]  /*18790*/  SHFL.DOWN PT, R36, R44, 0x4, 0x1f ;  /* 0x08801f002c247f89 */ /* 0x000f2200000e0000 */
[----:B------:R-:W-:Y:S01]  /*187a0*/  FFMA.FTZ R14, R53, R9, R14 ;  /* 0x00000009350e7223 */ /* 0x000fe2000001000e */
[----:B------:R-:W-:Y:S01]  /*187b0*/  FADD.FTZ R11, R11, R8 ;  /* 0x000000080b0b7221 */ /* 0x000fe20000010000 */
[----:B------:R-:W-:Y:S01]  /*187c0*/  FADD.FTZ R12, R12, R7 ;  /* 0x000000070c0c7221 */ /* 0x000fe20000010000 */
[----:B------:R-:W0:Y:S01]  /*187d0*/  SHFL.DOWN PT, R37, R45, 0x4, 0x1f ;  /* 0x08801f002d257f89 */ /* 0x000e2200000e0000 */
[----:B------:R-:W-:Y:S01]  /*187e0*/  FFMA.FTZ R13, R59, R8, R13 ;  /* 0x000000083b0d7223 */ /* 0x000fe2000001000d */
[----:B------:R-:W-:Y:S01]  /*187f0*/  UMOV UR8, 0x400 ;  /* 0x0000040000087882 */ /* 0x000fe20000000000 */
[----:B------:R-:W1:Y:S01]  /*18800*/  LDC.64 R46, c[0x0][0x268] ;  /* 0x00009a00ff2e7b82 */ /* 0x000e620000000a00 */
[----:B------:R-:W-:Y:S01]  /*18810*/  FFMA.FTZ R14, R58, R7, R14 ;  /* 0x000000073a0e7223 */ /* 0x000fe2000001000e */
[----:B------:R-:W-:Y:S01]  /*18820*/  FFMA.FTZ R8, R4, R10, R13 ;  /* 0x0000000a04087223 */ /* 0x000fe2000001000d */
[----:B------:R-:W-:Y:S01]  /*18830*/  FADD.FTZ R10, R11, R10 ;  /* 0x0000000a0b0a7221 */ /* 0x000fe20000010000 */
[----:B------:R-:W-:Y:S01]  /*18840*/  FADD.FTZ R11, R12, R2 ;  /* 0x000000020c0b7221 */ /* 0x000fe20000010000 */
[----:B------:R-:W-:Y:S01]  /*18850*/  FFMA.FTZ R9, R3, R2, R14 ;  /* 0x0000000203097223 */ /* 0x000fe2000001000e */
[----:B------:R0:W5:Y:S04]  /*18860*/  LDL.LU R4, [R1+0x6a8] ;  /* 0x0006a80001047983 */ /* 0x0001680000300800 */
[----:B------:R0:W5:Y:S04]  /*18870*/  LDL.LU R3, [R1+0x6a4] ;  /* 0x0006a40001037983 */ /* 0x0001680000300800 */
[----:B------:R1:W5:Y:S01]  /*18880*/  LDL.LU R2, [R1+0x6a0] ;  /* 0x0006a00001027983 */ /* 0x0003620000300800 */
[----:B----4-:R-:W-:Y:S01]  /*18890*/  @!P0 FADD.FTZ R44, R44, R36 ;  /* 0x000000242c2c8221 */ /* 0x010fe20000010000 */
[----:B0-----:R-:W-:-:S04]  /*188a0*/  @!P0 FADD.FTZ R45, R45, R37 ;  /* 0x000000252d2d8221 */ /* 0x001fc80000010000 */
[----:B------:R-:W0:Y:S04]  /*188b0*/  SHFL.DOWN PT, R29, R44, 0x8, 0x1f ;  /* 0x09001f002c1d7f89 */ /* 0x000e2800000e0000 */
[----:B------:R-:W4:Y:S01]  /*188c0*/  SHFL.DOWN PT, R30, R45, 0x8, 0x1f ;  /* 0x09001f002d1e7f89 */ /* 0x000f2200000e0000 */
[----:B------:R-:W-:-:S13]  /*188d0*/  ISETP.GT.AND P0, PT, R61, 0x17, PT ;  /* 0x000000173d00780c */ /* 0x000fda0003f04270 */
[----:B0-----:R-:W-:Y:S01]  /*188e0*/  @!P0 FADD.FTZ R44, R44, R29 ;  /* 0x0000001d2c2c8221 */ /* 0x001fe20000010000 */
[----:B----4-:R-:W-:-:S04]  /*188f0*/  @!P0 FADD.FTZ R45, R45, R30 ;  /* 0x0000001e2d2d8221 */ /* 0x010fc80000010000 */
[----:B------:R-:W0:Y:S04]  /*18900*/  SHFL.DOWN PT, R19, R44, 0x10, 0x1f ;  /* 0x0a001f002c137f89 */ /* 0x000e2800000e0000 */
[----:B------:R-:W4:Y:S01]  /*18910*/  SHFL.DOWN PT, R18, R45, 0x10, 0x1f ;  /* 0x0a001f002d127f89 */ /* 0x000f2200000e0000 */
[----:B------:R-:W-:Y:S01]  /*18920*/  ISETP.GT.AND P0, PT, R61, 0xf, PT ;  /* 0x0000000f3d00780c */ /* 0x000fe20003f04270 */
[----:B------:R-:W-:-:S04]  /*18930*/  UIADD3 UR7, UR8, 0xa0, URZ ;  /* 0x000000a008077890 */ /* 0x000fc8000fffe03f */
[----:B-1----:R-:W-:-:S08]  /*18940*/  ULEA UR7, UR9, UR7, 0x18 ;  /* 0x0000000709077291 */ /* 0x002fd0000f8ec03f */
[----:B0-----:R-:W-:Y:S01]  /*18950*/  @!P0 FADD.FTZ R44, R44, R19 ;  /* 0x000000132c2c8221 */ /* 0x001fe20000010000 */
[----:B----4-:R-:W-:Y:S01]  /*18960*/  @!P0 FADD.FTZ R45, R45, R18 ;  /* 0x000000122d2d8221 */ /* 0x010fe20000010000 */
[----:B------:R-:W-:Y:S01]  /*18970*/  ISETP.NE.AND P0, PT, R61, RZ, PT ;  /* 0x000000ff3d00720c */ /* 0x000fe20003f05270 */
[----:B------:R-:W-:Y:S01]  /*18980*/  BSSY B0, `(.L_x_767) ;  /* 0x0000031000007945 */ /* 0x000fe20003800000 */
[----:B------:R-:W-:Y:S02]  /*18990*/  MOV R7, UR12 ;  /* 0x0000000c00077c02 */ /* 0x000fe40008000f00 */
[C---:B--2---:R-:W-:Y:S02]  /*189a0*/  ISETP.NE.AND P1, PT, R60.reuse, RZ, PT ;  /* 0x000000ff3c00720c */ /* 0x044fe40003f25270 */
[----:B------:R-:W-:-:S05]  /*189b0*/  LEA R36, R60, UR7, 0x4 ;  /* 0x000000073c247c11 */ /* 0x000fca000f8e20ff */
[----:B------:R0:W-:Y:S04]  /*189c0*/  STS.128 [R36], R8 ;  /* 0x0000000824007388 */ /* 0x0001e80000000c00 */
[----:B---3--:R0:W-:Y:S01]  /*189d0*/  @!P0 STS.64 [R15+0x10], R44 ;  /* 0x0000102c0f008388 */ /* 0x0081e20000000a00 */
[----:B------:R-:W-:Y:S01]  /*189e0*/  BAR.SYNC.DEFER_BLOCKING 0x0 ;  /* 0x0000000000007b1d */ /* 0x000fe20000010000 */
[----:B------:R-:W-:Y:S02]  /*189f0*/  ISETP.GT.U32.AND P2, PT, R60, 0x3f, PT ;  /* 0x0000003f3c00780c */ /* 0x000fe40003f44070 */
[----:B------:R-:W-:-:S03]  /*18a00*/  LEA R7, R7, R60, 0x6 ;  /* 0x0000003c07077211 */ /* 0x000fc600078e30ff */
[----:B------:R-:W-:Y:S08]  /*18a10*/  @P1 BRA `(.L_x_768) ;  /* 0x00000000009c1947 */ /* 0x000ff00003800000 */
[----:B------:R-:W-:-:S09]  /*18a20*/  ULEA UR7, UR9, UR8, 0x18 ;  /* 0x0000000809077291 */ /* 0x000fd2000f8ec03f */
[----:B------:R-:W1:Y:S04]  /*18a30*/  LDS.64 R28, [UR7+0x18] ;  /* 0x00001807ff1c7984 */ /* 0x000e680008000a00 */
[----:B0-----:R-:W0:Y:S04]  /*18a40*/  LDS.128 R12, [UR7+0x20] ;  /* 0x00002007ff0c7984 */ /* 0x001e280008000c00 */
[----:B------:R-:W2:Y:S04]  /*18a50*/  LDS.128 R32, [UR7+0x30] ;  /* 0x00003007ff207984 */ /* 0x000ea80008000c00 */
[----:B------:R-:W3:Y:S04]  /*18a60*/  LDS.128 R24, [UR7+0x40] ;  /* 0x00004007ff187984 */ /* 0x000ee80008000c00 */
[----:B------:R-:W4:Y:S04]  /*18a70*/  LDS.128 R20, [UR7+0x50] ;  /* 0x00005007ff147984 */ /* 0x000f280008000c00 */
[----:B------:R-:W4:Y:S01]  /*18a80*/  LDS.128 R16, [UR7+0x60] ;  /* 0x00006007ff107984 */ /* 0x000f220008000c00 */
[----:B-1----:R-:W-:Y:S01]  /*18a90*/  FADD.FTZ R31, R44, R28 ;  /* 0x0000001c2c1f7221 */ /* 0x002fe20000010000 */
[----:B------:R-:W-:-:S03]  /*18aa0*/  FADD.FTZ R38, R45, R29 ;  /* 0x0000001d2d267221 */ /* 0x000fc60000010000 */
[----:B0-----:R-:W-:Y:S01]  /*18ab0*/  FADD.FTZ R37, R31, R12 ;  /* 0x0000000c1f257221 */ /* 0x001fe20000010000 */
        /* <DEDUP_REMOVED lines=29> */
.L_x_768:
[----:B------:R-:W-:Y:S05]  /*18c90*/  BSYNC B0 ;  /* 0x0000000000007941 */ /* 0x000fea0003800000 */
.L_x_767:
[----:B------:R-:W-:Y:S06]  /*18ca0*/  BAR.SYNC.DEFER_BLOCKING 0x0 ;  /* 0x0000000000007b1d */ /* 0x000fec0000010000 */
[----:B------:R-:W-:Y:S04]  /*18cb0*/  BSSY B0, `(.L_x_769) ;  /* 0x0000025000007945 */ /* 0x000fe80003800000 */
[----:B------:R-:W-:Y:S05]  /*18cc0*/  @P2 BRA `(.L_x_770) ;  /* 0x00000000008c2947 */ /* 0x000fea0003800000 */
[----:B0-----:R-:W0:Y:S04]  /*18cd0*/  LDS.128 R12, [R36+0x400] ;  /* 0x00040000240c7984 */ /* 0x001e280000000c00 */
[----:B------:R-:W1:Y:S04]  /*18ce0*/  LDS.128 R16, [R36+0x800] ;  /* 0x0008000024107984 */ /* 0x000e680000000c00 */
[----:B------:R-:W2:Y:S04]  /*18cf0*/  LDS.128 R20, [R36+0xc00] ;  /* 0x000c000024147984 */ /* 0x000ea80000000c00 */
[----:B------:R-:W3:Y:S04]  /*18d00*/  LDS.128 R24, [R36+0x1000] ;  /* 0x0010000024187984 */ /* 0x000ee80000000c00 */
[----:B------:R-:W4:Y:S04]  /*18d10*/  LDS.128 R28, [R36+0x1400] ;  /* 0x00140000241c7984 */ /* 0x000f280000000c00 */
[----:B------:R-:W4:Y:S04]  /*18d20*/  LDS.128 R32, [R36+0x1800] ;  /* 0x0018000024207984 */ /* 0x000f280000000c00 */
[----:B------:R-:W4:Y:S01]  /*18d30*/  LDS.128 R36, [R36+0x1c00] ;  /* 0x001c000024247984 */ /* 0x000f220000000c00 */
        /* <DEDUP_REMOVED lines=27> */
[----:B------:R-:W-:-:S07]  /*18ef0*/  FADD.FTZ R11, R14, R39 ;  /* 0x000000270e0b7221 */ /* 0x000fce0000010000 */
.L_x_770:
[----:B------:R-:W-:Y:S05]  /*18f00*/  BSYNC B0 ;  /* 0x0000000000007941 */ /* 0x000fea0003800000 */
.L_x_769:
[----:B------:R-:W-:Y:S01]  /*18f10*/  ULDC UR8, c[0x0][0xc] ;  /* 0x0000030000087ab9 */ /* 0x000fe20000000800 */
[----:B------:R-:W-:Y:S01]  /*18f20*/  BSSY B0, `(.L_x_771) ;  /* 0x000001c000007945 */ /* 0x000fe20003800000 */
[----:B------:R-:W-:-:S03]  /*18f30*/  IMAD.WIDE R46, R7, 0x4, R46 ;  /* 0x00000004072e7825 */ /* 0x000fc600078e022e */
[----:B------:R-:W-:Y:S05]  /*18f40*/  @P2 BRA `(.L_x_772) ;  /* 0x0000000000642947 */ /* 0x000fea0003800000 */
[----:B------:R-:W1:Y:S01]  /*18f50*/  LDC.64 R16, c[0x0][0x288] ;  /* 0x0000a200ff107b82 */ /* 0x000e620000000a00 */
[----:B------:R2:W-:Y:S07]  /*18f60*/  REDG.E.ADD.F32.FTZ.RN.STRONG.GPU desc[UR10][R46.64], R8 ;  /* 0x000000082e0079a6 */ /* 0x0005ee000c10f38a */
[----:B------:R-:W3:Y:S01]  /*18f70*/  LDC.64 R12, c[0x0][0x288] ;  /* 0x0000a200ff0c7b82 */ /* 0x000ee20000000a00 */
[C---:B-1----:R-:W-:Y:S02]  /*18f80*/  IMAD R7, R17.reuse, 0x3, RZ ;  /* 0x0000000311077824 */ /* 0x042fe400078e02ff */
[----:B0-----:R-:W-:Y:S01]  /*18f90*/  IMAD.WIDE.U32 R14, R16, 0x3, RZ ;  /* 0x00000003100e7825 */ /* 0x001fe200078e00ff */
[----:B------:R-:W-:-:S04]  /*18fa0*/  LEA.HI R16, P0, R17, R16, RZ, 0x1 ;  /* 0x0000001011107211 */ /* 0x000fc800078108ff */
[----:B------:R-:W-:Y:S02]  /*18fb0*/  IADD3 R7, R15, R7, RZ ;  /* 0x000000070f077210 */ /* 0x000fe40007ffe0ff */
[----:B------:R-:W-:Y:S02]  /*18fc0*/  IADD3.X R17, RZ, R17, RZ, P0, !PT ;  /* 0x00000011ff117210 */ /* 0x000fe400007fe4ff */
[----:B------:R-:W-:Y:S02]  /*18fd0*/  LEA.HI R18, P2, R7, R14, RZ, 0x1 ;  /* 0x0000000e07127211 */ /* 0x000fe400078508ff */
[--C-:B------:R-:W-:Y:S02]  /*18fe0*/  SHF.R.S64 R15, R16, 0x1, R17.reuse ;  /* 0x00000001100f7819 */ /* 0x100fe40000001011 */
[----:B------:R-:W-:Y:S02]  /*18ff0*/  IADD3.X R7, RZ, R7, RZ, P2, !PT ;  /* 0x00000007ff077210 */ /* 0x000fe400017fe4ff */
[----:B------:R-:W-:-:S02]  /*19000*/  SHF.R.S32.HI R14, RZ, 0x1, R17 ;  /* 0x00000001ff0e7819 */ /* 0x000fc40000011411 */
[-C--:B---3--:R-:W-:Y:S02]  /*19010*/  LEA R16, P2, R12, R46.reuse, 0x2 ;  /* 0x0000002e0c107211 */ /* 0x088fe400078410ff */
[--C-:B------:R-:W-:Y:S02]  /*19020*/  SHF.R.S64 R19, R18, 0x1, R7.reuse ;  /* 0x0000000112137819 */ /* 0x100fe40000001007 */
[----:B------:R-:W-:Y:S02]  /*19030*/  SHF.R.S32.HI R18, RZ, 0x1, R7 ;  /* 0x00000001ff127819 */ /* 0x000fe40000011407 */
[C---:B------:R-:W-:Y:S02]  /*19040*/  SHF.L.U64.HI R7, R15.reuse, 0x2, R14 ;  /* 0x000000020f077819 */ /* 0x040fe4000001020e */
[----:B------:R-:W-:Y:S02]  /*19050*/  LEA R14, P0, R15, R46, 0x2 ;  /* 0x0000002e0f0e7211 */ /* 0x000fe400078010ff */
[----:B------:R-:W-:-:S02]  /*19060*/  LEA.HI.X R17, R12, R47, R13, 0x2, P2 ;  /* 0x0000002f0c117211 */ /* 0x000fc400010f140d */
[C---:B------:R-:W-:Y:S02]  /*19070*/  SHF.L.U64.HI R13, R19.reuse, 0x2, R18 ;  /* 0x00000002130d7819 */ /* 0x040fe40000010212 */
[----:B------:R-:W-:Y:S02]  /*19080*/  LEA R12, P2, R19, R46, 0x2 ;  /* 0x0000002e130c7211 */ /* 0x000fe400078410ff */
[C---:B------:R-:W-:Y:S02]  /*19090*/  IADD3.X R15, R47.reuse, R7, RZ, P0, !PT ;  /* 0x000000072f0f7210 */ /* 0x040fe400007fe4ff */
[----:B------:R-:W-:-:S03]  /*190a0*/  IADD3.X R13, R47, R13, RZ, P2, !PT ;  /* 0x0000000d2f0d7210 */ /* 0x000fc600017fe4ff */
[----:B------:R2:W-:Y:S04]  /*190b0*/  REDG.E.ADD.F32.FTZ.RN.STRONG.GPU desc[UR10][R14.64], R9 ;  /* 0x000000090e0079a6 */ /* 0x0005e8000c10f38a */
[----:B------:R2:W-:Y:S04]  /*190c0*/  REDG.E.ADD.F32.FTZ.RN.STRONG.GPU desc[UR10][R16.64], R10 ;  /* 0x0000000a100079a6 */ /* 0x0005e8000c10f38a */
[----:B------:R2:W-:Y:S02]  /*190d0*/  REDG.E.ADD.F32.FTZ.RN.STRONG.GPU desc[UR10][R12.64], R11 ;  /* 0x0000000b0c0079a6 */ /* 0x0005e4000c10f38a */
.L_x_772:
[----:B------:R-:W-:Y:S05]  /*190e0*/  BSYNC B0 ;  /* 0x0000000000007941 */ /* 0x000fea0003800000 */
.L_x_771:
[----:B------:R-:W-:-:S06]  /*190f0*/  UISETP.GE.U32.AND UP0, UPT, UR8, 0x2, UPT ;  /* 0x000000020800788c */ /* 0x000fcc000bf06070 */
[----:B------:R-:W-:-:S13]  /*19100*/  PLOP3.LUT P0, PT, PT, PT, UP0, 0x80, 0x0 ;  /* 0x000000000000781c */ /* 0x000fda0003f0f008 */
[----:B------:R-:W-:Y:S05]  /*19110*/  @!P0 BRA `(.L_x_773) ;  /* 0x0000001000c88947 */ /* 0x000fea0003800000 */
[----:B------:R-:W1:Y:S01]  /*19120*/  LDC R7, c[0x0][0x10] ;  /* 0x00000400ff077b82 */ /* 0x000e620000000800 */
[----:B--2---:R-:W2:Y:S01]  /*19130*/  S2R R12, SR_CTAID.Y ;  /* 0x00000000000c7919 */ /* 0x004ea20000002600 */
[----:B------:R-:W-:Y:S01]  /*19140*/  ULOP3.LUT UR7, UR4, 0x1, URZ, 0xc0, !UPT ;  /* 0x0000000104077892 */ /* 0x000fe2000f8ec03f */
[----:B------:R-:W-:Y:S05]  /*19150*/  BSSY B0, `(.L_x_774) ;  /* 0x0000027000007945 */ /* 0x000fea0003800000 */
[----:B0-----:R-:W0:Y:S08]  /*19160*/  LDC.64 R8, c[0x0][0x258] ;  /* 0x00009600ff087b82 */ /* 0x001e300000000a00 */
[----:B------:R-:W3:Y:S01]  /*19170*/  LDC.64 R10, c[0x0][0x260] ;  /* 0x00009800ff0a7b82 */ /* 0x000ee20000000a00 */
[----:B-1----:R-:W-:-:S04]  /*19180*/  IMAD R13, R7, UR7, RZ ;  /* 0x00000007070d7c24 */ /* 0x002fc8000f8e02ff */
[C---:B------:R-:W-:Y:S01]  /*19190*/  IMAD R14, R13.reuse, UR8, RZ ;  /* 0x000000080d0e7c24 */ /* 0x040fe2000f8e02ff */
[----:B--2---:R-:W-:-:S04]  /*191a0*/  IADD3 R17, R13, R12, RZ ;  /* 0x0000000c0d117210 */ /* 0x004fc80007ffe0ff */
[----:B------:R-:W-:Y:S01]  /*191b0*/  SHF.L.U32 R13, R14, 0x1, RZ ;  /* 0x000000010e0d7819 */ /* 0x000fe200000006ff */
[----:B0-----:R-:W-:-:S04]  /*191c0*/  IMAD.WIDE.U32 R16, R17, 0x4, R8 ;  /* 0x0000000411107825 */ /* 0x001fc800078e0008 */
        /* <DEDUP_REMOVED lines=26> */
.L_x_776:
[----:B------:R-:W2:Y:S04]  /*19370*/  LDG.E.STRONG.GPU R8, desc[UR10][R16.64] ;  /* 0x0000000a10087981 */ /* 0x000ea8000c1ef900 */
[----:B--2---:R-:W-:Y:S04]  /*19380*/  CCTL.IVALL ;  /* 0x00000000ff00798f */ /* 0x004fe80002000000 */
[----:B------:R0:W-:Y:S01]  /*19390*/  STL [R1], R8 ;  /* 0x0000000801007387 */ /* 0x0001e20000100800 */
[----:B------:R-:W-:-:S13]  /*193a0*/  ISETP.NE.AND P0, PT, R8, UR7, PT ;  /* 0x0000000708007c0c */ /* 0x000fda000bf05270 */
[----:B0-----:R-:W-:Y:S05]  /*193b0*/  @P0 BRA `(.L_x_776) ;  /* 0xfffffffc00ec0947 */ /* 0x001fea000383ffff */
.L_x_775:
[----:B------:R-:W-:Y:S05]  /*193c0*/  BSYNC B0 ;  /* 0x0000000000007941 */ /* 0x000fea0003800000 */
.L_x_774:
        /* <DEDUP_REMOVED lines=9> */
[----:B------:R-:W-:-:S03]  /*19460*/  IMAD.MOV.U32 R8, RZ, RZ, RZ ;  /* 0x000000ffff087224 */ /* 0x000fc600078e00ff */
        /* <DEDUP_REMOVED lines=9> */
.L_x_780:
        /* <DEDUP_REMOVED lines=39> */
[----:B------:R-:W-:Y:S02]  /*19770*/  @!P6 IMAD R19, R7, R16, R12 ;  /* 0x000000100713e224 */ /* 0x000fe400078e020c */
        /* <DEDUP_REMOVED lines=76> */
.L_x_779:
        /* <DEDUP_REMOVED lines=35> */
[----:B------:R-:W-:Y:S02]  /*19e70*/  @!P4 IMAD R19, R7, R20, R12 ;  /* 0x000000140713c224 */ /* 0x000fe400078e020c */
[----:B------:R-:W-:Y:S01]  /*19e80*/  @!P3 IMAD.WIDE.U32 R16, R17, 0x8, R10 ;  /* 0x000000081110b825 */ /* 0x000fe200078e000a */
[----:B------:R-:W2:Y:S03]  /*19e90*/  @!P0 LDG.E.64 R14, desc[UR10][R14.64] ;  /* 0x0000000a0e0e8981 */ /* 0x000ea6000c1e1b00 */
[----:B------:R-:W-:Y:S02]  /*19ea0*/  @!P6 IMAD R21, R7, R21, R12 ;  /* 0x000000150715e224 */ /* 0x000fe400078e020c */
        /* <DEDUP_REMOVED lines=22> */
.L_x_781:
[----:B------:R-:W-:-:S13]  /*1a010*/  ISETP.NE.OR P0, PT, R9, RZ, P0 ;  /* 0x000000ff0900720c */ /* 0x000fda0000705670 */
[----:B------:R-:W-:Y:S05]  /*1a020*/  @!P0 BRA `(.L_x_777) ;  /* 0x0000000000888947 */ /* 0x000fea0003800000 */
.L_x_778:
[----:B------:R-:W0:Y:S01]  /*1a030*/  S2UR UR7, SR_CTAID.X ;  /* 0x00000000000779c3 */ /* 0x000e220000002500 */
[----:B------:R-:W-:Y:S01]  /*1a040*/  NOP ;  /* 0x0000000000007918 */ /* 0x000fe20000000000 */
.L_x_782:
        /* <DEDUP_REMOVED lines=32> */
.L_x_777:
        /* <DEDUP_REMOVED lines=11> */
.L_x_784:
[----:B------:R-:W-:Y:S05]  /*1a300*/  BSYNC B0 ;  /* 0x0000000000007941 */ /* 0x000fea0003800000 */
.L_x_783:
[----:B------:R-:W-:-:S06]  /*1a310*/  UISETP.NE.AND UP0, UPT, UR7, 0x1, UPT ;  /* 0x000000010700788c */ /* 0x000fcc000bf05270 */
[----:B------:R-:W-:-:S13]  /*1a320*/  PLOP3.LUT P0, PT, PT, PT, UP0, 0x80, 0x0 ;  /* 0x000000000000781c */ /* 0x000fda0003f0f008 */
[----:B------:R-:W-:Y:S05]  /*1a330*/  @!P0 BRA `(.L_x_773) ;  /* 0x0000000000408947 */ /* 0x000fea0003800000 */
[C---:B------:R-:W-:Y:S01]  /*1a340*/  VIADD R13, R8.reuse, 0x2 ;  /* 0x00000002080d7836 */ /* 0x040fe20000000000 */
        /* <DEDUP_REMOVED lines=15> */
.L_x_773:
[----:B------:R-:W1:Y:S01]  /*1a440*/  S2UR UR7, SR_CgaCtaId ;  /* 0x00000000000779c3 */ /* 0x000e620000008800 */
[----:B------:R-:W-:Y:S01]  /*1a450*/  UMOV UR6, 0x400 ;  /* 0x0000040000067882 */ /* 0x000fe20000000000 */
[----:B--2---:R-:W-:Y:S01]  /*1a460*/  HFMA2.MMA R13, -RZ, RZ, 0, 0 ;  /* 0x00000000ff0d7435 */ /* 0x004fe200000001ff */
[----:B------:R-:W-:Y:S01]  /*1a470*/  ULDC.64 UR8, c[0x0][0x288] ;  /* 0x0000a20000087ab9 */ /* 0x000fe20000000a00 */
[----:B------:R-:W-:Y:S01]  /*1a480*/  ULDC.64 UR18, c[0x0][0x210] ;  /* 0x0000840000127ab9 */ /* 0x000fe20000000a00 */
[----:B-1----:R-:W-:-:S09]  /*1a490*/  ULEA UR6, UR7, UR6, 0x18 ;  /* 0x0000000607067291 */ /* 0x002fd2000f8ec03f */
[----:B------:R-:W-:Y:S01]  /*1a4a0*/  @!P1 STS.64 [UR6+0x98], R44 ;  /* 0x0000982cff009988 */ /* 0x000fe20008000a06 */
[----:B------:R-:W-:Y:S01]  /*1a4b0*/  BAR.SYNC.DEFER_BLOCKING 0x0 ;  /* 0x0000000000007b1d */ /* 0x000fe20000010000 */
[----:B------:R-:W-:-:S05]  /*1a4c0*/  ISETP.NE.AND P1, PT, RZ, UR15, PT ;  /* 0x0000000fff007c0c */ /* 0x000fca000bf25270 */
[----:B0-----:R-:W0:Y:S01]  /*1a4d0*/  LDS.64 R8, [UR6+0x98] ;  /* 0x00009806ff087984 */ /* 0x001e220008000a00 */
[----:B------:R-:W-:Y:S02]  /*1a4e0*/  ULDC UR6, c[0x0][0x2bc] ;  /* 0x0000af0000067ab9 */ /* 0x000fe40000000800 */
[----:B0-----:R-:W-:Y:S01]  /*1a4f0*/  FMUL.FTZ R7, R8, UR6 ;  /* 0x0000000608077c20 */ /* 0x001fe20008410000 */
[----:B------:R-:W-:Y:S01]  /*1a500*/  FMUL.FTZ R12, R9, UR6 ;  /* 0x00000006090c7c20 */ /* 0x000fe20008410000 */
[----:B------:R-:W-:-:S06]  /*1a510*/  ULDC.64 UR6, c[0x0][0x290] ;  /* 0x0000a40000067ab9 */ /* 0x000fcc0000000a00 */
.L_x_787:
        /* <DEDUP_REMOVED lines=8> */
[----:B------:R0:W4:Y:S02]  /*1a5a0*/  LDL.U16 R14, [R18+0x114] ;  /* 0x00011400120e7983 */ /* 0x0001240000100400 */
[----:B0----5:R-:W-:-:S04]  /*1a5b0*/  LEA R18, R13, R4, 0x3 ;  /* 0x000000040d127211 */ /* 0x021fc800078e18ff */
[----:B------:R-:W-:Y:S02]  /*1a5c0*/  ISETP.GE.U32.AND P0, PT, R18, UR6, PT ;  /* 0x0000000612007c0c */ /* 0x000fe4000bf06070 */
[----:B------:R-:W-:-:S04]  /*1a5d0*/  SHF.R.S32.HI R25, RZ, 0x1f, R18 ;  /* 0x0000001fff197819 */ /* 0x000fc80000011412 */
[----:B------:R-:W-:Y:S01]  /*1a5e0*/  ISETP.GE.OR.EX P0, PT, R25, UR7, P5, P0 ;  /* 0x0000000719007c0c */ /* 0x000fe2000af06700 */
[----:B------:R-:W-:Y:S01]  /*1a5f0*/  BSSY B0, `(.L_x_785) ;  /* 0x000005e000007945 */ /* 0x000fe20003800000 */
[----:B------:R-:W-:Y:S02]  /*1a600*/  IADD3 R13, R13, 0x2, RZ ;  /* 0x000000020d0d7810 */ /* 0x000fe40007ffe0ff */
[----:B--2---:R-:W-:Y:S02]  /*1a610*/  SHF.L.U32 R8, R8, 0x10, RZ ;  /* 0x0000001008087819 */ /* 0x004fe400000006ff */
[----:B---3--:R-:W-:-:S03]  /*1a620*/  SHF.L.U32 R9, R9, 0x10, RZ ;  /* 0x0000001009097819 */ /* 0x008fc600000006ff */
[----:B------:R-:W-:-:S04]  /*1a630*/  FADD.FTZ R8, R8, -UR16 ;  /* 0x8000001008087e21 */ /* 0x000fc80008010000 */
[----:B------:R-:W-:Y:S01]  /*1a640*/  FMUL.FTZ R20, R8, UR13 ;  /* 0x0000000d08147c20 */ /* 0x000fe20008410000 */
[----:B------:R-:W-:-:S03]  /*1a650*/  FADD.FTZ R9, R9, -UR16 ;  /* 0x8000001009097e21 */ /* 0x000fc60008010000 */
[----:B------:R-:W-:Y:S01]  /*1a660*/  @P1 FFMA.FTZ R17, R20, R0, R3 ;  /* 0x0000000014111223 */ /* 0x000fe20000010003 */
[----:B------:R-:W-:-:S03]  /*1a670*/  FMUL.FTZ R19, R9, UR13 ;  /* 0x0000000d09137c20 */ /* 0x000fc60008410000 */
[----:B------:R-:W-:Y:S01]  /*1a680*/  @P1 FMUL.FTZ R8, R17, -1.4426950216293334961 ;  /* 0xbfb8aa3b11081820 */ /* 0x000fe20000410000 */
[----:B------:R-:W-:-:S04]  /*1a690*/  @P1 FFMA.FTZ R28, R19, R5, R2 ;  /* 0x00000005131c1223 */ /* 0x000fc80000010002 */
[----:B------:R-:W-:Y:S01]  /*1a6a0*/  @P1 FMUL.FTZ R9, R28, -1.4426950216293334961 ;  /* 0xbfb8aa3b1c091820 */ /* 0x000fe20000410000 */
[----:B------:R-:W0:Y:S01]  /*1a6b0*/  @P1 MUFU.EX2 R8, R8 ;  /* 0x0000000800081308 */ /* 0x000e220000000800 */
[----:B----4-:R-:W-:-:S07]  /*1a6c0*/  SHF.L.U32 R21, R11, 0x10, RZ ;  /* 0x000000100b157819 */ /* 0x010fce00000006ff */
[----:B------:R-:W1:Y:S01]  /*1a6d0*/  @P1 MUFU.EX2 R9, R9 ;  /* 0x0000000900091308 */ /* 0x000e620000000800 */
[----:B------:R-:W-:Y:S01]  /*1a6e0*/  FADD.FTZ R21, R21, -UR16 ;  /* 0x8000001015157e21 */ /* 0x000fe20008010000 */
[----:B0-----:R-:W-:Y:S01]  /*1a6f0*/  @P1 FADD.FTZ R11, R8, 1 ;  /* 0x3f800000080b1421 */ /* 0x001fe20000010000 */
[----:B------:R-:W-:Y:S02]  /*1a700*/  SHF.L.U32 R8, R22, 0x10, RZ ;  /* 0x0000001016087819 */ /* 0x000fe400000006ff */
[----:B------:R-:W-:-:S04]  /*1a710*/  FMUL.FTZ R22, R21, UR13 ;  /* 0x0000000d15167c20 */ /* 0x000fc80008410000 */
[----:B------:R-:W-:Y:S01]  /*1a720*/  @P1 FFMA.FTZ R21, R22, R0, R3 ;  /* 0x0000000016151223 */ /* 0x000fe20000010003 */
[----:B-1----:R-:W-:Y:S01]  /*1a730*/  @P1 FADD.FTZ R26, R9, 1 ;  /* 0x3f800000091a1421 */ /* 0x002fe20000010000 */
[----:B------:R-:W-:Y:S02]  /*1a740*/  FADD.FTZ R8, R8, -UR16 ;  /* 0x8000001008087e21 */ /* 0x000fe40008010000 */
[----:B------:R-:W-:Y:S01]  /*1a750*/  @P1 FMUL.FTZ R33, R21, -1.4426950216293334961 ;  /* 0xbfb8aa3b15211820 */ /* 0x000fe20000410000 */
[----:B------:R-:W0:Y:S01]  /*1a760*/  @P1 MUFU.RCP R29, R26 ;  /* 0x0000001a001d1308 */ /* 0x000e220000001000 */
[----:B------:R-:W-:Y:S02]  /*1a770*/  FMUL.FTZ R23, R8, UR13 ;  /* 0x0000000d08177c20 */ /* 0x000fe40008410000 */
[----:B------:R-:W1:Y:S05]  /*1a780*/  @!P0 LDC.64 R8, c[0x0][0x288] ;  /* 0x0000a200ff088b82 */ /* 0x000e6a0000000a00 */
[----:B------:R2:W3:Y:S01]  /*1a790*/  @P1 MUFU.RCP R30, R11 ;  /* 0x0000000b001e1308 */ /* 0x0004e20000001000 */
[----:B------:R-:W-:-:S07]  /*1a7a0*/  @P1 FFMA.FTZ R24, R23, R5, R2 ;  /* 0x0000000517181223 */ /* 0x000fce0000010002 */
[----:B------:R-:W4:Y:S01]  /*1a7b0*/  @P1 MUFU.EX2 R33, R33 ;  /* 0x0000002100211308 */ /* 0x000f220000000800 */
[----:B------:R-:W-:Y:S01]  /*1a7c0*/  @P1 FMUL.FTZ R34, R24, -1.4426950216293334961 ;  /* 0xbfb8aa3b18221820 */ /* 0x000fe20000410000 */
[----:B------:R-:W-:Y:S01]  /*1a7d0*/  SHF.L.U32 R27, R10, 0x10, RZ ;  /* 0x000000100a1b7819 */ /* 0x000fe200000006ff */
[----:B0-----:R-:W-:Y:S01]  /*1a7e0*/  @P1 FADD.FTZ R31, -R29, 1 ;  /* 0x3f8000001d1f1421 */ /* 0x001fe20000010100 */
[----:B--2---:R-:W0:Y:S01]  /*1a7f0*/  @!P0 LDC.64 R10, c[0x0][0x210] ;  /* 0x00008400ff0a8b82 */ /* 0x004e220000000a00 */
[----:B------:R-:W-:-:S03]  /*1a800*/  SHF.L.U32 R26, R16, 0x10, RZ ;  /* 0x00000010101a7819 */ /* 0x000fc600000006ff */
[----:B------:R-:W2:Y:S01]  /*1a810*/  @P1 MUFU.EX2 R34, R34 ;  /* 0x0000002200221308 */ /* 0x000ea20000000800 */
[----:B---3--:R-:W-:Y:S01]  /*1a820*/  @P1 FADD.FTZ R32, -R30, 1 ;  /* 0x3f8000001e201421 */ /* 0x008fe20000010100 */
[----:B------:R-:W-:Y:S01]  /*1a830*/  @P1 FFMA.FTZ R28, R28, R31, 1 ;  /* 0x3f8000001c1c1423 */ /* 0x000fe2000001001f */
[----:B------:R-:W-:Y:S01]  /*1a840*/  @P1 FMUL.FTZ R29, R26, R29 ;  /* 0x0000001d1a1d1220 */ /* 0x000fe20000410000 */
[----:B------:R-:W-:Y:S01]  /*1a850*/  @P1 FMUL.FTZ R30, R27, R30 ;  /* 0x0000001e1b1e1220 */ /* 0x000fe20000410000 */
[----:B------:R-:W-:Y:S01]  /*1a860*/  @P1 FFMA.FTZ R17, R17, R32, 1 ;  /* 0x3f80000011111423 */ /* 0x000fe20000010020 */
[----:B----4-:R-:W-:Y:S01]  /*1a870*/  @P1 FADD.FTZ R33, R33, 1 ;  /* 0x3f80000021211421 */ /* 0x010fe20000010000 */
[----:B------:R-:W-:Y:S02]  /*1a880*/  @P1 FMUL.FTZ R26, R29, R28 ;  /* 0x0000001c1d1a1220 */ /* 0x000fe40000410000 */
[----:B------:R-:W-:Y:S01]  /*1a890*/  @P1 FMUL.FTZ R27, R30, R17 ;  /* 0x000000111e1b1220 */ /* 0x000fe20000410000 */
[----:B------:R-:W-:Y:S01]  /*1a8a0*/  @!P0 MOV R16, R40 ;  /* 0x0000002800108202 */ /* 0x000fe20000000f00 */
[----:B------:R-:W3:Y:S01]  /*1a8b0*/  @P1 MUFU.RCP R28, R33 ;  /* 0x00000021001c1308 */ /* 0x000ee20000001000 */
[----:B------:R-:W-:Y:S01]  /*1a8c0*/  @!P0 MOV R17, R43 ;  /* 0x0000002b00118202 */ /* 0x000fe20000000f00 */
[C-C-:B------:R-:W-:Y:S01]  /*1a8d0*/  FFMA.FTZ R20, R7.reuse, R20, R12.reuse ;  /* 0x0000001407147223 */ /* 0x140fe2000001000c */
[----:B------:R-:W-:Y:S01]  /*1a8e0*/  FFMA.FTZ R19, R7, R19, R12 ;  /* 0x0000001307137223 */ /* 0x000fe2000001000c */
[----:B-1----:R-:W-:-:S02]  /*1a8f0*/  @!P0 IMAD R25, R25, R8, RZ ;  /* 0x0000000819198224 */ /* 0x002fc400078e02ff */
[----:B------:R-:W-:-:S04]  /*1a900*/  @!P0 IMAD.WIDE.U32 R16, R18, R8, R16 ;  /* 0x0000000812108225 */ /* 0x000fc800078e0010 */
[----:B------:R-:W-:Y:S01]  /*1a910*/  FFMA.FTZ R20, R27, R0, -R20 ;  /* 0x000000001b147223 */ /* 0x000fe20000010814 */
[----:B------:R-:W-:Y:S01]  /*1a920*/  FFMA.FTZ R8, R26, R5, -R19 ;  /* 0x000000051a087223 */ /* 0x000fe20000010813 */
[----:B--2---:R-:W-:Y:S01]  /*1a930*/  @P1 FADD.FTZ R34, R34, 1 ;  /* 0x3f80000022221421 */ /* 0x004fe20000010000 */
[----:B------:R-:W-:Y:S02]  /*1a940*/  @!P0 IMAD R9, R18, R9, R25 ;  /* 0x0000000912098224 */ /* 0x000fe400078e0219 */
[----:B------:R-:W-:Y:S01]  /*1a950*/  FMUL.FTZ R19, R20, UR13 ;  /* 0x0000000d14137c20 */ /* 0x000fe20008410000 */
[----:B------:R-:W-:Y:S01]  /*1a960*/  @!P0 FMUL.FTZ R8, R8, UR13 ;  /* 0x0000000d08088c20 */ /* 0x000fe20008410000 */
[----:B------:R-:W1:Y:S01]  /*1a970*/  @P1 MUFU.RCP R25, R34 ;  /* 0x0000002200191308 */ /* 0x000e620000001000 */
[----:B0-----:R-:W-:Y:S02]  /*1a980*/  @!P0 LEA R10, P2, R16, R10, 0x1 ;  /* 0x0000000a100a8211 */ /* 0x001fe400078408ff */
[----:B------:R-:W-:-:S02]  /*1a990*/  @!P0 IADD3 R9, R17, R9, RZ ;  /* 0x0000000911098210 */ /* 0x000fc40007ffe0ff */
[----:B------:R-:W-:Y:S01]  /*1a9a0*/  @!P0 F2FP.BF16.F32.PACK_AB R19, R8, R19 ;  /* 0x000000130813823e */ /* 0x000fe200000010ff */
[----:B---3--:R-:W-:Y:S01]  /*1a9b0*/  @P1 FADD.FTZ R8, -R28, 1 ;  /* 0x3f8000001c081421 */ /* 0x008fe20000010100 */
[----:B------:R-:W-:Y:S02]  /*1a9c0*/  @!P0 LEA.HI.X R11, R16, R11, R9, 0x1, P2 ;  /* 0x0000000b100b8211 */ /* 0x000fe400010f0c09 */
[----:B------:R-:W-:Y:S01]  /*1a9d0*/  IADD3 R27, R18, 0x8, RZ ;  /* 0x00000008121b7810 */ /* 0x000fe20007ffe0ff */
[----:B------:R-:W-:Y:S01]  /*1a9e0*/  @P1 FFMA.FTZ R21, R21, R8, 1 ;  /* 0x3f80000015151423 */ /* 0x000fe20000010008 */
[----:B------:R-:W-:Y:S01]  /*1a9f0*/  SHF.L.U32 R8, R15, 0x10, RZ ;  /* 0x000000100f087819 */ /* 0x000fe200000006ff */
[----:B------:R0:W-:Y:S01]  /*1aa00*/  @!P0 STG.E desc[UR10][R10.64], R19 ;  /* 0x000000130a008986 */ /* 0x0001e2000c10190a */
[----:B------:R-:W-:Y:S02]  /*1aa10*/  ISETP.GE.U32.AND P0, PT, R27, UR6, PT ;  /* 0x000000061b007c0c */ /* 0x000fe4000bf06070 */
[----:B------:R-:W-:-:S02]  /*1aa20*/  SHF.R.S32.HI R15, RZ, 0x1f, R27 ;  /* 0x0000001fff0f7819 */ /* 0x000fc4000001141b */
[----:B------:R-:W-:Y:S02]  /*1aa30*/  SHF.L.U32 R9, R14, 0x10, RZ ;  /* 0x000000100e097819 */ /* 0x000fe400000006ff */
[----:B------:R-:W-:Y:S01]  /*1aa40*/  ISETP.GE.OR.EX P0, PT, R15, UR7, P5, P0 ;  /* 0x000000070f007c0c */ /* 0x000fe2000af06700 */
[----:B-1----:R-:W-:Y:S01]  /*1aa50*/  @P1 FADD.FTZ R17, -R25, 1 ;  /* 0x3f80000019111421 */ /* 0x002fe20000010100 */
[----:B------:R-:W-:Y:S01]  /*1aa60*/  @P1 FMUL.FTZ R25, R8, R25 ;  /* 0x0000001908191220 */ /* 0x000fe20000410000 */
[----:B------:R-:W-:Y:S02]  /*1aa70*/  @P1 FMUL.FTZ R28, R9, R28 ;  /* 0x0000001c091c1220 */ /* 0x000fe40000410000 */
[----:B------:R-:W-:Y:S01]  /*1aa80*/  @P1 FFMA.FTZ R24, R24, R17, 1 ;  /* 0x3f80000018181423 */ /* 0x000fe20000010011 */
[C-C-:B------:R-:W-:Y:S01]  /*1aa90*/  FFMA.FTZ R22, R7.reuse, R22, R12.reuse ;  /* 0x0000001607167223 */ /* 0x140fe2000001000c */
[----:B------:R-:W-:Y:S01]  /*1aaa0*/  @P1 FMUL.FTZ R9, R28, R21 ;  /* 0x000000151c091220 */ /* 0x000fe20000410000 */
[----:B------:R-:W-:Y:S01]  /*1aab0*/  FFMA.FTZ R23, R7, R23, R12 ;  /* 0x0000001707177223 */ /* 0x000fe2000001000c */
[----:B------:R-:W-:Y:S01]  /*1aac0*/  @P1 FMUL.FTZ R8, R25, R24 ;  /* 0x0000001819081220 */ /* 0x000fe20000410000 */
[----:B------:R-:W-:Y:S01]  /*1aad0*/  ISETP.NE.AND P2, PT, R13, 0x40, PT ;  /* 0x000000400d00780c */ /* 0x000fe20003f45270 */
[----:B------:R-:W-:-:S02]  /*1aae0*/  FFMA.FTZ R22, R9, R0, -R22 ;  /* 0x0000000009167223 */ /* 0x000fc40000010816 */
[----:B------:R-:W-:Y:S01]  /*1aaf0*/  FFMA.FTZ R14, R8, R5, -R23 ;  /* 0x00000005080e7223 */ /* 0x000fe20000010817 */
[----:B0-----:R-:W-:Y:S09]  /*1ab00*/  @P0 BRA `(.L_x_786) ;  /* 0x0000000000300947 */ /* 0x001ff20003800000 */
        /* <DEDUP_REMOVED lines=12> */
.L_x_786:
[----:B------:R-:W-:Y:S05]  /*1abd0*/  BSYNC B0 ;  /* 0x0000000000007941 */ /* 0x000fea0003800000 */
.L_x_785:
        /* <DEDUP_REMOVED lines=10> */
.L_x_700:
        /* <DEDUP_REMOVED lines=20> */
.L_x_790:
[----:B------:R-:W-:Y:S05]  /*1adc0*/  BSYNC B0 ;  /* 0x0000000000007941 */ /* 0x000fea0003800000 */
.L_x_789:
        /* <DEDUP_REMOVED lines=11> */
.L_x_792:
[----:B------:R-:W2:Y:S04]  /*1ae80*/  LDG.E.STRONG.GPU R5, desc[UR10][R2.64] ;  /* 0x0000000a02057981 */ /* 0x000ea8000c1ef900 */
[----:B--2---:R-:W-:Y:S01]  /*1ae90*/  CCTL.IVALL ;  /* 0x00000000ff00798f */ /* 0x004fe20002000000 */
[----:B------:R-:W-:Y:S05]  /*1aea0*/  YIELD ;  /* 0x0000000000007946 */ /* 0x000fea0003800000 */
[----:B------:R-:W-:-:S13]  /*1aeb0*/  ISETP.NE.AND P0, PT, R5, R0, PT ;  /* 0x000000000500720c */ /* 0x000fda0003f05270 */
[----:B------:R-:W-:Y:S05]  /*1aec0*/  @P0 BRA `(.L_x_792) ;  /* 0xfffffffc00ec0947 */ /* 0x000fea000383ffff */
.L_x_791:
[----:B------:R-:W-:Y:S05]  /*1aed0*/  WARPSYNC.ALL ;  /* 0x0000000000007948 */ /* 0x000fea0003800000 */
[----:B0-----:R-:W2:Y:S01]  /*1aee0*/  LDL R10, [R1+0x608] ;  /* 0x00060800010a7983 */ /* 0x001ea20000100800 */
[----:B------:R-:W0:Y:S08]  /*1aef0*/  LDC.64 R2, c[0x0][0x288] ;  /* 0x0000a200ff027b82 */ /* 0x000e300000000a00 */
[----:B------:R-:W-:Y:S01]  /*1af00*/  BAR.SYNC.DEFER_BLOCKING 0x0 ;  /* 0x0000000000007b1d */ /* 0x000fe20000010000 */
[----:B0-----:R-:W-:-:S04]  /*1af10*/  LEA.HI R0, P0, R3, R2, RZ, 0x1 ;  /* 0x0000000203007211 */ /* 0x001fc800078108ff */
        /* <DEDUP_REMOVED lines=8> */
[----:B------:R-:W0:Y:S01]  /*1afa0*/  LDC.64 R6, c[0x0][0x218] ;  /* 0x00008600ff067b82 */ /* 0x000e220000000a00 */
[C---:B------:R-:W-:Y:S01]  /*1afb0*/  IMAD.WIDE.U32 R8, R2.reuse, 0x3, RZ ;  /* 0x0000000302087825 */ /* 0x040fe200078e00ff */
[----:B------:R-:W-:Y:S01]  /*1afc0*/  MOV R13, R0 ;  /* 0x00000000000d7202 */ /* 0x000fe20000000f00 */
[----:B------:R-:W-:Y:S01]  /*1afd0*/  ULDC.64 UR4, c[0x0][0x268] ;  /* 0x00009a0000047ab9 */ /* 0x000fe20000000a00 */
[----:B------:R-:W-:Y:S02]  /*1afe0*/  SHF.L.U64.HI R23, R2, 0x2, R3 ;  /* 0x0000000202177819 */ /* 0x000fe40000010203 */
[----:B------:R-:W-:Y:S02]  /*1aff0*/  IADD3 R11, R9, R11, RZ ;  /* 0x0000000b090b7210 */ /* 0x000fe40007ffe0ff */
[----:B------:R-:W1:Y:S01]  /*1b000*/  LDC.64 R4, c[0x0][0x220] ;  /* 0x00008800ff047b82 */ /* 0x000e620000000a00 */
[----:B------:R-:W-:-:S02]  /*1b010*/  MOV R0, R10 ;  /* 0x0000000a00007202 */ /* 0x000fc40000000f00 */
[----:B------:R-:W-:Y:S02]  /*1b020*/  LEA.HI R8, P0, R11, R8, RZ, 0x1 ;  /* 0x000000080b087211 */ /* 0x000fe400078108ff */
[----:B------:R-:W-:Y:S02]  /*1b030*/  SHF.L.U64.HI R31, R25, 0x2, R20 ;  /* 0x00000002191f7819 */ /* 0x000fe40000010214 */
[----:B------:R-:W-:-:S04]  /*1b040*/  IADD3.X R11, RZ, R11, RZ, P0, !PT ;  /* 0x0000000bff0b7210 */ /* 0x000fc800007fe4ff */
[--C-:B------:R-:W-:Y:S02]  /*1b050*/  SHF.R.S64 R27, R8, 0x1, R11.reuse ;  /* 0x00000001081b7819 */ /* 0x100fe4000000100b */
[----:B------:R-:W-:-:S04]  /*1b060*/  SHF.R.S32.HI R8, RZ, 0x1, R11 ;  /* 0x00000001ff087819 */ /* 0x000fc8000001140b */
[----:B------:R-:W-:-:S07]  /*1b070*/  SHF.L.U64.HI R29, R27, 0x2, R8 ;  /* 0x000000021b1d7819 */ /* 0x000fce0000010208 */
.L_x_793:
[C---:B------:R-:W-:Y:S01]  /*1b080*/  LEA R12, P0, R0.reuse, UR4, 0x2 ;  /* 0x00000004000c7c11 */ /* 0x040fe2000f8010ff */
[----:B------:R-:W2:Y:S03]  /*1b090*/  LDL.LU R22, [R1+0x608] ;  /* 0x0006080001167983 */ /* 0x000ea60000300800 */
[----:B------:R-:W-:Y:S02]  /*1b0a0*/  LEA.HI.X R13, R0, UR5, R13, 0x2, P0 ;  /* 0x00000005000d7c11 */ /* 0x000fe400080f140d */
[-C--:B------:R-:W-:Y:S02]  /*1b0b0*/  LEA R14, P0, R25, R12.reuse, 0x2 ;  /* 0x0000000c190e7211 */ /* 0x080fe400078010ff */
[-C--:B------:R-:W-:Y:S01]  /*1b0c0*/  LEA R18, P2, R27, R12.reuse, 0x2 ;  /* 0x0000000c1b127211 */ /* 0x080fe200078410ff */
[----:B------:R-:W3:Y:S01]  /*1b0d0*/  LDG.E R0, desc[UR10][R12.64] ;  /* 0x0000000a0c007981 */ /* 0x000ee2000c1e1900 */
[----:B------:R-:W-:-:S02]  /*1b0e0*/  LEA R16, P1, R2, R12, 0x2 ;  /* 0x0000000c02107211 */ /* 0x000fc400078210ff */
[C---:B------:R-:W-:Y:S02]  /*1b0f0*/  IADD3.X R15, R13.reuse, R31, RZ, P0, !PT ;  /* 0x0000001f0d0f7210 */ /* 0x040fe400007fe4ff */
[----:B------:R-:W-:Y:S02]  /*1b100*/  IADD3.X R19, R13, R29, RZ, P2, !PT ;  /* 0x0000001d0d137210 */ /* 0x000fe400017fe4ff */
[----:B------:R-:W-:Y:S02]  /*1b110*/  IADD3.X R17, R23, R13, RZ, P1, !PT ;  /* 0x0000000d17117210 */ /* 0x000fe40000ffe4ff */
[----:B------:R-:W3:Y:S04]  /*1b120*/  LDG.E R15, desc[UR10][R14.64] ;  /* 0x0000000a0e0f7981 */ /* 0x000ee8000c1e1900 */
[----:B------:R-:W4:Y:S04]  /*1b130*/  LDG.E R16, desc[UR10][R16.64] ;  /* 0x0000000a10107981 */ /* 0x000f28000c1e1900 */
[----:B------:R-:W4:Y:S01]  /*1b140*/  LDG.E R19, desc[UR10][R18.64] ;  /* 0x0000000a12137981 */ /* 0x000f22000c1e1900 */
[----:B--2---:R-:W-:-:S05]  /*1b150*/  SHF.L.U32 R11, R22, 0x1, RZ ;  /* 0x00000001160b7819 */ /* 0x004fca00000006ff */
[----:B0-----:R-:W-:-:S04]  /*1b160*/  IMAD.WIDE R8, R11, 0x2, R6 ;  /* 0x000000020b087825 */ /* 0x001fc800078e0206 */
[----:B-1----:R-:W-:Y:S01]  /*1b170*/  IMAD.WIDE R10, R11, 0x2, R4 ;  /* 0x000000020b0a7825 */ /* 0x002fe200078e0204 */
[----:B---3--:R-:W-:Y:S02]  /*1b180*/  F2FP.BF16.F32.PACK_AB R3, R15, R0 ;  /* 0x000000000f03723e */ /* 0x008fe400000010ff */
[----:B------:R-:W-:Y:S02]  /*1b190*/  IADD3 R0, R22, 0x200, RZ ;  /* 0x0000020016007810 */ /* 0x000fe40007ffe0ff */
[----:B----4-:R-:W-:Y:S01]  /*1b1a0*/  F2FP.BF16.F32.PACK_AB R21, R19, R16 ;  /* 0x000000101315723e */ /* 0x010fe200000010ff */
[----:B------:R2:W-:Y:S01]  /*1b1b0*/  STG.E desc[UR10][R8.64], R3 ;  /* 0x0000000308007986 */ /* 0x0005e2000c10190a */
[----:B------:R-:W-:Y:S02]  /*1b1c0*/  ISETP.GT.U32.AND P0, PT, R25, R0, PT ;  /* 0x000000001900720c */ /* 0x000fe40003f04070 */
[----:B------:R-:W-:Y:S01]  /*1b1d0*/  SHF.R.S32.HI R13, RZ, 0x1f, R0 ;  /* 0x0000001fff0d7819 */ /* 0x000fe20000011400 */
[----:B------:R2:W-:Y:S04]  /*1b1e0*/  STG.E desc[UR10][R10.64], R21 ;  /* 0x000000150a007986 */ /* 0x0005e8000c10190a */
[----:B------:R2:W-:Y:S01]  /*1b1f0*/  STL [R1+0x608], R0 ;  /* 0x0006080001007387 */ /* 0x0005e20000100800 */
[----:B------:R-:W-:-:S13]  /*1b200*/  ISETP.GT.AND.EX P0, PT, R20, R13, PT, P0 ;  /* 0x0000000d1400720c */ /* 0x000fda0003f04300 */
[----:B--2---:R-:W-:Y:S05]  /*1b210*/  @P0 BRA `(.L_x_793) ;  /* 0xfffffffc00980947 */ /* 0x004fea000383ffff */
[----:B------:R-:W-:Y:S05]  /*1b220*/  EXIT ;  /* 0x000000000000794d */ /* 0x000fea0003800000 */
.L_x_794:
        /* <DEDUP_REMOVED lines=13> */
.L_x_5667:


//--------------------- .text._Z35group_norm_nhwc_bwd_one_pass_kernelI11Bf16IOFp16WLi64ELi128ELi512EEv26Group_norm_nhwc_bwd_params --------------------------
	.section	.text._Z35group_norm_nhwc_bwd_one_pass_kernelI11Bf16IOFp16WLi64ELi128ELi512EEv26Group_norm_nhwc_bwd_params,"ax",@progbits
	.align	128
        .global         _Z35group_norm_nhwc_bwd_one_pass_kernelI11Bf16IOFp16WLi64ELi128ELi512EEv26Group_norm_nhwc_bwd_params
        .type           _Z35group_norm_nhwc_bwd_one_pass_kernelI11Bf16IOFp16WLi64ELi128ELi512EEv26Group_norm_nhwc_bwd_params,@function
        .size           _Z35group_norm_nhwc_bwd_one_pass_kernelI11Bf16IOFp16WLi64ELi128ELi512EEv26Group_norm_nhwc_bwd_params,(.L_x_5668 - _Z35group_norm_nhwc_bwd_one_pass_kernelI11Bf16IOFp16WLi64ELi128ELi512EEv26Group_norm_nhwc_bwd_params)
        .other          _Z35group_norm_nhwc_bwd_one_pass_kernelI11Bf16IOFp16WLi64ELi128ELi512EEv26Group_norm_nhwc_bwd_params,@"STO_CUDA_ENTRY STV_DEFAULT"
_Z35group_norm_nhwc_bwd_one_pass_kernelI11Bf16IOFp16WLi64ELi128ELi512EEv26Group_norm_nhwc_bwd_params:
.text._Z35group_norm_nhwc_bwd_one_pass_kernelI11Bf16IOFp16WLi64ELi128ELi512EEv26Group_norm_nhwc_bwd_params:
        /* <DEDUP_REMOVED lines=49> */
.L_x_846:
        /* <DEDUP_REMOVED lines=256> */
[----:B--2---:R-:W-:-:S03]  /*1310*/  @P0 HADD2.F32 R5, -RZ, R7.H0_H0 ;  /* 0x20000007ff050230 */ /* 0x004fc60000004100 */
[----:B------:R-:W2:Y:S01]  /*1320*/  LDG.E.U16 R7, desc[UR14][R12.64+0x2] ;  /* 0x0000020e0c077981 */ /* 0x000ea2000c1e1500 */
[----:B---3--:R-:W-:-:S03]  /*1330*/  @P0 HADD2.F32 R6, -RZ, R4.H0_H0 ;  /* 0x20000004ff060230 */ /* 0x008fc60000004100 */
[----:B------:R-:W3:Y:S01]  /*1340*/  LDG.E.U16 R4, desc[UR14][R12.64] ;  /* 0x0000000e0c047981 */ /* 0x000ee2000c1e1500 */
[----:B--2---:R-:W-:Y:S02]  /*1350*/  HADD2.F32 R7, -RZ, R7.H0_H0 ;  /* 0x20000007ff077230 */ /* 0x004fe40000004100 */
[----:B---3--:R-:W-:-:S07]  /*1360*/  HADD2.F32 R4, -RZ, R4.H0_H0 ;  /* 0x20000004ff047230 */ /* 0x008fce0000004100 */
.L_x_797:
[----:B------:R-:W-:Y:S05]  /*1370*/  BSYNC B0 ;  /* 0x0000000000007941 */ /* 0x000fea0003800000 */
.L_x_796:
        /* <DEDUP_REMOVED lines=40> */
.L_x_798:
        /* <DEDUP_REMOVED lines=26> */
.L_x_799:
        /* <DEDUP_REMOVED lines=43> */
.L_x_800:
        /* <DEDUP_REMOVED lines=39> */
.L_x_801:
        /* <DEDUP_REMOVED lines=39> */
.L_x_802:
        /* <DEDUP_REMOVED lines=33> */
.L_x_803:
        /* <DEDUP_REMOVED lines=37> */
.L_x_804:
        /* <DEDUP_REMOVED lines=35> */
.L_x_805:
        /* <DEDUP_REMOVED lines=100> */
.L_x_807:
[----:B------:R-:W-:Y:S05]  /*2c00*/  BSYNC B0 ;  /* 0x0000000000007941 */ /* 0x000fea0003800000 */
.L_x_806:
        /* <DEDUP_REMOVED lines=41> */
.L_x_809:
[----:B------:R-:W-:Y:S05]  /*2ea0*/  BSYNC B0 ;  /* 0x0000000000007941 */ /* 0x000fea0003800000 */
.L_x_808:
        /* <DEDUP_REMOVED lines=20> */
.L_x_811:
[----:B------:R-:W-:Y:S05]  /*2ff0*/  BSYNC B0 ;  /* 0x0000000000007941 */ /* 0x000fea0003800000 */
.L_x_810:
        /* <DEDUP_REMOVED lines=51> */
.L_x_814:
[----:B------:R-:W2:Y:S04]  /*3330*/  LDG.E.STRONG.GPU R16, desc[UR14][R12.64] ;  /* 0x0000000e0c107981 */ /* 0x000ea8000c1ef900 */
[----:B--2---:R-:W-:Y:S01]  /*3340*/  CCTL.IVALL ;  /* 0x00000000ff00798f */ /* 0x004fe20002000000 */
[----:B------:R-:W-:Y:S05]  /*3350*/  YIELD ;  /* 0x0000000000007946 */ /* 0x000fea0003800000 */
[----:B------:R-:W-:-:S13]  /*3360*/  ISETP.NE.AND P6, PT, R16, R17, PT ;  /* 0x000000111000720c */ /* 0x000fda0003fc5270 */
[----:B------:R-:W-:Y:S05]  /*3370*/  @P6 BRA `(.L_x_814) ;  /* 0xfffffffc00ec6947 */ /* 0x000fea000383ffff */
.L_x_813:
        /* <DEDUP_REMOVED lines=19> */
.L_x_818:
        /* <DEDUP_REMOVED lines=116> */
.L_x_817:
        /* <DEDUP_REMOVED lines=62> */
.L_x_819:
[----:B------:R-:W-:-:S06]  /*3fd0*/  UISETP.NE.OR UP0, UPT, UR10, URZ, UP0 ;  /* 0x0000003f0a00728c */ /* 0x000fcc0008705670 */
[----:B------:R-:W-:-:S13]  /*3fe0*/  PLOP3.LUT P6, PT, PT, PT, UP0, 0x80, 0x0 ;  /* 0x000000000000781c */ /* 0x000fda0003fcf008 */
[----:B------:R-:W-:Y:S05]  /*3ff0*/  @!P6 BRA `(.L_x_815) ;  /* 0x00000000007ce947 */ /* 0x000fea0003800000 */
.L_x_816:
        /* <DEDUP_REMOVED lines=31> */
.L_x_815:
        /* <DEDUP_REMOVED lines=10> */
.L_x_821:
[----:B------:R-:W-:Y:S05]  /*4290*/  BSYNC B0 ;  /* 0x0000000000007941 */ /* 0x000fea0003800000 */
.L_x_820:
        /* <DEDUP_REMOVED lines=17> */
.L_x_812:
        /* <DEDUP_REMOVED lines=39> */
.L_x_822:
        /* <DEDUP_REMOVED lines=22> */
.L_x_824:
[----:B------:R-:W-:Y:S05]  /*4780*/  BSYNC B0 ;  /* 0x0000000000007941 */ /* 0x000fea0003800000 */
.L_x_823:
        /* <DEDUP_REMOVED lines=28> */
.L_x_825:
        /* <DEDUP_REMOVED lines=22> */
.L_x_827:
[----:B------:R-:W-:Y:S05]  /*4ab0*/  BSYNC B0 ;  /* 0x0000000000007941 */ /* 0x000fea0003800000 */
.L_x_826:
        /* <DEDUP_REMOVED lines=27> */
.L_x_828:
        /* <DEDUP_REMOVED lines=22> */
.L_x_830:
[----:B------:R-:W-:Y:S05]  /*4dd0*/  BSYNC B0 ;  /* 0x0000000000007941 */ /* 0x000fea0003800000 */
.L_x_829:
        /* <DEDUP_REMOVED lines=27> */
.L_x_831:
        /* <DEDUP_REMOVED lines=22> */
.L_x_833:
[----:B------:R-:W-:Y:S05]  /*50f0*/  BSYNC B0 ;  /* 0x0000000000007941 */ /* 0x000fea0003800000 */
.L_x_832:
        /* <DEDUP_REMOVED lines=27> */
.L_x_834:
        /* <DEDUP_REMOVED lines=22> */
.L_x_836:
[----:B------:R-:W-:Y:S05]  /*5410*/  BSYNC B0 ;  /* 0x0000000000007941 */ /* 0x000fea0003800000 */
.L_x_835:
        /* <DEDUP_REMOVED lines=27> */
.L_x_837:
        /* <DEDUP_REMOVED lines=22> */
.L_x_839:
[----:B------:R-:W-:Y:S05]  /*5730*/  BSYNC B0 ;  /* 0x0000000000007941 */ /* 0x000fea0003800000 */
.L_x_838:
        /* <DEDUP_REMOVED lines=29> */
.L_x_840:
        /* <DEDUP_REMOVED lines=21> */
.L_x_842:
[----:B------:R-:W-:Y:S05]  /*5a60*/  BSYNC B0 ;  /* 0x0000000000007941 */ /* 0x000fea0003800000 */
.L_x_841:
        /* <DEDUP_REMOVED lines=23> */
.L_x_843:
        /* <DEDUP_REMOVED lines=23> */
.L_x_845:
[----:B------:R-:W-:Y:S05]  /*5d50*/  BSYNC B0 ;  /* 0x0000000000007941 */ /* 0x000fea0003800000 */
.L_x_844:
[----:B------:R-:W-:Y:S02]  /*5d60*/  UIADD3 UR16, UR18, UR16, URZ ;  /* 0x0000001012107290 */ /* 0x000fe4000fffe03f */
[----:B------:R-:W-:Y:S02]  /*5d70*/  UIADD3 UR4, UR4, 0x1, URZ ;  /* 0x0000000104047890 */ /* 0x000fe4000fffe03f */
[----:B------:R-:W-:-:S06]  /*5d80*/  UISETP.GE.AND UP0, UPT, UR16, UR5, UPT ;  /* 0x000000051000728c */ /* 0x000fcc000bf06270 */
[----:B------:R-:W-:-:S13]  /*5d90*/  PLOP3.LUT P0, PT, PT, PT, UP0, 0x80, 0x0 ;  /* 0x000000000000781c */ /* 0x000fda0003f0f008 */
[----:B------:R-:W-:Y:S05]  /*5da0*/  @!P0 BRA `(.L_x_846) ;  /* 0xffffffa400588947 */ /* 0x000fea000383ffff */
.L_x_795:
        /* <DEDUP_REMOVED lines=23> */
.L_x_848:
[----:B------:R-:W-:Y:S05]  /*5f20*/  BSYNC B0 ;  /* 0x0000000000007941 */ /* 0x000fea0003800000 */
.L_x_847:
[----:B------:R-:W-:Y:S05]  /*5f30*/  @P0 EXIT ;  /* 0x000000000000094d */ /* 0x000fea0003800000 */
[----:B------:R-:W-:Y:S05]  /*5f40*/  @P2 BRA `(.L_x_849) ;  /* 0x0000000000202947 */ /* 0x000fea0003800000 */
[----:B------:R-:W-:-:S05]  /*5f50*/  IMAD R0, R6, R7, RZ ;  /* 0x0000000706007224 */ /* 0x000fca00078e02ff */
[----:B------:R-:W-:-:S13]  /*5f60*/  ISETP.NE.AND P0, PT, R0, -0x1, PT ;  /* 0xffffffff0000780c */ /* 0x000fda0003f05270 */
[----:B------:R-:W-:Y:S05]  /*5f70*/  @!P0 BRA `(.L_x_849) ;  /* 0x0000000000148947 */ /* 0x000fea0003800000 */
.L_x_850:
[----:B-1----:R-:W2:Y:S04]  /*5f80*/  LDG.E.STRONG.GPU R5, desc[UR14][R2.64] ;  /* 0x0000000e02057981 */ /* 0x002ea8000c1ef900 */
[----:B--2---:R-:W-:Y:S01]  /*5f90*/  CCTL.IVALL ;  /* 0x00000000ff00798f */ /* 0x004fe20002000000 */
[----:B------:R-:W-:Y:S05]  /*5fa0*/  YIELD ;  /* 0x0000000000007946 */ /* 0x000fea0003800000 */
[----:B------:R-:W-:-:S13]  /*5fb0*/  ISETP.NE.AND P0, PT, R5, R0, PT ;  /* 0x000000000500720c */ /* 0x000fda0003f05270 */
[----:B------:R-:W-:Y:S05]  /*5fc0*/  @P0 BRA `(.L_x_850) ;  /* 0xfffffffc00ec0947 */ /* 0x000fea000383ffff */
.L_x_849:
        /* <DEDUP_REMOVED lines=24> */
.L_x_851:
        /* <DEDUP_REMOVED lines=17> */
[----:B---3--:R-:W-:Y:S02]  /*6260*/  F2FP.F16.F32.PACK_AB R3, R15, R0 ;  /* 0x000000000f03723e */ /* 0x008fe400000000ff */
[----:B------:R-:W-:Y:S02]  /*6270*/  SHF.R.S32.HI R0, RZ, 0x1f, R34 ;  /* 0x0000001fff007819 */ /* 0x000fe40000011422 */
[----:B----4-:R-:W-:Y:S01]  /*6280*/  F2FP.F16.F32.PACK_AB R21, R19, R16 ;  /* 0x000000101315723e */ /* 0x010fe200000000ff */
[----:B------:R3:W-:Y:S04]  /*6290*/  STG.E desc[UR14][R8.64], R3 ;  /* 0x0000000308007986 */ /* 0x0007e8000c10190e */
[----:B------:R3:W-:Y:S01]  /*62a0*/  STG.E desc[UR14][R10.64], R21 ;  /* 0x000000150a007986 */ /* 0x0007e2000c10190e */
[----:B------:R-:W-:-:S13]  /*62b0*/  ISETP.GT.AND.EX P0, PT, R27, R0, PT, P0 ;  /* 0x000000001b00720c */ /* 0x000fda0003f04300 */
[----:B---3--:R-:W-:Y:S05]  /*62c0*/  @P0 BRA `(.L_x_851) ;  /* 0xfffffffc00a00947 */ /* 0x008fea000383ffff */
[----:B------:R-:W-:Y:S05]  /*62d0*/  EXIT ;  /* 0x000000000000794d */ /* 0x000fea0003800000 */
.L_x_852:
        /* <DEDUP_REMOVED lines=10> */
.L_x_5668:


//--------------------- .text._Z35group_norm_nhwc_bwd_one_pass_kernelI11Bf16IOFp16WLi128ELi128ELi512EEv26Group_norm_nhwc_bwd_params --------------------------
	.section	.text._Z35group_norm_nhwc_bwd_one_pass_kernelI11Bf16IOFp16WLi128ELi128ELi512EEv26Group_norm_nhwc_bwd_params,"ax",@progbits
	.align	128
        .global         _Z35group_norm_nhwc_bwd_one_pass_kernelI11Bf16IOFp16WLi128ELi128ELi512EEv26Group_norm_nhwc_bwd_params
        .type           _Z35group_norm_nhwc_bwd_one_pass_kernelI11Bf16IOFp16WLi128ELi128ELi512EEv26Group_norm_nhwc_bwd_params,@function
        .size           _Z35group_norm_nhwc_bwd_one_pass_kernelI11Bf16IOFp16WLi128ELi128ELi512EEv26Group_norm_nhwc_bwd_params,(.L_x_5669 - _Z35group_norm_nhwc_bwd_one_pass_kernelI11Bf16IOFp16WLi128ELi128ELi512EEv26Group_norm_nhwc_bwd_params)
        .other          _Z35group_norm_nhwc_bwd_one_pass_kernelI11Bf16IOFp16WLi128ELi128ELi512EEv26Group_norm_nhwc_bwd_params,@"STO_CUDA_ENTRY STV_DEFAULT"
_Z35group_norm_nhwc_bwd_one_pass_kernelI11Bf16IOFp16WLi128ELi128ELi512EEv26Group_norm_nhwc_bwd_params:
.text._Z35group_norm_nhwc_bwd_one_pass_kernelI11Bf16IOFp16WLi128ELi128ELi512EEv26Group_norm_nhwc_bwd_params:
        /* <DEDUP_REMOVED lines=108> */
.L_x_936:
        /* <DEDUP_REMOVED lines=430> */
[----:B--2---:R-:W-:Y:S02]  /*21a0*/  @P0 HADD2.F32 R91, -RZ, R29.H0_H0 ;  /* 0x2000001dff5b0230 */ /* 0x004fe40000004100 */
[----:B---3--:R-:W-:-:S02]  /*21b0*/  @P0 HADD2.F32 R92, -RZ, R28.H0_H0 ;  /* 0x2000001cff5c0230 */ /* 0x008fc40000004100 */
[----:B----4-:R-:W-:Y:S02]  /*21c0*/  HADD2.F32 R90, -RZ, R90.H0_H0 ;  /* 0x2000005aff5a7230 */ /* 0x010fe40000004100 */
[----:B------:R-:W-:-:S07]  /*21d0*/  HADD2.F32 R93, -RZ, R93.H0_H0 ;  /* 0x2000005dff5d7230 */ /* 0x000fce0000004100 */
.L_x_855:
[----:B------:R-:W-:Y:S05]  /*21e0*/  BSYNC B0 ;  /* 0x0000000000007941 */ /* 0x000fea0003800000 */
.L_x_854:
        /* <DEDUP_REMOVED lines=40> */
.L_x_856:
        /* <DEDUP_REMOVED lines=26> */
.L_x_857:
        /* <DEDUP_REMOVED lines=43> */
.L_x_858:
        /* <DEDUP_REMOVED lines=40> */
.L_x_859:
        /* <DEDUP_REMOVED lines=33> */
.L_x_860:
        /* <DEDUP_REMOVED lines=36> */
.L_x_861:
        /* <DEDUP_REMOVED lines=34> */
.L_x_862:
        /* <DEDUP_REMOVED lines=36> */
.L_x_863:
        /* <DEDUP_REMOVED lines=34> */
.L_x_864:
        /* <DEDUP_REMOVED lines=36> */
.L_x_865:
        /* <DEDUP_REMOVED lines=34> */
.L_x_866:
        /* <DEDUP_REMOVED lines=36> */
.L_x_867:
        /* <DEDUP_REMOVED lines=34> */
.L_x_868:
        /* <DEDUP_REMOVED lines=37> */
.L_x_869:
        /* <DEDUP_REMOVED lines=37> */
.L_x_870:
        /* <DEDUP_REMOVED lines=35> */
.L_x_871:
        /* <DEDUP_REMOVED lines=134> */
.L_x_873:
[----:B------:R-:W-:Y:S05]  /*4e00*/  BSYNC B0 ;  /* 0x0000000000007941 */ /* 0x000fea0003800000 */
.L_x_872:
        /* <DEDUP_REMOVED lines=41> */
.L_x_875:
[----:B------:R-:W-:Y:S05]  /*50a0*/  BSYNC B0 ;  /* 0x0000000000007941 */ /* 0x000fea0003800000 */
.L_x_874:
        /* <DEDUP_REMOVED lines=16> */
.L_x_877:
[----:B------:R-:W-:Y:S05]  /*51b0*/  BSYNC B0 ;  /* 0x0000000000007941 */ /* 0x000fea0003800000 */
.L_x_876:
        /* <DEDUP_REMOVED lines=63> */
.L_x_880:
[----:B-1----:R-:W2:Y:S04]  /*55b0*/  LDG.E.STRONG.GPU R102, desc[UR8][R24.64] ;  /* 0x0000000818667981 */ /* 0x002ea8000c1ef900 */
[----:B--2---:R-:W-:Y:S01]  /*55c0*/  CCTL.IVALL ;  /* 0x00000000ff00798f */ /* 0x004fe20002000000 */
[----:B------:R-:W-:Y:S05]  /*55d0*/  YIELD ;  /* 0x0000000000007946 */ /* 0x000fea0003800000 */
[----:B------:R-:W-:-:S13]  /*55e0*/  ISETP.NE.AND P6, PT, R102, R109, PT ;  /* 0x0000006d6600720c */ /* 0x000fda0003fc5270 */
[----:B------:R-:W-:Y:S05]  /*55f0*/  @P6 BRA `(.L_x_880) ;  /* 0xfffffffc00ec6947 */ /* 0x000fea000383ffff */
.L_x_879:
        /* <DEDUP_REMOVED lines=22> */
.L_x_884:
        /* <DEDUP_REMOVED lines=115> */
.L_x_883:
        /* <DEDUP_REMOVED lines=63> */
.L_x_885:
[----:B------:R-:W-:-:S04]  /*6280*/  LOP3.LUT P6, RZ, R9, 0x1, RZ, 0xc0, !PT ;  /* 0x0000000109ff7812 */ /* 0x000fc800078cc0ff */
[----:B------:R-:W-:-:S13]  /*6290*/  ISETP.NE.OR P6, PT, R102, RZ, P6 ;  /* 0x000000ff6600720c */ /* 0x000fda00037c5670 */
[----:B------:R-:W-:Y:S05]  /*62a0*/  @!P6 BRA `(.L_x_881) ;  /* 0x00000000007ce947 */ /* 0x000fea0003800000 */
.L_x_882:
        /* <DEDUP_REMOVED lines=31> */
.L_x_881:
        /* <DEDUP_REMOVED lines=10> */
.L_x_887:
[----:B------:R-:W-:Y:S05]  /*6540*/  BSYNC B0 ;  /* 0x0000000000007941 */ /* 0x000fea0003800000 */
.L_x_886:
        /* <DEDUP_REMOVED lines=17> */
.L_x_878:
        /* <DEDUP_REMOVED lines=40> */
.L_x_888:
        /* <DEDUP_REMOVED lines=21> */
.L_x_890:
[----:B------:R-:W-:Y:S05]  /*6a30*/  BSYNC B0 ;  /* 0x0000000000007941 */ /* 0x000fea0003800000 */
.L_x_889:
        /* <DEDUP_REMOVED lines=28> */
.L_x_891:
        /* <DEDUP_REMOVED lines=20> */
.L_x_893:
[----:B------:R-:W-:Y:S05]  /*6d40*/  BSYNC B0 ;  /* 0x0000000000007941 */ /* 0x000fea0003800000 */
.L_x_892:
        /* <DEDUP_REMOVED lines=27> */
.L_x_894:
        /* <DEDUP_REMOVED lines=20> */
.L_x_896:
[----:B------:R-:W-:Y:S05]  /*7040*/  BSYNC B0 ;  /* 0x0000000000007941 */ /* 0x000fea0003800000 */
.L_x_895:
        /* <DEDUP_REMOVED lines=27> */
.L_x_897:
        /* <DEDUP_REMOVED lines=23> */
.L_x_899:
[----:B------:R-:W-:Y:S05]  /*7370*/  BSYNC B0 ;  /* 0x0000000000007941 */ /* 0x000fea0003800000 */
.L_x_898:
        /* <DEDUP_REMOVED lines=28> */
.L_x_900:
        /* <DEDUP_REMOVED lines=23> */
.L_x_902:
[----:B------:R-:W-:Y:S05]  /*76b0*/  BSYNC B0 ;  /* 0x0000000000007941 */ /* 0x000fea0003800000 */
.L_x_901:
        /* <DEDUP_REMOVED lines=28> */
.L_x_903:
        /* <DEDUP_REMOVED lines=23> */
.L_x_905:
[----:B------:R-:W-:Y:S05]  /*79f0*/  BSYNC B0 ;  /* 0x0000000000007941 */ /* 0x000fea0003800000 */
.L_x_904:
        /* <DEDUP_REMOVED lines=28> */
.L_x_906:
        /* <DEDUP_REMOVED lines=23> */
.L_x_908:
[----:B------:R-:W-:Y:S05]  /*7d30*/  BSYNC B0 ;  /* 0x0000000000007941 */ /* 0x000fea0003800000 */
.L_x_907:
        /* <DEDUP_REMOVED lines=28> */
.L_x_909:
        /* <DEDUP_REMOVED lines=23> */
.L_x_911:
[----:B------:R-:W-:Y:S05]  /*8070*/  BSYNC B0 ;  /* 0x0000000000007941 */ /* 0x000fea0003800000 */
.L_x_910:
        /* <DEDUP_REMOVED lines=28> */
.L_x_912:
        /* <DEDUP_REMOVED lines=23> */
.L_x_914:
[----:B------:R-:W-:Y:S05]  /*83b0*/  BSYNC B0 ;  /* 0x0000000000007941 */ /* 0x000fea0003800000 */
.L_x_913:
        /* <DEDUP_REMOVED lines=27> */
.L_x_915:
        /* <DEDUP_REMOVED lines=22> */
.L_x_917:
[----:B------:R-:W-:Y:S05]  /*86d0*/  BSYNC B0 ;  /* 0x0000000000007941 */ /* 0x000fea0003800000 */
.L_x_916:
        /* <DEDUP_REMOVED lines=29> */
.L_x_918:
        /* <DEDUP_REMOVED lines=22> */
.L_x_920:
[----:B------:R-:W-:Y:S05]  /*8a10*/  BSYNC B0 ;  /* 0x0000000000007941 */ /* 0x000fea0003800000 */
.L_x_919:
        /* <DEDUP_REMOVED lines=27> */
.L_x_921:
        /* <DEDUP_REMOVED lines=22> */
.L_x_923:
[----:B------:R-:W-:Y:S05]  /*8d30*/  BSYNC B0 ;  /* 0x0000000000007941 */ /* 0x000fea0003800000 */
.L_x_922:
        /* <DEDUP_REMOVED lines=29> */
.L_x_924:
        /* <DEDUP_REMOVED lines=27> */
.L_x_926:
[----:B------:R-:W-:Y:S05]  /*90c0*/  BSYNC B0 ;  /* 0x0000000000007941 */ /* 0x000fea0003800000 */
.L_x_925:
        /* <DEDUP_REMOVED lines=27> */
.L_x_927:
        /* <DEDUP_REMOVED lines=27> */
.L_x_929:
[----:B------:R-:W-:Y:S05]  /*9430*/  BSYNC B0 ;  /* 0x0000000000007941 */ /* 0x000fea0003800000 */
.L_x_928:
        /* <DEDUP_REMOVED lines=27> */
.L_x_930:
        /* <DEDUP_REMOVED lines=29> */
.L_x_932:
[----:B------:R-:W-:Y:S05]  /*97c0*/  BSYNC B0 ;  /* 0x0000000000007941 */ /* 0x000fea0003800000 */
.L_x_931:
        /* <DEDUP_REMOVED lines=25> */
.L_x_933:
        /* <DEDUP_REMOVED lines=23> */
.L_x_935:
[----:B------:R-:W-:Y:S05]  /*9ad0*/  BSYNC B0 ;  /* 0x0000000000007941 */ /* 0x000fea0003800000 */
.L_x_934:
[----:B------:R-:W-:Y:S02]  /*9ae0*/  IADD3 R19, R22, R19, RZ ;  /* 0x0000001316137210 */ /* 0x000fe40007ffe0ff */
[----:B------:R-:W-:Y:S02]  /*9af0*/  IADD3 R20, R20, 0x1, RZ ;  /* 0x0000000114147810 */ /* 0x000fe40007ffe0ff */
[----:B------:R-:W-:-:S13]  /*9b00*/  ISETP.GE.AND P0, PT, R19, UR4, PT ;  /* 0x0000000413007c0c */ /* 0x000fda000bf06270 */
[----:B------:R-:W-:Y:S05]  /*9b10*/  @!P0 BRA `(.L_x_936) ;  /* 0xffffff6800e88947 */ /* 0x000fea000383ffff */
.L_x_853:
        /* <DEDUP_REMOVED lines=23> */
.L_x_938:
[----:B------:R-:W-:Y:S05]  /*9c90*/  BSYNC B0 ;  /* 0x0000000000007941 */ /* 0x000fea0003800000 */
.L_x_937:
[----:B------:R-:W-:Y:S05]  /*9ca0*/  @P0 EXIT ;  /* 0x000000000000094d */ /* 0x000fea0003800000 */
[----:B------:R-:W-:Y:S05]  /*9cb0*/  @P2 BRA `(.L_x_939) ;  /* 0x0000000000202947 */ /* 0x000fea0003800000 */
[----:B------:R-:W-:-:S05]  /*9cc0*/  IMAD R0, R6, R7, RZ ;  /* 0x0000000706007224 */ /* 0x000fca00078e02ff */
[----:B------:R-:W-:-:S13]  /*9cd0*/  ISETP.NE.AND P0, PT, R0, -0x1, PT ;  /* 0xffffffff0000780c */ /* 0x000fda0003f05270 */
[----:B------:R-:W-:Y:S05]  /*9ce0*/  @!P0 BRA `(.L_x_939) ;  /* 0x0000000000148947 */ /* 0x000fea0003800000 */
.L_x_940:
[----:B0-----:R-:W2:Y:S04]  /*9cf0*/  LDG.E.STRONG.GPU R5, desc[UR8][R2.64] ;  /* 0x0000000802057981 */ /* 0x001ea8000c1ef900 */
[----:B--2---:R-:W-:Y:S01]  /*9d00*/  CCTL.IVALL ;  /* 0x00000000ff00798f */ /* 0x004fe20002000000 */
[----:B------:R-:W-:Y:S05]  /*9d10*/  YIELD ;  /* 0x0000000000007946 */ /* 0x000fea0003800000 */
[----:B------:R-:W-:-:S13]  /*9d20*/  ISETP.NE.AND P0, PT, R5, R0, PT ;  /* 0x000000000500720c */ /* 0x000fda0003f05270 */
[----:B------:R-:W-:Y:S05]  /*9d30*/  @P0 BRA `(.L_x_940) ;  /* 0xfffffffc00ec0947 */ /* 0x000fea000383ffff */
.L_x_939:
        /* <DEDUP_REMOVED lines=24> */
.L_x_941:
        /* <DEDUP_REMOVED lines=17> */
[----:B--2---:R-:W-:Y:S02]  /*9fd0*/  F2FP.F16.F32.PACK_AB R19, R9, R0 ;  /* 0x000000000913723e */ /* 0x004fe400000000ff */
[----:B------:R-:W-:Y:S02]  /*9fe0*/  SHF.R.S32.HI R0, RZ, 0x1f, R62 ;  /* 0x0000001fff007819 */ /* 0x000fe4000001143e */
[----:B---3--:R-:W-:Y:S01]  /*9ff0*/  F2FP.F16.F32.PACK_AB R21, R13, R10 ;  /* 0x0000000a0d15723e */ /* 0x008fe200000000ff */
[----:B------:R2:W-:Y:S04]  /*a000*/  STG.E desc[UR8][R2.64], R19 ;  /* 0x0000001302007986 */ /* 0x0005e8000c101908 */
[----:B------:R2:W-:Y:S01]  /*a010*/  STG.E desc[UR8][R4.64], R21 ;  /* 0x0000001504007986 */ /* 0x0005e2000c101908 */
[----:B------:R-:W-:-:S13]  /*a020*/  ISETP.GT.AND.EX P0, PT, R27, R0, PT, P0 ;  /* 0x000000001b00720c */ /* 0x000fda0003f04300 */
[----:B--2---:R-:W-:Y:S05]  /*a030*/  @P0 BRA `(.L_x_941) ;  /* 0xfffffffc00a00947 */ /* 0x004fea000383ffff */
[----:B------:R-:W-:Y:S05]  /*a040*/  EXIT ;  /* 0x000000000000794d */ /* 0x000fea0003800000 */
.L_x_942:
        /* <DEDUP_REMOVED lines=11> */
.L_x_5669:


//--------------------- .text._Z35group_norm_nhwc_bwd_one_pass_kernelI11Bf16IOFp16WLi256ELi128ELi512EEv26Group_norm_nhwc_bwd_params --------------------------
	.section	.text._Z35group_norm_nhwc_bwd_one_pass_kernelI11Bf16IOFp16WLi256ELi128ELi512EEv26Group_norm_nhwc_bwd_params,"ax",@progbits
	.align	128
        .global         _Z35group_norm_nhwc_bwd_one_pass_kernelI11Bf16IOFp16WLi256ELi128ELi512EEv26Group_norm_nhwc_bwd_params
        .type           _Z35group_norm_nhwc_bwd_one_pass_kernelI11Bf16IOFp16WLi256ELi128ELi512EEv26Group_norm_nhwc_bwd_params,@function
        .size           _Z35group_norm_nhwc_bwd_one_pass_kernelI11Bf16IOFp16WLi256ELi128ELi512EEv26Group_norm_nhwc_bwd_params,(.L_x_5670 - _Z35group_norm_nhwc_bwd_one_pass_kernelI11Bf16IOFp16WLi256ELi128ELi512EEv26Group_norm_nhwc_bwd_params)
        .other          _Z35group_norm_nhwc_bwd_one_pass_kernelI11Bf16IOFp16WLi256ELi128ELi512EEv26Group_norm_nhwc_bwd_params,@"STO_CUDA_ENTRY STV_DEFAULT"
_Z35group_norm_nhwc_bwd_one_pass_kernelI11Bf16IOFp16WLi256ELi128ELi512EEv26Group_norm_nhwc_bwd_params:
.text._Z35group_norm_nhwc_bwd_one_pass_kernelI11Bf16IOFp16WLi256ELi128ELi512EEv26Group_norm_nhwc_bwd_params:
        /* <DEDUP_REMOVED lines=212> */
.L_x_1090:
        /* <DEDUP_REMOVED lines=844> */
.L_x_945:
[----:B------:R-:W-:Y:S05]  /*4200*/  BSYNC B0 ;  /* 0x0000000000007941 */ /* 0x000fea0003800000 */
.L_x_944:
        /* <DEDUP_REMOVED lines=38> */
.L_x_946:
        /* <DEDUP_REMOVED lines=26> */
.L_x_947:
        /* <DEDUP_REMOVED lines=43> */
.L_x_948:
        /* <DEDUP_REMOVED lines=39> */
.L_x_949:
        /* <DEDUP_REMOVED lines=39> */
.L_x_950:
        /* <DEDUP_REMOVED lines=39> */
.L_x_951:
        /* <DEDUP_REMOVED lines=39> */
.L_x_952:
        /* <DEDUP_REMOVED lines=39> */
.L_x_953:
        /* <DEDUP_REMOVED lines=39> */
.L_x_954:
        /* <DEDUP_REMOVED lines=39> */
.L_x_955:
        /* <DEDUP_REMOVED lines=39> */
.L_x_956:
        /* <DEDUP_REMOVED lines=39> */
.L_x_957:
        /* <DEDUP_REMOVED lines=39> */
.L_x_958:
        /* <DEDUP_REMOVED lines=39> */
.L_x_959:
        /* <DEDUP_REMOVED lines=39> */
.L_x_960:
        /* <DEDUP_REMOVED lines=39> */
.L_x_961:
        /* <DEDUP_REMOVED lines=39> */
.L_x_962:
        /* <DEDUP_REMOVED lines=39> */
.L_x_963:
        /* <DEDUP_REMOVED lines=39> */
.L_x_964:
        /* <DEDUP_REMOVED lines=39> */
.L_x_965:
        /* <DEDUP_REMOVED lines=39> */
.L_x_966:
        /* <DEDUP_REMOVED lines=41> */
.L_x_967:
        /* <DEDUP_REMOVED lines=34> */
.L_x_968:
        /* <DEDUP_REMOVED lines=36> */
.L_x_969:
        /* <DEDUP_REMOVED lines=34> */
.L_x_970:
        /* <DEDUP_REMOVED lines=38> */
.L_x_971:
        /* <DEDUP_REMOVED lines=35> */
.L_x_972:
        /* <DEDUP_REMOVED lines=38> */
.L_x_973:
        /* <DEDUP_REMOVED lines=34> */
.L_x_974:
        /* <DEDUP_REMOVED lines=37> */
.L_x_975:
        /* <DEDUP_REMOVED lines=35> */
.L_x_976:
        /* <DEDUP_REMOVED lines=35> */
.L_x_977:
        /* <DEDUP_REMOVED lines=131> */
.L_x_979:
[----:B------:R-:W-:Y:S05]  /*95a0*/  BSYNC B0 ;  /* 0x0000000000007941 */ /* 0x000fea0003800000 */
.L_x_978:
        /* <DEDUP_REMOVED lines=41> */
.L_x_981:
[----:B------:R-:W-:Y:S05]  /*9840*/  BSYNC B0 ;  /* 0x0000000000007941 */ /* 0x000fea0003800000 */
.L_x_980:
        /* <DEDUP_REMOVED lines=16> */
.L_x_983:
[----:B------:R-:W-:Y:S05]  /*9950*/  BSYNC B0 ;  /* 0x0000000000007941 */ /* 0x000fea0003800000 */
.L_x_982:
        /* <DEDUP_REMOVED lines=70> */
.L_x_986:
[----:B------:R-:W2:Y:S04]  /*9dc0*/  LDG.E.STRONG.GPU R31, desc[UR16][R28.64] ;  /* 0x000000101c1f7981 */ /* 0x000ea8000c1ef900 */
[----:B--2---:R-:W-:Y:S01]  /*9dd0*/  CCTL.IVALL ;  /* 0x00000000ff00798f */ /* 0x004fe20002000000 */
[----:B------:R-:W-:Y:S05]  /*9de0*/  YIELD ;  /* 0x0000000000007946 */ /* 0x000fea0003800000 */
[----:B------:R-:W-:-:S13]  /*9df0*/  ISETP.NE.AND P6, PT, R31, R30, PT ;  /* 0x0000001e1f00720c */ /* 0x000fda0003fc5270 */
[----:B------:R-:W-:Y:S05]  /*9e00*/  @P6 BRA `(.L_x_986) ;  /* 0xfffffffc00ec6947 */ /* 0x000fea000383ffff */
.L_x_985:
        /* <DEDUP_REMOVED lines=26> */
.L_x_990:
        /* <DEDUP_REMOVED lines=149> */
.L_x_989:
        /* <DEDUP_REMOVED lines=81> */
.L_x_991:
[----:B------:R-:W-:-:S04]  /*ae10*/  LOP3.LUT P6, RZ, R10, 0x1, RZ, 0xc0, !PT ;  /* 0x000000010aff7812 */ /* 0x000fc800078cc0ff */
[----:B------:R-:W-:-:S13]  /*ae20*/  ISETP.NE.OR P6, PT, RZ, UR13, P6 ;  /* 0x0000000dff007c0c */ /* 0x000fda000b7c5670 */
[----:B------:R-:W-:Y:S05]  /*ae30*/  @!P6 BRA `(.L_x_987) ;  /* 0x0000000000a4e947 */ /* 0x000fea0003800000 */
.L_x_988:
        /* <DEDUP_REMOVED lines=41> */
.L_x_987:
        /* <DEDUP_REMOVED lines=14> */
.L_x_993:
[----:B------:R-:W-:Y:S05]  /*b1b0*/  BSYNC B0 ;  /* 0x0000000000007941 */ /* 0x000fea0003800000 */
.L_x_992:
        /* <DEDUP_REMOVED lines=23> */
.L_x_984:
        /* <DEDUP_REMOVED lines=38> */
.L_x_994:
        /* <DEDUP_REMOVED lines=24> */
.L_x_996:
[----:B------:R-:W-:Y:S05]  /*b710*/  BSYNC B0 ;  /* 0x0000000000007941 */ /* 0x000fea0003800000 */
.L_x_995:
        /* <DEDUP_REMOVED lines=27> */
.L_x_997:
        /* <DEDUP_REMOVED lines=25> */
.L_x_999:
[----:B------:R-:W-:Y:S05]  /*ba60*/  BSYNC B0 ;  /* 0x0000000000007941 */ /* 0x000fea0003800000 */
.L_x_998:
        /* <DEDUP_REMOVED lines=28> */
.L_x_1000:
        /* <DEDUP_REMOVED lines=25> */
.L_x_1002:
[----:B------:R-:W-:Y:S05]  /*bdc0*/  BSYNC B0 ;  /* 0x0000000000007941 */ /* 0x000fea0003800000 */
.L_x_1001:
        /* <DEDUP_REMOVED lines=29> */
.L_x_1003:
        /* <DEDUP_REMOVED lines=25> */
.L_x_1005:
[----:B------:R-:W-:Y:S05]  /*c130*/  BSYNC B0 ;  /* 0x0000000000007941 */ /* 0x000fea0003800000 */
.L_x_1004:
        /* <DEDUP_REMOVED lines=27> */
.L_x_1006:
        /* <DEDUP_REMOVED lines=25> */
.L_x_1008:
[----:B------:R-:W-:Y:S05]  /*c480*/  BSYNC B0 ;  /* 0x0000000000007941 */ /* 0x000fea0003800000 */
.L_x_1007:
        /* <DEDUP_REMOVED lines=27> */
.L_x_1009:
        /* <DEDUP_REMOVED lines=25> */
.L_x_1011:
[----:B------:R-:W-:Y:S05]  /*c7d0*/  BSYNC B0 ;  /* 0x0000000000007941 */ /* 0x000fea0003800000 */
.L_x_1010:
        /* <DEDUP_REMOVED lines=27> */
.L_x_1012:
        /* <DEDUP_REMOVED lines=25> */
.L_x_1014:
[----:B------:R-:W-:Y:S05]  /*cb20*/  BSYNC B0 ;  /* 0x0000000000007941 */ /* 0x000fea0003800000 */
.L_x_1013:
        /* <DEDUP_REMOVED lines=27> */
.L_x_1015:
        /* <DEDUP_REMOVED lines=25> */
.L_x_1017:
[----:B------:R-:W-:Y:S05]  /*ce70*/  BSYNC B0 ;  /* 0x0000000000007941 */ /* 0x000fea0003800000 */
.L_x_1016:
        /* <DEDUP_REMOVED lines=27> */
.L_x_1018:
        /* <DEDUP_REMOVED lines=25> */
.L_x_1020:
[----:B------:R-:W-:Y:S05]  /*d1c0*/  BSYNC B0 ;  /* 0x0000000000007941 */ /* 0x000fea0003800000 */
.L_x_1019:
        /* <DEDUP_REMOVED lines=27> */
.L_x_1021:
        /* <DEDUP_REMOVED lines=25> */
.L_x_1023:
[----:B------:R-:W-:Y:S05]  /*d510*/  BSYNC B0 ;  /* 0x0000000000007941 */ /* 0x000fea0003800000 */
.L_x_1022:
        /* <DEDUP_REMOVED lines=27> */
.L_x_1024:
        /* <DEDUP_REMOVED lines=25> */
.L_x_1026:
[----:B------:R-:W-:Y:S05]  /*d860*/  BSYNC B0 ;  /* 0x0000000000007941 */ /* 0x000fea0003800000 */
.L_x_1025:
        /* <DEDUP_REMOVED lines=27> */
.L_x_1027:
        /* <DEDUP_REMOVED lines=24> */
.L_x_1029:
[----:B------:R-:W-:Y:S05]  /*dba0*/  BSYNC B0 ;  /* 0x0000000000007941 */ /* 0x000fea0003800000 */
.L_x_1028:
        /* <DEDUP_REMOVED lines=27> */
.L_x_1030:
        /* <DEDUP_REMOVED lines=24> */
.L_x_1032:
[----:B------:R-:W-:Y:S05]  /*dee0*/  BSYNC B0 ;  /* 0x0000000000007941 */ /* 0x000fea0003800000 */
.L_x_1031:
        /* <DEDUP_REMOVED lines=27> */
.L_x_1033:
        /* <DEDUP_REMOVED lines=24> */
.L_x_1035:
[----:B------:R-:W-:Y:S05]  /*e220*/  BSYNC B0 ;  /* 0x0000000000007941 */ /* 0x000fea0003800000 */
.L_x_1034:
        /* <DEDUP_REMOVED lines=26> */
.L_x_1036:
        /* <DEDUP_REMOVED lines=24> */
.L_x_1038:
[----:B------:R-:W-:Y:S05]  /*e550*/  BSYNC B0 ;  /* 0x0000000000007941 */ /* 0x000fea0003800000 */
.L_x_1037:
        /* <DEDUP_REMOVED lines=29> */
.L_x_1039:
        /* <DEDUP_REMOVED lines=25> */
.L_x_1041:
[----:B------:R-:W-:Y:S05]  /*e8c0*/  BSYNC B0 ;  /* 0x0000000000007941 */ /* 0x000fea0003800000 */
.L_x_1040:
        /* <DEDUP_REMOVED lines=27> */
.L_x_1042:
        /* <DEDUP_REMOVED lines=25> */
.L_x_1044:
[----:B------:R-:W-:Y:S05]  /*ec10*/  BSYNC B0 ;  /* 0x0000000000007941 */ /* 0x000fea0003800000 */
.L_x_1043:
        /* <DEDUP_REMOVED lines=31> */
.L_x_1045:
        /* <DEDUP_REMOVED lines=25> */
.L_x_1047:
[----:B------:R-:W-:Y:S05]  /*efa0*/  BSYNC B0 ;  /* 0x0000000000007941 */ /* 0x000fea0003800000 */
.L_x_1046:
        /* <DEDUP_REMOVED lines=27> */
.L_x_1048:
        /* <DEDUP_REMOVED lines=25> */
.L_x_1050:
[----:B------:R-:W-:Y:S05]  /*f2f0*/  BSYNC B0 ;  /* 0x0000000000007941 */ /* 0x000fea0003800000 */
.L_x_1049:
        /* <DEDUP_REMOVED lines=31> */
.L_x_1051:
        /* <DEDUP_REMOVED lines=25> */
.L_x_1053:
[----:B------:R-:W-:Y:S05]  /*f680*/  BSYNC B0 ;  /* 0x0000000000007941 */ /* 0x000fea0003800000 */
.L_x_1052:
        /* <DEDUP_REMOVED lines=27> */
.L_x_1054:
        /* <DEDUP_REMOVED lines=25> */
.L_x_1056:
[----:B------:R-:W-:Y:S05]  /*f9d0*/  BSYNC B0 ;  /* 0x0000000000007941 */ /* 0x000fea0003800000 */
.L_x_1055:
        /* <DEDUP_REMOVED lines=31> */
.L_x_1057:
        /* <DEDUP_REMOVED lines=25> */
.L_x_1059:
[----:B------:R-:W-:Y:S05]  /*fd60*/  BSYNC B0 ;  /* 0x0000000000007941 */ /* 0x000fea0003800000 */
.L_x_1058:
        /* <DEDUP_REMOVED lines=27> */
.L_x_1060:
        /* <DEDUP_REMOVED lines=25> */
.L_x_1062:
[----:B------:R-:W-:Y:S05]  /*100b0*/  BSYNC B0 ;  /* 0x0000000000007941 */ /* 0x000fea0003800000 */
.L_x_1061:
        /* <DEDUP_REMOVED lines=31> */
.L_x_1063:
        /* <DEDUP_REMOVED lines=25> */
.L_x_1065:
[----:B------:R-:W-:Y:S05]  /*10440*/  BSYNC B0 ;  /* 0x0000000000007941 */ /* 0x000fea0003800000 */
.L_x_1064:
        /* <DEDUP_REMOVED lines=27> */
.L_x_1066:
        /* <DEDUP_REMOVED lines=25> */
.L_x_1068:
[----:B------:R-:W-:Y:S05]  /*10790*/  BSYNC B0 ;  /* 0x0000000000007941 */ /* 0x000fea0003800000 */
.L_x_1067:
        /* <DEDUP_REMOVED lines=32> */
.L_x_1069:
        /* <DEDUP_REMOVED lines=27> */
.L_x_1071:
[----:B------:R-:W-:Y:S05]  /*10b50*/  BSYNC B0 ;  /* 0x0000000000007941 */ /* 0x000fea0003800000 */
.L_x_1070:
        /* <DEDUP_REMOVED lines=31> */
.L_x_1072:
        /* <DEDUP_REMOVED lines=26> */
.L_x_1074:
[----:B------:R-:W-:Y:S05]  /*10ef0*/  BSYNC B0 ;  /* 0x0000000000007941 */ /* 0x000fea0003800000 */
.L_x_1073:
        /* <DEDUP_REMOVED lines=31> */
.L_x_1075:
        /* <DEDUP_REMOVED lines=27> */
.L_x_1077:
[----:B------:R-:W-:Y:S05]  /*112a0*/  BSYNC B0 ;  /* 0x0000000000007941 */ /* 0x000fea0003800000 */
.L_x_1076:
        /* <DEDUP_REMOVED lines=30> */
.L_x_1078:
        /* <DEDUP_REMOVED lines=26> */
.L_x_1080:
[----:B------:R-:W-:Y:S05]  /*11630*/  BSYNC B0 ;  /* 0x0000000000007941 */ /* 0x000fea0003800000 */
.L_x_1079:
        /* <DEDUP_REMOVED lines=30> */
.L_x_1081:
        /* <DEDUP_REMOVED lines=26> */
.L_x_1083:
[----:B------:R-:W-:Y:S05]  /*119c0*/  BSYNC B0 ;  /* 0x0000000000007941 */ /* 0x000fea0003800000 */
.L_x_1082:
        /* <DEDUP_REMOVED lines=30> */
.L_x_1084:
        /* <DEDUP_REMOVED lines=27> */
.L_x_1086:
[----:B------:R-:W-:Y:S05]  /*11d60*/  BSYNC B0 ;  /* 0x0000000000007941 */ /* 0x000fea0003800000 */
.L_x_1085:
        /* <DEDUP_REMOVED lines=31> */
.L_x_1087:
        /* <DEDUP_REMOVED lines=26> */
.L_x_1089:
[----:B------:R-:W-:Y:S05]  /*12100*/  BSYNC B0 ;  /* 0x0000000000007941 */ /* 0x000fea0003800000 */
.L_x_1088:
        /* <DEDUP_REMOVED lines=8> */
.L_x_943:
        /* <DEDUP_REMOVED lines=23> */
.L_x_1092:
[----:B------:R-:W-:Y:S05]  /*12300*/  BSYNC B0 ;  /* 0x0000000000007941 */ /* 0x000fea0003800000 */
.L_x_1091:
[----:B------:R-:W-:Y:S05]  /*12310*/  @P0 EXIT ;  /* 0x000000000000094d */ /* 0x000fea0003800000 */
[----:B------:R-:W-:Y:S05]  /*12320*/  @P2 BRA `(.L_x_1093) ;  /* 0x0000000000202947 */ /* 0x000fea0003800000 */
[----:B------:R-:W-:-:S05]  /*12330*/  IMAD R0, R4, R7, RZ ;  /* 0x0000000704007224 */ /* 0x000fca00078e02ff */
[----:B------:R-:W-:-:S13]  /*12340*/  ISETP.NE.AND P0, PT, R0, -0x1, PT ;  /* 0xffffffff0000780c */ /* 0x000fda0003f05270 */
[----:B------:R-:W-:Y:S05]  /*12350*/  @!P0 BRA `(.L_x_1093) ;  /* 0x0000000000148947 */ /* 0x000fea0003800000 */
.L_x_1094:
[----:B0-----:R-:W2:Y:S04]  /*12360*/  LDG.E.STRONG.GPU R5, desc[UR16][R2.64] ;  /* 0x0000001002057981 */ /* 0x001ea8000c1ef900 */
[----:B--2---:R-:W-:Y:S01]  /*12370*/  CCTL.IVALL ;  /* 0x00000000ff00798f */ /* 0x004fe20002000000 */
[----:B------:R-:W-:Y:S05]  /*12380*/  YIELD ;  /* 0x0000000000007946 */ /* 0x000fea0003800000 */
[----:B------:R-:W-:-:S13]  /*12390*/  ISETP.NE.AND P0, PT, R5, R0, PT ;  /* 0x000000000500720c */ /* 0x000fda0003f05270 */
[----:B------:R-:W-:Y:S05]  /*123a0*/  @P0 BRA `(.L_x_1094) ;  /* 0xfffffffc00ec0947 */ /* 0x000fea000383ffff */
.L_x_1093:
        /* <DEDUP_REMOVED lines=24> */
.L_x_1095:
        /* <DEDUP_REMOVED lines=25> */
.L_x_1096:
        /* <DEDUP_REMOVED lines=12> */
.L_x_5670:


//--------------------- .text._Z35group_norm_nhwc_bwd_one_pass_kernelI11Bf16IOFp16WLi512ELi128ELi512EEv26Group_norm_nhwc_bwd_params --------------------------
	.section	.text._Z35group_norm_nhwc_bwd_one_pass_kernelI11Bf16IOFp16WLi512ELi128ELi512EEv26Group_norm_nhwc_bwd_params,"ax",@progbits
	.align	128
        .global         _Z35group_norm_nhwc_bwd_one_pass_kernelI11Bf16IOFp16WLi512ELi128ELi512EEv26Group_norm_nhwc_bwd_params
        .type           _Z35group_norm_nhwc_bwd_one_pass_kernelI11Bf16IOFp16WLi512ELi128ELi512EEv26Group_norm_nhwc_bwd_params,@function
        .size           _Z35group_norm_nhwc_bwd_one_pass_kernelI11Bf16IOFp16WLi512ELi128ELi512EEv26Group_norm_nhwc_bwd_params,(.L_x_5671 - _Z35group_norm_nhwc_bwd_one_pass_kernelI11Bf16IOFp16WLi512ELi128ELi512EEv26Group_norm_nhwc_bwd_params)
        .other          _Z35group_norm_nhwc_bwd_one_pass_kernelI11Bf16IOFp16WLi512ELi128ELi512EEv26Group_norm_nhwc_bwd_params,@"STO_CUDA_ENTRY STV_DEFAULT"
_Z35group_norm_nhwc_bwd_one_pass_kernelI11Bf16IOFp16WLi512ELi128ELi512EEv26Group_norm_nhwc_bwd_params:
.text._Z35group_norm_nhwc_bwd_one_pass_kernelI11Bf16IOFp16WLi512ELi128ELi512EEv26Group_norm_nhwc_bwd_params:
        /* <DEDUP_REMOVED lines=24> */
.L_x_1185:
        /* <DEDUP_REMOVED lines=158> */
[----:B------:R1:W-:Y:S01]  /*0b60*/  STL [R1+0x940], R32 ;  /* 0x0009402001007387 */ /* 0x0003e20000100800 */
[----:B------:R-:W-:-:S02]  /*0b70*/  @!P2 MOV R9, R43 ;  /* 0x0000002b0009a202 */ /* 0x000fc40000000f00 */
[----:B------:R-:W-:Y:S01]  /*0b80*/  @!P4 IADD3.X R31, R14, R31, RZ, P0, !PT ;  /* 0x0000001f0e1fc210 */ /* 0x000fe200007fe4ff */
[----:B------:R1:W-:Y:S01]  /*0b90*/  STL [R1+0x93c], R33 ;  /* 0x00093c2101007387 */ /* 0x0003e20000100800 */
[----:B0-----:R-:W-:Y:S01]  /*0ba0*/  @!P3 IADD3 R36, P0, R5, R36, RZ ;  /* 0x000000240524b210 */ /* 0x001fe20007f1e0ff */
[----:B------:R-:W-:-:S03]  /*0bb0*/  @!P2 IMAD.WIDE.U32 R2, R0, R2, R8 ;  /* 0x000000020002a225 */ /* 0x000fc600078e0008 */
[----:B------:R-:W-:Y:S01]  /*0bc0*/  @!P3 IADD3.X R37, R12, R37, RZ, P0, !PT ;  /* 0x000000250c25b210 */ /* 0x000fe200007fe4ff */
[----:B------:R-:W-:Y:S01]  /*0bd0*/  STL [R1+0x938], R36 ;  /* 0x0009382401007387 */ /* 0x000fe20000100800 */
[----:B---3--:R-:W-:Y:S02]  /*0be0*/  @!P3 IADD3 R34, P0, R5, R34, RZ ;  /* 0x000000220522b210 */ /* 0x008fe40007f1e0ff */
[----:B------:R-:W-:Y:S01]  /*0bf0*/  @!P2 IADD3 R5, R3, R7, RZ ;  /* 0x000000070305a210 */ /* 0x000fe20007ffe0ff */
[----:B------:R-:W-:Y:S01]  /*0c00*/  STL [R1+0x934], R37 ;  /* 0x0009342501007387 */ /* 0x000fe20000100800 */
[----:B------:R-:W-:Y:S02]  /*0c10*/  @!P2 SHF.L.U32 R3, R2, 0x1, RZ ;  /* 0x000000010203a819 */ /* 0x000fe400000006ff */
[----:B------:R-:W-:Y:S02]  /*0c20*/  @!P3 IADD3.X R35, R12, R35, RZ, P0, !PT ;  /* 0x000000230c23b210 */ /* 0x000fe400007fe4ff */
[----:B------:R-:W-:-:S02]  /*0c30*/  @!P2 SHF.L.U64.HI R2, R2, 0x1, R5 ;  /* 0x000000010202a819 */ /* 0x000fc40000010205 */
[----:B----4-:R-:W-:Y:S02]  /*0c40*/  @!P2 IADD3 R44, P0, R3, R44, RZ ;  /* 0x0000002c032ca210 */ /* 0x010fe40007f1e0ff */
[----:B------:R-:W-:-:S03]  /*0c50*/  IADD3 R7, R4, 0x28, RZ ;  /* 0x0000002804077810 */ /* 0x000fc60007ffe0ff */
[C---:B------:R-:W-:Y:S01]  /*0c60*/  @!P2 IMAD.X R45, R2.reuse, 0x1, R45, P0 ;  /* 0x00000001022da824 */ /* 0x040fe200000e062d */
[----:B--2---:R-:W-:Y:S01]  /*0c70*/  @!P2 IADD3 R38, P0, R3, R38, RZ ;  /* 0x000000260326a210 */ /* 0x004fe20007f1e0ff */
[----:B------:R-:W-:Y:S01]  /*0c80*/  STL [R1+0x930], R44 ;  /* 0x0009302c01007387 */ /* 0x000fe20000100800 */
[----:B------:R-:W-:Y:S02]  /*0c90*/  SHF.R.S32.HI R3, RZ, 0x1f, R7 ;  /* 0x0000001fff037819 */ /* 0x000fe40000011407 */
[----:B------:R-:W-:Y:S01]  /*0ca0*/  @!P2 IADD3.X R39, R2, R39, RZ, P0, !PT ;  /* 0x000000270227a210 */ /* 0x000fe200007fe4ff */
[----:B------:R-:W-:Y:S01]  /*0cb0*/  STL [R1+0x92c], R45 ;  /* 0x00092c2d01007387 */ /* 0x000fe20000100800 */
        /* <DEDUP_REMOVED lines=16> */
[C---:B--2---:R-:W-:Y:S02]  /*0dc0*/  @!P1 IADD3 R48, P0, R47.reuse, R48, RZ ;  /* 0x000000302f309210 */ /* 0x044fe40007f1e0ff */
[----:B------:R-:W-:Y:S02]  /*0dd0*/  SHF.R.S32.HI R3, RZ, 0x1f, R7 ;  /* 0x0000001fff037819 */ /* 0x000fe40000011407 */
[----:B------:R-:W-:Y:S01]  /*0de0*/  @!P1 IADD3.X R49, R2, R49, RZ, P0, !PT ;  /* 0x0000003102319210 */ /* 0x000fe200007fe4ff */
[----:B------:R-:W-:Y:S01]  /*0df0*/  STL [R1+0x928], R48 ;  /* 0x0009283001007387 */ /* 0x000fe20000100800 */
[----:B------:R-:W-:Y:S02]  /*0e00*/  PRMT R26, RZ, 0x7610, R26 ;  /* 0x00007610ff1a7816 */ /* 0x000fe4000000001a */
[----:B-1----:R-:W-:Y:S01]  /*0e10*/  PRMT R27, RZ, 0x7610, R27 ;  /* 0x00007610ff1b7816 */ /* 0x002fe2000000001b */
        /* <DEDUP_REMOVED lines=19> */
[----:B-1----:R-:W-:Y:S02]  /*0f50*/  @!P1 IADD3 R52, P0, R51, R52, RZ ;  /* 0x0000003433349210 */ /* 0x002fe40007f1e0ff */
[----:B------:R-:W-:Y:S02]  /*0f60*/  SHF.R.S32.HI R5, RZ, 0x1f, R7 ;  /* 0x0000001fff057819 */ /* 0x000fe40000011407 */
[----:B------:R-:W-:Y:S01]  /*0f70*/  @!P1 IADD3.X R53, R2, R53, RZ, P0, !PT ;  /* 0x0000003502359210 */ /* 0x000fe200007fe4ff */
[----:B------:R-:W-:Y:S01]  /*0f80*/  STL [R1+0x91c], R52 ;  /* 0x00091c3401007387 */ /* 0x000fe20000100800 */
[----:B------:R-:W-:Y:S02]  /*0f90*/  PRMT R11, RZ, 0x7610, R11 ;  /* 0x00007610ff0b7816 */ /* 0x000fe4000000000b */
[----:B------:R-:W-:Y:S01]  /*0fa0*/  PRMT R32, RZ, 0x7610, R32 ;  /* 0x00007610ff207816 */ /* 0x000fe20000000020 */
[----:B------:R-:W-:Y:S01]  /*0fb0*/  STL [R1+0x920], R52 ;  /* 0x0009203401007387 */ /* 0x000fe20000100800 */
[----:B------:R-:W-:-:S03]  /*0fc0*/  PRMT R33, RZ, 0x7610, R33 ;  /* 0x00007610ff217816 */ /* 0x000fc60000000021 */
        /* <DEDUP_REMOVED lines=71> */
[----:B------:R-:W-:Y:S01]  /*1440*/  @!P1 MOV R59, R43 ;  /* 0x0000002b003b9202 */ /* 0x000fe20000000f00 */
[----:B------:R-:W-:Y:S01]  /*1450*/  @!P1 IMAD.MOV.U32 R58, RZ, RZ, R40 ;  /* 0x000000ffff3a9224 */ /* 0x000fe200078e0028 */
[----:B------:R-:W-:-:S04]  /*1460*/  @P1 LOP3.LUT R6, R6, 0x4000, RZ, 0xfc, !PT ;  /* 0x0000400006061812 */ /* 0x000fc800078efcff */
[----:B------:R-:W-:Y:S01]  /*1470*/  LOP3.LUT R6, R6, 0xffffdfff, RZ, 0xc0, !PT ;  /* 0xffffdfff06067812 */ /* 0x000fe200078ec0ff */
[----:B------:R-:W1:Y:S01]  /*1480*/  @!P1 LDC.64 R8, c[0x0][0x230] ;  /* 0x00008c00ff089b82 */ /* 0x000e620000000a00 */
        /* <DEDUP_REMOVED lines=1235> */
[----:B------:R-:W-:Y:S01]  /*61c0*/  MOV R43, R29 ;  /* 0x0000001d002b7202 */ /* 0x000fe20000000f00 */
[----:B------:R-:W-:Y:S01]  /*61d0*/  IMAD.U32 R2, RZ, RZ, UR8 ;  /* 0x00000008ff027e24 */ /* 0x000fe2000f8e00ff */
[----:B------:R-:W-:Y:S02]  /*61e0*/  @!P0 IADD3.X R29, R0, R3, RZ, P6, !PT ;  /* 0x00000003001d8210 */ /* 0x000fe400037fe4ff */
        /* <DEDUP_REMOVED lines=388> */
[----:B------:R-:W-:Y:S04]  /*7a30*/  STL.S16 [R1+0x5c8], R11 ;  /* 0x0005c80b01007387 */ /* 0x000fe80000100600 */
[----:B------:R1:W-:Y:S04]  /*7a40*/  STL [R1+0x124], R27 ;  /* 0x0001241b01007387 */ /* 0x0003e80000100800 */
[----:B0-----:R-:W4:Y:S04]  /*7a50*/  LDL.LU.64 R28, [R1+0x5b0] ;  /* 0x0005b000011c7983 */ /* 0x001f280000300a00 */
[----:B------:R0:W-:Y:S04]  /*7a60*/  STL [R1+0x128], R30 ;  /* 0x0001281e01007387 */ /* 0x0001e80000100800 */
[----:B--2---:R-:W2:Y:S04]  /*7a70*/  @!P4 LDG.E R5, desc[UR10][R2.64] ;  /* 0x0000000a0205c981 */ /* 0x004ea8000c1e1900 */
[----:B------:R0:W-:Y:S04]  /*7a80*/  STL [R1+0x38], R14 ;  /* 0x0000380e01007387 */ /* 0x0001e80000100800 */
[----:B------:R-:W4:Y:S04]  /*7a90*/  LDL.LU.64 R60, [R1+0x588] ;  /* 0x00058800013c7983 */ /* 0x000f280000300a00 */
[----:B------:R-:W3:Y:S01]  /*7aa0*/  LDL.LU.64 R2, [R1+0x8f8] ;  /* 0x0008f80001027983 */ /* 0x000ee20000300a00 */
[----:B-1----:R-:W-:-:S02]  /*7ab0*/  PRMT R27, RZ, 0x7610, R27 ;  /* 0x00007610ff1b7816 */ /* 0x002fc4000000001b */
[----:B0-----:R-:W-:Y:S02]  /*7ac0*/  PRMT R30, RZ, 0x7610, R30 ;  /* 0x00007610ff1e7816 */ /* 0x001fe4000000001e */
[----:B------:R-:W-:Y:S02]  /*7ad0*/  @!P6 PRMT R27, R7, 0x7610, R27 ;  /* 0x00007610071be816 */ /* 0x000fe4000000001b */
[----:B------:R-:W-:Y:S02]  /*7ae0*/  @!P6 PRMT R30, R0, 0x7610, R30 ;  /* 0x00007610001ee816 */ /* 0x000fe4000000001e */
[----:B------:R-:W-:Y:S02]  /*7af0*/  LOP3.LUT P6, RZ, R6, 0x100, RZ, 0xc0, !PT ;  /* 0x0000010006ff7812 */ /* 0x000fe400078cc0ff */
[----:B------:R-:W-:-:S11]  /*7b00*/  MOV R14, RZ ;  /* 0x000000ff000e7202 */ /* 0x000fd60000000f00 */
        /* <DEDUP_REMOVED lines=11> */
[----:B------:R-:W-:-:S10]  /*7bc0*/  HFMA2.MMA R11, -RZ, RZ, 0, 0 ;  /* 0x00000000ff0b7435 */ /* 0x000fd400000001ff */
[----:B----4-:R-:W2:Y:S04]  /*7bd0*/  @!P6 LDG.E R11, desc[UR10][R28.64] ;  /* 0x0000000a1c0be981 */ /* 0x010ea8000c1e1900 */
[----:B------:R-:W3:Y:S04]  /*7be0*/  LDL.LU R28, [R1+0x8f4] ;  /* 0x0008f400011c7983 */ /* 0x000ee80000300800 */
[----:B------:R-:W-:Y:S04]  /*7bf0*/  STL.S16 [R1+0x290], R3 ;  /* 0x0002900301007387 */ /* 0x000fe80000100600 */
[----:B------:R0:W-:Y:S04]  /*7c00*/  STL.S16 [R1+0x5a8], R2 ;  /* 0x0005a80201007387 */ /* 0x0001e80000100600 */
[----:B0-----:R-:W4:Y:S01]  /*7c10*/  LDL.LU.64 R2, [R1+0x598] ;  /* 0x0005980001027983 */ /* 0x001f220000300a00 */
[----:B------:R-:W-:-:S02]  /*7c20*/  PRMT R16, RZ, 0x7610, R16 ;  /* 0x00007610ff107816 */ /* 0x000fc40000000010 */
[----:B------:R-:W-:-:S04]  /*7c30*/  PRMT R31, RZ, 0x7610, R31 ;  /* 0x00007610ff1f7816 */ /* 0x000fc8000000001f */
[----:B------:R-:W-:Y:S02]  /*7c40*/  @!P3 PRMT R31, R15, 0x7610, R31 ;  /* 0x000076100f1fb816 */ /* 0x000fe4000000001f */
[----:B------:R-:W-:Y:S02]  /*7c50*/  LOP3.LUT P3, RZ, R6, 0x80, RZ, 0xc0, !PT ;  /* 0x0000008006ff7812 */ /* 0x000fe4000786c0ff */
[----:B--2---:R-:W-:Y:S02]  /*7c60*/  @!P6 SHF.R.U32.HI R12, RZ, 0x10, R11 ;  /* 0x00000010ff0ce819 */ /* 0x004fe4000001160b */
[----:B---3--:R-:W-:-:S04]  /*7c70*/  PRMT R28, RZ, 0x7610, R28 ;  /* 0x00007610ff1c7816 */ /* 0x008fc8000000001c */
[----:B------:R-:W-:Y:S02]  /*7c80*/  @!P6 PRMT R28, R12, 0x7610, R28 ;  /* 0x000076100c1ce816 */ /* 0x000fe4000000001c */
[----:B------:R-:W-:-:S04]  /*7c90*/  @!P6 SHF.R.U32.HI R12, RZ, 0x10, R14 ;  /* 0x00000010ff0ce819 */ /* 0x000fc8000001160e */
[----:B------:R-:W-:-:S05]  /*7ca0*/  @!P6 PRMT R16, R12, 0x7610, R16 ;  /* 0x000076100c10e816 */ /* 0x000fca0000000010 */
[----:B------:R0:W-:Y:S01]  /*7cb0*/  STL.S16 [R1+0x5a4], R16 ;  /* 0x0005a41001007387 */ /* 0x0001e20000100600 */
[----:B------:R-:W-:-:S06]  /*7cc0*/  MOV R12, RZ ;  /* 0x000000ff000c7202 */ /* 0x000fcc0000000f00 */
[----:B------:R-:W2:Y:S01]  /*7cd0*/  @!P3 LDG.E R12, desc[UR10][R60.64] ;  /* 0x0000000a3c0cb981 */ /* 0x000ea2000c1e1900 */
[----:B0-----:R-:W-:-:S03]  /*7ce0*/  HFMA2.MMA R16, -RZ, RZ, 0, 0 ;  /* 0x00000000ff107435 */ /* 0x001fc600000001ff */
[----:B------:R0:W-:Y:S01]  /*7cf0*/  STL.S16 [R1+0x5a0], R28 ;  /* 0x0005a01c01007387 */ /* 0x0001e20000100600 */
[----:B------:R-:W-:-:S03]  /*7d00*/  PRMT R34, RZ, 0x7610, R34 ;  /* 0x00007610ff227816 */ /* 0x000fc60000000022 */
[----:B------:R1:W-:Y:S01]  /*7d10*/  STL [R1+0x3c], R38 ;  /* 0x00003c2601007387 */ /* 0x0003e20000100800 */
[----:B------:R-:W-:-:S03]  /*7d20*/  PRMT R35, RZ, 0x7610, R35 ;  /* 0x00007610ff237816 */ /* 0x000fc60000000023 */
[----:B------:R-:W-:Y:S04]  /*7d30*/  STL [R1+0x13c], R17 ;  /* 0x00013c1101007387 */ /* 0x000fe80000100800 */
[----:B----4-:R-:W3:Y:S04]  /*7d40*/  @!P3 LDG.E R16, desc[UR10][R2.64] ;  /* 0x0000000a0210b981 */ /* 0x010ee8000c1e1900 */
[----:B0-----:R-:W4:Y:S04]  /*7d50*/  LDL.LU.64 R28, [R1+0x590] ;  /* 0x00059000011c7983 */ /* 0x001f280000300a00 */
[----:B------:R0:W-:Y:S04]  /*7d60*/  STL [R1+0x40], R9 ;  /* 0x0000400901007387 */ /* 0x0001e80000100800 */
[----:B------:R-:W4:Y:S01]  /*7d70*/  LDL.LU R2, [R1+0x8f0] ;  /* 0x0008f00001027983 */ /* 0x000f220000300800 */
[----:B-1----:R-:W-:-:S02]  /*7d80*/  PRMT R38, RZ, 0x7610, R38 ;  /* 0x00007610ff267816 */ /* 0x002fc40000000026 */
[----:B------:R-:W-:Y:S01]  /*7d90*/  @!P4 PRMT R34, R5, 0x7610, R34 ;  /* 0x000076100522c816 */ /* 0x000fe20000000022 */
[----:B------:R-:W4:Y:S01]  /*7da0*/  LDL.LU.64 R60, [R1+0x570] ;  /* 0x00057000013c7983 */ /* 0x000f220000300a00 */
[----:B------:R-:W-:Y:S02]  /*7db0*/  @!P4 PRMT R35, R8, 0x7610, R35 ;  /* 0x000076100823c816 */ /* 0x000fe40000000023 */
[----:B------:R-:W-:Y:S01]  /*7dc0*/  LOP3.LUT P4, RZ, R6, 0x40, RZ, 0xc0, !PT ;  /* 0x0000004006ff7812 */ /* 0x000fe2000788c0ff */
[----:B0-----:R-:W-:-:S12]  /*7dd0*/  IMAD.MOV.U32 R9, RZ, RZ, RZ ;  /* 0x000000ffff097224 */ /* 0x001fd800078e00ff */
        /* <DEDUP_REMOVED lines=10> */
[----:B------:R-:W-:Y:S01]  /*7e80*/  @!P3 PRMT R2, R17, 0x7610, R2 ;  /* 0x000076101102b816 */ /* 0x000fe20000000002 */
[----:B------:R-:W-:-:S10]  /*7e90*/  HFMA2.MMA R17, -RZ, RZ, 0, 0 ;  /* 0x00000000ff117435 */ /* 0x000fd400000001ff */
        /* <DEDUP_REMOVED lines=334> */
[----:B------:R-:W-:Y:S04]  /*9380*/  STL.64 [R1+0x6d0], R18 ;  /* 0x0006d01201007387 */ /* 0x000fe80000100a00 */
[----:B------:R-:W-:Y:S04]  /*9390*/  STL [R1+0x6fc], R18 ;  /* 0x0006fc1201007387 */ /* 0x000fe80000100800 */
[----:B------:R-:W-:Y:S04]  /*93a0*/  STL.64 [R1+0x6d8], R20 ;  /* 0x0006d81401007387 */ /* 0x000fe80000100a00 */
[----:B------:R-:W-:Y:S04]  /*93b0*/  STL.64 [R1+0x6e0], R22 ;  /* 0x0006e01601007387 */ /* 0x000fe80000100a00 */
[----:B------:R-:W-:Y:S04]  /*93c0*/  STL.64 [R1+0x6f0], R24 ;  /* 0x0006f01801007387 */ /* 0x000fe80000100a00 */
[----:B------:R-:W4:Y:S04]  /*93d0*/  LDL.LU.64 R60, [R1+0x480] ;  /* 0x00048000013c7983 */ /* 0x000f280000300a00 */
[----:B------:R0:W-:Y:S02]  /*93e0*/  STL [R1+0x78], R15 ;  /* 0x0000780f01007387 */ /* 0x0001e40000100800 */
[----:B0-----:R-:W-:-:S02]  /*93f0*/  MOV R15, RZ ;  /* 0x000000ff000f7202 */ /* 0x001fc40000000f00 */
[----:B--2---:R-:W-:Y:S02]  /*9400*/  @!P6 SHF.R.U32.HI R9, RZ, 0x10, R32 ;  /* 0x00000010ff09e819 */ /* 0x004fe40000011620 */
        /* <DEDUP_REMOVED lines=17> */
[----:B0-----:R-:W-:-:S10]  /*9520*/  HFMA2.MMA R9, -RZ, RZ, 0, 0 ;  /* 0x00000000ff097435 */ /* 0x001fd400000001ff */
[----:B------:R-:W4:Y:S04]  /*9530*/  @!P3 LDG.E R9, desc[UR10][R56.64] ;  /* 0x0000000a3809b981 */ /* 0x000f28000c1e1900 */
[----:B------:R-:W-:Y:S01]  /*9540*/  STL [R1+0x178], R7 ;  /* 0x0001780701007387 */ /* 0x000fe20000100800 */
[----:B------:R-:W-:-:S03]  /*9550*/  LOP3.LUT P4, RZ, R10, 0x800000, RZ, 0xc0, !PT ;  /* 0x008000000aff7812 */ /* 0x000fc6000788c0ff */
[----:B------:R0:W-:Y:S04]  /*9560*/  STL [R1+0x7c], R13 ;  /* 0x00007c0d01007387 */ /* 0x0001e80000100800 */
[----:B------:R-:W4:Y:S01]  /*9570*/  LDL.LU.64 R56, [R1+0x470] ;  /* 0x0004700001387983 */ /* 0x000f220000300a00 */
[----:B0-----:R-:W-:Y:S02]  /*9580*/  MOV R13, RZ ;  /* 0x000000ff000d7202 */ /* 0x001fe40000000f00 */
[----:B--2---:R-:W-:-:S04]  /*9590*/  @!P3 SHF.R.U32.HI R7, RZ, 0x10, R15 ;  /* 0x00000010ff07b819 */ /* 0x004fc8000001160f */
        /* <DEDUP_REMOVED lines=19> */
[----:B-1----:R-:W-:Y:S02]  /*96d0*/  MOV R11, RZ ;  /* 0x000000ff000b7202 */ /* 0x002fe40000000f00 */
        /* <DEDUP_REMOVED lines=347> */
[----:B------:R-:W-:Y:S01]  /*ac90*/  STL [R1+0x1b4], R0 ;  /* 0x0001b40001007387 */ /* 0x000fe20000100800 */
[----:B-1----:R-:W-:-:S03]  /*aca0*/  MOV R5, RZ ;  /* 0x000000ff00057202 */ /* 0x002fc60000000f00 */
[----:B------:R0:W-:Y:S01]  /*acb0*/  STL.S16 [R1+0x3a8], R4 ;  /* 0x0003a80401007387 */ /* 0x0001e20000100600 */
[----:B------:R-:W-:Y:S02]  /*acc0*/  PRMT R55, RZ, 0x7610, R55 ;  /* 0x00007610ff377816 */ /* 0x000fe40000000037 */
        /* <DEDUP_REMOVED lines=13> */
[----:B------:R-:W-:Y:S02]  /*ada0*/  LOP3.LUT P5, RZ, R10, 0x20, RZ, 0xc0, !PT ;  /* 0x000000200aff7812 */ /* 0x000fe400078ac0ff */
[----:B------:R-:W-:Y:S01]  /*adb0*/  PRMT R48, RZ, 0x7610, R48 ;  /* 0x00007610ff307816 */ /* 0x000fe20000000030 */
[----:B------:R-:W4:Y:S01]  /*adc0*/  LDL.LU.64 R2, [R1+0x718] ;  /* 0x0007180001027983 */ /* 0x000f220000300a00 */
[----:B--2---:R-:W-:-:S04]  /*add0*/  @!P3 SHF.R.U32.HI R0, RZ, 0x10, R8 ;  /* 0x00000010ff00b819 */ /* 0x004fc80000011608 */
[----:B------:R-:W-:Y:S02]  /*ade0*/  @!P3 PRMT R55, R0, 0x7610, R55 ;  /* 0x000076100037b816 */ /* 0x000fe40000000037 */
[----:B---3--:R-:W-:-:S04]  /*adf0*/  @!P3 SHF.R.U32.HI R0, RZ, 0x10, R7 ;  /* 0x00000010ff00b819 */ /* 0x008fc80000011607 */
[----:B------:R-:W-:Y:S01]  /*ae00*/  @!P3 PRMT R54, R0, 0x7610, R54 ;  /* 0x000076100036b816 */ /* 0x000fe20000000036 */
[----:B------:R-:W-:Y:S01]  /*ae10*/  STL.S16 [R1+0x38c], R55 ;  /* 0x00038c3701007387 */ /* 0x000fe20000100600 */
[----:B------:R-:W-:Y:S02]  /*ae20*/  PRMT R0, RZ, 0x7610, R0 ;  /* 0x00007610ff007816 */ /* 0x000fe40000000000 */
[----:B----4-:R-:W-:Y:S01]  /*ae30*/  PRMT R58, RZ, 0x7610, R58 ;  /* 0x00007610ff3a7816 */ /* 0x010fe2000000003a */
[----:B------:R0:W-:Y:S03]  /*ae40*/  STL.S16 [R1+0x394], R54 ;  /* 0x0003943601007387 */ /* 0x0001e60000100600 */
[----:B------:R-:W-:Y:S02]  /*ae50*/  @!P3 PRMT R58, R8, 0x7610, R58 ;  /* 0x00007610083ab816 */ /* 0x000fe4000000003a */
[----:B------:R-:W-:Y:S01]  /*ae60*/  @!P3 PRMT R0, R7, 0x7610, R0 ;  /* 0x000076100700b816 */ /* 0x000fe20000000000 */
[----:B0-----:R-:W2:Y:S04]  /*ae70*/  LDL.LU.64 R54, [R1+0x368] ;  /* 0x0003680001367983 */ /* 0x001ea80000300a00 */
[----:B------:R0:W-:Y:S04]  /*ae80*/  STL.S16 [R1+0x388], R58 ;  /* 0x0003883a01007387 */ /* 0x0001e80000100600 */
[----:B------:R1:W-:Y:S04]  /*ae90*/  STL.S16 [R1+0x390], R0 ;  /* 0x0003900001007387 */ /* 0x0003e80000100600 */
[----:B0-----:R-:W3:Y:S01]  /*aea0*/  LDL.LU.64 R58, [R1+0x360] ;  /* 0x00036000013a7983 */ /* 0x001ee20000300a00 */
[----:B-1----:R-:W-:-:S10]  /*aeb0*/  HFMA2.MMA R0, -RZ, RZ, 0, 0 ;  /* 0x00000000ff007435 */ /* 0x002fd400000001ff */
[----:B------:R-:W4:Y:S01]  /*aec0*/  @!P4 LDG.E R0, desc[UR10][R28.64] ;  /* 0x0000000a1c00c981 */ /* 0x000f22000c1e1900 */
[----:B------:R-:W-:Y:S02]  /*aed0*/  PRMT R4, RZ, 0x7610, R4 ;  /* 0x00007610ff047816 */ /* 0x000fe40000000004 */
[----:B------:R-:W-:Y:S02]  /*aee0*/  PRMT R33, RZ, 0x7610, R33 ;  /* 0x00007610ff217816 */ /* 0x000fe40000000021 */
[----:B------:R-:W-:Y:S02]  /*aef0*/  @!P6 PRMT R4, R11, 0x7610, R4 ;  /* 0x000076100b04e816 */ /* 0x000fe40000000004 */
[----:B------:R-:W-:Y:S02]  /*af00*/  LOP3.LUT P6, RZ, R10, 0x80, RZ, 0xc0, !PT ;  /* 0x000000800aff7812 */ /* 0x000fe400078cc0ff */
[----:B------:R-:W-:Y:S01]  /*af10*/  @!P4 PRMT R33, R5, 0x7610, R33 ;  /* 0x000076100521c816 */ /* 0x000fe20000000021 */
[----:B------:R-:W4:Y:S04]  /*af20*/  LDL.LU.64 R28, [R1+0x708] ;  /* 0x00070800011c7983 */ /* 0x000f280000300a00 */
[----:B------:R0:W-:Y:S02]  /*af30*/  STL.S16 [R1+0x380], R33 ;  /* 0x0003802101007387 */ /* 0x0001e40000100600 */
[----:B0-----:R-:W-:-:S06]  /*af40*/  CS2R R32, SRZ ;  /* 0x0000000000207805 */ /* 0x001fcc000001ff00 */
[----:B--2---:R-:W2:Y:S01]  /*af50*/  @!P6 LDG.E R32, desc[UR10][R54.64] ;  /* 0x0000000a3620e981 */ /* 0x004ea2000c1e1900 */
[----:B------:R-:W-:-:S03]  /*af60*/  LOP3.LUT P3, RZ, R10, 0x40, RZ, 0xc0, !PT ;  /* 0x000000400aff7812 */ /* 0x000fc6000786c0ff */
[----:B------:R-:W2:Y:S04]  /*af70*/  LDL.LU.64 R54, [R1+0x348] ;  /* 0x0003480001367983 */ /* 0x000ea80000300a00 */
[----:B---3--:R-:W3:Y:S04]  /*af80*/  @!P6 LDG.E R33, desc[UR10][R58.64] ;  /* 0x0000000a3a21e981 */ /* 0x008ee8000c1e1900 */
[----:B------:R-:W3:Y:S01]  /*af90*/  LDL.LU.64 R58, [R1+0x340] ;  /* 0x00034000013a7983 */ /* 0x000ee20000300a00 */
[----:B----4-:R-:W-:-:S04]  /*afa0*/  @!P4 SHF.R.U32.HI R17, RZ, 0x10, R0 ;  /* 0x00000010ff11c819 */ /* 0x010fc80000011600 */
[----:B------:R-:W-:Y:S02]  /*afb0*/  @!P4 PRMT R53, R17, 0x7610, R53 ;  /* 0x000076101135c816 */ /* 0x000fe40000000035 */
[----:B------:R-:W-:-:S04]  /*afc0*/  @!P4 SHF.R.U32.HI R17, RZ, 0x10, R5 ;  /* 0x00000010ff11c819 */ /* 0x000fc80000011605 */
[----:B------:R-:W-:Y:S01]  /*afd0*/  @!P4 PRMT R52, R17, 0x7610, R52 ;  /* 0x000076101134c816 */ /* 0x000fe20000000034 */
[----:B------:R-:W-:Y:S04]  /*afe0*/  STL.S16 [R1+0x374], R53 ;  /* 0x0003743501007387 */ /* 0x000fe80000100600 */
[----:B------:R0:W-:Y:S04]  /*aff0*/  STL.S16 [R1+0x384], R52 ;  /* 0x0003843401007387 */ /* 0x0001e80000100600 */
[----:B0-----:R-:W4:Y:S01]  /*b000*/  LDL.LU.64 R52, [R1+0x350] ;  /* 0x0003500001347983 */ /* 0x001f220000300a00 */
[----:B------:R-:W-:-:S02]  /*b010*/  PRMT R29, RZ, 0x7610, R29 ;  /* 0x00007610ff1d7816 */ /* 0x000fc4000000001d */
[----:B------:R-:W-:Y:S02]  /*b020*/  PRMT R28, RZ, 0x7610, R28 ;  /* 0x00007610ff1c7816 */ /* 0x000fe4000000001c */
[----:B--2---:R-:W-:-:S04]  /*b030*/  @!P6 SHF.R.U32.HI R17, RZ, 0x10, R32 ;  /* 0x00000010ff11e819 */ /* 0x004fc80000011620 */
[----:B------:R-:W-:Y:S02]  /*b040*/  @!P6 PRMT R46, R17, 0x7610, R46 ;  /* 0x00007610112ee816 */ /* 0x000fe4000000002e */
[----:B---3--:R-:W-:-:S04]  /*b050*/  @!P6 SHF.R.U32.HI R17, RZ, 0x10, R33 ;  /* 0x00000010ff11e819 */ /* 0x008fc80000011621 */
[----:B------:R-:W-:-:S05]  /*b060*/  @!P6 PRMT R45, R17, 0x7610, R45 ;  /* 0x00007610112de816 */ /* 0x000fca000000002d */
[----:B------:R0:W-:Y:S02]  /*b070*/  STL.S16 [R1+0x57c], R45 ;  /* 0x00057c2d01007387 */ /* 0x0001e40000100600 */
[----:B0-----:R-:W-:Y:S02]  /*b080*/  HFMA2.MMA R45, -RZ, RZ, 0, 0 ;  /* 0x00000000ff2d7435 */ /* 0x001fe400000001ff */
[----:B------:R0:W-:Y:S08]  /*b090*/  STL.S16 [R1+0x564], R46 ;  /* 0x0005642e01007387 */ /* 0x0001f00000100600 */
[----:B------:R-:W2:Y:S01]  /*b0a0*/  @!P3 LDG.E R45, desc[UR10][R56.64] ;  /* 0x0000000a382db981 */ /* 0x000ea2000c1e1900 */
[----:B0-----:R-:W-:-:S06]  /*b0b0*/  MOV R46, RZ ;  /* 0x000000ff002e7202 */ /* 0x001fcc0000000f00 */
[----:B----4-:R-:W3:Y:S01]  /*b0c0*/  @!P3 LDG.E R46, desc[UR10][R52.64] ;  /* 0x0000000a342eb981 */ /* 0x010ee2000c1e1900 */
[----:B------:R-:W-:Y:S02]  /*b0d0*/  @!P6 PRMT R29, R32, 0x7610, R29 ;  /* 0x00007610201de816 */ /* 0x000fe4000000001d */
[----:B------:R-:W-:Y:S01]  /*b0e0*/  @!P6 PRMT R28, R33, 0x7610, R28 ;  /* 0x00007610211ce816 */ /* 0x000fe2000000001c */
[----:B------:R-:W4:Y:S04]  /*b0f0*/  LDL.LU.64 R56, [R1+0x330] ;  /* 0x0003300001387983 */ /* 0x000f280000300a00 */
[----:B------:R-:W-:Y:S04]  /*b100*/  STL.S16 [R1+0x578], R28 ;  /* 0x0005781c01007387 */ /* 0x000fe80000100600 */
[----:B------:R0:W-:Y:S01]  /*b110*/  STL.S16 [R1+0x36c], R29 ;  /* 0x00036c1d01007387 */ /* 0x0001e20000100600 */
[----:B------:R-:W-:-:S02]  /*b120*/  PRMT R49, RZ, 0x7610, R49 ;  /* 0x00007610ff317816 */ /* 0x000fc40000000031 */
[----:B------:R-:W-:Y:S01]  /*b130*/  PRMT R51, RZ, 0x7610, R51 ;  /* 0x00007610ff337816 */ /* 0x000fe20000000033 */
[----:B------:R-:W4:Y:S04]  /*b140*/  LDL.LU.64 R52, [R1+0x328] ;  /* 0x0003280001347983 */ /* 0x000f280000300a00 */
[----:B0-----:R-:W4:Y:S01]  /*b150*/  LDL.LU.64 R28, [R1+0x338] ;  /* 0x00033800011c7983 */ /* 0x001f220000300a00 */
[----:B------:R-:W-:Y:S02]  /*b160*/  @!P4 PRMT R51, R0, 0x7610, R51 ;  /* 0x000076100033c816 */ /* 0x000fe40000000033 */
[----:B------:R-:W-:Y:S02]  /*b170*/  LOP3.LUT P4, RZ, R10, 0x10, RZ, 0xc0, !PT ;  /* 0x000000100aff7812 */ /* 0x000fe4000788c0ff */
[----:B------:R-:W-:Y:S01]  /*b180*/  PRMT R50, RZ, 0x7610, R50 ;  /* 0x00007610ff327816 */ /* 0x000fe20000000032 */
[----:B------:R-:W-:Y:S01]  /*b190*/  STL.S16 [R1+0x370], R51 ;  /* 0x0003703301007387 */ /* 0x000fe20000100600 */
[----:B--2---:R-:W-:-:S04]  /*b1a0*/  @!P3 SHF.R.U32.HI R16, RZ, 0x10, R45 ;  /* 0x00000010ff10b819 */ /* 0x004fc8000001162d */
[----:B------:R-:W-:-:S05]  /*b1b0*/  @!P3 PRMT R47, R16, 0x7610, R47 ;  /* 0x00007610102fb816 */ /* 0x000fca000000002f */
[----:B------:R0:W-:Y:S01]  /*b1c0*/  STL.S16 [R1+0x594], R47 ;  /* 0x0005942f01007387 */ /* 0x0001e20000100600 */
[----:B---3--:R-:W-:-:S04]  /*b1d0*/  @!P3 SHF.R.U32.HI R16, RZ, 0x10, R46 ;  /* 0x00000010ff10b819 */ /* 0x008fc8000001162e */
[----:B------:R-:W-:Y:S01]  /*b1e0*/  @!P3 PRMT R48, R16, 0x7610, R48 ;  /* 0x000076101030b816 */ /* 0x000fe20000000030 */
[----:B0-----:R-:W-:-:S04]  /*b1f0*/  HFMA2.MMA R47, -RZ, RZ, 0, 0 ;  /* 0x00000000ff2f7435 */ /* 0x001fc800000001ff */
[----:B------:R0:W-:Y:S01]  /*b200*/  STL.S16 [R1+0x59c], R48 ;  /* 0x00059c3001007387 */ /* 0x0001e20000100600 */
[----:B------:R-:W-:-:S05]  /*b210*/  @!P3 PRMT R49, R46, 0x7610, R49 ;  /* 0x000076102e31b816 */ /* 0x000fca0000000031 */
[----:B------:R-:W2:Y:S01]  /*b220*/  @!P5 LDG.E R47, desc[UR10][R54.64] ;  /* 0x0000000a362fd981 */ /* 0x000ea2000c1e1900 */
[----:B0-----:R-:W-:-:S06]  /*b230*/  MOV R48, RZ ;  /* 0x000000ff00307202 */ /* 0x001fcc0000000f00 */
[----:B------:R-:W3:Y:S04]  /*b240*/  @!P5 LDG.E R48, desc[UR10][R58.64] ;  /* 0x0000000a3a30d981 */ /* 0x000ee8000c1e1900 */
[----:B------:R0:W-:Y:S01]  /*b250*/  STL.S16 [R1+0x598], R49 ;  /* 0x0005983101007387 */ /* 0x0001e20000100600 */
[----:B------:R-:W-:Y:S02]  /*b260*/  @!P3 PRMT R50, R45, 0x7610, R50 ;  /* 0x000076102d32b816 */ /* 0x000fe40000000032 */
[----:B------:R-:W-:Y:S01]  /*b270*/  LOP3.LUT P6, RZ, R10, 0x8, RZ, 0xc0, !PT ;  /* 0x000000080aff7812 */ /* 0x000fe200078cc0ff */
[----:B------:R-:W3:Y:S04]  /*b280*/  LDL.LU.64 R54, [R1+0x318] ;  /* 0x0003180001367983 */ /* 0x000ee80000300a00 */
[----:B------:R-:W3:Y:S01]  /*b290*/  LDL.LU.64 R58, [R1+0x320] ;  /* 0x00032000013a7983 */ /* 0x000ee20000300a00 */
[----:B0-----:R-:W-:-:S03]  /*b2a0*/  HFMA2.MMA R49, -RZ, RZ, 0, 0 ;  /* 0x00000000ff317435 */ /* 0x001fc600000001ff */
[----:B------:R0:W-:Y:S07]  /*b2b0*/  STL.S16 [R1+0x590], R50 ;  /* 0x0005903201007387 */ /* 0x0001ee0000100600 */
[----:B----4-:R-:W4:Y:S01]  /*b2c0*/  @!P4 LDG.E R49, desc[UR10][R28.64] ;  /* 0x0000000a1c31c981 */ /* 0x010f22000c1e1900 */
[----:B0-----:R-:W-:-:S06]  /*b2d0*/  CS2R R50, SRZ ;  /* 0x0000000000327805 */ /* 0x001fcc000001ff00 */
[----:B------:R-:W4:Y:S01]  /*b2e0*/  @!P4 LDG.E R50, desc[UR10][R56.64] ;  /* 0x0000000a3832c981 */ /* 0x000f22000c1e1900 */
[C---:B------:R-:W-:Y:S02]  /*b2f0*/  LOP3.LUT P1, RZ, R10.reuse, 0x4, RZ, 0xc0, !PT ;  /* 0x000000040aff7812 */ /* 0x040fe4000782c0ff */
[C---:B------:R-:W-:Y:S01]  /*b300*/  LOP3.LUT P3, RZ, R10.reuse, 0x2, RZ, 0xc0, !PT ;  /* 0x000000020aff7812 */ /* 0x040fe2000786c0ff */
[----:B------:R0:W4:Y:S01]  /*b310*/  @!P6 LDG.E R51, desc[UR10][R52.64] ;  /* 0x0000000a3433e981 */ /* 0x000122000c1e1900 */
[----:B------:R-:W-:Y:S02]  /*b320*/  LOP3.LUT P2, RZ, R10, 0x1, RZ, 0xc0, !PT ;  /* 0x000000010aff7812 */ /* 0x000fe4000784c0ff */
[----:B------:R-:W-:Y:S01]  /*b330*/  PRMT R25, RZ, 0x7610, R25 ;  /* 0x00007610ff197816 */ /* 0x000fe20000000019 */
[----:B------:R-:W4:Y:S01]  /*b340*/  LDL.LU.64 R28, [R1+0x310] ;  /* 0x00031000011c7983 */ /* 0x000f220000300a00 */
[----:B------:R-:W-:Y:S02]  /*b350*/  PRMT R19, RZ, 0x7610, R19 ;  /* 0x00007610ff137816 */ /* 0x000fe40000000013 */
[----:B------:R-:W-:Y:S01]  /*b360*/  PRMT R18, RZ, 0x7610, R18 ;  /* 0x00007610ff127816 */ /* 0x000fe20000000012 */
[----:B------:R-:W4:Y:S01]  /*b370*/  LDL.LU.64 R56, [R1+0x308] ;  /* 0x0003080001387983 */ /* 0x000f220000300a00 */
[----:B------:R-:W-:-:S02]  /*b380*/  PRMT R3, RZ, 0x7610, R3 ;  /* 0x00007610ff037816 */ /* 0x000fc40000000003 */
[----:B0-----:R-:W-:Y:S02]  /*b390*/  CS2R R52, SRZ ;  /* 0x0000000000347805 */ /* 0x001fe4000001ff00 */
[----:B------:R-:W-:Y:S02]  /*b3a0*/  PRMT R2, RZ, 0x7610, R2 ;  /* 0x00007610ff027816 */ /* 0x000fe40000000002 */
[----:B--2---:R-:W-:-:S04]  /*b3b0*/  @!P5 SHF.R.U32.HI R10, RZ, 0x10, R47 ;  /* 0x00000010ff0ad819 */ /* 0x004fc8000001162f */
[----:B------:R-:W-:Y:S02]  /*b3c0*/  @!P5 PRMT R25, R10, 0x7610, R25 ;  /* 0x000076100a19d816 */ /* 0x000fe40000000019 */
[----:B---3--:R-:W-:-:S04]  /*b3d0*/  @!P5 SHF.R.U32.HI R10, RZ, 0x10, R48 ;  /* 0x00000010ff0ad819 */ /* 0x008fc80000011630 */
[----:B------:R-:W-:Y:S02]  /*b3e0*/  @!P5 PRMT R19, R10, 0x7610, R19 ;  /* 0x000076100a13d816 */ /* 0x000fe40000000013 */
[----:B------:R-:W-:Y:S02]  /*b3f0*/  PRMT R10, RZ, 0x7610, R10 ;  /* 0x00007610ff0a7816 */ /* 0x000fe4000000000a */
[----:B------:R-:W-:Y:S01]  /*b400*/  @!P5 PRMT R18, R47, 0x7610, R18 ;  /* 0x000076102f12d816 */ /* 0x000fe20000000012 */
[----:B------:R0:W2:Y:S01]  /*b410*/  @!P1 LDG.E R53, desc[UR10][R54.64] ;  /* 0x0000000a36359981 */ /* 0x0000a2000c1e1900 */
[----:B------:R-:W-:-:S03]  /*b420*/  @!P5 PRMT R10, R48, 0x7610, R10 ;  /* 0x00007610300ad816 */ /* 0x000fc6000000000a */
[----:B------:R-:W-:Y:S04]  /*b430*/  STL.S16 [R1+0x5b8], R19 ;  /* 0x0005b81301007387 */ /* 0x000fe80000100600 */
[----:B------:R1:W-:Y:S04]  /*b440*/  STL.S16 [R1+0x5ac], R18 ;  /* 0x0005ac1201007387 */ /* 0x0003e80000100600 */
[----:B------:R4:W-:Y:S04]  /*b450*/  STL.S16 [R1+0x5b0], R10 ;  /* 0x0005b00a01007387 */ /* 0x0009e80000100600 */
[----:B------:R-:W3:Y:S04]  /*b460*/  @!P6 LDG.E R52, desc[UR10][R58.64] ;  /* 0x0000000a3a34e981 */ /* 0x000ee8000c1e1900 */
[----:B-1----:R-:W2:Y:S01]  /*b470*/  LDL.LU.64 R18, [R1+0x300] ;  /* 0x0003000001127983 */ /* 0x002ea20000300a00 */
[----:B----4-:R-:W-:-:S04]  /*b480*/  @!P4 SHF.R.U32.HI R10, RZ, 0x10, R49 ;  /* 0x00000010ff0ac819 */ /* 0x010fc80000011631 */
[----:B------:R-:W-:Y:S01]  /*b490*/  @!P4 PRMT R3, R10, 0x7610, R3 ;  /* 0x000076100a03c816 */ /* 0x000fe20000000003 */
[----:B------:R-:W4:Y:S01]  /*b4a0*/  LDL.LU.64 R58, [R1+0x2f8] ;  /* 0x0002f800013a7983 */ /* 0x000f220000300a00 */
[----:B------:R-:W-:-:S04]  /*b4b0*/  @!P4 SHF.R.U32.HI R10, RZ, 0x10, R50 ;  /* 0x00000010ff0ac819 */ /* 0x000fc80000011632 */
[----:B------:R-:W-:Y:S01]  /*b4c0*/  @!P4 PRMT R2, R10, 0x7610, R2 ;  /* 0x000076100a02c816 */ /* 0x000fe20000000002 */
[----:B------:R-:W-:Y:S04]  /*b4d0*/  STL.S16 [R1+0x5cc], R3 ;  /* 0x0005cc0301007387 */ /* 0x000fe80000100600 */
[----:B------:R1:W-:Y:S04]  /*b4e0*/  STL.S16 [R1+0x5dc], R2 ;  /* 0x0005dc0201007387 */ /* 0x0003e80000100600 */
[----:B-1----:R-:W3:Y:S01]  /*b4f0*/  LDL.LU.64 R2, [R1+0x2f0] ;  /* 0x0002f00001027983 */ /* 0x002ee20000300a00 */
[----:B0-----:R-:W-:-:S06]  /*b500*/  CS2R R54, SRZ ;  /* 0x0000000000367805 */ /* 0x001fcc000001ff00 */
[----:B------:R0:W3:Y:S04]  /*b510*/  @!P3 LDG.E R55, desc[UR10][R56.64] ;  /* 0x0000000a3837b981 */ /* 0x0000e8000c1e1900 */
[----:B------:R-:W3:Y:S01]  /*b520*/  @!P1 LDG.E R54, desc[UR10][R28.64] ;  /* 0x0000000a1c369981 */ /* 0x000ee2000c1e1900 */
[----:B0-----:R-:W-:-:S06]  /*b530*/  CS2R R56, SRZ ;  /* 0x0000000000387805 */ /* 0x001fcc000001ff00 */
[----:B--2---:R-:W2:Y:S04]  /*b540*/  @!P3 LDG.E R56, desc[UR10][R18.64] ;  /* 0x0000000a1238b981 */ /* 0x004ea8000c1e1900 */
[----:B----4-:R0:W4:Y:S04]  /*b550*/  @!P2 LDG.E R57, desc[UR10][R58.64] ;  /* 0x0000000a3a39a981 */ /* 0x010128000c1e1900 */
[----:B------:R-:W2:Y:S01]  /*b560*/  LDL.LU R18, [R1+0x6fc] ;  /* 0x0006fc0001127983 */ /* 0x000ea20000300800 */
[----:B0-----:R-:W-:-:S06]  /*b570*/  CS2R R58, SRZ ;  /* 0x00000000003a7805 */ /* 0x001fcc000001ff00 */
[----:B---3--:R0:W3:Y:S04]  /*b580*/  @!P2 LDG.E R58, desc[UR10][R2.64] ;  /* 0x0000000a023aa981 */ /* 0x0080e8000c1e1900 */
[----:B------:R-:W4:Y:S01]  /*b590*/  LDL.LU R2, [R1+0x6f8] ;  /* 0x0006f80001027983 */ /* 0x000f220000300800 */
        /* <DEDUP_REMOVED lines=10> */
[----:B------:R-:W3:Y:S01]  /*b640*/  LDL.LU.64 R60, [R1+0x2e8] ;  /* 0x0002e800013c7983 */ /* 0x000ee20000300a00 */
[----:B------:R-:W-:-:S03]  /*b650*/  @!P6 PRMT R24, R51, 0x7610, R24 ;  /* 0x000076103318e816 */ /* 0x000fc60000000018 */
[----:B------:R-:W-:Y:S04]  /*b660*/  STL.S16 [R1+0x5b4], R25 ;  /* 0x0005b41901007387 */ /* 0x000fe80000100600 */
[----:B------:R1:W-:Y:S04]  /*b670*/  STL.S16 [R1+0x5ec], R24 ;  /* 0x0005ec1801007387 */ /* 0x0003e80000100600 */
[----:B-1----:R-:W3:Y:S01]  /*b680*/  LDL.LU.64 R24, [R1+0x2c0] ;  /* 0x0002c00001187983 */ /* 0x002ee20000300a00 */
[----:B0-----:R-:W-:Y:S02]  /*b690*/  MOV R3, R29 ;  /* 0x0000001d00037202 */ /* 0x001fe40000000f00 */
[----:B------:R-:W-:Y:S01]  /*b6a0*/  MOV R29, R41 ;  /* 0x00000029001d7202 */ /* 0x000fe20000000f00 */
[----:B------:R0:W-:Y:S01]  /*b6b0*/  STL.S16 [R1+0x398], R4 ;  /* 0x0003980401007387 */ /* 0x0001e20000100600 */
[----:B------:R-:W-:-:S03]  /*b6c0*/  PRMT R23, RZ, 0x7610, R23 ;  /* 0x00007610ff177816 */ /* 0x000fc60000000017 */
[----:B0-----:R-:W3:Y:S01]  /*b6d0*/  LDL.LU R4, [R1+0x720] ;  /* 0x0007200001047983 */ /* 0x001ee20000300800 */
[----:B------:R-:W-:-:S03]  /*b6e0*/  @!P4 PRMT R23, R49, 0x7610, R23 ;  /* 0x000076103117c816 */ /* 0x000fc60000000017 */
[----:B------:R-:W-:Y:S04]  /*b6f0*/  STL.S16 [R1+0x5fc], R22 ;  /* 0x0005fc1601007387 */ /* 0x000fe80000100600 */
[----:B------:R0:W-:Y:S04]  /*b700*/  STL.S16 [R1+0x5bc], R23 ;  /* 0x0005bc1701007387 */ /* 0x0001e80000100600 */
[----:B0-----:R-:W3:Y:S01]  /*b710*/  LDL.LU.64 R22, [R1+0x2d8] ;  /* 0x0002d80001167983 */ /* 0x001ee20000300a00 */
[----:B--2---:R-:W-:-:S04]  /*b720*/  PRMT R18, RZ, 0x7610, R18 ;  /* 0x00007610ff127816 */ /* 0x004fc80000000012 */
[----:B------:R-:W-:Y:S02]  /*b730*/  @!P6 PRMT R18, R10, 0x7610, R18 ;  /* 0x000076100a12e816 */ /* 0x000fe40000000012 */
[----:B------:R-:W-:-:S04]  /*b740*/  PRMT R10, RZ, 0x7610, R10 ;  /* 0x00007610ff0a7816 */ /* 0x000fc8000000000a */
[----:B------:R-:W-:Y:S01]  /*b750*/  @!P6 PRMT R10, R52, 0x7610, R10 ;  /* 0x00007610340ae816 */ /* 0x000fe2000000000a */
[----:B------:R0:W-:Y:S04]  /*b760*/  STL.S16 [R1+0x604], R18 ;  /* 0x0006041201007387 */ /* 0x0001e80000100600 */
[----:B------:R1:W-:Y:S04]  /*b770*/  STL.S16 [R1+0x5f8], R10 ;  /* 0x0005f80a01007387 */ /* 0x0003e80000100600 */
[----:B0-----:R-:W2:Y:S01]  /*b780*/  LDL.LU.64 R18, [R1+0x2c8] ;  /* 0x0002c80001127983 */ /* 0x001ea20000300a00 */
[----:B-1----:R-:W-:-:S02]  /*b790*/  @!P1 SHF.R.U32.HI R10, RZ, 0x10, R53 ;  /* 0x00000010ff0a9819 */ /* 0x002fc40000011635 */
        /* <DEDUP_REMOVED lines=16> */
[----:B---3--:R0:W3:Y:S01]  /*b8a0*/  @!P6 LDG.E R59, desc[UR10][R60.64] ;  /* 0x0000000a3c3be981 */ /* 0x0080e2000c1e1900 */
        /* <DEDUP_REMOVED lines=10> */
[----:B------:R-:W3:Y:S01]  /*b950*/  LDL.LU R4, [R1+0x700] ;  /* 0x0007000001047983 */ /* 0x000ee20000300800 */
[----:B------:R-:W-:-:S03]  /*b960*/  PRMT R20, RZ, 0x7610, R20 ;  /* 0x00007610ff147816 */ /* 0x000fc60000000014 */
[----:B------:R-:W3:Y:S01]  /*b970*/  @!P6 LDG.E R60, desc[UR10][R22.64] ;  /* 0x0000000a163ce981 */ /* 0x000ee2000c1e1900 */
[----:B0-----:R-:W-:Y:S02]  /*b980*/  MOV R16, RZ ;  /* 0x000000ff00107202 */ /* 0x001fe40000000f00 */
[----:B------:R-:W-:Y:S01]  /*b990*/  @!P1 PRMT R20, R53, 0x7610, R20 ;  /* 0x0000761035149816 */ /* 0x000fe20000000014 */
[----:B------:R-:W-:Y:S04]  /*b9a0*/  STL.S16 [R1+0x618], R21 ;  /* 0x0006181501007387 */ /* 0x000fe80000100600 */
[----:B------:R0:W-:Y:S04]  /*b9b0*/  STL.S16 [R1+0x60c], R20 ;  /* 0x00060c1401007387 */ /* 0x0001e80000100600 */
[----:B------:R-:W3:Y:S04]  /*b9c0*/  LDL.LU.64 R22, [R1+0x2a0] ;  /* 0x0002a00001167983 */ /* 0x000ee80000300a00 */
[----:B------:R1:W-:Y:S04]  /*b9d0*/  STL [R1+0x1c0], R14 ;  /* 0x0001c00e01007387 */ /* 0x0003e80000100800 */
[----:B0-----:R-:W3:Y:S04]  /*b9e0*/  LDL.LU.64 R20, [R1+0x298] ;  /* 0x0002980001147983 */ /* 0x001ee80000300a00 */
[----:B------:R0:W-:Y:S04]  /*b9f0*/  STL [R1+0x1c8], R9 ;  /* 0x0001c80901007387 */ /* 0x0001e80000100800 */
[----:B--2---:R-:W2:Y:S01]  /*ba00*/  @!P4 LDG.E R61, desc[UR10][R18.64] ;  /* 0x0000000a123dc981 */ /* 0x004ea2000c1e1900 */
[----:B------:R-:W-:-:S03]  /*ba10*/  LOP3.LUT P4, RZ, R6, 0x20000000, RZ, 0xc0, !PT ;  /* 0x2000000006ff7812 */ /* 0x000fc6000788c0ff */
[----:B------:R0:W-:Y:S04]  /*ba20*/  STL [R1+0xc0], R15 ;  /* 0x0000c00f01007387 */ /* 0x0001e80000100800 */
[----:B------:R0:W-:Y:S04]  /*ba30*/  STL [R1+0x1c4], R12 ;  /* 0x0001c40c01007387 */ /* 0x0001e80000100800 */
[----:B------:R-:W2:Y:S04]  /*ba40*/  LDL.LU.64 R18, [R1+0x288] ;  /* 0x0002880001127983 */ /* 0x000ea80000300a00 */
[----:B------:R0:W-:Y:S04]  /*ba50*/  STL [R1+0xc4], R13 ;  /* 0x0000c40d01007387 */ /* 0x0001e80000100800 */
[----:B------:R0:W-:Y:S04]  /*ba60*/  STL [R1+0xc8], R11 ;  /* 0x0000c80b01007387 */ /* 0x0001e80000100800 */
[----:B------:R3:W-:Y:S04]  /*ba70*/  STL [R1+0xcc], R8 ;  /* 0x0000cc0801007387 */ /* 0x0007e80000100800 */
[----:B------:R-:W5:Y:S04]  /*ba80*/  LDL.LU.64 R24, [R1+0x6f0] ;  /* 0x0006f00001187983 */ /* 0x000f680000300a00 */
[----:B----4-:R4:W5:Y:S04]  /*ba90*/  @!P4 LDG.E R16, desc[UR10][R40.64] ;  /* 0x0000000a2810c981 */ /* 0x010968000c1e1900 */
[----:B------:R-:W4:Y:S01]  /*baa0*/  LDL.LU R40, [R1+0x6e8] ;  /* 0x0006e80001287983 */ /* 0x000f220000300800 */
[----:B-1----:R-:W-:-:S02]  /*bab0*/  PRMT R14, RZ, 0x7610, R14 ;  /* 0x00007610ff0e7816 */ /* 0x002fc4000000000e */
[----:B0-----:R-:W-:Y:S02]  /*bac0*/  @!P2 SHF.R.U32.HI R9, RZ, 0x10, R57 ;  /* 0x00000010ff09a819 */ /* 0x001fe40000011639 */
[----:B------:R-:W-:Y:S02]  /*bad0*/  PRMT R15, RZ, 0x7610, R15 ;  /* 0x00007610ff0f7816 */ /* 0x000fe4000000000f */
[----:B------:R-:W-:Y:S02]  /*bae0*/  PRMT R12, RZ, 0x7610, R12 ;  /* 0x00007610ff0c7816 */ /* 0x000fe4000000000c */
[----:B------:R-:W-:Y:S02]  /*baf0*/  @!P2 PRMT R14, R9, 0x7610, R14 ;  /* 0x00007610090ea816 */ /* 0x000fe4000000000e */
[----:B------:R-:W-:Y:S02]  /*bb00*/  PRMT R13, RZ, 0x7610, R13 ;  /* 0x00007610ff0d7816 */ /* 0x000fe4000000000d */
[----:B------:R-:W-:-:S02]  /*bb10*/  @!P2 SHF.R.U32.HI R9, RZ, 0x10, R58 ;  /* 0x00000010ff09a819 */ /* 0x000fc4000001163a */
[----:B------:R-:W-:Y:S02]  /*bb20*/  @!P3 PRMT R15, R56, 0x7610, R15 ;  /* 0x00007610380fb816 */ /* 0x000fe4000000000f */
[----:B------:R-:W-:Y:S02]  /*bb30*/  @!P2 PRMT R12, R58, 0x7610, R12 ;  /* 0x000076103a0ca816 */ /* 0x000fe4000000000c */
[----:B------:R-:W-:Y:S01]  /*bb40*/  @!P2 PRMT R13, R9, 0x7610, R13 ;  /* 0x00007610090da816 */ /* 0x000fe2000000000d */
[----:B------:R0:W-:Y:S04]  /*bb50*/  STL.S16 [R1+0x620], R15 ;  /* 0x0006200f01007387 */ /* 0x0001e80000100600 */
[----:B------:R1:W-:Y:S01]  /*bb60*/  STL.S16 [R1+0x630], R12 ;  /* 0x0006300c01007387 */ /* 0x0003e20000100600 */
[----:B------:R-:W-:-:S02]  /*bb70*/  PRMT R11, RZ, 0x7610, R11 ;  /* 0x00007610ff0b7816 */ /* 0x000fc4000000000b */
[----:B---3--:R-:W-:Y:S01]  /*bb80*/  @!P6 SHF.R.U32.HI R8, RZ, 0x10, R59 ;  /* 0x00000010ff08e819 */ /* 0x008fe2000001163b */
[----:B0-----:R-:W-:Y:S01]  /*bb90*/  HFMA2.MMA R15, -RZ, RZ, 0, 0 ;  /* 0x00000000ff0f7435 */ /* 0x001fe200000001ff */
[----:B------:R-:W-:Y:S01]  /*bba0*/  STL.S16 [R1+0x62c], R14 ;  /* 0x00062c0e01007387 */ /* 0x000fe20000100600 */
[----:B-1----:R-:W-:-:S03]  /*bbb0*/  HFMA2.MMA R12, -RZ, RZ, 0, 0 ;  /* 0x00000000ff0c7435 */ /* 0x002fc600000001ff */
[----:B------:R0:W-:Y:S01]  /*bbc0*/  STL.S16 [R1+0x634], R13 ;  /* 0x0006340d01007387 */ /* 0x0001e20000100600 */
[----:B------:R-:W-:Y:S02]  /*bbd0*/  @!P6 PRMT R11, R8, 0x7610, R11 ;  /* 0x00007610080be816 */ /* 0x000fe4000000000b */
[----:B------:R-:W-:-:S04]  /*bbe0*/  PRMT R4, RZ, 0x7610, R4 ;  /* 0x00007610ff047816 */ /* 0x000fc80000000004 */
[----:B------:R-:W-:Y:S02]  /*bbf0*/  @!P2 PRMT R4, R57, 0x7610, R4 ;  /* 0x000076103904a816 */ /* 0x000fe40000000004 */
[----:B------:R-:W-:Y:S01]  /*bc00*/  LOP3.LUT P2, RZ, R6, 0x8000000, RZ, 0xc0, !PT ;  /* 0x0800000006ff7812 */ /* 0x000fe2000784c0ff */
[----:B0-----:R-:W-:Y:S01]  /*bc10*/  IMAD.MOV.U32 R13, RZ, RZ, RZ ;  /* 0x000000ffff0d7224 */ /* 0x001fe200078e00ff */
[----:B------:R-:W-:Y:S01]  /*bc20*/  MOV R14, RZ ;  /* 0x000000ff000e7202 */ /* 0x000fe20000000f00 */
[----:B------:R0:W-:Y:S04]  /*bc30*/  STL.S16 [R1+0x288], R4 ;  /* 0x0002880401007387 */ /* 0x0001e80000100600 */
[----:B------:R-:W5:Y:S06]  /*bc40*/  @!P4 LDG.E R15, desc[UR10][R22.64] ;  /* 0x0000000a160fc981 */ /* 0x000f6c000c1e1900 */
[----:B------:R-:W5:Y:S04]  /*bc50*/  @!P2 LDG.E R12, desc[UR10][R2.64] ;  /* 0x0000000a020ca981 */ /* 0x000f68000c1e1900 */
[----:B0-----:R-:W5:Y:S04]  /*bc60*/  LDL.LU R4, [R1+0x6c8] ;  /* 0x0006c80001047983 */ /* 0x001f680000300800 */
[----:B------:R-:W5:Y:S04]  /*bc70*/  LDL.LU.64 R22, [R1+0x6e0] ;  /* 0x0006e00001167983 */ /* 0x000f680000300a00 */
[----:B------:R-:W3:Y:S01]  /*bc80*/  LDL.LU.64 R2, [R1+0x6c0] ;  /* 0x0006c00001027983 */ /* 0x000ee20000300a00 */
[----:B----4-:R-:W-:-:S04]  /*bc90*/  PRMT R40, RZ, 0x7610, R40 ;  /* 0x00007610ff287816 */ /* 0x010fc80000000028 */
[----:B------:R-:W-:Y:S02]  /*bca0*/  @!P3 PRMT R40, R55, 0x7610, R40 ;  /* 0x000076103728b816 */ /* 0x000fe40000000028 */
[----:B------:R-:W-:-:S03]  /*bcb0*/  LOP3.LUT P3, RZ, R6, 0x10000000, RZ, 0xc0, !PT ;  /* 0x1000000006ff7812 */ /* 0x000fc6000786c0ff */
[----:B------:R0:W-:Y:S10]  /*bcc0*/  STL.S16 [R1+0x61c], R40 ;  /* 0x00061c2801007387 */ /* 0x0001f40000100600 */
[----:B------:R-:W5:Y:S04]  /*bcd0*/  @!P3 LDG.E R14, desc[UR10][R20.64] ;  /* 0x0000000a140eb981 */ /* 0x000f68000c1e1900 */
[----:B--2---:R-:W5:Y:S04]  /*bce0*/  @!P3 LDG.E R13, desc[UR10][R18.64] ;  /* 0x0000000a120db981 */ /* 0x004f68000c1e1900 */
[----:B0-----:R-:W2:Y:S04]  /*bcf0*/  LDL.LU.64 R40, [R1+0x260] ;  /* 0x0002600001287983 */ /* 0x001ea80000300a00 */
[----:B------:R-:W5:Y:S04]  /*bd00*/  LDL.LU.64 R20, [R1+0x6d8] ;  /* 0x0006d80001147983 */ /* 0x000f680000300a00 */
[----:B------:R-:W5:Y:S04]  /*bd10*/  LDL.LU.64 R18, [R1+0x6d0] ;  /* 0x0006d00001127983 */ /* 0x000f680000300a00 */
[----:B------:R0:W-:Y:S02]  /*bd20*/  STL.S16 [R1+0x278], R11 ;  /* 0x0002780b01007387 */ /* 0x0001e40000100600 */
[----:B0-----:R-:W-:-:S06]  /*bd30*/  MOV R11, RZ ;  /* 0x000000ff000b7202 */ /* 0x001fcc0000000f00 */
[----:B------:R-:W5:Y:S04]  /*bd40*/  @!P2 LDG.E R11, desc[UR10][R28.64] ;  /* 0x0000000a1c0ba981 */ /* 0x000f68000c1e1900 */
[----:B------:R-:W4:Y:S01]  /*bd50*/  LDL.LU.64 R28, [R1+0x6b8] ;  /* 0x0006b800011c7983 */ /* 0x000f220000300a00 */
[----:B------:R-:W-:Y:S02]  /*bd60*/  PRMT R10, RZ, 0x7610, R10 ;  /* 0x00007610ff0a7816 */ /* 0x000fe4000000000a */
[----:B------:R-:W-:-:S04]  /*bd70*/  @!P6 SHF.R.U32.HI R8, RZ, 0x10, R60 ;  /* 0x00000010ff08e819 */ /* 0x000fc8000001163c */
[----:B------:R-:W-:Y:S02]  /*bd80*/  @!P6 PRMT R10, R8, 0x7610, R10 ;  /* 0x00007610080ae816 */ /* 0x000fe4000000000a */
[----:B------:R-:W-:Y:S02]  /*bd90*/  PRMT R8, RZ, 0x7610, R8 ;  /* 0x00007610ff087816 */ /* 0x000fe40000000008 */
[----:B------:R-:W-:Y:S02]  /*bda0*/  PRMT R9, RZ, 0x7610, R9 ;  /* 0x00007610ff097816 */ /* 0x000fe40000000009 */
[----:B------:R-:W-:Y:S02]  /*bdb0*/  @!P6 PRMT R8, R60, 0x7610, R8 ;  /* 0x000076103c08e816 */ /* 0x000fe40000000008 */
[----:B------:R-:W-:Y:S01]  /*bdc0*/  LOP3.LUT P1, RZ, R6, 0x40000000, RZ, 0xc0, !PT ;  /* 0x4000000006ff7812 */ /* 0x000fe2000782c0ff */
[----:B------:R0:W-:Y:S01]  /*bdd0*/  STL.S16 [R1+0x644], R10 ;  /* 0x0006440a01007387 */ /* 0x0001e20000100600 */
[----:B------:R-:W-:-:S03]  /*bde0*/  @!P6 PRMT R9, R59, 0x7610, R9 ;  /* 0x000076103b09e816 */ /* 0x000fc60000000009 */
[----:B------:R1:W-:Y:S01]  /*bdf0*/  STL.S16 [R1+0x274], R8 ;  /* 0x0002740801007387 */ /* 0x0003e20000100600 */
[----:B0-----:R-:W-:-:S03]  /*be00*/  HFMA2.MMA R10, -RZ, RZ, 0, 0 ;  /* 0x00000000ff0a7435 */ /* 0x001fc600000001ff */
[----:B------:R0:W-:Y:S01]  /*be10*/  STL.S16 [R1+0x264], R9 ;  /* 0x0002640901007387 */ /* 0x0001e20000100600 */
[----:B-1----:R-:W-:Y:S01]  /*be20*/  HFMA2.MMA R8, -RZ, RZ, 0, 0 ;  /* 0x00000000ff087435 */ /* 0x002fe200000001ff */
[----:B0-----:R-:W-:-:S06]  /*be30*/  MOV R9, RZ ;  /* 0x000000ff00097202 */ /* 0x001fcc0000000f00 */
[----:B------:R-:W5:Y:S04]  /*be40*/  @!P1 LDG.E R9, desc[UR10][R42.64] ;  /* 0x0000000a2a099981 */ /* 0x000f68000c1e1900 */
[----:B------:R-:W5:Y:S04]  /*be50*/  LDL.LU.64 R42, [R1+0x6a8] ;  /* 0x0006a800012a7983 */ /* 0x000f680000300a00 */
[----:B--2---:R-:W5:Y:S04]  /*be60*/  @!P1 LDG.E R10, desc[UR10][R40.64] ;  /* 0x0000000a280a9981 */ /* 0x004f68000c1e1900 */
[----:B------:R-:W5:Y:S04]  /*be70*/  LDL.LU.64 R40, [R1+0x6b0] ;  /* 0x0006b00001287983 */ /* 0x000f680000300a00 */
[----:B----4-:R-:W5:Y:S04]  /*be80*/  @!P0 LDG.E R8, desc[UR10][R28.64] ;  /* 0x0000000a1c088981 */ /* 0x010f68000c1e1900 */
[----:B------:R-:W5:Y:S01]  /*be90*/  LDL.LU.64 R28, [R1+0x6a0] ;  /* 0x0006a000011c7983 */ /* 0x000f620000300a00 */
[----:B------:R-:W-:-:S03]  /*bea0*/  LOP3.LUT P6, RZ, R6, 0x1000000, RZ, 0xc0, !PT ;  /* 0x0100000006ff7812 */ /* 0x000fc600078cc0ff */
[----:B------:R0:W-:Y:S04]  /*beb0*/  STL [R1+0xd8], R45 ;  /* 0x0000d82d01007387 */ /* 0x0001e80000100800 */
[----:B------:R-:W-:Y:S01]  /*bec0*/  STL [R1+0xd4], R32 ;  /* 0x0000d42001007387 */ /* 0x000fe20000100800 */
[----:B0-----:R-:W-:-:S03]  /*bed0*/  PRMT R45, RZ, 0x7610, R45 ;  /* 0x00007610ff2d7816 */ /* 0x001fc6000000002d */
        /* <DEDUP_REMOVED lines=18> */
[----:B------:R0:W-:Y:S04]  /*c000*/  STL [R1+0x1cc], R7 ;  /* 0x0001cc0701007387 */ /* 0x0001e80000100800 */
[----:B------:R1:W-:Y:S01]  /*c010*/  STL [R1+0xd0], R0 ;  /* 0x0000d00001007387 */ /* 0x0003e20000100800 */
[----:B0-----:R-:W-:-:S02]  /*c020*/  MOV R7, RZ ;  /* 0x000000ff00077202 */ /* 0x001fc40000000f00 */
[----:B-1----:R-:W-:-:S04]  /*c030*/  @!P6 SHF.R.U32.HI R0, RZ, 0x10, R61 ;  /* 0x00000010ff00e819 */ /* 0x002fc8000001163d */
[----:B---3--:R0:W5:Y:S01]  /*c040*/  @!P0 LDG.E R7, desc[UR10][R2.64] ;  /* 0x0000000a02078981 */ /* 0x008162000c1e1900 */
[----:B------:R-:W-:Y:S01]  /*c050*/  UMOV UR13, 0x3f800000 ;  /* 0x3f800000000d7882 */ /* 0x000fe20000000000 */
[----:B------:R-:W-:Y:S01]  /*c060*/  @UP0 UMOV UR13, UR7 ;  /* 0x00000007000d0c82 */ /* 0x000fe20008000000 */
[----:B------:R-:W-:Y:S01]  /*c070*/  BSSY B0, `(.L_x_1098) ;  /* 0x0000020000007945 */ /* 0x000fe20003800000 */
[----:B0-----:R-:W-:Y:S02]  /*c080*/  PRMT R3, RZ, 0x7610, R3 ;  /* 0x00007610ff037816 */ /* 0x001fe40000000003 */
[----:B------:R-:W-:Y:S02]  /*c090*/  PRMT R2, RZ, 0x7610, R2 ;  /* 0x00007610ff027816 */ /* 0x000fe40000000002 */
[----:B------:R-:W-:Y:S02]  /*c0a0*/  @!P6 PRMT R3, R0, 0x7610, R3 ;  /* 0x000076100003e816 */ /* 0x000fe40000000003 */
[----:B------:R-:W-:Y:S01]  /*c0b0*/  @!P6 PRMT R2, R61, 0x7610, R2 ;  /* 0x000076103d02e816 */ /* 0x000fe20000000002 */
        /* <DEDUP_REMOVED lines=22> */
[----:B--2---:R-:W-:-:S03]  /*c220*/  @P6 HADD2.F32 R3, -RZ, R0.H0_H0 ;  /* 0x20000000ff036230 */ /* 0x004fc60000004100 */
[----:B------:R-:W2:Y:S01]  /*c230*/  LDG.E.U16 R0, desc[UR10][R28.64] ;  /* 0x0000000a1c007981 */ /* 0x000ea2000c1e1500 */
[----:B---3--:R-:W-:Y:S02]  /*c240*/  HADD2.F32 R5, -RZ, R5.H0_H0 ;  /* 0x20000005ff057230 */ /* 0x008fe40000004100 */
[----:B----4-:R-:W-:Y:S02]  /*c250*/  @P6 HADD2.F32 R2, -RZ, R32.H0_H0 ;  /* 0x20000020ff026230 */ /* 0x010fe40000004100 */
[----:B--2---:R-:W-:-:S07]  /*c260*/  HADD2.F32 R0, -RZ, R0.H0_H0 ;  /* 0x20000000ff007230 */ /* 0x004fce0000004100 */
.L_x_1099:
[----:B------:R-:W-:Y:S05]  /*c270*/  BSYNC B0 ;  /* 0x0000000000007941 */ /* 0x000fea0003800000 */
.L_x_1098:
        /* <DEDUP_REMOVED lines=97> */
[----:B---3--:R-:W-:-:S03]  /*c890*/  SHF.L.U32 R9, R45, 0x10, RZ ;  /* 0x000000102d097819 */ /* 0x008fc600000006ff */
[----:B------:R-:W-:Y:S02]  /*c8a0*/  FMUL.FTZ R8, R8, UR13 ;  /* 0x0000000d08087c20 */ /* 0x000fe40008410000 */
[----:B------:R-:W-:Y:S01]  /*c8b0*/  FADD.FTZ R9, R9, -UR16 ;  /* 0x8000001009097e21 */ /* 0x000fe20008010000 */
[----:B------:R-:W-:Y:S02]  /*c8c0*/  SHF.L.U32 R7, R32, 0x10, RZ ;  /* 0x0000001020077819 */ /* 0x000fe400000006ff */
        /* <DEDUP_REMOVED lines=21> */
.L_x_1100:
        /* <DEDUP_REMOVED lines=36> */
.L_x_1101:
        /* <DEDUP_REMOVED lines=45> */
.L_x_1102:
        /* <DEDUP_REMOVED lines=42> */
.L_x_1103:
        /* <DEDUP_REMOVED lines=39> */
.L_x_1104:
        /* <DEDUP_REMOVED lines=37> */
.L_x_1105:
        /* <DEDUP_REMOVED lines=19> */
[----:B-----5:R-:W-:Y:S02]  /*d7c0*/  IMAD.U32 R14, R48, 0x10000, RZ ;  /* 0x00010000300e7824 */ /* 0x020fe400078e00ff */
        /* <DEDUP_REMOVED lines=20> */
.L_x_1106:
        /* <DEDUP_REMOVED lines=36> */
.L_x_1107:
        /* <DEDUP_REMOVED lines=42> */
.L_x_1108:
        /* <DEDUP_REMOVED lines=33> */
.L_x_1109:
        /* <DEDUP_REMOVED lines=39> */
.L_x_1110:
        /* <DEDUP_REMOVED lines=34> */
.L_x_1111:
        /* <DEDUP_REMOVED lines=41> */
.L_x_1112:
        /* <DEDUP_REMOVED lines=34> */
.L_x_1113:
        /* <DEDUP_REMOVED lines=41> */
.L_x_1114:
        /* <DEDUP_REMOVED lines=34> */
.L_x_1115:
        /* <DEDUP_REMOVED lines=13> */
[----:B------:R-:W-:-:S02]  /*eec0*/  IMAD.U32 R48, R37, 0x10000, RZ ;  /* 0x0001000025307824 */ /* 0x000fc400078e00ff */
[----:B------:R-:W-:Y:S01]  /*eed0*/  FFMA.FTZ R34, R8, R10, R34 ;  /* 0x0000000a08227223 */ /* 0x000fe20000010022 */
[----:B------:R-:W-:Y:S01]  /*eee0*/  FADD.FTZ R51, R10, R51 ;  /* 0x000000330a337221 */ /* 0x000fe20000010000 */
[----:B--2---:R-:W-:Y:S02]  /*eef0*/  SHF.L.U32 R35, R55, 0x10, RZ ;  /* 0x0000001037237819 */ /* 0x004fe400000006ff */
[----:B---3--:R-:W-:-:S03]  /*ef00*/  SHF.L.U32 R10, R54, 0x10, RZ ;  /* 0x00000010360a7819 */ /* 0x008fc600000006ff */
        /* <DEDUP_REMOVED lines=23> */
.L_x_1116:
        /* <DEDUP_REMOVED lines=33> */
.L_x_1117:
        /* <DEDUP_REMOVED lines=42> */
.L_x_1118:
        /* <DEDUP_REMOVED lines=36> */
.L_x_1119:
        /* <DEDUP_REMOVED lines=42> */
.L_x_1120:
        /* <DEDUP_REMOVED lines=37> */
.L_x_1121:
        /* <DEDUP_REMOVED lines=44> */
.L_x_1122:
        /* <DEDUP_REMOVED lines=38> */
.L_x_1123:
        /* <DEDUP_REMOVED lines=46> */
.L_x_1124:
        /* <DEDUP_REMOVED lines=13> */
[----:B----4-:R-:W-:Y:S02]  /*10530*/  SHF.L.U32 R20, R20, 0x10, RZ ;  /* 0x0000001014147819 */ /* 0x010fe400000006ff */
        /* <DEDUP_REMOVED lines=26> */
.L_x_1125:
        /* <DEDUP_REMOVED lines=17> */
[----:B--2---:R-:W-:Y:S01]  /*107f0*/  SHF.L.U32 R16, R16, 0x10, RZ ;  /* 0x0000001010107819 */ /* 0x004fe200000006ff */
[----:B----4-:R-:W-:-:S04]  /*10800*/  IMAD.U32 R19, R19, 0x10000, RZ ;  /* 0x0001000013137824 */ /* 0x010fc800078e00ff */
[----:B------:R-:W-:Y:S01]  /*10810*/  FADD.FTZ R16, R16, -UR16 ;  /* 0x8000001010107e21 */ /* 0x000fe20008010000 */
[----:B------:R-:W-:-:S03]  /*10820*/  FADD.FTZ R17, R19, -UR16 ;  /* 0x8000001013117e21 */ /* 0x000fc60008010000 */
        /* <DEDUP_REMOVED lines=26> */
.L_x_1126:
        /* <DEDUP_REMOVED lines=40> */
.L_x_1127:
        /* <DEDUP_REMOVED lines=47> */
.L_x_1128:
        /* <DEDUP_REMOVED lines=40> */
.L_x_1129:
        /* <DEDUP_REMOVED lines=47> */
.L_x_1130:
        /* <DEDUP_REMOVED lines=40> */
.L_x_1131:
        /* <DEDUP_REMOVED lines=55> */
.L_x_1132:
        /* <DEDUP_REMOVED lines=14> */
[----:B------:R-:W-:-:S03]  /*11b80*/  SHF.L.U32 R60, R60, 0x10, RZ ;  /* 0x000000103c3c7819 */ /* 0x000fc600000006ff */
        /* <DEDUP_REMOVED lines=32> */
.L_x_1133:
        /* <DEDUP_REMOVED lines=50> */
.L_x_1134:
        /* <DEDUP_REMOVED lines=38> */
.L_x_1135:
[----:B------:R-:W2:Y:S01]  /*12310*/  LDL R49, [R1+0x358] ;  /* 0x0003580001317983 */ /* 0x000ea20000100800 */
[----:B------:R-:W-:Y:S01]  /*12320*/  FADD.FTZ R50, R51, R50 ;  /* 0x0000003233327221 */ /* 0x000fe20000010000 */
[----:B------:R-:W-:Y:S01]  /*12330*/  FFMA.FTZ R45, R45, R44, R57 ;  /* 0x0000002c2d2d7223 */ /* 0x000fe20000010039 */
        /* <DEDUP_REMOVED lines=10> */
[----:B----4-:R-:W-:-:S04]  /*123e0*/  IMAD.U32 R50, R55, 0x10000, RZ ;  /* 0x0001000037327824 */ /* 0x010fc800078e00ff */
        /* <DEDUP_REMOVED lines=32> */
.L_x_1136:
        /* <DEDUP_REMOVED lines=38> */
.L_x_1137:
        /* <DEDUP_REMOVED lines=46> */
.L_x_1138:
        /* <DEDUP_REMOVED lines=38> */
.L_x_1139:
        /* <DEDUP_REMOVED lines=49> */
.L_x_1140:
        /* <DEDUP_REMOVED lines=38> */
.L_x_1141:
        /* <DEDUP_REMOVED lines=23> */
[----:B---3--:R-:W-:Y:S01]  /*13470*/  SHF.L.U32 R35, R35, 0x10, RZ ;  /* 0x0000001023237819 */ /* 0x008fe200000006ff */
[----:B------:R-:W-:-:S04]  /*13480*/  FADD.FTZ R34, R34, -UR16 ;  /* 0x8000001022227e21 */ /* 0x000fc80008010000 */
[----:B------:R-:W-:Y:S01]  /*13490*/  FADD.FTZ R35, R35, -UR16 ;  /* 0x8000001023237e21 */ /* 0x000fe20008010000 */
[----:B------:R-:W-:-:S03]  /*134a0*/  FMUL.FTZ R39, R34, UR13 ;  /* 0x0000000d22277c20 */ /* 0x000fc60008410000 */
[----:B------:R-:W-:Y:S02]  /*134b0*/  FMUL.FTZ R35, R35, UR13 ;  /* 0x0000000d23237c20 */ /* 0x000fe40008410000 */
        /* <DEDUP_REMOVED lines=24> */
.L_x_1142:
        /* <DEDUP_REMOVED lines=40> */
.L_x_1143:
        /* <DEDUP_REMOVED lines=51> */
.L_x_1144:
        /* <DEDUP_REMOVED lines=11> */
[----:B----4-:R-:W-:Y:S02]  /*13ca0*/  IMAD.U32 R37, R37, 0x10000, RZ ;  /* 0x0001000025257824 */ /* 0x010fe400078e00ff */
[----:B------:R-:W-:Y:S01]  /*13cb0*/  FADD.FTZ R34, R34, -UR16 ;  /* 0x8000001022227e21 */ /* 0x000fe20008010000 */
        /* <DEDUP_REMOVED lines=25> */
.L_x_1145:
        /* <DEDUP_REMOVED lines=51> */
.L_x_1146:
        /* <DEDUP_REMOVED lines=38> */
.L_x_1147:
        /* <DEDUP_REMOVED lines=56> */
.L_x_1148:
        /* <DEDUP_REMOVED lines=41> */
.L_x_1149:
        /* <DEDUP_REMOVED lines=25> */
[----:B------:R-:W-:Y:S02]  /*14b80*/  SHF.L.U32 R20, R26, 0x10, RZ ;  /* 0x000000101a147819 */ /* 0x000fe400000006ff */
        /* <DEDUP_REMOVED lines=28> */
.L_x_1150:
        /* <DEDUP_REMOVED lines=38> */
.L_x_1151:
        /* <DEDUP_REMOVED lines=51> */
.L_x_1152:
        /* <DEDUP_REMOVED lines=39> */
.L_x_1153:
        /* <DEDUP_REMOVED lines=31> */
[----:B------:R-:W-:Y:S01]  /*15740*/  IMAD.U32 R24, R45, 0x10000, RZ ;  /* 0x000100002d187824 */ /* 0x000fe200078e00ff */
        /* <DEDUP_REMOVED lines=19> */
.L_x_1154:
        /* <DEDUP_REMOVED lines=40> */
.L_x_1155:
        /* <DEDUP_REMOVED lines=50> */
.L_x_1156:
        /* <DEDUP_REMOVED lines=41> */
.L_x_1157:
        /* <DEDUP_REMOVED lines=38> */
[----:B------:R-:W-:Y:S01]  /*16310*/  SHF.L.U32 R17, R17, 0x10, RZ ;  /* 0x0000001011117819 */ /* 0x000fe200000006ff */
        /* <DEDUP_REMOVED lines=19> */
.L_x_1158:
        /* <DEDUP_REMOVED lines=45> */
.L_x_1159:
        /* <DEDUP_REMOVED lines=64> */
.L_x_1160:
        /* <DEDUP_REMOVED lines=48> */
.L_x_1161:
        /* <DEDUP_REMOVED lines=76> */
.L_x_1162:
        /* <DEDUP_REMOVED lines=66> */
.L_x_1163:
        /* <DEDUP_REMOVED lines=345> */
.L_x_1165:
[----:B------:R-:W-:Y:S05]  /*18c90*/  BSYNC B0 ;  /* 0x0000000000007941 */ /* 0x000fea0003800000 */
.L_x_1164:
        /* <DEDUP_REMOVED lines=38> */
.L_x_1167:
[----:B------:R-:W-:Y:S05]  /*18f00*/  BSYNC B0 ;  /* 0x0000000000007941 */ /* 0x000fea0003800000 */
.L_x_1166:
        /* <DEDUP_REMOVED lines=9> */
[----:B------:R-:W-:-:S03]  /*18fa0*/  LEA.HI R16, P0, R17, R16, RZ, 0x1 ;  /* 0x0000001011107211 */ /* 0x000fc600078108ff */
[----:B------:R-:W-:Y:S01]  /*18fb0*/  IMAD.IADD R7, R15, 0x1, R7 ;  /* 0x000000010f077824 */ /* 0x000fe200078e0207 */
[----:B------:R-:W-:-:S04]  /*18fc0*/  IADD3.X R17, RZ, R17, RZ, P0, !PT ;  /* 0x00000011ff117210 */ /* 0x000fc800007fe4ff */
[----:B------:R-:W-:Y:S02]  /*18fd0*/  LEA.HI R18, P2, R7, R14, RZ, 0x1 ;  /* 0x0000000e07127211 */ /* 0x000fe400078508ff */
[--C-:B------:R-:W-:Y:S02]  /*18fe0*/  SHF.R.S64 R15, R16, 0x1, R17.reuse ;  /* 0x00000001100f7819 */ /* 0x100fe40000001011 */
[----:B------:R-:W-:Y:S02]  /*18ff0*/  IADD3.X R7, RZ, R7, RZ, P2, !PT ;  /* 0x00000007ff077210 */ /* 0x000fe400017fe4ff */
[----:B------:R-:W-:Y:S02]  /*19000*/  SHF.R.S32.HI R14, RZ, 0x1, R17 ;  /* 0x00000001ff0e7819 */ /* 0x000fe40000011411 */
[----:B---3--:R-:W-:Y:S02]  /*19010*/  LEA R16, P2, R12, R46, 0x2 ;  /* 0x0000002e0c107211 */ /* 0x008fe400078410ff */
[----:B------:R-:W-:-:S02]  /*19020*/  SHF.R.S64 R19, R18, 0x1, R7 ;  /* 0x0000000112137819 */ /* 0x000fc40000001007 */
[----:B------:R-:W-:Y:S02]  /*19030*/  SHF.R.S32.HI R18, RZ, 0x1, R7 ;  /* 0x00000001ff127819 */ /* 0x000fe40000011407 */
[C---:B------:R-:W-:Y:S02]  /*19040*/  SHF.L.U64.HI R7, R15.reuse, 0x2, R14 ;  /* 0x000000020f077819 */ /* 0x040fe4000001020e */
[-C--:B------:R-:W-:Y:S02]  /*19050*/  LEA R14, P0, R15, R46.reuse, 0x2 ;  /* 0x0000002e0f0e7211 */ /* 0x080fe400078010ff */
[----:B------:R-:W-:Y:S02]  /*19060*/  LEA.HI.X R17, R12, R47, R13, 0x2, P2 ;  /* 0x0000002f0c117211 */ /* 0x000fe400010f140d */
[C---:B------:R-:W-:Y:S02]  /*19070*/  SHF.L.U64.HI R13, R19.reuse, 0x2, R18 ;  /* 0x00000002130d7819 */ /* 0x040fe40000010212 */
[----:B------:R-:W-:-:S02]  /*19080*/  LEA R12, P2, R19, R46, 0x2 ;  /* 0x0000002e130c7211 */ /* 0x000fc400078410ff */
[C---:B------:R-:W-:Y:S02]  /*19090*/  IADD3.X R15, R47.reuse, R7, RZ, P0, !PT ;  /* 0x000000072f0f7210 */ /* 0x040fe400007fe4ff */
[----:B------:R-:W-:-:S03]  /*190a0*/  IADD3.X R13, R47, R13, RZ, P2, !PT ;  /* 0x0000000d2f0d7210 */ /* 0x000fc600017fe4ff */
[----:B------:R2:W-:Y:S04]  /*190b0*/  REDG.E.ADD.F32.FTZ.RN.STRONG.GPU desc[UR10][R14.64], R9 ;  /* 0x000000090e0079a6 */ /* 0x0005e8000c10f38a */
[----:B------:R2:W-:Y:S04]  /*190c0*/  REDG.E.ADD.F32.FTZ.RN.STRONG.GPU desc[UR10][R16.64], R10 ;  /* 0x0000000a100079a6 */ /* 0x0005e8000c10f38a */
[----:B------:R2:W-:Y:S02]  /*190d0*/  REDG.E.ADD.F32.FTZ.RN.STRONG.GPU desc[UR10][R12.64], R11 ;  /* 0x0000000b0c0079a6 */ /* 0x0005e4000c10f38a */
.L_x_1169:
[----:B------:R-:W-:Y:S05]  /*190e0*/  BSYNC B0 ;  /* 0x0000000000007941 */ /* 0x000fea0003800000 */
.L_x_1168:
        /* <DEDUP_REMOVED lines=40> */
.L_x_1173:
[----:B------:R-:W2:Y:S04]  /*19370*/  LDG.E.STRONG.GPU R8, desc[UR10][R16.64] ;  /* 0x0000000a10087981 */ /* 0x000ea8000c1ef900 */
[----:B--2---:R-:W-:Y:S04]  /*19380*/  CCTL.IVALL ;  /* 0x00000000ff00798f */ /* 0x004fe80002000000 */
[----:B------:R0:W-:Y:S01]  /*19390*/  STL [R1], R8 ;  /* 0x0000000801007387 */ /* 0x0001e20000100800 */
[----:B------:R-:W-:-:S13]  /*193a0*/  ISETP.NE.AND P0, PT, R8, UR7, PT ;  /* 0x0000000708007c0c */ /* 0x000fda000bf05270 */
[----:B0-----:R-:W-:Y:S05]  /*193b0*/  @P0 BRA `(.L_x_1173) ;  /* 0xfffffffc00ec0947 */ /* 0x001fea000383ffff */
.L_x_1172:
[----:B------:R-:W-:Y:S05]  /*193c0*/  BSYNC B0 ;  /* 0x0000000000007941 */ /* 0x000fea0003800000 */
.L_x_1171:
        /* <DEDUP_REMOVED lines=19> */
.L_x_1177:
        /* <DEDUP_REMOVED lines=116> */
.L_x_1176:
        /* <DEDUP_REMOVED lines=61> */
.L_x_1178:
[----:B------:R-:W-:-:S13]  /*1a010*/  ISETP.NE.OR P0, PT, R9, RZ, P0 ;  /* 0x000000ff0900720c */ /* 0x000fda0000705670 */
[----:B------:R-:W-:Y:S05]  /*1a020*/  @!P0 BRA `(.L_x_1174) ;  /* 0x0000000000888947 */ /* 0x000fea0003800000 */
.L_x_1175:
[----:B------:R-:W0:Y:S01]  /*1a030*/  S2UR UR7, SR_CTAID.X ;  /* 0x00000000000779c3 */ /* 0x000e220000002500 */
[----:B------:R-:W-:Y:S01]  /*1a040*/  NOP ;  /* 0x0000000000007918 */ /* 0x000fe20000000000 */
.L_x_1179:
[C---:B------:R-:W-:Y:S01]  /*1a050*/  ISETP.EQ.OR P0, PT, R8.reuse, UR6, P1 ;  /* 0x0000000608007c0c */ /* 0x040fe20008f02670 */
[C---:B------:R-:W-:Y:S01]  /*1a060*/  VIADD R17, R8.reuse, 0x1 ;  /* 0x0000000108117836 */ /* 0x040fe20000000000 */
[----:B0-----:R-:W-:Y:S01]  /*1a070*/  UMOV UR6, UR7 ;  /* 0x0000000700067c82 */ /* 0x001fe20008000000 */
[C---:B------:R-:W-:Y:S02]  /*1a080*/  IADD3 R19, R8.reuse, 0x2, RZ ;  /* 0x0000000208137810 */ /* 0x040fe40007ffe0ff */
[----:B------:R-:W-:Y:S02]  /*1a090*/  IADD3 R21, R8, 0x3, RZ ;  /* 0x0000000308157810 */ /* 0x000fe40007ffe0ff */
[----:B------:R-:W-:Y:S02]  /*1a0a0*/  ISETP.EQ.OR P2, PT, R17, UR6, P1 ;  /* 0x0000000611007c0c */ /* 0x000fe40008f42670 */
[----:B------:R-:W-:Y:S02]  /*1a0b0*/  ISETP.EQ.OR P3, PT, R19, UR6, P1 ;  /* 0x0000000613007c0c */ /* 0x000fe40008f62670 */
[----:B------:R-:W-:-:S02]  /*1a0c0*/  ISETP.EQ.OR P4, PT, R21, UR6, P1 ;  /* 0x0000000615007c0c */ /* 0x000fc40008f82670 */
        /* <DEDUP_REMOVED lines=24> */
.L_x_1174:
        /* <DEDUP_REMOVED lines=11> */
.L_x_1181:
[----:B------:R-:W-:Y:S05]  /*1a300*/  BSYNC B0 ;  /* 0x0000000000007941 */ /* 0x000fea0003800000 */
.L_x_1180:
        /* <DEDUP_REMOVED lines=19> */
.L_x_1170:
        /* <DEDUP_REMOVED lines=14> */
.L_x_1184:
        /* <DEDUP_REMOVED lines=107> */
.L_x_1183:
[----:B------:R-:W-:Y:S05]  /*1abd0*/  BSYNC B0 ;  /* 0x0000000000007941 */ /* 0x000fea0003800000 */
.L_x_1182:
        /* <DEDUP_REMOVED lines=10> */
.L_x_1097:
        /* <DEDUP_REMOVED lines=20> */
.L_x_1187:
[----:B------:R-:W-:Y:S05]  /*1adc0*/  BSYNC B0 ;  /* 0x0000000000007941 */ /* 0x000fea0003800000 */
.L_x_1186:
        /* <DEDUP_REMOVED lines=11> */
.L_x_1189:
[----:B------:R-:W2:Y:S04]  /*1ae80*/  LDG.E.STRONG.GPU R5, desc[UR10][R2.64] ;  /* 0x0000000a02057981 */ /* 0x000ea8000c1ef900 */
[----:B--2---:R-:W-:Y:S01]  /*1ae90*/  CCTL.IVALL ;  /* 0x00000000ff00798f */ /* 0x004fe20002000000 */
[----:B------:R-:W-:Y:S05]  /*1aea0*/  YIELD ;  /* 0x0000000000007946 */ /* 0x000fea0003800000 */
[----:B------:R-:W-:-:S13]  /*1aeb0*/  ISETP.NE.AND P0, PT, R5, R0, PT ;  /* 0x000000000500720c */ /* 0x000fda0003f05270 */
[----:B------:R-:W-:Y:S05]  /*1aec0*/  @P0 BRA `(.L_x_1189) ;  /* 0xfffffffc00ec0947 */ /* 0x000fea000383ffff */
.L_x_1188:
        /* <DEDUP_REMOVED lines=27> */
.L_x_1190:
        /* <DEDUP_REMOVED lines=16> */
[----:B---3--:R-:W-:Y:S02]  /*1b180*/  F2FP.F16.F32.PACK_AB R3, R15, R0 ;  /* 0x000000000f03723e */ /* 0x008fe400000000ff */
[----:B------:R-:W-:Y:S02]  /*1b190*/  IADD3 R0, R22, 0x200, RZ ;  /* 0x0000020016007810 */ /* 0x000fe40007ffe0ff */
[----:B----4-:R-:W-:Y:S01]  /*1b1a0*/  F2FP.F16.F32.PACK_AB R21, R19, R16 ;  /* 0x000000101315723e */ /* 0x010fe200000000ff */
        /* <DEDUP_REMOVED lines=8> */
.L_x_1191:
        /* <DEDUP_REMOVED lines=13> */
.L_x_5671:


//--------------------- .text._Z35group_norm_nhwc_bwd_one_pass_kernelI11Fp16IOFp32WLi64ELi128ELi512EEv26Group_norm_nhwc_bwd_params --------------------------
	.section	.text._Z35group_norm_nhwc_bwd_one_pass_kernelI11Fp16IOFp32WLi64ELi128ELi512EEv26Group_norm_nhwc_bwd_params,"ax",@progbits
	.align	128
        .global         _Z35group_norm_nhwc_bwd_one_pass_kernelI11Fp16IOFp32WLi64ELi128ELi512EEv26Group_norm_nhwc_bwd_params
        .type           _Z35group_norm_nhwc_bwd_one_pass_kernelI11Fp16IOFp32WLi64ELi128ELi512EEv26Group_norm_nhwc_bwd_params,@function
        .size           _Z35group_norm_nhwc_bwd_one_pass_kernelI11Fp16IOFp32WLi64ELi128ELi512EEv26Group_norm_nhwc_bwd_params,(.L_x_5672 - _Z35group_norm_nhwc_bwd_one_pass_kernelI11Fp16IOFp32WLi64ELi128ELi512EEv26Group_norm_nhwc_bwd_params)
        .other          _Z35group_norm_nhwc_bwd_one_pass_kernelI11Fp16IOFp32WLi64ELi128ELi512EEv26Group_norm_nhwc_bwd_params,@"STO_CUDA_ENTRY STV_DEFAULT"
_Z35group_norm_nhwc_bwd_one_pass_kernelI11Fp16IOFp32WLi64ELi128ELi512EEv26Group_norm_nhwc_bwd_params:
.text._Z35group_norm_nhwc_bwd_one_pass_kernelI11Fp16IOFp32WLi64ELi128ELi512EEv26Group_norm_nhwc_bwd_params:
        /* <DEDUP_REMOVED lines=15> */
[----:B------:R-:W-:Y:S01]  /*00f0*/  UMOV UR5, 0x400 ;  /* 0x0000040000057882 */ /* 0x000fe20000000000 */
[----:B------:R-:W-:Y:S01]  /*0100*/  LOP3.LUT R4, R4, 0xfffffffb, RZ, 0xc0, !PT ;  /* 0xfffffffb04047812 */ /* 0x000fe200078ec0ff */
[----:B------:R-:W-:Y:S01]  /*0110*/  HFMA2.MMA R57, -RZ, RZ, 0, 0 ;  /* 0x00000000ff397435 */ /* 0x000fe200000001ff */
[----:B------:R-:W-:Y:S02]  /*0120*/  MOV R39, R0 ;  /* 0x0000000000277202 */ /* 0x000fe40000000f00 */
[----:B------:R-:W1:Y:S08]  /*0130*/  LDC.64 R60, c[0x0][0x288] ;  /* 0x0000a200ff3c7b82 */ /* 0x000e700000000a00 */
[----:B------:R-:W2:Y:S01]  /*0140*/  S2UR UR6, SR_CgaCtaId ;  /* 0x00000000000679c3 */ /* 0x000ea20000008800 */
[----:B0-----:R-:W-:-:S05]  /*0150*/  IMAD R2, R3, UR7, R2 ;  /* 0x0000000703027c24 */ /* 0x001fca000f8e0202 */
[----:B------:R-:W-:Y:S01]  /*0160*/  IADD3 R5, R2, 0x30, RZ ;  /* 0x0000003002057810 */ /* 0x000fe20007ffe0ff */
[----:B-1----:R-:W-:Y:S01]  /*0170*/  IMAD.WIDE.U32 R6, R60, 0x3, RZ ;  /* 0x000000033c067825 */ /* 0x002fe200078e00ff */
[----:B------:R-:W-:Y:S02]  /*0180*/  LEA R3, R61, R61, 0x1 ;  /* 0x0000003d3d037211 */ /* 0x000fe400078e08ff */
[----:B------:R-:W-:Y:S02]  /*0190*/  ISETP.GE.U32.AND P0, PT, R5, UR10, PT ;  /* 0x0000000a05007c0c */ /* 0x000fe4000bf06070 */
[----:B------:R-:W-:Y:S02]  /*01a0*/  SHF.R.S32.HI R5, RZ, 0x1f, R5 ;  /* 0x0000001fff057819 */ /* 0x000fe40000011405 */
[----:B------:R-:W-:Y:S01]  /*01b0*/  IADD3 R7, R7, R3, RZ ;  /* 0x0000000307077210 */ /* 0x000fe20007ffe0ff */
[----:B--2---:R-:W-:Y:S01]  /*01c0*/  ULEA UR5, UR6, UR5, 0x18 ;  /* 0x0000000506057291 */ /* 0x004fe2000f8ec03f */
[----:B------:R-:W-:Y:S01]  /*01d0*/  ISETP.GE.AND.EX P0, PT, R5, UR11, PT, P0 ;  /* 0x0000000b05007c0c */ /* 0x000fe2000bf06300 */
[----:B------:R-:W0:Y:S01]  /*01e0*/  LDC R3, c[0x0][0x10] ;  /* 0x00000400ff037b82 */ /* 0x000e220000000800 */
[----:B------:R-:W-:-:S02]  /*01f0*/  SHF.R.S32.HI R5, RZ, 0x1f, R38 ;  /* 0x0000001fff057819 */ /* 0x000fc40000011426 */
[----:B------:R-:W-:Y:S02]  /*0200*/  LEA.HI R59, P2, R7, R6, RZ, 0x1 ;  /* 0x00000006073b7211 */ /* 0x000fe400078508ff */
[----:B------:R-:W-:Y:S02]  /*0210*/  LEA.HI R5, R5, R38, RZ, 0x5 ;  /* 0x0000002605057211 */ /* 0x000fe400078f28ff */
[----:B------:R-:W-:Y:S02]  /*0220*/  IADD3.X R6, RZ, R7, RZ, P2, !PT ;  /* 0x00000007ff067210 */ /* 0x000fe400017fe4ff */
[----:B------:R-:W-:Y:S02]  /*0230*/  SHF.R.S32.HI R5, RZ, 0x5, R5 ;  /* 0x00000005ff057819 */ /* 0x000fe40000011405 */
[--C-:B------:R-:W-:Y:S02]  /*0240*/  SHF.R.S64 R59, R59, 0x1, R6.reuse ;  /* 0x000000013b3b7819 */ /* 0x100fe40000001006 */
[----:B------:R-:W-:-:S02]  /*0250*/  SHF.R.S32.HI R6, RZ, 0x1, R6 ;  /* 0x00000001ff067819 */ /* 0x000fc40000011406 */
[----:B------:R-:W-:Y:S02]  /*0260*/  LEA.HI R58, P1, R61, R60, RZ, 0x1 ;  /* 0x0000003c3d3a7211 */ /* 0x000fe400078308ff */
[----:B------:R-:W-:Y:S02]  /*0270*/  LEA R60, R5, UR5, 0x3 ;  /* 0x00000005053c7c11 */ /* 0x000fe4000f8e18ff */
[----:B------:R-:W-:Y:S02]  /*0280*/  SHF.L.U64.HI R5, R59, 0x2, R6 ;  /* 0x000000023b057819 */ /* 0x000fe40000010206 */
[----:B------:R-:W-:Y:S02]  /*0290*/  ISETP.LT.U32.AND P0, PT, R38, 0x200, !P0 ;  /* 0x000002002600780c */ /* 0x000fe40004701070 */
[----:B------:R-:W-:Y:S01]  /*02a0*/  IADD3.X R61, RZ, R61, RZ, P1, !PT ;  /* 0x0000003dff3d7210 */ /* 0x000fe20000ffe4ff */
[----:B------:R1:W-:Y:S03]  /*02b0*/  STL [R1], R5 ;  /* 0x0000000501007387 */ /* 0x0003e60000100800 */
[----:B------:R-:W-:-:S02]  /*02c0*/  SHF.R.S64 R58, R58, 0x1, R61 ;  /* 0x000000013a3a7819 */ /* 0x000fc4000000103d */
[----:B------:R-:W-:-:S04]  /*02d0*/  SHF.R.S32.HI R61, RZ, 0x1, R61 ;  /* 0x00000001ff3d7819 */ /* 0x000fc8000001143d */
[----:B------:R-:W-:Y:S02]  /*02e0*/  SHF.L.U64.HI R61, R58, 0x2, R61 ;  /* 0x000000023a3d7819 */ /* 0x000fe4000001023d */
[----:B-1----:R-:W-:-:S07]  /*02f0*/  @P0 LOP3.LUT R4, R4, 0x4, RZ, 0xfc, !PT ;  /* 0x0000000404040812 */ /* 0x002fce00078efcff */
.L_x_1243:
[----:B------:R-:W1:Y:S01]  /*0300*/  LDC R10, c[0x0][0x2a0] ;  /* 0x0000a800ff0a7b82 */ /* 0x000e620000000800 */
[----:B------:R-:W-:Y:S01]  /*0310*/  IABS R11, R39 ;  /* 0x00000027000b7213 */ /* 0x000fe20000000000 */
[----:B------:R-:W-:Y:S01]  /*0320*/  ULDC.64 UR12, c[0x0][0x290] ;  /* 0x0000a400000c7ab9 */ /* 0x000fe20000000a00 */
[----:B------:R-:W-:Y:S01]  /*0330*/  LOP3.LUT P6, RZ, R4, 0x4, RZ, 0xc0, !PT ;  /* 0x0000000404ff7812 */ /* 0x000fe200078cc0ff */
[----:B------:R-:W-:Y:S01]  /*0340*/  ULDC.64 UR10, c[0x0][0x298] ;  /* 0x0000a600000a7ab9 */ /* 0x000fe20000000a00 */
[----:B------:R-:W-:Y:S02]  /*0350*/  ISETP.GE.AND P1, PT, R39, RZ, PT ;  /* 0x000000ff2700720c */ /* 0x000fe40003f26270 */
[C---:B------:R-:W-:Y:S02]  /*0360*/  IADD3 R29, R2.reuse, 0x8, RZ ;  /* 0x00000008021d7810 */ /* 0x040fe40007ffe0ff */
[C---:B------:R-:W-:Y:S02]  /*0370*/  IADD3 R27, R2.reuse, 0x10, RZ ;  /* 0x00000010021b7810 */ /* 0x040fe40007ffe0ff */
[----:B------:R-:W-:-:S02]  /*0380*/  IADD3 R15, R2, 0x30, RZ ;  /* 0x00000030020f7810 */ /* 0x000fc40007ffe0ff */
[C---:B------:R-:W-:Y:S02]  /*0390*/  IADD3 R23, R2.reuse, 0x18, RZ ;  /* 0x0000001802177810 */ /* 0x040fe40007ffe0ff */
[C---:B------:R-:W-:Y:S01]  /*03a0*/  IADD3 R19, R2.reuse, 0x20, RZ ;  /* 0x0000002002137810 */ /* 0x040fe20007ffe0ff */
[----:B------:R-:W2:Y:S01]  /*03b0*/  @P6 LDC.64 R12, c[0x0][0x288] ;  /* 0x0000a200ff0c6b82 */ /* 0x000ea20000000a00 */
[----:B------:R-:W-:Y:S02]  /*03c0*/  ISETP.GE.U32.AND P5, PT, R29, UR12, PT ;  /* 0x0000000c1d007c0c */ /* 0x000fe4000bfa6070 */
[----:B------:R-:W-:Y:S02]  /*03d0*/  IADD3 R51, R2, 0x38, RZ ;  /* 0x0000003802337810 */ /* 0x000fe40007ffe0ff */
[----:B------:R-:W-:Y:S02]  /*03e0*/  MOV R56, RZ ;  /* 0x000000ff00387202 */ /* 0x000fe40000000f00 */
[----:B------:R-:W-:Y:S01]  /*03f0*/  MOV R48, RZ ;  /* 0x000000ff00307202 */ /* 0x000fe20000000f00 */
[----:B------:R-:W3:Y:S01]  /*0400*/  @P6 LDC.64 R44, c[0x0][0x230] ;  /* 0x00008c00ff2c6b82 */ /* 0x000ee20000000a00 */
[----:B-1----:R-:W-:-:S02]  /*0410*/  IABS R8, R10 ;  /* 0x0000000a00087213 */ /* 0x002fc40000000000 */
[----:B------:R-:W-:Y:S02]  /*0420*/  CS2R R54, SRZ ;  /* 0x0000000000367805 */ /* 0x000fe4000001ff00 */
[----:B------:R-:W-:Y:S01]  /*0430*/  SHF.R.S32.HI R31, RZ, 0x1f, R29 ;  /* 0x0000001fff1f7819 */ /* 0x000fe2000001141d */
[----:B------:R-:W-:Y:S01]  /*0440*/  ULDC.U8 UR5, c[0x0][0x2a4] ;  /* 0x0000a90000057ab9 */ /* 0x000fe20000000000 */
[----:B0-----:R-:W1:Y:S01]  /*0450*/  I2F.RP R5, R8 ;  /* 0x0000000800057306 */ /* 0x001e620000209400 */
[----:B------:R-:W-:Y:S02]  /*0460*/  SHF.R.S32.HI R21, RZ, 0x1f, R27 ;  /* 0x0000001fff157819 */ /* 0x000fe4000001141b */
[----:B------:R-:W-:Y:S01]  /*0470*/  SHF.R.S32.HI R25, RZ, 0x1f, R23 ;  /* 0x0000001fff197819 */ /* 0x000fe20000011417 */
[----:B------:R-:W4:Y:S01]  /*0480*/  @P6 LDC.64 R42, c[0x0][0x228] ;  /* 0x00008a00ff2a6b82 */ /* 0x000f220000000a00 */
[----:B------:R-:W-:Y:S02]  /*0490*/  SHF.R.S32.HI R47, RZ, 0x1f, R51 ;  /* 0x0000001fff2f7819 */ /* 0x000fe40000011433 */
[----:B------:R-:W-:Y:S01]  /*04a0*/  LOP3.LUT R4, R4, 0xfffffffd, RZ, 0xc0, !PT ;  /* 0xfffffffd04047812 */ /* 0x000fe200078ec0ff */
[----:B-1----:R-:W1:Y:S02]  /*04b0*/  MUFU.RCP R5, R5 ;  /* 0x0000000500057308 */ /* 0x002e640000001000 */
[----:B-1----:R-:W-:-:S06]  /*04c0*/  IADD3 R6, R5, 0xffffffe, RZ ;  /* 0x0ffffffe05067810 */ /* 0x002fcc0007ffe0ff */
[----:B------:R1:W0:Y:S02]  /*04d0*/  F2I.FTZ.U32.TRUNC.NTZ R7, R6 ;  /* 0x0000000600077305 */ /* 0x000224000021f000 */
[----:B-1----:R-:W-:Y:S02]  /*04e0*/  MOV R6, RZ ;  /* 0x000000ff00067202 */ /* 0x002fe40000000f00 */
[----:B0-----:R-:W-:-:S05]  /*04f0*/  IADD3 R9, RZ, -R7, RZ ;  /* 0x80000007ff097210 */ /* 0x001fca0007ffe0ff */
[----:B------:R-:W-:-:S04]  /*0500*/  IMAD R9, R9, R8, RZ ;  /* 0x0000000809097224 */ /* 0x000fc800078e02ff */
[----:B------:R-:W-:Y:S01]  /*0510*/  IMAD.HI.U32 R7, R7, R9, R6 ;  /* 0x0000000907077227 */ /* 0x000fe200078e0006 */
[----:B------:R-:W-:-:S05]  /*0520*/  MOV R9, R11 ;  /* 0x0000000b00097202 */ /* 0x000fca0000000f00 */
[----:B------:R-:W-:-:S05]  /*0530*/  IMAD.HI.U32 R7, R7, R9, RZ ;  /* 0x0000000907077227 */ /* 0x000fca00078e00ff */
[----:B------:R-:W-:-:S05]  /*0540*/  IADD3 R5, -R7, RZ, RZ ;  /* 0x000000ff07057210 */ /* 0x000fca0007ffe1ff */
[----:B------:R-:W-:Y:S01]  /*0550*/  IMAD R5, R8, R5, R9 ;  /* 0x0000000508057224 */ /* 0x000fe200078e0209 */
[----:B------:R-:W-:-:S04]  /*0560*/  LOP3.LUT R9, R39, R10, RZ, 0x3c, !PT ;  /* 0x0000000a27097212 */ /* 0x000fc800078e3cff */
[----:B------:R-:W-:Y:S02]  /*0570*/  ISETP.GT.U32.AND P4, PT, R8, R5, PT ;  /* 0x000000050800720c */ /* 0x000fe40003f84070 */
[----:B------:R-:W-:-:S11]  /*0580*/  ISETP.GE.AND P2, PT, R9, RZ, PT ;  /* 0x000000ff0900720c */ /* 0x000fd60003f46270 */
[-C--:B------:R-:W-:Y:S02]  /*0590*/  @!P4 IADD3 R5, R5, -R8.reuse, RZ ;  /* 0x800000080505c210 */ /* 0x080fe40007ffe0ff */
[----:B------:R-:W-:Y:S02]  /*05a0*/  @!P4 IADD3 R7, R7, 0x1, RZ ;  /* 0x000000010707c810 */ /* 0x000fe40007ffe0ff */
[CC--:B------:R-:W-:Y:S02]  /*05b0*/  ISETP.GE.U32.AND P3, PT, R5.reuse, R8.reuse, PT ;  /* 0x000000080500720c */ /* 0x0c0fe40003f66070 */
[----:B------:R-:W-:Y:S02]  /*05c0*/  ISETP.GT.U32.AND P0, PT, R8, R5, PT ;  /* 0x000000050800720c */ /* 0x000fe40003f04070 */
[----:B------:R-:W-:Y:S02]  /*05d0*/  IADD3 R6, R5, -R8, RZ ;  /* 0x8000000805067210 */ /* 0x000fe40007ffe0ff */
[----:B------:R-:W-:-:S02]  /*05e0*/  SHF.L.U32 R8, R38, 0x1, RZ ;  /* 0x0000000126087819 */ /* 0x000fc400000006ff */
[----:B------:R-:W-:Y:S02]  /*05f0*/  SEL R5, R6, R5, !P0 ;  /* 0x0000000506057207 */ /* 0x000fe40004000000 */
[----:B------:R-:W-:Y:S02]  /*0600*/  LOP3.LUT R6, RZ, R10, RZ, 0x33, !PT ;  /* 0x0000000aff067212 */ /* 0x000fe400078e33ff */
[----:B------:R-:W-:Y:S02]  /*0610*/  ISETP.GT.U32.AND P0, PT, R38, 0x1ff, PT ;  /* 0x000001ff2600780c */ /* 0x000fe40003f04070 */
[----:B------:R-:W-:Y:S02]  /*0620*/  @P3 IADD3 R7, R7, 0x1, RZ ;  /* 0x0000000107073810 */ /* 0x000fe40007ffe0ff */
[----:B------:R-:W-:Y:S02]  /*0630*/  ISETP.NE.AND P3, PT, R10, RZ, PT ;  /* 0x000000ff0a00720c */ /* 0x000fe40003f65270 */
[----:B------:R-:W-:-:S02]  /*0640*/  @!P2 IADD3 R7, -R7, RZ, RZ ;  /* 0x000000ff0707a210 */ /* 0x000fc40007ffe1ff */
[----:B------:R-:W-:Y:S02]  /*0650*/  @!P1 IADD3 R5, -R5, RZ, RZ ;  /* 0x000000ff05059210 */ /* 0x000fe40007ffe1ff */
[----:B------:R-:W-:Y:S02]  /*0660*/  SEL R7, R6, R7, !P3 ;  /* 0x0000000706077207 */ /* 0x000fe40005800000 */
[----:B------:R-:W-:Y:S02]  /*0670*/  ISETP.GE.OR.EX P5, PT, R31, UR13, P0, P5 ;  /* 0x0000000d1f007c0c */ /* 0x000fe400087a6750 */
[----:B------:R-:W-:Y:S02]  /*0680*/  LOP3.LUT R17, R8, 0x7e, RZ, 0xc0, !PT ;  /* 0x0000007e08117812 */ /* 0x000fe400078ec0ff */
[----:B------:R-:W-:Y:S02]  /*0690*/  SEL R52, R6, R5, !P3 ;  /* 0x0000000506347207 */ /* 0x000fe40005800000 */
[----:B------:R-:W-:-:S02]  /*06a0*/  SHF.R.S32.HI R5, RZ, 0x1f, R7 ;  /* 0x0000001fff057819 */ /* 0x000fc40000011407 */
[----:B------:R-:W-:Y:S02]  /*06b0*/  LEA R16, R52, R17, 0x7 ;  /* 0x0000001134107211 */ /* 0x000fe400078e38ff */
[----:B------:R-:W-:Y:S01]  /*06c0*/  ISETP.GE.U32.AND P4, PT, R27, UR12, PT ;  /* 0x0000000c1b007c0c */ /* 0x000fe2000bf86070 */
[----:B------:R-:W-:Y:S01]  /*06d0*/  IMAD R6, R5, UR10, RZ ;  /* 0x0000000a05067c24 */ /* 0x000fe2000f8e02ff */
[----:B------:R-:W-:Y:S01]  /*06e0*/  SHF.R.S32.HI R17, RZ, 0x1f, R16 ;  /* 0x0000001fff117819 */ /* 0x000fe20000011410 */
[----:B------:R-:W0:Y:S01]  /*06f0*/  @!P5 LDC.64 R10, c[0x0][0x288] ;  /* 0x0000a200ff0adb82 */ /* 0x000e220000000a00 */
[----:B------:R-:W-:Y:S01]  /*0700*/  SHF.R.S32.HI R5, RZ, 0x1f, R15 ;  /* 0x0000001fff057819 */ /* 0x000fe2000001140f */
[----:B------:R-:W-:Y:S01]  /*0710*/  IMAD R9, R7, UR11, R6 ;  /* 0x0000000b07097c24 */ /* 0x000fe2000f8e0206 */
[----:B------:R-:W-:Y:S01]  /*0720*/  ISETP.GE.OR.EX P4, PT, R21, UR13, P0, P4 ;  /* 0x0000000d15007c0c */ /* 0x000fe20008786740 */
[----:B------:R-:W-:Y:S01]  /*0730*/  IMAD.WIDE.U32 R6, R7, UR10, R16 ;  /* 0x0000000a07067c25 */ /* 0x000fe2000f8e0010 */
[----:B------:R-:W-:-:S02]  /*0740*/  ISETP.GE.U32.AND P3, PT, R23, UR12, PT ;  /* 0x0000000c17007c0c */ /* 0x000fc4000bf66070 */
[----:B------:R-:W-:Y:S01]  /*0750*/  ISETP.GE.U32.AND P2, PT, R19, UR12, PT ;  /* 0x0000000c13007c0c */ /* 0x000fe2000bf46070 */
[----:B--2---:R-:W-:Y:S01]  /*0760*/  @P6 IMAD R8, R5, R12, RZ ;  /* 0x0000000c05086224 */ /* 0x004fe200078e02ff */
[----:B------:R-:W-:Y:S01]  /*0770*/  IADD3 R9, R7, R9, RZ ;  /* 0x0000000907097210 */ /* 0x000fe20007ffe0ff */
[----:B------:R-:W1:Y:S01]  /*0780*/  @!P5 LDC.64 R36, c[0x0][0x230] ;  /* 0x00008c00ff24db82 */ /* 0x000e620000000a00 */
[----:B------:R-:W-:Y:S01]  /*0790*/  ISETP.GE.OR.EX P3, PT, R25, UR13, P0, P3 ;  /* 0x0000000d19007c0c */ /* 0x000fe20008766730 */
[----:B------:R-:W-:Y:S01]  /*07a0*/  @P6 IMAD R5, R15, R13, R8 ;  /* 0x0000000d0f056224 */ /* 0x000fe200078e0208 */
[----:B------:R-:W-:Y:S02]  /*07b0*/  @P6 MOV R8, R6 ;  /* 0x0000000600086202 */ /* 0x000fe40000000f00 */
[----:B------:R-:W-:-:S03]  /*07c0*/  P2R R49, PR, RZ, 0x20 ;  /* 0x00000020ff317803 */ /* 0x000fc60000000000 */
[----:B------:R-:W-:Y:S01]  /*07d0*/  @P6 IMAD.WIDE.U32 R12, R15, R12, R8 ;  /* 0x0000000c0f0c6225 */ /* 0x000fe200078e0008 */
[----:B------:R-:W2:Y:S04]  /*07e0*/  @!P5 LDC.64 R34, c[0x0][0x228] ;  /* 0x00008a00ff22db82 */ /* 0x000ea80000000a00 */
[----:B------:R-:W-:Y:S01]  /*07f0*/  @P6 IADD3 R5, R13, R5, RZ ;  /* 0x000000050d056210 */ /* 0x000fe20007ffe0ff */
[----:B0-----:R-:W-:Y:S01]  /*0800*/  @!P5 IMAD R20, R31, R10, RZ ;  /* 0x0000000a1f14d224 */ /* 0x001fe200078e02ff */
[C---:B------:R-:W-:Y:S02]  /*0810*/  @P6 SHF.L.U32 R31, R12.reuse, 0x1, RZ ;  /* 0x000000010c1f6819 */ /* 0x040fe400000006ff */
[----:B------:R-:W0:Y:S01]  /*0820*/  @!P4 LDC.64 R14, c[0x0][0x288] ;  /* 0x0000a200ff0ecb82 */ /* 0x000e220000000a00 */
[----:B------:R-:W-:Y:S01]  /*0830*/  @P6 SHF.L.U64.HI R18, R12, 0x1, R5 ;  /* 0x000000010c126819 */ /* 0x000fe20000010205 */
[----:B------:R-:W-:Y:S01]  /*0840*/  @!P5 IMAD R33, R29, R11, R20 ;  /* 0x0000000b1d21d224 */ /* 0x000fe200078e0214 */
[----:B------:R-:W-:-:S02]  /*0850*/  @!P5 MOV R12, R6 ;  /* 0x00000006000cd202 */ /* 0x000fc40000000f00 */
[----:B------:R-:W-:Y:S02]  /*0860*/  @!P5 MOV R13, R9 ;  /* 0x00000009000dd202 */ /* 0x000fe40000000f00 */
[----:B------:R-:W-:Y:S02]  /*0870*/  SHF.R.S32.HI R5, RZ, 0x1f, R19 ;  /* 0x0000001fff057819 */ /* 0x000fe40000011413 */
[----:B---3--:R-:W-:Y:S01]  /*0880*/  @P6 IADD3 R44, P1, R31, R44, RZ ;  /* 0x0000002c1f2c6210 */ /* 0x008fe20007f3e0ff */
[----:B------:R-:W-:Y:S01]  /*0890*/  @!P5 IMAD.WIDE.U32 R10, R29, R10, R12 ;  /* 0x0000000a1d0ad225 */ /* 0x000fe200078e000c */
[----:B------:R-:W-:Y:S01]  /*08a0*/  ISETP.GE.OR.EX P2, PT, R5, UR13, P0, P2 ;  /* 0x0000000d05007c0c */ /* 0x000fe20008746720 */
[----:B------:R-:W3:Y:S01]  /*08b0*/  @!P3 LDC.64 R12, c[0x0][0x288] ;  /* 0x0000a200ff0cbb82 */ /* 0x000ee20000000a00 */
[----:B------:R-:W-:Y:S02]  /*08c0*/  @P6 IADD3.X R45, R18, R45, RZ, P1, !PT ;  /* 0x0000002d122d6210 */ /* 0x000fe40000ffe4ff */
[----:B----4-:R-:W-:-:S02]  /*08d0*/  @P6 IADD3 R42, P1, R31, R42, RZ ;  /* 0x0000002a1f2a6210 */ /* 0x010fc40007f3e0ff */
[----:B------:R-:W-:Y:S02]  /*08e0*/  @!P5 IADD3 R11, R11, R33, RZ ;  /* 0x000000210b0bd210 */ /* 0x000fe40007ffe0ff */
[----:B------:R-:W-:Y:S01]  /*08f0*/  @!P5 SHF.L.U32 R29, R10, 0x1, RZ ;  /* 0x000000010a1dd819 */ /* 0x000fe200000006ff */
[----:B------:R-:W4:Y:S01]  /*0900*/  @!P4 LDC.64 R32, c[0x0][0x230] ;  /* 0x00008c00ff20cb82 */ /* 0x000f220000000a00 */
[----:B------:R-:W-:Y:S02]  /*0910*/  @P6 IADD3.X R43, R18, R43, RZ, P1, !PT ;  /* 0x0000002b122b6210 */ /* 0x000fe40000ffe4ff */
[----:B------:R-:W-:Y:S01]  /*0920*/  @!P5 SHF.L.U64.HI R18, R10, 0x1, R11 ;  /* 0x000000010a12d819 */ /* 0x000fe2000001020b */
[----:B0-----:R-:W-:Y:S01]  /*0930*/  @!P4 IMAD R20, R21, R14, RZ ;  /* 0x0000000e1514c224 */ /* 0x001fe200078e02ff */
[----:B------:R-:W-:Y:S02]  /*0940*/  @!P4 MOV R21, R9 ;  /* 0x000000090015c202 */ /* 0x000fe40000000f00 */
[----:B-1----:R-:W-:Y:S01]  /*0950*/  @!P5 IADD3 R36, P1, R29, R36, RZ ;  /* 0x000000241d24d210 */ /* 0x002fe20007f3e0ff */
[----:B------:R-:W-:Y:S01]  /*0960*/  @!P4 IMAD R41, R27, R15, R20 ;  /* 0x0000000f1b29c224 */ /* 0x000fe200078e0214 */
[----:B------:R-:W-:Y:S01]  /*0970*/  @!P4 MOV R20, R6 ;  /* 0x000000060014c202 */ /* 0x000fe20000000f00 */
[----:B------:R-:W0:Y:S01]  /*0980*/  @!P4 LDC.64 R30, c[0x0][0x228] ;  /* 0x00008a00ff1ecb82 */ /* 0x000e220000000a00 */
[----:B------:R-:W-:-:S02]  /*0990*/  @!P5 IADD3.X R37, R18, R37, RZ, P1, !PT ;  /* 0x000000251225d210 */ /* 0x000fc40000ffe4ff */
[----:B--2---:R-:W-:Y:S01]  /*09a0*/  @!P5 IADD3 R34, P1, R29, R34, RZ ;  /* 0x000000221d22d210 */ /* 0x004fe20007f3e0ff */
[----:B------:R-:W-:-:S03]  /*09b0*/  @!P4 IMAD.WIDE.U32 R14, R27, R14, R20 ;  /* 0x0000000e1b0ec225 */ /* 0x000fc600078e0014 */
[----:B------:R-:W-:Y:S01]  /*09c0*/  @!P5 IADD3.X R35, R18, R35, RZ, P1, !PT ;  /* 0x000000231223d210 */ /* 0x000fe20000ffe4ff */
[----:B------:R-:W1:Y:S01]  /*09d0*/  @!P2 LDC.64 R10, c[0x0][0x288] ;  /* 0x0000a200ff0aab82 */ /* 0x000e620000000a00 */
[----:B------:R-:W-:Y:S01]  /*09e0*/  @!P4 IADD3 R15, R15, R41, RZ ;  /* 0x000000290f0fc210 */ /* 0x000fe20007ffe0ff */
[----:B---3--:R-:W-:Y:S01]  /*09f0*/  @!P3 IMAD R20, R25, R12, RZ ;  /* 0x0000000c1914b224 */ /* 0x008fe200078e02ff */
[C---:B------:R-:W-:Y:S02]  /*0a00*/  @!P4 SHF.L.U32 R21, R14.reuse, 0x1, RZ ;  /* 0x000000010e15c819 */ /* 0x040fe400000006ff */
[----:B------:R-:W-:Y:S01]  /*0a10*/  @!P4 SHF.L.U64.HI R18, R14, 0x1, R15 ;  /* 0x000000010e12c819 */ /* 0x000fe2000001020f */
[----:B------:R-:W-:Y:S01]  /*0a20*/  @!P3 IMAD R41, R23, R13, R20 ;  /* 0x0000000d1729b224 */ /* 0x000fe200078e0214 */
[----:B------:R-:W-:Y:S01]  /*0a30*/  @!P3 MOV R14, R6 ;  /* 0x00000006000eb202 */ /* 0x000fe20000000f00 */
[----:B------:R-:W2:Y:S01]  /*0a40*/  @!P3 LDC.64 R28, c[0x0][0x230] ;  /* 0x00008c00ff1cbb82 */ /* 0x000ea20000000a00 */
[----:B------:R-:W-:-:S02]  /*0a50*/  @!P3 MOV R15, R9 ;  /* 0x00000009000fb202 */ /* 0x000fc40000000f00 */
[----:B----4-:R-:W-:Y:S01]  /*0a60*/  @!P4 IADD3 R32, P1, R21, R32, RZ ;  /* 0x000000201520c210 */ /* 0x010fe20007f3e0ff */
[----:B------:R-:W-:-:S03]  /*0a70*/  @!P3 IMAD.WIDE.U32 R12, R23, R12, R14 ;  /* 0x0000000c170cb225 */ /* 0x000fc600078e000e */
[----:B------:R-:W-:Y:S01]  /*0a80*/  @!P4 IADD3.X R33, R18, R33, RZ, P1, !PT ;  /* 0x000000211221c210 */ /* 0x000fe20000ffe4ff */
[----:B------:R-:W3:Y:S01]  /*0a90*/  @!P3 LDC.64 R26, c[0x0][0x228] ;  /* 0x00008a00ff1abb82 */ /* 0x000ee20000000a00 */
[----:B0-----:R-:W-:Y:S02]  /*0aa0*/  @!P4 IADD3 R30, P1, R21, R30, RZ ;  /* 0x0000001e151ec210 */ /* 0x001fe40007f3e0ff */
[----:B------:R-:W-:Y:S02]  /*0ab0*/  @!P3 IADD3 R13, R13, R41, RZ ;  /* 0x000000290d0db210 */ /* 0x000fe40007ffe0ff */
[C---:B------:R-:W-:Y:S02]  /*0ac0*/  @!P3 SHF.L.U32 R15, R12.reuse, 0x1, RZ ;  /* 0x000000010c0fb819 */ /* 0x040fe400000006ff */
[----:B------:R-:W-:Y:S01]  /*0ad0*/  @!P3 SHF.L.U64.HI R14, R12, 0x1, R13 ;  /* 0x000000010c0eb819 */ /* 0x000fe2000001020d */
[----:B------:R-:W0:Y:S01]  /*0ae0*/  @!P2 LDC.64 R24, c[0x0][0x230] ;  /* 0x00008c00ff18ab82 */ /* 0x000e220000000a00 */
[----:B------:R-:W-:Y:S01]  /*0af0*/  @!P2 MOV R12, R6 ;  /* 0x00000006000ca202 */ /* 0x000fe20000000f00 */
[----:B-1----:R-:W-:Y:S01]  /*0b00*/  @!P2 IMAD R20, R5, R10, RZ ;  /* 0x0000000a0514a224 */ /* 0x002fe200078e02ff */
[----:B------:R-:W-:-:S02]  /*0b10*/  @!P2 MOV R13, R9 ;  /* 0x00000009000da202 */ /* 0x000fc40000000f00 */
[----:B------:R-:W-:Y:S01]  /*0b20*/  @!P4 IADD3.X R31, R18, R31, RZ, P1, !PT ;  /* 0x0000001f121fc210 */ /* 0x000fe20000ffe4ff */
[----:B------:R-:W-:Y:S01]  /*0b30*/  @!P2 IMAD R11, R19, R11, R20 ;  /* 0x0000000b130ba224 */ /* 0x000fe200078e0214 */
[----:B------:R-:W-:Y:S01]  /*0b40*/  P2R R5, PR, RZ, 0x10 ;  /* 0x00000010ff057803 */ /* 0x000fe20000000000 */
[----:B------:R-:W1:Y:S01]  /*0b50*/  @!P2 LDC.64 R22, c[0x0][0x228] ;  /* 0x00008a00ff16ab82 */ /* 0x000e620000000a00 */
[----:B--2---:R-:W-:Y:S01]  /*0b60*/  @!P3 IADD3 R28, P1, R15, R28, RZ ;  /* 0x0000001c0f1cb210 */ /* 0x004fe20007f3e0ff */
[----:B------:R-:W-:Y:S01]  /*0b70*/  @!P2 IMAD.WIDE.U32 R12, R19, R10, R12 ;  /* 0x0000000a130ca225 */ /* 0x000fe200078e000c */
[----:B------:R-:W-:Y:S02]  /*0b80*/  SHF.R.S32.HI R19, RZ, 0x1f, R2 ;  /* 0x0000001fff137819 */ /* 0x000fe40000011402 */
[----:B------:R-:W-:Y:S02]  /*0b90*/  @!P3 IADD3.X R29, R14, R29, RZ, P1, !PT ;  /* 0x0000001d0e1db210 */ /* 0x000fe40000ffe4ff */
[----:B------:R-:W-:-:S02]  /*0ba0*/  @!P2 IADD3 R13, R13, R11, RZ ;  /* 0x0000000b0d0da210 */ /* 0x000fc40007ffe0ff */
[----:B---3--:R-:W-:Y:S02]  /*0bb0*/  @!P3 IADD3 R26, P1, R15, R26, RZ ;  /* 0x0000001a0f1ab210 */ /* 0x008fe40007f3e0ff */
[----:B------:R-:W-:Y:S02]  /*0bc0*/  @!P2 SHF.L.U32 R11, R12, 0x1, RZ ;  /* 0x000000010c0ba819 */ /* 0x000fe400000006ff */
[----:B------:R-:W-:Y:S02]  /*0bd0*/  @!P3 IADD3.X R27, R14, R27, RZ, P1, !PT ;  /* 0x0000001b0e1bb210 */ /* 0x000fe40000ffe4ff */
[----:B------:R-:W-:Y:S02]  /*0be0*/  @!P2 SHF.L.U64.HI R12, R12, 0x1, R13 ;  /* 0x000000010c0ca819 */ /* 0x000fe4000001020d */
[----:B0-----:R-:W-:Y:S02]  /*0bf0*/  @!P2 IADD3 R24, P1, R11, R24, RZ ;  /* 0x000000180b18a210 */ /* 0x001fe40007f3e0ff */
[----:B------:R-:W-:-:S02]  /*0c00*/  IADD3 R15, R2, 0x28, RZ ;  /* 0x00000028020f7810 */ /* 0x000fc40007ffe0ff */
[----:B------:R-:W-:Y:S02]  /*0c10*/  @!P2 IADD3.X R25, R12, R25, RZ, P1, !PT ;  /* 0x000000190c19a210 */ /* 0x000fe40000ffe4ff */
[----:B------:R-:W-:Y:S02]  /*0c20*/  SHF.R.S32.HI R13, RZ, 0x1f, R15 ;  /* 0x0000001fff0d7819 */ /* 0x000fe4000001140f */
[----:B-1----:R-:W-:-:S04]  /*0c30*/  @!P2 IADD3 R22, P1, R11, R22, RZ ;  /* 0x000000160b16a210 */ /* 0x002fc80007f3e0ff */
        /* <DEDUP_REMOVED lines=39> */
[----:B------:R-:W-:-:S07]  /*0eb0*/  ISETP.LT.U32.AND P6, PT, R38, 0x200, !P6 ;  /* 0x000002002600780c */ /* 0x000fce00077c1070 */
[----:B------:R-:W5:Y:S06]  /*0ec0*/  @P5 LDG.E R48, desc[UR8][R42.64] ;  /* 0x000000082a305981 */ /* 0x000f6c000c1e1900 */
[----:B------:R-:W0:Y:S08]  /*0ed0*/  @P6 LDC.64 R40, c[0x0][0x288] ;  /* 0x0000a200ff286b82 */ /* 0x000e300000000a00 */
[----:B------:R-:W1:Y:S01]  /*0ee0*/  @P6 LDC.64 R10, c[0x0][0x230] ;  /* 0x00008c00ff0a6b82 */ /* 0x000e620000000a00 */
        /* <DEDUP_REMOVED lines=11> */
[----:B0-----:R-:W-:-:S04]  /*0fa0*/  @P6 IADD3 R40, P4, R47, R40, RZ ;  /* 0x000000282f286210 */ /* 0x001fc80007f9e0ff */
[----:B------:R-:W-:Y:S02]  /*0fb0*/  @P6 IADD3.X R41, R46, R41, RZ, P4, !PT ;  /* 0x000000292e296210 */ /* 0x000fe400027fe4ff */
[----:B------:R-:W-:Y:S02]  /*0fc0*/  CS2R R46, SRZ ;  /* 0x00000000002e7805 */ /* 0x000fe4000001ff00 */
[----:B------:R-:W-:Y:S01]  /*0fd0*/  ISETP.NE.AND P4, PT, R5, RZ, PT ;  /* 0x000000ff0500720c */ /* 0x000fe20003f85270 */
[----:B------:R-:W5:Y:S04]  /*0fe0*/  @P6 LDG.E R56, desc[UR8][R40.64] ;  /* 0x0000000828386981 */ /* 0x000f68000c1e1900 */
[----:B------:R0:W5:Y:S02]  /*0ff0*/  @P6 LDG.E R47, desc[UR8][R10.64] ;  /* 0x000000080a2f6981 */ /* 0x000164000c1e1900 */
[----:B0-----:R-:W0:Y:S02]  /*1000*/  LDC.64 R10, c[0x0][0x248] ;  /* 0x00009200ff0a7b82 */ /* 0x001e240000000a00 */
[----:B0-----:R-:W-:-:S06]  /*1010*/  IMAD.WIDE R10, R39, 0x8, R10 ;  /* 0x00000008270a7825 */ /* 0x001fcc00078e020a */
[----:B------:R-:W2:Y:S01]  /*1020*/  LDG.E.64 R10, desc[UR8][R10.64] ;  /* 0x000000080a0a7981 */ /* 0x000ea2000c1e1b00 */
[----:B------:R-:W-:-:S06]  /*1030*/  CS2R R40, SRZ ;  /* 0x0000000000287805 */ /* 0x000fcc000001ff00 */
[----:B------:R0:W5:Y:S01]  /*1040*/  @P5 LDG.E R40, desc[UR8][R44.64] ;  /* 0x000000082c285981 */ /* 0x000162000c1e1900 */
[----:B------:R-:W-:Y:S02]  /*1050*/  ISETP.NE.AND P5, PT, R49, RZ, PT ;  /* 0x000000ff3100720c */ /* 0x000fe40003fa5270 */
[----:B------:R-:W-:Y:S02]  /*1060*/  CS2R R42, SRZ ;  /* 0x00000000002a7805 */ /* 0x000fe4000001ff00 */
[----:B------:R-:W-:Y:S01]  /*1070*/  MOV R53, RZ ;  /* 0x000000ff00357202 */ /* 0x000fe20000000f00 */
[----:B------:R-:W5:Y:S04]  /*1080*/  @!P2 LDG.E R41, desc[UR8][R24.64] ;  /* 0x000000081829a981 */ /* 0x000f68000c1e1900 */
[----:B------:R-:W5:Y:S01]  /*1090*/  @!P4 LDG.E R43, desc[UR8][R32.64] ;  /* 0x00000008202bc981 */ /* 0x000f62000c1e1900 */
[----:B0-----:R-:W-:-:S03]  /*10a0*/  CS2R R44, SRZ ;  /* 0x00000000002c7805 */ /* 0x001fc6000001ff00 */
[----:B------:R-:W5:Y:S04]  /*10b0*/  @!P4 LDG.E R53, desc[UR8][R30.64] ;  /* 0x000000081e35c981 */ /* 0x000f68000c1e1900 */
[----:B------:R-:W5:Y:S04]  /*10c0*/  @!P5 LDG.E R46, desc[UR8][R36.64] ;  /* 0x00000008242ed981 */ /* 0x000f68000c1e1900 */
[----:B------:R-:W5:Y:S04]  /*10d0*/  @!P5 LDG.E R54, desc[UR8][R34.64] ;  /* 0x000000082236d981 */ /* 0x000f68000c1e1900 */
[----:B------:R-:W5:Y:S04]  /*10e0*/  @!P3 LDG.E R44, desc[UR8][R28.64] ;  /* 0x000000081c2cb981 */ /* 0x000f68000c1e1900 */
[----:B------:R-:W5:Y:S01]  /*10f0*/  @!P1 LDG.E R42, desc[UR8][R20.64] ;  /* 0x00000008142a9981 */ /* 0x000f62000c1e1900 */
[----:B--2---:R-:W-:-:S05]  /*1100*/  FFMA.FTZ R5, -R10, R10, R11 ;  /* 0x0000000a0a057223 */ /* 0x004fca000001010b */
[----:B------:R-:W-:-:S13]  /*1110*/  FSETP.GTU.FTZ.AND P6, PT, R5, RZ, PT ;  /* 0x000000ff0500720b */ /* 0x000fda0003fdc000 */
[----:B------:R-:W0:Y:S02]  /*1120*/  @P6 LDC R50, c[0x0][0x250] ;  /* 0x00009400ff326b82 */ /* 0x000e240000000800 */
[----:B0-----:R-:W-:Y:S01]  /*1130*/  @P6 FADD.FTZ R50, R5, R50 ;  /* 0x0000003205326221 */ /* 0x001fe20000010000 */
[----:B------:R-:W-:-:S06]  /*1140*/  MOV R5, 0x3f800000 ;  /* 0x3f80000000057802 */ /* 0x000fcc0000000f00 */
[----:B------:R0:W1:Y:S01]  /*1150*/  @P6 MUFU.RSQ R5, R50 ;  /* 0x0000003200056308 */ /* 0x0000620000001400 */
[----:B------:R-:W-:Y:S02]  /*1160*/  LOP3.LUT P6, RZ, R4, 0x2, RZ, 0xc0, !PT ;  /* 0x0000000204ff7812 */ /* 0x000fe400078cc0ff */
[----:B0-----:R-:W-:-:S11]  /*1170*/  CS2R R50, SRZ ;  /* 0x0000000000327805 */ /* 0x001fd6000001ff00 */
[----:B------:R-:W5:Y:S04]  /*1180*/  @!P6 LDG.E R55, desc[UR8][R18.64] ;  /* 0x000000081237e981 */ /* 0x000f68000c1e1900 */
[----:B------:R-:W5:Y:S04]  /*1190*/  @!P3 LDG.E R51, desc[UR8][R26.64] ;  /* 0x000000081a33b981 */ /* 0x000f68000c1e1900 */
[----:B------:R-:W5:Y:S01]  /*11a0*/  @!P2 LDG.E R50, desc[UR8][R22.64] ;  /* 0x000000081632a981 */ /* 0x000f62000c1e1900 */
[----:B------:R-:W-:Y:S01]  /*11b0*/  MOV R49, RZ ;  /* 0x000000ff00317202 */ /* 0x000fe20000000f00 */
[----:B------:R-:W-:Y:S02]  /*11c0*/  BSSY B0, `(.L_x_1193) ;  /* 0x0000011000007945 */ /* 0x000fe40003800000 */
[----:B------:R0:W5:Y:S04]  /*11d0*/  @!P6 LDG.E R45, desc[UR8][R14.64] ;  /* 0x000000080e2de981 */ /* 0x000168000c1e1900 */
[----:B------:R2:W5:Y:S01]  /*11e0*/  @!P1 LDG.E R49, desc[UR8][R12.64] ;  /* 0x000000080c319981 */ /* 0x000562000c1e1900 */
[----:B0-----:R-:W-:-:S02]  /*11f0*/  CS2R R14, SRZ ;  /* 0x00000000000e7805 */ /* 0x001fc4000001ff00 */
[----:B--2---:R-:W-:Y:S01]  /*1200*/  CS2R R12, SRZ ;  /* 0x00000000000c7805 */ /* 0x004fe2000001ff00 */
[----:B-1----:R-:W-:Y:S06]  /*1210*/  @P0 BRA `(.L_x_1194) ;  /* 0x00000000002c0947 */ /* 0x002fec0003800000 */
        /* <DEDUP_REMOVED lines=9> */
[----:B------:R-:W-:-:S05]  /*12b0*/  IADD3.X R17, R18, UR11, RZ, P0, !PT ;  /* 0x0000000b12117c10 */ /* 0x000fca00087fe4ff */
[----:B------:R0:W5:Y:S04]  /*12c0*/  LDG.E.64 R12, desc[UR8][R16.64] ;  /* 0x00000008100c7981 */ /* 0x000168000c1e1b00 */
.L_x_1194:
[----:B------:R-:W-:Y:S05]  /*12d0*/  BSYNC B0 ;  /* 0x0000000000007941 */ /* 0x000fea0003800000 */
.L_x_1193:
[----:B------:R-:W-:Y:S01]  /*12e0*/  ISETP.NE.AND P0, PT, RZ, UR5, PT ;  /* 0x00000005ff007c0c */ /* 0x000fe2000bf05270 */
[--C-:B-----5:R-:W-:Y:S01]  /*12f0*/  HADD2.F32 R11, -RZ, R45.reuse.H0_H0 ;  /* 0x2000002dff0b7230 */ /* 0x120fe20000004100 */
[----:B------:R-:W-:Y:S01]  /*1300*/  LOP3.LUT R4, R4, 0xfffffff7, RZ, 0xc0, !PT ;  /* 0xfffffff704047812 */ /* 0x000fe200078ec0ff */
[----:B------:R-:W-:Y:S02]  /*1310*/  HADD2.F32 R23, -RZ, R45.H1_H1 ;  /* 0x3000002dff177230 */ /* 0x000fe40000004100 */
[--C-:B------:R-:W-:Y:S02]  /*1320*/  HADD2.F32 R25, -RZ, R46.reuse.H0_H0 ;  /* 0x2000002eff197230 */ /* 0x100fe40000004100 */
[C---:B0-----:R-:W-:Y:S01]  /*1330*/  FADD.FTZ R16, -R10.reuse, R11 ;  /* 0x0000000b0a107221 */ /* 0x041fe20000010100 */
[----:B------:R-:W-:Y:S02]  /*1340*/  HADD2.F32 R27, -RZ, R46.H1_H1 ;  /* 0x3000002eff1b7230 */ /* 0x000fe40000004100 */
[----:B------:R-:W-:Y:S01]  /*1350*/  FADD.FTZ R18, -R10, R23 ;  /* 0x000000170a127221 */ /* 0x000fe20000010100 */
[----:B------:R-:W-:-:S02]  /*1360*/  HADD2.F32 R19, -RZ, R54.H0_H0 ;  /* 0x20000036ff137230 */ /* 0x000fc40000004100 */
[-C--:B------:R-:W-:Y:S01]  /*1370*/  FMUL.FTZ R11, R16, R5.reuse ;  /* 0x00000005100b7220 */ /* 0x080fe20000410000 */
[----:B------:R-:W-:Y:S02]  /*1380*/  HADD2.F32 R20, -RZ, R54.H1_H1 ;  /* 0x30000036ff147230 */ /* 0x000fe40000004100 */
[C---:B------:R-:W-:Y:S01]  /*1390*/  FADD.FTZ R24, -R10.reuse, R25 ;  /* 0x000000190a187221 */ /* 0x040fe20000010100 */
[--C-:B------:R-:W-:Y:S02]  /*13a0*/  HADD2.F32 R21, -RZ, R55.reuse.H0_H0 ;  /* 0x20000037ff157230 */ /* 0x100fe40000004100 */
[----:B------:R-:W-:Y:S01]  /*13b0*/  FADD.FTZ R22, -R10, R27 ;  /* 0x0000001b0a167221 */ /* 0x000fe20000010100 */
[----:B------:R-:W-:Y:S02]  /*13c0*/  HADD2.F32 R17, -RZ, R55.H1_H1 ;  /* 0x30000037ff117230 */ /* 0x000fe40000004100 */
[----:B------:R-:W-:Y:S01]  /*13d0*/  FMUL.FTZ R16, R18, R5 ;  /* 0x0000000512107220 */ /* 0x000fe20000410000 */
        /* <DEDUP_REMOVED lines=20> */
.L_x_1195:
[----:B------:R-:W-:Y:S01]  /*1520*/  FMUL.FTZ R18, R21, R12 ;  /* 0x0000000c15127220 */ /* 0x000fe20000410000 */
[----:B------:R-:W-:Y:S01]  /*1530*/  FMUL.FTZ R23, R24, R5 ;  /* 0x0000000518177220 */ /* 0x000fe20000410000 */
[----:B------:R-:W-:Y:S01]  /*1540*/  FFMA.FTZ R24, R11, R21, RZ ;  /* 0x000000150b187223 */ /* 0x000fe200000100ff */
        /* <DEDUP_REMOVED lines=23> */
.L_x_1196:
[----:B------:R-:W-:Y:S01]  /*16c0*/  FADD.FTZ R28, RZ, R21 ;  /* 0x00000015ff1c7221 */ /* 0x000fe20000010000 */
[----:B------:R-:W-:Y:S01]  /*16d0*/  FFMA.FTZ R27, R16, R25, R11 ;  /* 0x00000019101b7223 */ /* 0x000fe2000001000b */
[----:B------:R-:W-:Y:S01]  /*16e0*/  FMUL.FTZ R26, R19, R12 ;  /* 0x0000000c131a7220 */ /* 0x000fe20000410000 */
[C---:B------:R-:W-:Y:S01]  /*16f0*/  FFMA.FTZ R24, R23.reuse, R19, R24 ;  /* 0x0000001317187223 */ /* 0x040fe20000010018 */
[----:B------:R-:W-:Y:S01]  /*1700*/  FADD.FTZ R11, R28, R19 ;  /* 0x000000131c0b7221 */ /* 0x000fe20000010000 */
[--C-:B------:R-:W-:Y:S02]  /*1710*/  HADD2.F32 R19, -RZ, R43.reuse.H0_H0 ;  /* 0x2000002bff137230 */ /* 0x100fe40000004100 */
[----:B------:R-:W-:Y:S01]  /*1720*/  FFMA.FTZ R28, R23, R26, R27 ;  /* 0x0000001a171c7223 */ /* 0x000fe2000001001b */
[----:B------:R-:W-:Y:S01]  /*1730*/  FFMA.FTZ R27, R16, R17, RZ ;  /* 0x00000011101b7223 */ /* 0x000fe200000100ff */
[----:B------:R-:W-:Y:S01]  /*1740*/  FADD.FTZ R29, RZ, R17 ;  /* 0x00000011ff1d7221 */ /* 0x000fe20000010000 */
[----:B------:R-:W-:Y:S01]  /*1750*/  FADD.FTZ R25, R25, R18 ;  /* 0x0000001219197221 */ /* 0x000fe20000010000 */
[----:B------:R-:W-:-:S02]  /*1760*/  HADD2.F32 R21, -RZ, R43.H1_H1 ;  /* 0x3000002bff157230 */ /* 0x000fc40000004100 */
[----:B------:R-:W-:Y:S01]  /*1770*/  FMUL.FTZ R17, R20, R13 ;  /* 0x0000000d14117220 */ /* 0x000fe20000410000 */
[----:B------:R-:W-:Y:S01]  /*1780*/  FFMA.FTZ R27, R22, R20, R27 ;  /* 0x00000014161b7223 */ /* 0x000fe2000001001b */
[----:B------:R-:W-:Y:S01]  /*1790*/  FADD.FTZ R29, R29, R20 ;  /* 0x000000141d1d7221 */ /* 0x000fe20000010000 */
[----:B------:R-:W-:Y:S01]  /*17a0*/  FADD.FTZ R18, R25, R26 ;  /* 0x0000001a19127221 */ /* 0x000fe20000010000 */
[C---:B------:R-:W-:Y:S01]  /*17b0*/  FADD.FTZ R20, -R10.reuse, R19 ;  /* 0x000000130a147221 */ /* 0x040fe20000010100 */
[----:B------:R-:W-:Y:S01]  /*17c0*/  FADD.FTZ R26, -R10, R21 ;  /* 0x000000150a1a7221 */ /* 0x000fe20000010100 */
[----:B------:R-:W-:Y:S01]  /*17d0*/  FFMA.FTZ R22, R22, R17, R28 ;  /* 0x0000001116167223 */ /* 0x000fe2000001001c */
[--C-:B------:R-:W-:Y:S02]  /*17e0*/  HADD2.F32 R19, -RZ, R53.reuse.H0_H0 ;  /* 0x20000035ff137230 */ /* 0x100fe40000004100 */
[----:B------:R-:W-:Y:S01]  /*17f0*/  FMUL.FTZ R21, R20, R5 ;  /* 0x0000000514157220 */ /* 0x000fe20000410000 */
[----:B------:R-:W-:-:S02]  /*1800*/  HADD2.F32 R16, -RZ, R53.H1_H1 ;  /* 0x30000035ff107230 */ /* 0x000fc40000004100 */
        /* <DEDUP_REMOVED lines=20> */
.L_x_1197:
[----:B------:R-:W-:Y:S01]  /*1950*/  FMUL.FTZ R23, R19, R12 ;  /* 0x0000000c13177220 */ /* 0x000fe20000410000 */
[----:B------:R-:W-:Y:S01]  /*1960*/  FADD.FTZ R18, R17, R18 ;  /* 0x0000001211127221 */ /* 0x000fe20000010000 */
[----:B------:R-:W-:Y:S01]  /*1970*/  FADD.FTZ R11, R11, R19 ;  /* 0x000000130b0b7221 */ /* 0x000fe20000010000 */
[C---:B------:R-:W-:Y:S01]  /*1980*/  FFMA.FTZ R17, R21.reuse, R19, R24 ;  /* 0x0000001315117223 */ /* 0x040fe20000010018 */
[----:B------:R-:W-:Y:S01]  /*1990*/  FFMA.FTZ R21, R21, R23, R22 ;  /* 0x0000001715157223 */ /* 0x000fe20000010016 */
[----:B------:R-:W-:Y:S01]  /*19a0*/  FADD.FTZ R19, R18, R23 ;  /* 0x0000001712137221 */ /* 0x000fe20000010000 */
[----:B------:R-:W-:Y:S01]  /*19b0*/  FMUL.FTZ R18, R16, R13 ;  /* 0x0000000d10127220 */ /* 0x000fe20000410000 */
[--C-:B------:R-:W-:Y:S02]  /*19c0*/  HADD2.F32 R23, -RZ, R44.reuse.H0_H0 ;  /* 0x2000002cff177230 */ /* 0x100fe40000004100 */
[----:B------:R-:W-:Y:S01]  /*19d0*/  FFMA.FTZ R27, R20, R16, R27 ;  /* 0x00000010141b7223 */ /* 0x000fe2000001001b */
[----:B------:R-:W-:-:S02]  /*19e0*/  HADD2.F32 R25, -RZ, R44.H1_H1 ;  /* 0x3000002cff197230 */ /* 0x000fc40000004100 */
[----:B------:R-:W-:Y:S01]  /*19f0*/  FFMA.FTZ R24, R20, R18, R21 ;  /* 0x0000001214187223 */ /* 0x000fe20000010015 */
[----:B------:R-:W-:Y:S01]  /*1a00*/  FADD.FTZ R19, R18, R19 ;  /* 0x0000001312137221 */ /* 0x000fe20000010000 */
[C---:B------:R-:W-:Y:S01]  /*1a10*/  FADD.FTZ R18, -R10.reuse, R23 ;  /* 0x000000170a127221 */ /* 0x040fe20000010100 */
[--C-:B------:R-:W-:Y:S02]  /*1a20*/  HADD2.F32 R22, -RZ, R51.reuse.H0_H0 ;  /* 0x20000033ff167230 */ /* 0x100fe40000004100 */
[----:B------:R-:W-:Y:S01]  /*1a30*/  FADD.FTZ R26, -R10, R25 ;  /* 0x000000190a1a7221 */ /* 0x000fe20000010100 */
[----:B------:R-:W-:Y:S02]  /*1a40*/  HADD2.F32 R20, -RZ, R51.H1_H1 ;  /* 0x30000033ff147230 */ /* 0x000fe40000004100 */
        /* <DEDUP_REMOVED lines=21> */
.L_x_1198:
[----:B------:R-:W-:Y:S01]  /*1ba0*/  FMUL.FTZ R26, R22, R12 ;  /* 0x0000000c161a7220 */ /* 0x000fe20000410000 */
[--C-:B------:R-:W-:Y:S02]  /*1bb0*/  HADD2.F32 R25, -RZ, R41.reuse.H0_H0 ;  /* 0x20000029ff197230 */ /* 0x100fe40000004100 */
[----:B------:R-:W-:Y:S01]  /*1bc0*/  FADD.FTZ R29, R29, R16 ;  /* 0x000000101d1d7221 */ /* 0x000fe20000010000 */
[----:B------:R-:W-:Y:S02]  /*1bd0*/  HADD2.F32 R31, -RZ, R41.H1_H1 ;  /* 0x30000029ff1f7230 */ /* 0x000fe40000004100 */
[----:B------:R-:W-:Y:S01]  /*1be0*/  FFMA.FTZ R23, R21, R26, R24 ;  /* 0x0000001a15177223 */ /* 0x000fe20000010018 */
[----:B------:R-:W-:Y:S01]  /*1bf0*/  FADD.FTZ R16, R19, R26 ;  /* 0x0000001a13107221 */ /* 0x000fe20000010000 */
[C---:B------:R-:W-:Y:S01]  /*1c00*/  FADD.FTZ R26, -R10.reuse, R25 ;  /* 0x000000190a1a7221 */ /* 0x040fe20000010100 */
[--C-:B------:R-:W-:Y:S02]  /*1c10*/  HADD2.F32 R25, -RZ, R50.reuse.H0_H0 ;  /* 0x20000032ff197230 */ /* 0x100fe40000004100 */
[----:B------:R-:W-:Y:S01]  /*1c20*/  FADD.FTZ R28, -R10, R31 ;  /* 0x0000001f0a1c7221 */ /* 0x000fe20000010100 */
[----:B------:R-:W-:-:S02]  /*1c30*/  HADD2.F32 R24, -RZ, R50.H1_H1 ;  /* 0x30000032ff187230 */ /* 0x000fc40000004100 */
[----:B------:R-:W-:Y:S01]  /*1c40*/  FMUL.FTZ R19, R26, R5 ;  /* 0x000000051a137220 */ /* 0x000fe20000410000 */
        /* <DEDUP_REMOVED lines=21> */
.L_x_1199:
[----:B------:R-:W-:Y:S01]  /*1da0*/  FFMA.FTZ R32, R18, R31, R23 ;  /* 0x0000001f12207223 */ /* 0x000fe20000010017 */
[----:B------:R-:W-:Y:S01]  /*1db0*/  FMUL.FTZ R30, R25, R12 ;  /* 0x0000000c191e7220 */ /* 0x000fe20000410000 */
[----:B------:R-:W-:Y:S01]  /*1dc0*/  FADD.FTZ R31, R31, R16 ;  /* 0x000000101f1f7221 */ /* 0x000fe20000010000 */
[----:B------:R-:W-:Y:S01]  /*1dd0*/  FFMA.FTZ R28, R21, R22, R17 ;  /* 0x00000016151c7223 */ /* 0x000fe20000010011 */
[----:B------:R-:W-:Y:S01]  /*1de0*/  FADD.FTZ R22, R11, R22 ;  /* 0x000000160b167221 */ /* 0x000fe20000010000 */
[----:B------:R-:W-:Y:S01]  /*1df0*/  FFMA.FTZ R11, R19, R30, R32 ;  /* 0x0000001e130b7223 */ /* 0x000fe20000010020 */
[----:B------:R-:W-:Y:S01]  /*1e00*/  FMUL.FTZ R21, R24, R13 ;  /* 0x0000000d18157220 */ /* 0x000fe20000410000 */
[----:B------:R-:W-:Y:S01]  /*1e10*/  FADD.FTZ R16, R31, R30 ;  /* 0x0000001e1f107221 */ /* 0x000fe20000010000 */
        /* <DEDUP_REMOVED lines=30> */
.L_x_1200:
[----:B------:R-:W-:Y:S01]  /*2000*/  FMUL.FTZ R32, R18, R12 ;  /* 0x0000000c12207220 */ /* 0x000fe20000410000 */
[--C-:B------:R-:W-:Y:S02]  /*2010*/  HADD2.F32 R23, -RZ, R40.reuse.H0_H0 ;  /* 0x20000028ff177230 */ /* 0x100fe40000004100 */
[----:B------:R-:W-:Y:S01]  /*2020*/  FADD.FTZ R29, R29, R20 ;  /* 0x000000141d1d7221 */ /* 0x000fe20000010000 */
[----:B------:R-:W-:Y:S02]  /*2030*/  HADD2.F32 R31, -RZ, R40.H1_H1 ;  /* 0x30000028ff1f7230 */ /* 0x000fe40000004100 */
[----:B------:R-:W-:Y:S01]  /*2040*/  FFMA.FTZ R20, R19, R25, R28 ;  /* 0x0000001913147223 */ /* 0x000fe2000001001c */
[----:B------:R-:W-:Y:S01]  /*2050*/  FFMA.FTZ R19, R11, R32, R30 ;  /* 0x000000200b137223 */ /* 0x000fe2000001001e */
[----:B------:R-:W-:Y:S01]  /*2060*/  FMUL.FTZ R30, R17, R13 ;  /* 0x0000000d111e7220 */ /* 0x000fe20000410000 */
[----:B------:R-:W-:Y:S01]  /*2070*/  FADD.FTZ R25, R22, R25 ;  /* 0x0000001916197221 */ /* 0x000fe20000010000 */
[----:B------:R-:W-:Y:S01]  /*2080*/  FADD.FTZ R21, R21, R32 ;  /* 0x0000002015157221 */ /* 0x000fe20000010000 */
[C---:B------:R-:W-:Y:S01]  /*2090*/  FADD.FTZ R22, -R10.reuse, R23 ;  /* 0x000000170a167221 */ /* 0x040fe20000010100 */
[----:B------:R-:W-:Y:S01]  /*20a0*/  FADD.FTZ R32, -R10, R31 ;  /* 0x0000001f0a207221 */ /* 0x000fe20000010100 */
[----:B------:R-:W-:Y:S01]  /*20b0*/  FFMA.FTZ R28, R16, R30, R19 ;  /* 0x0000001e101c7223 */ /* 0x000fe20000010013 */
[----:B------:R-:W-:Y:S01]  /*20c0*/  FADD.FTZ R30, R30, R21 ;  /* 0x000000151e1e7221 */ /* 0x000fe20000010000 */
[----:B------:R-:W-:Y:S01]  /*20d0*/  FMUL.FTZ R19, R22, R5 ;  /* 0x0000000516137220 */ /* 0x000fe20000410000 */
[----:B------:R-:W-:-:S02]  /*20e0*/  HADD2.F32 R23, -RZ, R48.H0_H0 ;  /* 0x20000030ff177230 */ /* 0x000fc40000004100 */
[----:B------:R-:W-:Y:S01]  /*20f0*/  FMUL.FTZ R22, R32, R5 ;  /* 0x0000000520167220 */ /* 0x000fe20000410000 */
[----:B------:R-:W-:Y:S01]  /*2100*/  HADD2.F32 R21, -RZ, R48.H1_H1 ;  /* 0x30000030ff157230 */ /* 0x000fe20000004100 */
        /* <DEDUP_REMOVED lines=19> */
.L_x_1201:
[----:B------:R-:W-:Y:S01]  /*2240*/  FMUL.FTZ R31, R23, R12 ;  /* 0x0000000c171f7220 */ /* 0x000fe20000410000 */
[--C-:B------:R-:W-:Y:S02]  /*2250*/  HADD2.F32 R33, -RZ, R47.reuse.H0_H0 ;  /* 0x2000002fff217230 */ /* 0x100fe40000004100 */
[----:B------:R-:W-:Y:S01]  /*2260*/  FFMA.FTZ R27, R26, R24, R27 ;  /* 0x000000181a1b7223 */ /* 0x000fe2000001001b */
[----:B------:R-:W-:Y:S02]  /*2270*/  HADD2.F32 R35, -RZ, R47.H1_H1 ;  /* 0x3000002fff237230 */ /* 0x000fe40000004100 */
[----:B------:R-:W-:Y:S01]  /*2280*/  FADD.FTZ R26, R29, R24 ;  /* 0x000000181d1a7221 */ /* 0x000fe20000010000 */
[----:B------:R-:W-:Y:S01]  /*2290*/  FFMA.FTZ R29, R19, R31, R28 ;  /* 0x0000001f131d7223 */ /* 0x000fe2000001001c */
[----:B------:R-:W-:Y:S01]  /*22a0*/  FMUL.FTZ R32, R21, R13 ;  /* 0x0000000d15207220 */ /* 0x000fe20000410000 */
[----:B------:R-:W-:Y:S01]  /*22b0*/  FADD.FTZ R31, R30, R31 ;  /* 0x0000001f1e1f7221 */ /* 0x000fe20000010000 */
[C---:B------:R-:W-:Y:S01]  /*22c0*/  FADD.FTZ R24, -R10.reuse, R33 ;  /* 0x000000210a187221 */ /* 0x040fe20000010100 */
[----:B------:R-:W-:Y:S01]  /*22d0*/  FADD.FTZ R28, -R10, R35 ;  /* 0x000000230a1c7221 */ /* 0x000fe20000010100 */
[----:B------:R-:W-:Y:S01]  /*22e0*/  FFMA.FTZ R30, R22, R32, R29 ;  /* 0x00000020161e7223 */ /* 0x000fe2000001001d */
[----:B------:R-:W-:Y:S01]  /*22f0*/  FADD.FTZ R32, R32, R31 ;  /* 0x0000001f20207221 */ /* 0x000fe20000010000 */
[-C--:B------:R-:W-:Y:S01]  /*2300*/  FMUL.FTZ R31, R24, R5.reuse ;  /* 0x00000005181f7220 */ /* 0x080fe20000410000 */
[----:B------:R-:W-:Y:S01]  /*2310*/  FMUL.FTZ R28, R28, R5 ;  /* 0x000000051c1c7220 */ /* 0x000fe20000410000 */
[----:B------:R-:W-:-:S02]  /*2320*/  HADD2.F32 R29, -RZ, R56.H0_H0 ;  /* 0x20000038ff1d7230 */ /* 0x000fc40000004100 */
[----:B------:R-:W-:Y:S01]  /*2330*/  HADD2.F32 R24, -RZ, R56.H1_H1 ;  /* 0x30000038ff187230 */ /* 0x000fe20000004100 */
        /* <DEDUP_REMOVED lines=19> */
.L_x_1202:
[----:B------:R-:W0:Y:S01]  /*2470*/  S2R R34, SR_LANEID ;  /* 0x0000000000227919 */ /* 0x000e220000000000 */
[----:B------:R-:W-:Y:S01]  /*2480*/  FMUL.FTZ R33, R29, R12 ;  /* 0x0000000c1d217220 */ /* 0x000fe20000410000 */
[----:B------:R-:W-:Y:S01]  /*2490*/  FMUL.FTZ R37, R24, R13 ;  /* 0x0000000d18257220 */ /* 0x000fe20000410000 */
[----:B------:R-:W1:Y:S01]  /*24a0*/  S2UR UR10, SR_CgaCtaId ;  /* 0x00000000000a79c3 */ /* 0x000e620000008800 */
[----:B------:R-:W-:Y:S01]  /*24b0*/  UMOV UR6, 0x400 ;  /* 0x0000040000067882 */ /* 0x000fe20000000000 */
[----:B------:R-:W-:Y:S01]  /*24c0*/  FFMA.FTZ R35, R31, R33, R30 ;  /* 0x000000211f237223 */ /* 0x000fe2000001001e */
[----:B------:R-:W-:Y:S01]  /*24d0*/  FADD.FTZ R32, R32, R33 ;  /* 0x0000002120207221 */ /* 0x000fe20000010000 */
[----:B------:R-:W-:Y:S01]  /*24e0*/  FFMA.FTZ R20, R11, R18, R20 ;  /* 0x000000120b147223 */ /* 0x000fe20000010014 */
[----:B------:R-:W-:Y:S01]  /*24f0*/  UIADD3 UR5, UR6, 0xa0, URZ ;  /* 0x000000a006057890 */ /* 0x000fe2000fffe03f */
[----:B------:R-:W-:Y:S01]  /*2500*/  FFMA.FTZ R36, R28, R37, R35 ;  /* 0x000000251c247223 */ /* 0x000fe20000010023 */
[----:B------:R-:W-:Y:S01]  /*2510*/  FADD.FTZ R37, R37, R32 ;  /* 0x0000002025257221 */ /* 0x000fe20000010000 */
[----:B------:R-:W-:Y:S01]  /*2520*/  FADD.FTZ R18, R25, R18 ;  /* 0x0000001219127221 */ /* 0x000fe20000010000 */
[----:B------:R-:W-:Y:S01]  /*2530*/  FFMA.FTZ R27, R16, R17, R27 ;  /* 0x00000011101b7223 */ /* 0x000fe2000001001b */
[----:B------:R-:W-:Y:S01]  /*2540*/  FADD.FTZ R26, R26, R17 ;  /* 0x000000111a1a7221 */ /* 0x000fe20000010000 */
[----:B------:R-:W2:Y:S01]  /*2550*/  SHFL.DOWN PT, R33, R36, 0x1, 0x1f ;  /* 0x08201f0024217f89 */ /* 0x000ea200000e0000 */
[----:B------:R-:W-:Y:S01]  /*2560*/  FFMA.FTZ R20, R19, R23, R20 ;  /* 0x0000001713147223 */ /* 0x000fe20000010014 */
[----:B------:R-:W-:Y:S01]  /*2570*/  FADD.FTZ R18, R18, R23 ;  /* 0x0000001712127221 */ /* 0x000fe20000010000 */
[----:B------:R-:W-:Y:S01]  /*2580*/  FFMA.FTZ R27, R22, R21, R27 ;  /* 0x00000015161b7223 */ /* 0x000fe2000001001b */
[----:B------:R-:W3:Y:S01]  /*2590*/  SHFL.DOWN PT, R30, R37, 0x1, 0x1f ;  /* 0x08201f00251e7f89 */ /* 0x000ee200000e0000 */
[----:B------:R-:W-:Y:S01]  /*25a0*/  FADD.FTZ R23, R26, R21 ;  /* 0x000000151a177221 */ /* 0x000fe20000010000 */
[----:B------:R-:W-:Y:S01]  /*25b0*/  FFMA.FTZ R20, R31, R29, R20 ;  /* 0x0000001d1f147223 */ /* 0x000fe20000010014 */
[----:B------:R-:W-:Y:S01]  /*25c0*/  FFMA.FTZ R21, R28, R24, R27 ;  /* 0x000000181c157223 */ /* 0x000fe2000001001b */
[----:B------:R-:W-:Y:S01]  /*25d0*/  FADD.FTZ R22, R18, R29 ;  /* 0x0000001d12167221 */ /* 0x000fe20000010000 */
[----:B------:R-:W-:Y:S01]  /*25e0*/  FADD.FTZ R23, R23, R24 ;  /* 0x0000001817177221 */ /* 0x000fe20000010000 */
[----:B------:R-:W-:Y:S01]  /*25f0*/  BSSY B0, `(.L_x_1203) ;  /* 0x0000047000007945 */ /* 0x000fe20003800000 */
[----:B-1----:R-:W-:Y:S01]  /*2600*/  ULEA UR5, UR10, UR5, 0x18 ;  /* 0x000000050a057291 */ /* 0x002fe2000f8ec03f */
[----:B0-----:R-:W-:-:S05]  /*2610*/  ISETP.GT.AND P0, PT, R34, 0x1e, PT ;  /* 0x0000001e2200780c */ /* 0x001fca0003f04270 */
[----:B------:R-:W-:-:S05]  /*2620*/  LEA R11, R38, UR5, 0x4 ;  /* 0x00000005260b7c11 */ /* 0x000fca000f8e20ff */
[----:B------:R-:W-:Y:S03]  /*2630*/  STS.128 [R11], R20 ;  /* 0x000000140b007388 */ /* 0x000fe60000000c00 */
        /* <DEDUP_REMOVED lines=23> */
[----:B------:R0:W-:Y:S01]  /*27b0*/  @!P0 STS.64 [R60+0x10], R36 ;  /* 0x000010243c008388 */ /* 0x0001e20000000a00 */
[----:B------:R-:W-:Y:S01]  /*27c0*/  BAR.SYNC.DEFER_BLOCKING 0x0 ;  /* 0x0000000000007b1d */ /* 0x000fe20000010000 */
[----:B------:R-:W-:-:S13]  /*27d0*/  ISETP.NE.AND P0, PT, R38, RZ, PT ;  /* 0x000000ff2600720c */ /* 0x000fda0003f05270 */
[----:B0-----:R-:W-:Y:S05]  /*27e0*/  @P0 BRA `(.L_x_1204) ;  /* 0x00000000009c0947 */ /* 0x001fea0003800000 */
[----:B------:R-:W-:-:S09]  /*27f0*/  ULEA UR5, UR10, UR6, 0x18 ;  /* 0x000000060a057291 */ /* 0x000fd2000f8ec03f */
[----:B------:R-:W0:Y:S04]  /*2800*/  LDS.64 R16, [UR5+0x18] ;  /* 0x00001805ff107984 */ /* 0x000e280008000a00 */
[----:B------:R-:W1:Y:S04]  /*2810*/  LDS.128 R28, [UR5+0x20] ;  /* 0x00002005ff1c7984 */ /* 0x000e680008000c00 */
[----:B------:R-:W2:Y:S01]  /*2820*/  LDS.128 R32, [UR5+0x30] ;  /* 0x00003005ff207984 */ /* 0x000ea20008000c00 */
[----:B0-----:R-:W-:Y:S01]  /*2830*/  FADD.FTZ R19, R36, R16 ;  /* 0x0000001024137221 */ /* 0x001fe20000010000 */
[----:B------:R-:W-:-:S03]  /*2840*/  FADD.FTZ R24, R37, R17 ;  /* 0x0000001125187221 */ /* 0x000fc60000010000 */
[----:B-1----:R-:W-:Y:S01]  /*2850*/  FADD.FTZ R25, R19, R28 ;  /* 0x0000001c13197221 */ /* 0x002fe20000010000 */
[----:B------:R-:W-:Y:S01]  /*2860*/  FADD.FTZ R28, R24, R29 ;  /* 0x0000001d181c7221 */ /* 0x000fe20000010000 */
[----:B------:R-:W0:Y:S02]  /*2870*/  LDS.128 R16, [UR5+0x40] ;  /* 0x00004005ff107984 */ /* 0x000e240008000c00 */
[----:B------:R-:W-:Y:S01]  /*2880*/  FADD.FTZ R29, R25, R30 ;  /* 0x0000001e191d7221 */ /* 0x000fe20000010000 */
[----:B------:R-:W-:Y:S01]  /*2890*/  FADD.FTZ R28, R28, R31 ;  /* 0x0000001f1c1c7221 */ /* 0x000fe20000010000 */
[----:B------:R-:W1:Y:S02]  /*28a0*/  LDS.128 R24, [UR5+0x50] ;  /* 0x00005005ff187984 */ /* 0x000e640008000c00 */
[----:B--2---:R-:W-:Y:S01]  /*28b0*/  FADD.FTZ R29, R29, R32 ;  /* 0x000000201d1d7221 */ /* 0x004fe20000010000 */
[----:B------:R-:W-:-:S03]  /*28c0*/  FADD.FTZ R28, R28, R33 ;  /* 0x000000211c1c7221 */ /* 0x000fc60000010000 */
[----:B------:R-:W-:Y:S01]  /*28d0*/  FADD.FTZ R29, R29, R34 ;  /* 0x000000221d1d7221 */ /* 0x000fe20000010000 */
[----:B------:R-:W-:-:S03]  /*28e0*/  FADD.FTZ R28, R28, R35 ;  /* 0x000000231c1c7221 */ /* 0x000fc60000010000 */
[----:B0-----:R-:W-:Y:S01]  /*28f0*/  FADD.FTZ R33, R29, R16 ;  /* 0x000000101d217221 */ /* 0x001fe20000010000 */
[----:B------:R-:W-:Y:S02]  /*2900*/  FADD.FTZ R16, R28, R17 ;  /* 0x000000111c107221 */ /* 0x000fe40000010000 */
[----:B------:R-:W0:Y:S01]  /*2910*/  LDS.128 R28, [UR5+0x60] ;  /* 0x00006005ff1c7984 */ /* 0x000e220008000c00 */
[----:B------:R-:W-:Y:S01]  /*2920*/  FADD.FTZ R33, R33, R18 ;  /* 0x0000001221217221 */ /* 0x000fe20000010000 */
[----:B------:R-:W-:Y:S02]  /*2930*/  FADD.FTZ R32, R16, R19 ;  /* 0x0000001310207221 */ /* 0x000fe40000010000 */
[----:B------:R-:W2:Y:S01]  /*2940*/  LDS.128 R16, [UR5+0x70] ;  /* 0x00007005ff107984 */ /* 0x000ea20008000c00 */
[----:B-1----:R-:W-:Y:S01]  /*2950*/  FADD.FTZ R33, R33, R24 ;  /* 0x0000001821217221 */ /* 0x002fe20000010000 */
[----:B------:R-:W-:-:S03]  /*2960*/  FADD.FTZ R24, R32, R25 ;  /* 0x0000001920187221 */ /* 0x000fc60000010000 */
[----:B------:R-:W-:Y:S01]  /*2970*/  FADD.FTZ R25, R33, R26 ;  /* 0x0000001a21197221 */ /* 0x000fe20000010000 */
[----:B------:R-:W-:Y:S01]  /*2980*/  FADD.FTZ R24, R24, R27 ;  /* 0x0000001b18187221 */ /* 0x000fe20000010000 */
[----:B------:R-:W1:Y:S02]  /*2990*/  LDS.128 R32, [UR5+0x80] ;  /* 0x00008005ff207984 */ /* 0x000e640008000c00 */
[----:B0-----:R-:W-:Y:S01]  /*29a0*/  FADD.FTZ R25, R25, R28 ;  /* 0x0000001c19197221 */ /* 0x001fe20000010000 */
[----:B------:R-:W-:-:S03]  /*29b0*/  FADD.FTZ R24, R24, R29 ;  /* 0x0000001d18187221 */ /* 0x000fc60000010000 */
[----:B------:R-:W-:Y:S01]  /*29c0*/  FADD.FTZ R25, R25, R30 ;  /* 0x0000001e19197221 */ /* 0x000fe20000010000 */
[----:B------:R-:W-:-:S03]  /*29d0*/  FADD.FTZ R24, R24, R31 ;  /* 0x0000001f18187221 */ /* 0x000fc60000010000 */
[----:B--2---:R-:W-:Y:S01]  /*29e0*/  FADD.FTZ R25, R25, R16 ;  /* 0x0000001019197221 */ /* 0x004fe20000010000 */
[----:B------:R-:W-:-:S03]  /*29f0*/  FADD.FTZ R24, R24, R17 ;  /* 0x0000001118187221 */ /* 0x000fc60000010000 */
[----:B------:R-:W-:Y:S01]  /*2a00*/  FADD.FTZ R25, R25, R18 ;  /* 0x0000001219197221 */ /* 0x000fe20000010000 */
[----:B------:R-:W-:-:S03]  /*2a10*/  FADD.FTZ R24, R24, R19 ;  /* 0x0000001318187221 */ /* 0x000fc60000010000 */
[----:B-1----:R-:W-:Y:S01]  /*2a20*/  FADD.FTZ R25, R25, R32 ;  /* 0x0000002019197221 */ /* 0x002fe20000010000 */
[----:B------:R-:W-:-:S03]  /*2a30*/  FADD.FTZ R24, R24, R33 ;  /* 0x0000002118187221 */ /* 0x000fc60000010000 */
[----:B------:R-:W-:Y:S01]  /*2a40*/  FADD.FTZ R36, R25, R34 ;  /* 0x0000002219247221 */ /* 0x000fe20000010000 */
[----:B------:R-:W-:-:S07]  /*2a50*/  FADD.FTZ R37, R24, R35 ;  /* 0x0000002318257221 */ /* 0x000fce0000010000 */
.L_x_1204:
[----:B------:R-:W-:Y:S05]  /*2a60*/  BSYNC B0 ;  /* 0x0000000000007941 */ /* 0x000fea0003800000 */
.L_x_1203:
        /* <DEDUP_REMOVED lines=22> */
[----:B------:R-:W0:Y:S01]  /*2bd0*/  LDS.128 R16, [R11+0x1400] ;  /* 0x001400000b107984 */ /* 0x000e220000000c00 */
[----:B---3--:R-:W-:Y:S01]  /*2be0*/  FADD.FTZ R31, R21, R32 ;  /* 0x00000020151f7221 */ /* 0x008fe20000010000 */
[----:B------:R-:W-:Y:S01]  /*2bf0*/  FADD.FTZ R30, R22, R33 ;  /* 0x00000021161e7221 */ /* 0x000fe20000010000 */
[----:B------:R-:W-:Y:S01]  /*2c00*/  FADD.FTZ R29, R29, R34 ;  /* 0x000000221d1d7221 */ /* 0x000fe20000010000 */
[----:B------:R-:W1:Y:S01]  /*2c10*/  LDS.128 R20, [R11+0x1800] ;  /* 0x001800000b147984 */ /* 0x000e620000000c00 */
[----:B------:R-:W-:-:S03]  /*2c20*/  FADD.FTZ R28, R28, R35 ;  /* 0x000000231c1c7221 */ /* 0x000fc60000010000 */
[----:B------:R-:W2:Y:S01]  /*2c30*/  LDS.128 R24, [R11+0x1c00] ;  /* 0x001c00000b187984 */ /* 0x000ea20000000c00 */
        /* <DEDUP_REMOVED lines=12> */
.L_x_1206:
[----:B------:R-:W-:Y:S05]  /*2d00*/  BSYNC B0 ;  /* 0x0000000000007941 */ /* 0x000fea0003800000 */
.L_x_1205:
[----:B------:R-:W0:Y:S01]  /*2d10*/  LDC.64 R16, c[0x0][0x268] ;  /* 0x00009a00ff107b82 */ /* 0x000e220000000a00 */
[----:B------:R-:W-:Y:S01]  /*2d20*/  LEA R19, R52, R38, 0x6 ;  /* 0x0000002634137211 */ /* 0x000fe200078e30ff */
[----:B------:R-:W-:Y:S06]  /*2d30*/  BSSY B0, `(.L_x_1207) ;  /* 0x0000010000007945 */ /* 0x000fec0003800000 */
[----:B------:R-:W1:Y:S01]  /*2d40*/  LDC R11, c[0x0][0xc] ;  /* 0x00000300ff0b7b82 */ /* 0x000e620000000800 */
[----:B0-----:R-:W-:Y:S01]  /*2d50*/  IMAD.WIDE R16, R19, 0x4, R16 ;  /* 0x0000000413107825 */ /* 0x001fe200078e0210 */
[----:B------:R-:W-:Y:S06]  /*2d60*/  @P6 BRA `(.L_x_1208) ;  /* 0x0000000000306947 */ /* 0x000fec0003800000 */
[----:B------:R-:W2:Y:S01]  /*2d70*/  LDL R26, [R1] ;  /* 0x00000000011a7983 */ /* 0x000ea20000100800 */
[----:B------:R-:W-:-:S03]  /*2d80*/  LEA R18, P6, R58, R16, 0x2 ;  /* 0x000000103a127211 */ /* 0x000fc600078c10ff */
[----:B------:R0:W-:Y:S01]  /*2d90*/  REDG.E.ADD.F32.FTZ.RN.STRONG.GPU desc[UR8][R16.64], R20 ;  /* 0x00000014100079a6 */ /* 0x0001e2000c10f388 */
[----:B------:R-:W-:Y:S02]  /*2da0*/  IADD3.X R19, R17, R61, RZ, P6, !PT ;  /* 0x0000003d11137210 */ /* 0x000fe400037fe4ff */
[----:B------:R-:W-:-:S03]  /*2db0*/  LEA R24, P6, R59, R16, 0x2 ;  /* 0x000000103b187211 */ /* 0x000fc600078c10ff */
[----:B------:R0:W-:Y:S01]  /*2dc0*/  REDG.E.ADD.F32.FTZ.RN.STRONG.GPU desc[UR8][R18.64], R21 ;  /* 0x00000015120079a6 */ /* 0x0001e2000c10f388 */
[----:B--2---:R-:W-:Y:S02]  /*2dd0*/  IADD3.X R25, R17, R26, RZ, P6, !PT ;  /* 0x0000001a11197210 */ /* 0x004fe400037fe4ff */
[----:B------:R-:W2:Y:S02]  /*2de0*/  LDC.64 R26, c[0x0][0x288] ;  /* 0x0000a200ff1a7b82 */ /* 0x000ea40000000a00 */
[----:B--2---:R-:W-:-:S04]  /*2df0*/  LEA R28, P6, R26, R16, 0x2 ;  /* 0x000000101a1c7211 */ /* 0x004fc800078c10ff */
[----:B------:R-:W-:-:S05]  /*2e00*/  LEA.HI.X R29, R26, R17, R27, 0x2, P6 ;  /* 0x000000111a1d7211 */ /* 0x000fca00030f141b */
[----:B------:R0:W-:Y:S04]  /*2e10*/  REDG.E.ADD.F32.FTZ.RN.STRONG.GPU desc[UR8][R28.64], R22 ;  /* 0x000000161c0079a6 */ /* 0x0001e8000c10f388 */
[----:B------:R0:W-:Y:S02]  /*2e20*/  REDG.E.ADD.F32.FTZ.RN.STRONG.GPU desc[UR8][R24.64], R23 ;  /* 0x00000017180079a6 */ /* 0x0001e4000c10f388 */
.L_x_1208:
[----:B------:R-:W-:Y:S05]  /*2e30*/  BSYNC B0 ;  /* 0x0000000000007941 */ /* 0x000fea0003800000 */
.L_x_1207:
[----:B-1----:R-:W-:-:S13]  /*2e40*/  ISETP.GE.U32.AND P6, PT, R11, 0x2, PT ;  /* 0x000000020b00780c */ /* 0x002fda0003fc6070 */
[----:B------:R-:W-:Y:S05]  /*2e50*/  @!P6 BRA `(.L_x_1209) ;  /* 0x0000001000b4e947 */ /* 0x000fea0003800000 */
[----:B0-----:R-:W0:Y:S01]  /*2e60*/  LDC.64 R16, c[0x0][0x258] ;  /* 0x00009600ff107b82 */ /* 0x001e220000000a00 */
        /* <DEDUP_REMOVED lines=9> */
[----:B------:R-:W0:Y:S01]  /*2f00*/  S2UR UR5, SR_CTAID.Y ;  /* 0x00000000000579c3 */ /* 0x000e220000002600 */
[----:B------:R-:W1:Y:S01]  /*2f10*/  S2R R25, SR_LANEID ;  /* 0x0000000000197919 */ /* 0x000e620000000000 */
[----:B------:R-:W-:Y:S01]  /*2f20*/  HFMA2.MMA R22, -RZ, RZ, 0, 5.9604644775390625e-08 ;  /* 0x00000001ff167435 */ /* 0x000fe200000001ff */
[----:B------:R-:W-:Y:S02]  /*2f30*/  LOP3.LUT P6, RZ, R57, 0x2, RZ, 0xc0, !PT ;  /* 0x0000000239ff7812 */ /* 0x000fe400078cc0ff */
[----:B------:R-:W-:-:S07]  /*2f40*/  P2R R24, PR, RZ, 0x1 ;  /* 0x00000001ff187803 */ /* 0x000fce0000000000 */
[----:B------:R-:W-:Y:S02]  /*2f50*/  SEL R22, R22, 0xffffffff, !P6 ;  /* 0xffffffff16167807 */ /* 0x000fe40007000000 */
[----:B0-----:R-:W-:Y:S01]  /*2f60*/  MOV R0, UR5 ;  /* 0x0000000500007c02 */ /* 0x001fe20008000f00 */
[----:B------:R-:W-:Y:S02]  /*2f70*/  VOTEU.ANY UR5, UPT, PT ;  /* 0x0000000000057886 */ /* 0x000fe400038e0100 */
[----:B------:R-:W-:Y:S02]  /*2f80*/  UPOPC UR6, UR5 ;  /* 0x00000005000672bf */ /* 0x000fe40008000000 */
[----:B------:R-:W-:Y:S01]  /*2f90*/  UFLO.U32 UR5, UR5 ;  /* 0x00000005000572bd */ /* 0x000fe200080e0000 */
[----:B------:R-:W-:-:S03]  /*2fa0*/  IMAD R21, R3, UR7, R0 ;  /* 0x0000000703157c24 */ /* 0x000fc6000f8e0200 */
[----:B------:R-:W-:Y:S02]  /*2fb0*/  IMAD R23, R22, UR6, RZ ;  /* 0x0000000616177c24 */ /* 0x000fe4000f8e02ff */
[----:B-1----:R-:W-:Y:S01]  /*2fc0*/  ISETP.EQ.U32.AND P0, PT, R25, UR5, PT ;  /* 0x0000000519007c0c */ /* 0x002fe2000bf02070 */
[----:B------:R-:W-:Y:S01]  /*2fd0*/  IMAD.WIDE.U32 R20, R21, 0x8, R18 ;  /* 0x0000000815147825 */ /* 0x000fe200078e0012 */
[----:B------:R-:W-:-:S04]  /*2fe0*/  SEL R25, R11, RZ, !P6 ;  /* 0x000000ff0b197207 */ /* 0x000fc80007000000 */
[----:B------:R-:W-:Y:S01]  /*2ff0*/  ISETP.NE.AND P6, PT, R25, -0x1, PT ;  /* 0xffffffff1900780c */ /* 0x000fe20003fc5270 */
[----:B------:R0:W-:Y:S06]  /*3000*/  STG.E.64 desc[UR8][R20.64], R36 ;  /* 0x0000002414007986 */ /* 0x0001ec000c101b08 */
[----:B------:R-:W-:Y:S06]  /*3010*/  @P0 MEMBAR.ALL.GPU ;  /* 0x0000000000000992 */ /* 0x000fec000000a000 */
[----:B------:R-:W-:-:S00]  /*3020*/  @P0 ERRBAR ;  /* 0x00000000000009ab */ /* 0x000fc00000000000 */
[----:B------:R-:W-:Y:S06]  /*3030*/  @P0 CGAERRBAR ;  /* 0x00000000000005ab */ /* 0x000fec0000000000 */
[----:B------:R0:W-:Y:S01]  /*3040*/  @P0 REDG.E.ADD.S32.STRONG.GPU desc[UR8][R16.64], R23 ;  /* 0x000000171000098e */ /* 0x0001e2000c10e388 */
[----:B------:R-:W-:Y:S01]  /*3050*/  ISETP.NE.AND P0, PT, R24, RZ, PT ;  /* 0x000000ff1800720c */ /* 0x000fe20003f05270 */
[----:B------:R-:W-:-:S12]  /*3060*/  @!P6 BRA `(.L_x_1210) ;  /* 0x000000000014e947 */ /* 0x000fd80003800000 */
.L_x_1211:
[----:B0-----:R-:W2:Y:S04]  /*3070*/  LDG.E.STRONG.GPU R20, desc[UR8][R16.64] ;  /* 0x0000000810147981 */ /* 0x001ea8000c1ef900 */
[----:B--2---:R-:W-:Y:S01]  /*3080*/  CCTL.IVALL ;  /* 0x00000000ff00798f */ /* 0x004fe20002000000 */
[----:B------:R-:W-:Y:S05]  /*3090*/  YIELD ;  /* 0x0000000000007946 */ /* 0x000fea0003800000 */
[----:B------:R-:W-:-:S13]  /*30a0*/  ISETP.NE.AND P6, PT, R20, R25, PT ;  /* 0x000000191400720c */ /* 0x000fda0003fc5270 */
[----:B------:R-:W-:Y:S05]  /*30b0*/  @P6 BRA `(.L_x_1211) ;  /* 0xfffffffc00ec6947 */ /* 0x000fea000383ffff */
.L_x_1210:
[----:B------:R-:W-:Y:S01]  /*30c0*/  ISETP.NE.AND P6, PT, R11, RZ, PT ;  /* 0x000000ff0b00720c */ /* 0x000fe20003fc5270 */
[----:B------:R-:W-:Y:S05]  /*30d0*/  WARPSYNC.ALL ;  /* 0x0000000000007948 */ /* 0x000fea0003800000 */
[----:B------:R-:W-:Y:S07]  /*30e0*/  BAR.SYNC.DEFER_BLOCKING 0x0 ;  /* 0x0000000000007b1d */ /* 0x000fee0000010000 */
[----:B------:R-:W-:Y:S05]  /*30f0*/  @!P6 BRA `(.L_x_1209) ;  /* 0x00000010000ce947 */ /* 0x000fea0003800000 */
[----:B0-----:R-:W-:Y:S02]  /*3100*/  IADD3 R17, R11, -0x1, RZ ;  /* 0xffffffff0b117810 */ /* 0x001fe40007ffe0ff */
[----:B------:R-:W-:Y:S02]  /*3110*/  MOV R16, RZ ;  /* 0x000000ff00107202 */ /* 0x000fe40000000f00 */
[----:B------:R-:W-:-:S13]  /*3120*/  ISETP.GE.U32.AND P6, PT, R17, 0x3, PT ;  /* 0x000000031100780c */ /* 0x000fda0003fc6070 */
[----:B------:R-:W-:Y:S05]  /*3130*/  @!P6 BRA `(.L_x_1212) ;  /* 0x0000000c008ce947 */ /* 0x000fea0003800000 */
[----:B------:R-:W-:-:S04]  /*3140*/  LOP3.LUT R16, R11, 0x3, RZ, 0xc0, !PT ;  /* 0x000000030b107812 */ /* 0x000fc800078ec0ff */
        /* <DEDUP_REMOVED lines=14> */
.L_x_1215:
[----:B------:R-:W-:-:S13]  /*3230*/  ISETP.EQ.OR P6, PT, R16, UR7, P0 ;  /* 0x0000000710007c0c */ /* 0x000fda00087c2670 */
[----:B------:R-:W-:-:S04]  /*3240*/  @!P6 IMAD R21, R3, R16, R0 ;  /* 0x000000100315e224 */ /* 0x000fc800078e0200 */
[----:B------:R-:W-:-:S06]  /*3250*/  @!P6 IMAD.WIDE.U32 R20, R21, 0x8, R18 ;  /* 0x000000081514e825 */ /* 0x000fcc00078e0012 */
[----:B------:R-:W2:Y:S01]  /*3260*/  @!P6 LDG.E.64 R20, desc[UR8][R20.64] ;  /* 0x000000081414e981 */ /* 0x000ea2000c1e1b00 */
[----:B------:R-:W-:Y:S01]  /*3270*/  IADD3 R23, R16, 0x1, RZ ;  /* 0x0000000110177810 */ /* 0x000fe20007ffe0ff */
[----:B--2---:R-:W-:Y:S01]  /*3280*/  @!P6 FADD.FTZ R36, R36, R20 ;  /* 0x000000142424e221 */ /* 0x004fe20000010000 */
[----:B------:R-:W-:Y:S02]  /*3290*/  @!P6 FADD.FTZ R37, R37, R21 ;  /* 0x000000152525e221 */ /* 0x000fe40000010000 */
        /* <DEDUP_REMOVED lines=108> */
.L_x_1214:
[----:B------:R-:W-:-:S13]  /*3960*/  ISETP.GT.AND P6, PT, R17, 0x4, PT ;  /* 0x000000041100780c */ /* 0x000fda0003fc4270 */
[----:B------:R-:W-:Y:S05]  /*3970*/  @!P6 BRA `(.L_x_1216) ;  /* 0x0000000000f4e947 */ /* 0x000fea0003800000 */
        /* <DEDUP_REMOVED lines=61> */
.L_x_1216:
[----:B------:R-:W-:-:S04]  /*3d50*/  LOP3.LUT P6, RZ, R4, 0x1, RZ, 0xc0, !PT ;  /* 0x0000000104ff7812 */ /* 0x000fc800078cc0ff */
[----:B------:R-:W-:-:S13]  /*3d60*/  ISETP.NE.OR P6, PT, R17, RZ, P6 ;  /* 0x000000ff1100720c */ /* 0x000fda00037c5670 */
[----:B------:R-:W-:Y:S05]  /*3d70*/  @!P6 BRA `(.L_x_1212) ;  /* 0x00000000007ce947 */ /* 0x000fea0003800000 */
.L_x_1213:
        /* <DEDUP_REMOVED lines=31> */
.L_x_1212:
[----:B------:R-:W-:-:S13]  /*3f70*/  LOP3.LUT P6, R11, R11, 0x3, RZ, 0xc0, !PT ;  /* 0x000000030b0b7812 */ /* 0x000fda00078cc0ff */
        /* <DEDUP_REMOVED lines=9> */
.L_x_1218:
[----:B------:R-:W-:Y:S05]  /*4010*/  BSYNC B0 ;  /* 0x0000000000007941 */ /* 0x000fea0003800000 */
.L_x_1217:
[----:B------:R-:W-:-:S13]  /*4020*/  ISETP.NE.AND P6, PT, R11, 0x1, PT ;  /* 0x000000010b00780c */ /* 0x000fda0003fc5270 */
[----:B------:R-:W-:Y:S05]  /*4030*/  @!P6 BRA `(.L_x_1209) ;  /* 0x00000000003ce947 */ /* 0x000fea0003800000 */
[----:B------:R-:W-:-:S04]  /*4040*/  IADD3 R21, R16, 0x1, RZ ;  /* 0x0000000110157810 */ /* 0x000fc80007ffe0ff */
[----:B------:R-:W-:-:S13]  /*4050*/  ISETP.EQ.OR P6, PT, R21, UR7, P0 ;  /* 0x0000000715007c0c */ /* 0x000fda00087c2670 */
[----:B------:R-:W-:-:S04]  /*4060*/  @!P6 IMAD R21, R21, R3, R0 ;  /* 0x000000031515e224 */ /* 0x000fc800078e0200 */
[----:B------:R-:W-:-:S06]  /*4070*/  @!P6 IMAD.WIDE.U32 R20, R21, 0x8, R18 ;  /* 0x000000081514e825 */ /* 0x000fcc00078e0012 */
[----:B------:R-:W2:Y:S01]  /*4080*/  @!P6 LDG.E.64 R20, desc[UR8][R20.64] ;  /* 0x000000081414e981 */ /* 0x000ea2000c1e1b00 */
[----:B------:R-:W-:Y:S01]  /*4090*/  IADD3 R16, R16, 0x2, RZ ;  /* 0x0000000210107810 */ /* 0x000fe20007ffe0ff */
[----:B--2---:R-:W-:Y:S01]  /*40a0*/  @!P6 FADD.FTZ R36, R36, R20 ;  /* 0x000000142424e221 */ /* 0x004fe20000010000 */
[----:B------:R-:W-:Y:S02]  /*40b0*/  @!P6 FADD.FTZ R37, R37, R21 ;  /* 0x000000152525e221 */ /* 0x000fe40000010000 */
[----:B------:R-:W-:-:S04]  /*40c0*/  ISETP.EQ.OR P6, PT, R16, UR7, P0 ;  /* 0x0000000710007c0c */ /* 0x000fc800087c2670 */
[----:B------:R-:W-:-:S13]  /*40d0*/  ISETP.EQ.OR P6, PT, R11, 0x2, P6 ;  /* 0x000000020b00780c */ /* 0x000fda00037c2670 */
[----:B------:R-:W-:-:S04]  /*40e0*/  @!P6 IMAD R11, R16, R3, R0 ;  /* 0x00000003100be224 */ /* 0x000fc800078e0200 */
[----:B------:R-:W-:-:S06]  /*40f0*/  @!P6 IMAD.WIDE.U32 R18, R11, 0x8, R18 ;  /* 0x000000080b12e825 */ /* 0x000fcc00078e0012 */
[----:B------:R-:W2:Y:S02]  /*4100*/  @!P6 LDG.E.64 R18, desc[UR8][R18.64] ;  /* 0x000000081212e981 */ /* 0x000ea4000c1e1b00 */
[----:B--2---:R-:W-:Y:S01]  /*4110*/  @!P6 FADD.FTZ R36, R36, R18 ;  /* 0x000000122424e221 */ /* 0x004fe20000010000 */
[----:B------:R-:W-:-:S07]  /*4120*/  @!P6 FADD.FTZ R37, R37, R19 ;  /* 0x000000132525e221 */ /* 0x000fce0000010000 */
.L_x_1209:
[----:B------:R-:W1:Y:S01]  /*4130*/  S2UR UR6, SR_CgaCtaId ;  /* 0x00000000000679c3 */ /* 0x000e620000008800 */
[----:B------:R-:W-:Y:S01]  /*4140*/  UMOV UR5, 0x400 ;  /* 0x0000040000057882 */ /* 0x000fe20000000000 */
[----:B------:R-:W-:Y:S01]  /*4150*/  LOP3.LUT P6, RZ, R4, 0x8, RZ, 0xc0, !PT ;  /* 0x0000000804ff7812 */ /* 0x000fe200078cc0ff */
[--C-:B0-----:R-:W-:Y:S02]  /*4160*/  HADD2.F32 R23, -RZ, R45.reuse.H0_H0 ;  /* 0x2000002dff177230 */ /* 0x101fe40000004100 */
[----:B------:R-:W-:Y:S02]  /*4170*/  HADD2.F32 R45, -RZ, R45.H1_H1 ;  /* 0x3000002dff2d7230 */ /* 0x000fe40000004100 */
[----:B------:R-:W-:Y:S02]  /*4180*/  HADD2.F32 R27, -RZ, R42.H1_H1 ;  /* 0x3000002aff1b7230 */ /* 0x000fe40000004100 */
[----:B------:R-:W-:Y:S01]  /*4190*/  FADD.FTZ R24, -R10, R23 ;  /* 0x000000170a187221 */ /* 0x000fe20000010100 */
[----:B------:R-:W-:-:S02]  /*41a0*/  HADD2.F32 R29, -RZ, R46.H0_H0 ;  /* 0x2000002eff1d7230 */ /* 0x000fc40000004100 */
[----:B------:R-:W-:Y:S02]  /*41b0*/  HADD2.F32 R33, -RZ, R43.H0_H0 ;  /* 0x2000002bff217230 */ /* 0x000fe40000004100 */
[C---:B------:R-:W-:Y:S01]  /*41c0*/  FADD.FTZ R20, -R10.reuse, R27 ;  /* 0x0000001b0a147221 */ /* 0x040fe20000010100 */
[----:B------:R-:W-:Y:S02]  /*41d0*/  HADD2.F32 R18, -RZ, R41.H0_H0 ;  /* 0x20000029ff127230 */ /* 0x000fe40000004100 */
[----:B------:R-:W-:Y:S02]  /*41e0*/  HADD2.F32 R31, -RZ, R46.H1_H1 ;  /* 0x3000002eff1f7230 */ /* 0x000fe40000004100 */
[C---:B------:R-:W-:Y:S01]  /*41f0*/  FADD.FTZ R32, -R10.reuse, R33 ;  /* 0x000000210a207221 */ /* 0x040fe20000010100 */
[----:B------:R-:W-:Y:S02]  /*4200*/  HADD2.F32 R43, -RZ, R43.H1_H1 ;  /* 0x3000002bff2b7230 */ /* 0x000fe40000004100 */
[----:B------:R-:W-:Y:S01]  /*4210*/  FADD.FTZ R23, -R10, R18 ;  /* 0x000000120a177221 */ /* 0x000fe20000010100 */
[----:B------:R-:W-:-:S02]  /*4220*/  HADD2.F32 R35, -RZ, R44.H0_H0 ;  /* 0x2000002cff237230 */ /* 0x000fc40000004100 */
[C---:B------:R-:W-:Y:S01]  /*4230*/  FADD.FTZ R34, -R10.reuse, R31 ;  /* 0x0000001f0a227221 */ /* 0x040fe20000010100 */
[----:B------:R-:W-:Y:S02]  /*4240*/  HADD2.F32 R41, -RZ, R41.H1_H1 ;  /* 0x30000029ff297230 */ /* 0x000fe40000004100 */
[C---:B------:R-:W-:Y:S01]  /*4250*/  FADD.FTZ R30, -R10.reuse, R43 ;  /* 0x0000002b0a1e7221 */ /* 0x040fe20000010100 */
[----:B------:R-:W-:Y:S01]  /*4260*/  HADD2.F32 R21, -RZ, R42.H0_H0 ;  /* 0x2000002aff157230 */ /* 0x000fe20000004100 */
[----:B-1----:R-:W-:Y:S01]  /*4270*/  ULEA UR5, UR6, UR5, 0x18 ;  /* 0x0000000506057291 */ /* 0x002fe2000f8ec03f */
[--C-:B------:R-:W-:Y:S02]  /*4280*/  HADD2.F32 R19, -RZ, R40.reuse.H0_H0 ;  /* 0x20000028ff137230 */ /* 0x100fe40000004100 */
[C---:B------:R-:W-:Y:S01]  /*4290*/  FADD.FTZ R42, -R10.reuse, R45 ;  /* 0x0000002d0a2a7221 */ /* 0x040fe20000010100 */
[----:B------:R-:W-:Y:S02]  /*42a0*/  HADD2.F32 R25, -RZ, R40.H1_H1 ;  /* 0x30000028ff197230 */ /* 0x000fe40000004100 */
[----:B------:R-:W-:Y:S01]  /*42b0*/  FADD.FTZ R28, -R10, R35 ;  /* 0x000000230a1c7221 */ /* 0x000fe20000010100 */
[----:B------:R-:W-:-:S02]  /*42c0*/  HADD2.F32 R11, -RZ, R47.H0_H0 ;  /* 0x2000002fff0b7230 */ /* 0x000fc40000004100 */
[C---:B------:R-:W-:Y:S01]  /*42d0*/  FADD.FTZ R22, -R10.reuse, R41 ;  /* 0x000000290a167221 */ /* 0x040fe20000010100 */
[----:B------:R-:W-:Y:S02]  /*42e0*/  HADD2.F32 R47, -RZ, R47.H1_H1 ;  /* 0x3000002fff2f7230 */ /* 0x000fe40000004100 */
[C---:B------:R-:W-:Y:S01]  /*42f0*/  FADD.FTZ R21, -R10.reuse, R21 ;  /* 0x000000150a157221 */ /* 0x040fe20000010100 */
[----:B------:R0:W-:Y:S01]  /*4300*/  @!P0 STS.64 [UR5+0x98], R36 ;  /* 0x00009824ff008988 */ /* 0x0001e20008000a05 */
[C---:B------:R-:W-:Y:S01]  /*4310*/  FADD.FTZ R19, -R10.reuse, R19 ;  /* 0x000000130a137221 */ /* 0x040fe20000010100 */
[C---:B------:R-:W-:Y:S01]  /*4320*/  FADD.FTZ R18, -R10.reuse, R25 ;  /* 0x000000190a127221 */ /* 0x040fe20000010100 */
[----:B------:R-:W-:Y:S01]  /*4330*/  FADD.FTZ R11, -R10, R11 ;  /* 0x0000000b0a0b7221 */ /* 0x000fe20000010100 */
[----:B------:R-:W-:Y:S01]  /*4340*/  BAR.SYNC.DEFER_BLOCKING 0x0 ;  /* 0x0000000000007b1d */ /* 0x000fe20000010000 */
[--C-:B------:R-:W-:Y:S02]  /*4350*/  HADD2.F32 R31, -RZ, R55.reuse.H0_H0 ;  /* 0x20000037ff1f7230 */ /* 0x100fe40000004100 */
[----:B------:R-:W-:Y:S01]  /*4360*/  FMUL.FTZ R33, R24, R5 ;  /* 0x0000000518217220 */ /* 0x000fe20000410000 */
[----:B------:R-:W-:-:S02]  /*4370*/  HADD2.F32 R40, -RZ, R55.H1_H1 ;  /* 0x30000037ff287230 */ /* 0x000fc40000004100 */
[----:B------:R-:W-:Y:S01]  /*4380*/  FMUL.FTZ R42, R42, R5 ;  /* 0x000000052a2a7220 */ /* 0x000fe20000410000 */
[----:B0-----:R-:W-:Y:S02]  /*4390*/  HADD2.F32 R37, -RZ, R44.H1_H1 ;  /* 0x3000002cff257230 */ /* 0x001fe40000004100 */
[----:B------:R-:W-:-:S03]  /*43a0*/  FADD.FTZ R36, -R10, R29 ;  /* 0x0000001d0a247221 */ /* 0x000fc60000010100 */
[C---:B------:R-:W-:Y:S01]  /*43b0*/  FADD.FTZ R29, -R10.reuse, R37 ;  /* 0x000000250a1d7221 */ /* 0x040fe20000010100 */
[----:B------:R-:W-:Y:S01]  /*43c0*/  FADD.FTZ R10, -R10, R47 ;  /* 0x0000002f0a0a7221 */ /* 0x000fe20000010100 */
        /* <DEDUP_REMOVED lines=23> */
.L_x_1219:
        /* <DEDUP_REMOVED lines=20> */
[----:B------:R-:W-:-:S05]  /*4680*/  F2FP.F16.F32.PACK_AB R17, R16, R17 ;  /* 0x000000111011723e */ /* 0x000fca00000000ff */
[----:B------:R0:W-:Y:S02]  /*4690*/  STG.E desc[UR8][R24.64], R17 ;  /* 0x0000001118007986 */ /* 0x0001e4000c101908 */
.L_x_1221:
[----:B------:R-:W-:Y:S05]  /*46a0*/  BSYNC B0 ;  /* 0x0000000000007941 */ /* 0x000fea0003800000 */
.L_x_1220:
[----:B------:R-:W-:Y:S01]  /*46b0*/  LOP3.LUT P6, RZ, R4, 0x8, RZ, 0xc0, !PT ;  /* 0x0000000804ff7812 */ /* 0x000fe200078cc0ff */
[--C-:B0-----:R-:W-:Y:S02]  /*46c0*/  HADD2.F32 R25, -RZ, R54.reuse.H0_H0 ;  /* 0x20000036ff197230 */ /* 0x101fe40000004100 */
[-C--:B------:R-:W-:Y:S01]  /*46d0*/  FMUL.FTZ R17, R36, R5.reuse ;  /* 0x0000000524117220 */ /* 0x080fe20000410000 */
[----:B------:R-:W-:Y:S02]  /*46e0*/  HADD2.F32 R54, -RZ, R54.H1_H1 ;  /* 0x30000036ff367230 */ /* 0x000fe40000004100 */
[----:B------:R-:W-:-:S07]  /*46f0*/  FMUL.FTZ R34, R34, R5 ;  /* 0x0000000522227220 */ /* 0x000fce0000410000 */
        /* <DEDUP_REMOVED lines=19> */
.L_x_1222:
        /* <DEDUP_REMOVED lines=15> */
[-C--:B------:R-:W-:Y:S01]  /*4920*/  FMUL.FTZ R34, R24, R5.reuse ;  /* 0x0000000518227220 */ /* 0x080fe20000410000 */
[----:B------:R-:W-:Y:S01]  /*4930*/  FMUL.FTZ R31, R54, R5 ;  /* 0x00000005361f7220 */ /* 0x000fe20000410000 */
[C---:B------:R-:W-:Y:S02]  /*4940*/  LEA R24, P0, R16.reuse, UR10, 0x1 ;  /* 0x0000000a10187c11 */ /* 0x040fe4000f8008ff */
[----:B------:R-:W-:Y:S02]  /*4950*/  IADD3 R25, R17, R25, RZ ;  /* 0x0000001911197210 */ /* 0x000fe40007ffe0ff */
[----:B------:R-:W-:Y:S02]  /*4960*/  F2FP.F16.F32.PACK_AB R31, R31, R34 ;  /* 0x000000221f1f723e */ /* 0x000fe400000000ff */
[----:B------:R-:W-:-:S05]  /*4970*/  LEA.HI.X R25, R16, UR11, R25, 0x1, P0 ;  /* 0x0000000b10197c11 */ /* 0x000fca00080f0c19 */
[----:B------:R0:W-:Y:S02]  /*4980*/  STG.E desc[UR8][R24.64], R31 ;  /* 0x0000001f18007986 */ /* 0x0001e4000c101908 */
.L_x_1224:
[----:B------:R-:W-:Y:S05]  /*4990*/  BSYNC B0 ;  /* 0x0000000000007941 */ /* 0x000fea0003800000 */
.L_x_1223:
[--C-:B------:R-:W-:Y:S02]  /*49a0*/  HADD2.F32 R17, -RZ, R53.reuse.H0_H0 ;  /* 0x20000035ff117230 */ /* 0x100fe40000004100 */
[-C--:B------:R-:W-:Y:S01]  /*49b0*/  FMUL.FTZ R41, R32, R5.reuse ;  /* 0x0000000520297220 */ /* 0x080fe20000410000 */
[----:B------:R-:W-:Y:S02]  /*49c0*/  HADD2.F32 R16, -RZ, R53.H1_H1 ;  /* 0x30000035ff107230 */ /* 0x000fe40000004100 */
[----:B------:R-:W-:Y:S01]  /*49d0*/  FMUL.FTZ R30, R30, R5 ;  /* 0x000000051e1e7220 */ /* 0x000fe20000410000 */
        /* <DEDUP_REMOVED lines=19> */
.L_x_1225:
        /* <DEDUP_REMOVED lines=12> */
[----:B------:R-:W-:Y:S01]  /*4bd0*/  FMUL.FTZ R30, R30, R5 ;  /* 0x000000051e1e7220 */ /* 0x000fe20000410000 */
[----:B------:R-:W-:-:S04]  /*4be0*/  IMAD.WIDE.U32 R16, R31, UR10, R16 ;  /* 0x0000000a1f107c25 */ /* 0x000fc8000f8e0010 */
[----:B------:R-:W-:Y:S01]  /*4bf0*/  IMAD R25, R31, UR11, R32 ;  /* 0x0000000b1f197c24 */ /* 0x000fe2000f8e0220 */
[----:B------:R-:W-:Y:S01]  /*4c00*/  ULDC.64 UR10, c[0x0][0x210] ;  /* 0x00008400000a7ab9 */ /* 0x000fe20000000a00 */
[----:B------:R-:W-:Y:S01]  /*4c10*/  FMUL.FTZ R31, R24, R5 ;  /* 0x00000005181f7220 */ /* 0x000fe20000410000 */
[----:B------:R-:W-:Y:S02]  /*4c20*/  LEA R24, P0, R16, UR10, 0x1 ;  /* 0x0000000a10187c11 */ /* 0x000fe4000f8008ff */
[----:B------:R-:W-:Y:S02]  /*4c30*/  IADD3 R25, R17, R25, RZ ;  /* 0x0000001911197210 */ /* 0x000fe40007ffe0ff */
[----:B------:R-:W-:Y:S02]  /*4c40*/  F2FP.F16.F32.PACK_AB R17, R30, R31 ;  /* 0x0000001f1e11723e */ /* 0x000fe400000000ff */
[----:B------:R-:W-:-:S05]  /*4c50*/  LEA.HI.X R25, R16, UR11, R25, 0x1, P0 ;  /* 0x0000000b10197c11 */ /* 0x000fca00080f0c19 */
[----:B------:R1:W-:Y:S02]  /*4c60*/  STG.E desc[UR8][R24.64], R17 ;  /* 0x0000001118007986 */ /* 0x0003e4000c101908 */
.L_x_1227:
[----:B------:R-:W-:Y:S05]  /*4c70*/  BSYNC B0 ;  /* 0x0000000000007941 */ /* 0x000fea0003800000 */
.L_x_1226:
[--C-:B-1----:R-:W-:Y:S02]  /*4c80*/  HADD2.F32 R17, -RZ, R51.reuse.H0_H0 ;  /* 0x20000033ff117230 */ /* 0x102fe40000004100 */
        /* <DEDUP_REMOVED lines=22> */
.L_x_1228:
[----:B------:R-:W-:Y:S04]  /*4df0*/  BSSY B0, `(.L_x_1229) ;  /* 0x0000016000007945 */ /* 0x000fe80003800000 */
[----:B------:R-:W-:Y:S05]  /*4e00*/  @P3 BRA `(.L_x_1230) ;  /* 0x0000000000503947 */ /* 0x000fea0003800000 */
[----:B------:R-:W-:Y:S01]  /*4e10*/  IADD3 R29, R2, 0x18, RZ ;  /* 0x00000018021d7810 */ /* 0x000fe20007ffe0ff */
[C-C-:B0-----:R-:W-:Y:S01]  /*4e20*/  FFMA.FTZ R24, R26.reuse, R37, R27.reuse ;  /* 0x000000251a187223 */ /* 0x141fe2000001001b */
[----:B------:R-:W-:Y:S01]  /*4e30*/  FFMA.FTZ R25, R26, R36, R27 ;  /* 0x000000241a197223 */ /* 0x000fe2000001001b */
[----:B------:R-:W-:Y:S01]  /*4e40*/  ULDC.64 UR10, c[0x0][0x288] ;  /* 0x0000a200000a7ab9 */ /* 0x000fe20000000a00 */
[----:B------:R-:W-:Y:S01]  /*4e50*/  SHF.R.S32.HI R28, RZ, 0x1f, R29 ;  /* 0x0000001fff1c7819 */ /* 0x000fe2000001141d */
[----:B------:R-:W-:Y:S01]  /*4e60*/  FFMA.FTZ R24, R17, R12, -R24 ;  /* 0x0000000c11187223 */ /* 0x000fe20000010818 */
[----:B------:R-:W-:-:S03]  /*4e70*/  MOV R17, R9 ;  /* 0x0000000900117202 */ /* 0x000fc60000000f00 */
[----:B------:R-:W-:Y:S02]  /*4e80*/  IMAD R30, R28, UR10, RZ ;  /* 0x0000000a1c1e7c24 */ /* 0x000fe4000f8e02ff */
[----:B------:R-:W-:Y:S01]  /*4e90*/  FFMA.FTZ R28, R16, R13, -R25 ;  /* 0x0000000d101c7223 */ /* 0x000fe20000010819 */
[----:B------:R-:W-:Y:S01]  /*4ea0*/  MOV R16, R6 ;  /* 0x0000000600107202 */ /* 0x000fe20000000f00 */
[C---:B------:R-:W-:Y:S02]  /*4eb0*/  IMAD R25, R29.reuse, UR11, R30 ;  /* 0x0000000b1d197c24 */ /* 0x040fe4000f8e021e */
[----:B------:R-:W-:Y:S02]  /*4ec0*/  FMUL.FTZ R28, R28, R5 ;  /* 0x000000051c1c7220 */ /* 0x000fe40000410000 */
[----:B------:R-:W-:Y:S01]  /*4ed0*/  IMAD.WIDE.U32 R16, R29, UR10, R16 ;  /* 0x0000000a1d107c25 */ /* 0x000fe2000f8e0010 */
[----:B------:R-:W-:-:S03]  /*4ee0*/  ULDC.64 UR10, c[0x0][0x210] ;  /* 0x00008400000a7ab9 */ /* 0x000fc60000000a00 */
[----:B------:R-:W-:Y:S01]  /*4ef0*/  FMUL.FTZ R29, R24, R5 ;  /* 0x00000005181d7220 */ /* 0x000fe20000410000 */
[----:B------:R-:W-:Y:S02]  /*4f00*/  LEA R24, P0, R16, UR10, 0x1 ;  /* 0x0000000a10187c11 */ /* 0x000fe4000f8008ff */
[----:B------:R-:W-:Y:S02]  /*4f10*/  IADD3 R25, R17, R25, RZ ;  /* 0x0000001911197210 */ /* 0x000fe40007ffe0ff */
[----:B------:R-:W-:Y:S02]  /*4f20*/  F2FP.F16.F32.PACK_AB R17, R28, R29 ;  /* 0x0000001d1c11723e */ /* 0x000fe400000000ff */
[----:B------:R-:W-:-:S05]  /*4f30*/  LEA.HI.X R25, R16, UR11, R25, 0x1, P0 ;  /* 0x0000000b10197c11 */ /* 0x000fca00080f0c19 */
[----:B------:R1:W-:Y:S02]  /*4f40*/  STG.E desc[UR8][R24.64], R17 ;  /* 0x0000001118007986 */ /* 0x0003e4000c101908 */
.L_x_1230:
[----:B------:R-:W-:Y:S05]  /*4f50*/  BSYNC B0 ;  /* 0x0000000000007941 */ /* 0x000fea0003800000 */
.L_x_1229:
[--C-:B-1----:R-:W-:Y:S02]  /*4f60*/  HADD2.F32 R17, -RZ, R50.reuse.H0_H0 ;  /* 0x20000032ff117230 */ /* 0x102fe40000004100 */
[-C--:B------:R-:W-:Y:S01]  /*4f70*/  FMUL.FTZ R35, R23, R5.reuse ;  /* 0x0000000517237220 */ /* 0x080fe20000410000 */
[----:B------:R-:W-:Y:S02]  /*4f80*/  HADD2.F32 R50, -RZ, R50.H1_H1 ;  /* 0x30000032ff327230 */ /* 0x000fe40000004100 */
[----:B------:R-:W-:Y:S01]  /*4f90*/  FMUL.FTZ R30, R22, R5 ;  /* 0x00000005161e7220 */ /* 0x000fe20000410000 */
        /* <DEDUP_REMOVED lines=19> */
.L_x_1231:
[----:B------:R-:W-:Y:S04]  /*50d0*/  BSSY B0, `(.L_x_1232) ;  /* 0x0000016000007945 */ /* 0x000fe80003800000 */
[----:B------:R-:W-:Y:S05]  /*50e0*/  @P2 BRA `(.L_x_1233) ;  /* 0x0000000000502947 */ /* 0x000fea0003800000 */
[----:B0-----:R-:W-:Y:S01]  /*50f0*/  IADD3 R25, R2, 0x20, RZ ;  /* 0x0000002002197810 */ /* 0x001fe20007ffe0ff */
[C-C-:B------:R-:W-:Y:S01]  /*5100*/  FFMA.FTZ R16, R26.reuse, R35, R27.reuse ;  /* 0x000000231a107223 */ /* 0x140fe2000001001b */
[----:B------:R-:W-:Y:S01]  /*5110*/  ULDC.64 UR10, c[0x0][0x288] ;  /* 0x0000a200000a7ab9 */ /* 0x000fe20000000a00 */
[----:B------:R-:W-:Y:S01]  /*5120*/  FFMA.FTZ R23, R26, R30, R27 ;  /* 0x0000001e1a177223 */ /* 0x000fe2000001001b */
[----:B------:R-:W-:Y:S01]  /*5130*/  SHF.R.S32.HI R24, RZ, 0x1f, R25 ;  /* 0x0000001fff187819 */ /* 0x000fe20000011419 */
[----:B------:R-:W-:Y:S01]  /*5140*/  FFMA.FTZ R22, R17, R12, -R16 ;  /* 0x0000000c11167223 */ /* 0x000fe20000010810 */
[----:B------:R-:W-:Y:S02]  /*5150*/  MOV R16, R6 ;  /* 0x0000000600107202 */ /* 0x000fe40000000f00 */
[----:B------:R-:W-:Y:S01]  /*5160*/  MOV R17, R9 ;  /* 0x0000000900117202 */ /* 0x000fe20000000f00 */
[----:B------:R-:W-:Y:S02]  /*5170*/  IMAD R28, R24, UR10, RZ ;  /* 0x0000000a181c7c24 */ /* 0x000fe4000f8e02ff */
[----:B------:R-:W-:Y:S01]  /*5180*/  FFMA.FTZ R24, R50, R13, -R23 ;  /* 0x0000000d32187223 */ /* 0x000fe20000010817 */
[----:B------:R-:W-:-:S04]  /*5190*/  IMAD.WIDE.U32 R16, R25, UR10, R16 ;  /* 0x0000000a19107c25 */ /* 0x000fc8000f8e0010 */
[-C--:B------:R-:W-:Y:S01]  /*51a0*/  FMUL.FTZ R24, R24, R5.reuse ;  /* 0x0000000518187220 */ /* 0x080fe20000410000 */
        /* <DEDUP_REMOVED lines=8> */
.L_x_1233:
[----:B------:R-:W-:Y:S05]  /*5230*/  BSYNC B0 ;  /* 0x0000000000007941 */ /* 0x000fea0003800000 */
.L_x_1232:
        /* <DEDUP_REMOVED lines=23> */
.L_x_1234:
        /* <DEDUP_REMOVED lines=8> */
[----:B------:R-:W-:-:S03]  /*5430*/  MOV R17, R9 ;  /* 0x0000000900117202 */ /* 0x000fc60000000f00 */
[----:B0-----:R-:W-:Y:S02]  /*5440*/  IMAD R24, R22, UR10, RZ ;  /* 0x0000000a16187c24 */ /* 0x001fe4000f8e02ff */
        /* <DEDUP_REMOVED lines=12> */
.L_x_1236:
[----:B------:R-:W-:Y:S05]  /*5510*/  BSYNC B0 ;  /* 0x0000000000007941 */ /* 0x000fea0003800000 */
.L_x_1235:
[--C-:B-1----:R-:W-:Y:S02]  /*5520*/  HADD2.F32 R17, -RZ, R48.reuse.H0_H0 ;  /* 0x20000030ff117230 */ /* 0x102fe40000004100 */
[-C--:B0-----:R-:W-:Y:S01]  /*5530*/  FMUL.FTZ R31, R19, R5.reuse ;  /* 0x00000005131f7220 */ /* 0x081fe20000410000 */
[----:B------:R-:W-:Y:S02]  /*5540*/  HADD2.F32 R48, -RZ, R48.H1_H1 ;  /* 0x30000030ff307230 */ /* 0x000fe40000004100 */
        /* <DEDUP_REMOVED lines=20> */
.L_x_1237:
[----:B------:R-:W-:Y:S01]  /*5690*/  LOP3.LUT P0, RZ, R4, 0x4, RZ, 0xc0, !PT ;  /* 0x0000000404ff7812 */ /* 0x000fe2000780c0ff */
[----:B------:R-:W-:-:S12]  /*56a0*/  BSSY B0, `(.L_x_1238) ;  /* 0x0000016000007945 */ /* 0x000fd80003800000 */
[----:B------:R-:W-:Y:S05]  /*56b0*/  @!P0 BRA `(.L_x_1239) ;  /* 0x0000000000508947 */ /* 0x000fea0003800000 */
        /* <DEDUP_REMOVED lines=20> */
.L_x_1239:
[----:B------:R-:W-:Y:S05]  /*5800*/  BSYNC B0 ;  /* 0x0000000000007941 */ /* 0x000fea0003800000 */
.L_x_1238:
[--C-:B0-----:R-:W-:Y:S01]  /*5810*/  HADD2.F32 R17, -RZ, R56.reuse.H0_H0 ;  /* 0x20000038ff117230 */ /* 0x101fe20000004100 */
[----:B------:R-:W-:Y:S01]  /*5820*/  IADD3 R25, R2, 0x38, RZ ;  /* 0x0000003802197810 */ /* 0x000fe20007ffe0ff */
        /* <DEDUP_REMOVED lines=22> */
.L_x_1240:
[----:B------:R-:W-:Y:S01]  /*5990*/  ULDC.64 UR10, c[0x0][0x290] ;  /* 0x0000a400000a7ab9 */ /* 0x000fe20000000a00 */
[----:B------:R-:W-:Y:S01]  /*59a0*/  SHF.R.S32.HI R10, RZ, 0x1f, R25 ;  /* 0x0000001fff0a7819 */ /* 0x000fe20000011419 */
[----:B------:R-:W-:Y:S01]  /*59b0*/  BSSY B0, `(.L_x_1241) ;  /* 0x0000016000007945 */ /* 0x000fe20003800000 */
[----:B------:R-:W-:-:S04]  /*59c0*/  ISETP.GE.U32.AND P0, PT, R25, UR10, PT ;  /* 0x0000000a19007c0c */ /* 0x000fc8000bf06070 */
[----:B------:R-:W-:-:S04]  /*59d0*/  ISETP.GE.AND.EX P0, PT, R10, UR11, PT, P0 ;  /* 0x0000000b0a007c0c */ /* 0x000fc8000bf06300 */
[----:B------:R-:W-:-:S13]  /*59e0*/  ISETP.LT.U32.AND P0, PT, R38, 0x200, !P0 ;  /* 0x000002002600780c */ /* 0x000fda0004701070 */
[----:B------:R-:W-:Y:S05]  /*59f0*/  @!P0 BRA `(.L_x_1242) ;  /* 0x0000000000448947 */ /* 0x000fea0003800000 */
[C-C-:B------:R-:W-:Y:S01]  /*5a00*/  FFMA.FTZ R8, R26.reuse, R23, R27.reuse ;  /* 0x000000171a087223 */ /* 0x140fe2000001001b */
[----:B------:R-:W-:Y:S01]  /*5a10*/  ULDC.64 UR10, c[0x0][0x288] ;  /* 0x0000a200000a7ab9 */ /* 0x000fe20000000a00 */
[----:B------:R-:W-:Y:S01]  /*5a20*/  MOV R7, R9 ;  /* 0x0000000900077202 */ /* 0x000fe20000000f00 */
[----:B------:R-:W-:Y:S01]  /*5a30*/  FFMA.FTZ R27, R26, R22, R27 ;  /* 0x000000161a1b7223 */ /* 0x000fe2000001001b */
[----:B------:R-:W-:Y:S02]  /*5a40*/  IMAD R10, R10, UR10, RZ ;  /* 0x0000000a0a0a7c24 */ /* 0x000fe4000f8e02ff */
[----:B------:R-:W-:Y:S01]  /*5a50*/  FFMA.FTZ R12, R17, R12, -R8 ;  /* 0x0000000c110c7223 */ /* 0x000fe20000010808 */
[----:B------:R-:W-:-:S04]  /*5a60*/  IMAD.WIDE.U32 R8, R25, UR10, R6 ;  /* 0x0000000a19087c25 */ /* 0x000fc8000f8e0006 */
[----:B------:R-:W-:Y:S01]  /*5a70*/  FFMA.FTZ R56, R56, R13, -R27 ;  /* 0x0000000d38387223 */ /* 0x000fe2000001081b */
[-C--:B------:R-:W-:Y:S01]  /*5a80*/  FMUL.FTZ R12, R12, R5.reuse ;  /* 0x000000050c0c7220 */ /* 0x080fe20000410000 */
[----:B------:R-:W-:Y:S01]  /*5a90*/  IMAD R7, R25, UR11, R10 ;  /* 0x0000000b19077c24 */ /* 0x000fe2000f8e020a */
[----:B------:R-:W-:Y:S01]  /*5aa0*/  ULDC.64 UR10, c[0x0][0x210] ;  /* 0x00008400000a7ab9 */ /* 0x000fe20000000a00 */
[----:B------:R-:W-:Y:S01]  /*5ab0*/  FMUL.FTZ R5, R56, R5 ;  /* 0x0000000538057220 */ /* 0x000fe20000410000 */
[C---:B------:R-:W-:Y:S02]  /*5ac0*/  LEA R6, P0, R8.reuse, UR10, 0x1 ;  /* 0x0000000a08067c11 */ /* 0x040fe4000f8008ff */
[----:B------:R-:W-:Y:S02]  /*5ad0*/  IADD3 R7, R9, R7, RZ ;  /* 0x0000000709077210 */ /* 0x000fe40007ffe0ff */
[----:B------:R-:W-:Y:S02]  /*5ae0*/  F2FP.F16.F32.PACK_AB R5, R5, R12 ;  /* 0x0000000c0505723e */ /* 0x000fe400000000ff */
[----:B------:R-:W-:-:S05]  /*5af0*/  LEA.HI.X R7, R8, UR11, R7, 0x1, P0 ;  /* 0x0000000b08077c11 */ /* 0x000fca00080f0c07 */
[----:B------:R0:W-:Y:S02]  /*5b00*/  STG.E desc[UR8][R6.64], R5 ;  /* 0x0000000506007986 */ /* 0x0001e4000c101908 */
.L_x_1242:
[----:B------:R-:W-:Y:S05]  /*5b10*/  BSYNC B0 ;  /* 0x0000000000007941 */ /* 0x000fea0003800000 */
.L_x_1241:
[----:B------:R-:W-:Y:S02]  /*5b20*/  IADD3 R39, R3, R39, RZ ;  /* 0x0000002703277210 */ /* 0x000fe40007ffe0ff */
[----:B------:R-:W-:Y:S02]  /*5b30*/  IADD3 R57, R57, 0x1, RZ ;  /* 0x0000000139397810 */ /* 0x000fe40007ffe0ff */
[----:B------:R-:W-:-:S13]  /*5b40*/  ISETP.GE.AND P0, PT, R39, UR4, PT ;  /* 0x0000000427007c0c */ /* 0x000fda000bf06270 */
[----:B------:R-:W-:Y:S05]  /*5b50*/  @!P0 BRA `(.L_x_1243) ;  /* 0xffffffa400e88947 */ /* 0x000fea000383ffff */
.L_x_1192:
        /* <DEDUP_REMOVED lines=8> */
[C---:B-1----:R-:W-:Y:S02]  /*5be0*/  IADD3 R5, R7.reuse, -0x1, RZ ;  /* 0xffffffff07057810 */ /* 0x042fe40007ffe0ff */
[----:B------:R-:W-:Y:S02]  /*5bf0*/  SHF.L.U32 R4, R7, 0x1, RZ ;  /* 0x0000000107047819 */ /* 0x000fe400000006ff */
[----:B------:R-:W-:Y:S02]  /*5c00*/  ISETP.NE.OR P0, PT, R0, R5, P0 ;  /* 0x000000050000720c */ /* 0x000fe40000705670 */
[----:B------:R-:W-:-:S05]  /*5c10*/  SEL R5, R4, RZ, P1 ;  /* 0x000000ff04057207 */ /* 0x000fca0000800000 */
[----:B--2---:R-:W-:Y:S01]  /*5c20*/  IMAD.WIDE.U32 R2, R5, 0x4, R2 ;  /* 0x0000000405027825 */ /* 0x004fe200078e0002 */
        /* <DEDUP_REMOVED lines=10> */
.L_x_1245:
[----:B------:R-:W-:Y:S05]  /*5cd0*/  BSYNC B0 ;  /* 0x0000000000007941 */ /* 0x000fea0003800000 */
.L_x_1244:
[----:B------:R-:W-:Y:S05]  /*5ce0*/  @P0 EXIT ;  /* 0x000000000000094d */ /* 0x000fea0003800000 */
[----:B------:R-:W-:Y:S05]  /*5cf0*/  @P2 BRA `(.L_x_1246) ;  /* 0x0000000000202947 */ /* 0x000fea0003800000 */
[----:B------:R-:W-:-:S05]  /*5d00*/  IMAD R0, R6, R7, RZ ;  /* 0x0000000706007224 */ /* 0x000fca00078e02ff */
[----:B------:R-:W-:-:S13]  /*5d10*/  ISETP.NE.AND P0, PT, R0, -0x1, PT ;  /* 0xffffffff0000780c */ /* 0x000fda0003f05270 */
[----:B------:R-:W-:Y:S05]  /*5d20*/  @!P0 BRA `(.L_x_1246) ;  /* 0x0000000000148947 */ /* 0x000fea0003800000 */
.L_x_1247:
[----:B0-----:R-:W2:Y:S04]  /*5d30*/  LDG.E.STRONG.GPU R5, desc[UR8][R2.64] ;  /* 0x0000000802057981 */ /* 0x001ea8000c1ef900 */
[----:B--2---:R-:W-:Y:S01]  /*5d40*/  CCTL.IVALL ;  /* 0x00000000ff00798f */ /* 0x004fe20002000000 */
[----:B------:R-:W-:Y:S05]  /*5d50*/  YIELD ;  /* 0x0000000000007946 */ /* 0x000fea0003800000 */
[----:B------:R-:W-:-:S13]  /*5d60*/  ISETP.NE.AND P0, PT, R5, R0, PT ;  /* 0x000000000500720c */ /* 0x000fda0003f05270 */
[----:B------:R-:W-:Y:S05]  /*5d70*/  @P0 BRA `(.L_x_1247) ;  /* 0xfffffffc00ec0947 */ /* 0x000fea000383ffff */
.L_x_1246:
        /* <DEDUP_REMOVED lines=24> */
.L_x_1248:
        /* <DEDUP_REMOVED lines=23> */
.L_x_1249:
        /* <DEDUP_REMOVED lines=9> */
.L_x_5672:


//--------------------- .text._Z35group_norm_nhwc_bwd_one_pass_kernelI11Fp16IOFp32WLi128ELi128ELi512EEv26Group_norm_nhwc_bwd_params --------------------------
	.section	.text._Z35group_norm_nhwc_bwd_one_pass_kernelI11Fp16IOFp32WLi128ELi128ELi512EEv26Group_norm_nhwc_bwd_params,"ax",@progbits
	.align	128
        .global         _Z35group_norm_nhwc_bwd_one_pass_kernelI11Fp16IOFp32WLi128ELi128ELi512EEv26Group_norm_nhwc_bwd_params
        .type           _Z35group_norm_nhwc_bwd_one_pass_kernelI11Fp16IOFp32WLi128ELi128ELi512EEv26Group_norm_nhwc_bwd_params,@function
        .size           _Z35group_norm_nhwc_bwd_one_pass_kernelI11Fp16IOFp32WLi128ELi128ELi512EEv26Group_norm_nhwc_bwd_params,(.L_x_5673 - _Z35group_norm_nhwc_bwd_one_pass_kernelI11Fp16IOFp32WLi128ELi128ELi512EEv26Group_norm_nhwc_bwd_params)
        .other          _Z35group_norm_nhwc_bwd_one_pass_kernelI11Fp16IOFp32WLi128ELi128ELi512EEv26Group_norm_nhwc_bwd_params,@"STO_CUDA_ENTRY STV_DEFAULT"
_Z35group_norm_nhwc_bwd_one_pass_kernelI11Fp16IOFp32WLi128ELi128ELi512EEv26Group_norm_nhwc_bwd_params:
.text._Z35group_norm_nhwc_bwd_one_pass_kernelI11Fp16IOFp32WLi128ELi128ELi512EEv26Group_norm_nhwc_bwd_params:
        /* <DEDUP_REMOVED lines=13> */
[----:B------:R-:W-:Y:S01]  /*00d0*/  ISETP.GE.U32.AND P1, PT, R2, 0x200, PT ;  /* 0x000002000200780c */ /* 0x000fe20003f26070 */
[----:B------:R-:W1:Y:S01]  /*00e0*/  S2R R125, SR_LANEID ;  /* 0x00000000007d7919 */ /* 0x000e620000000000 */
[----:B------:R-:W-:Y:S01]  /*00f0*/  LOP3.LUT R16, R16, 0xffffff7f, RZ, 0xc0, !PT ;  /* 0xffffff7f10107812 */ /* 0x000fe200078ec0ff */
[----:B------:R-:W-:Y:S01]  /*0100*/  UMOV UR5, 0x400 ;  /* 0x0000040000057882 */ /* 0x000fe20000000000 */
[----:B------:R-:W-:Y:S01]  /*0110*/  SHF.R.S32.HI R17, RZ, 0x1f, R2 ;  /* 0x0000001fff117819 */ /* 0x000fe20000011402 */
[----:B------:R-:W2:Y:S01]  /*0120*/  LDC.64 R12, c[0x0][0x288] ;  /* 0x0000a200ff0c7b82 */ /* 0x000ea20000000a00 */
[----:B------:R-:W-:Y:S01]  /*0130*/  SHF.L.U32 R120, R2, 0x1, RZ ;  /* 0x0000000102787819 */ /* 0x000fe200000006ff */
[----:B------:R-:W-:Y:S01]  /*0140*/  HFMA2.MMA R14, -RZ, RZ, 0, 0 ;  /* 0x00000000ff0e7435 */ /* 0x000fe200000001ff */
[----:B------:R-:W-:-:S02]  /*0150*/  LEA.HI R17, R17, R2, RZ, 0x5 ;  /* 0x0000000211117211 */ /* 0x000fc400078f28ff */
[----:B------:R-:W-:Y:S02]  /*0160*/  LOP3.LUT R120, R120, 0x7e, RZ, 0xc0, !PT ;  /* 0x0000007e78787812 */ /* 0x000fe400078ec0ff */
[----:B------:R-:W-:Y:S01]  /*0170*/  SHF.R.S32.HI R17, RZ, 0x5, R17 ;  /* 0x00000005ff117819 */ /* 0x000fe20000011411 */
[----:B------:R-:W3:Y:S01]  /*0180*/  S2UR UR6, SR_CgaCtaId ;  /* 0x00000000000679c3 */ /* 0x000ee20000008800 */
[----:B0-----:R-:W-:-:S05]  /*0190*/  IMAD R3, R4, UR7, R3 ;  /* 0x0000000704037c24 */ /* 0x001fca000f8e0203 */
[C---:B------:R-:W-:Y:S02]  /*01a0*/  ISETP.LT.U32.AND P0, PT, R3.reuse, UR10, PT ;  /* 0x0000000a03007c0c */ /* 0x040fe4000bf01070 */
[----:B------:R-:W-:Y:S02]  /*01b0*/  SHF.R.S32.HI R113, RZ, 0x1f, R3 ;  /* 0x0000001fff717819 */ /* 0x000fe40000011403 */
[----:B------:R-:W-:Y:S02]  /*01c0*/  IADD3 R96, R3, 0x8, RZ ;  /* 0x0000000803607810 */ /* 0x000fe40007ffe0ff */
[----:B------:R-:W-:Y:S02]  /*01d0*/  ISETP.LT.AND.EX P0, PT, R113, UR11, !P1, P0 ;  /* 0x0000000b71007c0c */ /* 0x000fe4000cf01300 */
[----:B------:R-:W-:Y:S02]  /*01e0*/  ISETP.LT.U32.AND P5, PT, R96, UR10, PT ;  /* 0x0000000a60007c0c */ /* 0x000fe4000bfa1070 */
[----:B------:R-:W-:Y:S01]  /*01f0*/  SHF.R.S32.HI R112, RZ, 0x1f, R96 ;  /* 0x0000001fff707819 */ /* 0x000fe20000011460 */
[----:B---3--:R-:W-:Y:S01]  /*0200*/  ULEA UR5, UR6, UR5, 0x18 ;  /* 0x0000000506057291 */ /* 0x008fe2000f8ec03f */
[----:B------:R-:W-:-:S02]  /*0210*/  IADD3 R95, R3, 0x10, RZ ;  /* 0x00000010035f7810 */ /* 0x000fc40007ffe0ff */
[----:B------:R-:W-:Y:S02]  /*0220*/  ISETP.LT.AND.EX P6, PT, R112, UR11, !P1, P5 ;  /* 0x0000000b70007c0c */ /* 0x000fe4000cfc1350 */
[----:B------:R-:W-:Y:S02]  /*0230*/  ISETP.LT.U32.AND P4, PT, R95, UR10, PT ;  /* 0x0000000a5f007c0c */ /* 0x000fe4000bf81070 */
[----:B------:R-:W-:Y:S02]  /*0240*/  SHF.R.S32.HI R111, RZ, 0x1f, R95 ;  /* 0x0000001fff6f7819 */ /* 0x000fe4000001145f */
[----:B------:R-:W-:Y:S02]  /*0250*/  @P0 LOP3.LUT R16, R16, 0x80, RZ, 0xfc, !PT ;  /* 0x0000008010100812 */ /* 0x000fe400078efcff */
[----:B------:R-:W-:Y:S02]  /*0260*/  ISETP.LT.AND.EX P5, PT, R111, UR11, !P1, P4 ;  /* 0x0000000b6f007c0c */ /* 0x000fe4000cfa1340 */
[----:B------:R-:W-:-:S02]  /*0270*/  LOP3.LUT R16, R16, 0xffffffbf, RZ, 0xc0, !PT ;  /* 0xffffffbf10107812 */ /* 0x000fc400078ec0ff */
[C---:B------:R-:W-:Y:S02]  /*0280*/  IADD3 R4, R3.reuse, 0x18, RZ ;  /* 0x0000001803047810 */ /* 0x040fe40007ffe0ff */
[----:B------:R-:W-:Y:S02]  /*0290*/  @P6 LOP3.LUT R16, R16, 0x40, RZ, 0xfc, !PT ;  /* 0x0000004010106812 */ /* 0x000fe400078efcff */
[----:B------:R-:W-:Y:S02]  /*02a0*/  IADD3 R5, R3, 0x20, RZ ;  /* 0x0000002003057810 */ /* 0x000fe40007ffe0ff */
[----:B------:R-:W-:Y:S02]  /*02b0*/  ISETP.LT.U32.AND P3, PT, R4, UR10, PT ;  /* 0x0000000a04007c0c */ /* 0x000fe4000bf61070 */
[----:B------:R-:W-:Y:S02]  /*02c0*/  SHF.R.S32.HI R110, RZ, 0x1f, R4 ;  /* 0x0000001fff6e7819 */ /* 0x000fe40000011404 */
[----:B------:R-:W-:-:S02]  /*02d0*/  LOP3.LUT R16, R16, 0xffffffdf, RZ, 0xc0, !PT ;  /* 0xffffffdf10107812 */ /* 0x000fc400078ec0ff */
[----:B------:R-:W-:Y:S02]  /*02e0*/  ISETP.LT.U32.AND P2, PT, R5, UR10, PT ;  /* 0x0000000a05007c0c */ /* 0x000fe4000bf41070 */
[----:B------:R-:W-:Y:S02]  /*02f0*/  SHF.R.S32.HI R109, RZ, 0x1f, R5 ;  /* 0x0000001fff6d7819 */ /* 0x000fe40000011405 */
[----:B------:R-:W-:Y:S02]  /*0300*/  ISETP.LT.AND.EX P4, PT, R110, UR11, !P1, P3 ;  /* 0x0000000b6e007c0c */ /* 0x000fe4000cf81330 */
[----:B------:R-:W-:Y:S02]  /*0310*/  @P5 LOP3.LUT R16, R16, 0x20, RZ, 0xfc, !PT ;  /* 0x0000002010105812 */ /* 0x000fe400078efcff */
[----:B------:R-:W-:Y:S02]  /*0320*/  IADD3 R6, R3, 0x28, RZ ;  /* 0x0000002803067810 */ /* 0x000fe40007ffe0ff */
[----:B------:R-:W-:-:S02]  /*0330*/  ISETP.LT.AND.EX P3, PT, R109, UR11, !P1, P2 ;  /* 0x0000000b6d007c0c */ /* 0x000fc4000cf61320 */
[----:B------:R-:W-:Y:S02]  /*0340*/  LOP3.LUT R16, R16, 0xfffffff7, RZ, 0xc0, !PT ;  /* 0xfffffff710107812 */ /* 0x000fe400078ec0ff */
[----:B------:R-:W-:Y:S02]  /*0350*/  ISETP.LT.U32.AND P0, PT, R6, UR10, PT ;  /* 0x0000000a06007c0c */ /* 0x000fe4000bf01070 */
[----:B------:R-:W-:Y:S02]  /*0360*/  SHF.R.S32.HI R108, RZ, 0x1f, R6 ;  /* 0x0000001fff6c7819 */ /* 0x000fe40000011406 */
[----:B------:R-:W-:Y:S02]  /*0370*/  LOP3.LUT R16, R16, 0xffffffef, RZ, 0xc0, !PT ;  /* 0xffffffef10107812 */ /* 0x000fe400078ec0ff */
[----:B------:R-:W-:Y:S02]  /*0380*/  IADD3 R7, R3, 0x30, RZ ;  /* 0x0000003003077810 */ /* 0x000fe40007ffe0ff */
[----:B------:R-:W-:-:S02]  /*0390*/  ISETP.LT.AND.EX P2, PT, R108, UR11, !P1, P0 ;  /* 0x0000000b6c007c0c */ /* 0x000fc4000cf41300 */
[----:B------:R-:W-:Y:S02]  /*03a0*/  @P4 LOP3.LUT R16, R16, 0x10, RZ, 0xfc, !PT ;  /* 0x0000001010104812 */ /* 0x000fe400078efcff */
[----:B------:R-:W-:Y:S02]  /*03b0*/  SHF.R.S32.HI R107, RZ, 0x1f, R7 ;  /* 0x0000001fff6b7819 */ /* 0x000fe40000011407 */
[----:B------:R-:W-:Y:S02]  /*03c0*/  ISETP.LT.U32.AND P0, PT, R7, UR10, PT ;  /* 0x0000000a07007c0c */ /* 0x000fe4000bf01070 */
[----:B------:R-:W-:Y:S02]  /*03d0*/  @P3 LOP3.LUT R16, R16, 0x8, RZ, 0xfc, !PT ;  /* 0x0000000810103812 */ /* 0x000fe400078efcff */
[----:B------:R-:W-:Y:S02]  /*03e0*/  ISETP.LT.AND.EX P0, PT, R107, UR11, !P1, P0 ;  /* 0x0000000b6b007c0c */ /* 0x000fe4000cf01300 */
[----:B------:R-:W-:-:S02]  /*03f0*/  LOP3.LUT R16, R16, 0xfffffffb, RZ, 0xc0, !PT ;  /* 0xfffffffb10107812 */ /* 0x000fc400078ec0ff */
[C---:B------:R-:W-:Y:S02]  /*0400*/  IADD3 R8, R3.reuse, 0x38, RZ ;  /* 0x0000003803087810 */ /* 0x040fe40007ffe0ff */
[----:B------:R-:W-:Y:S02]  /*0410*/  @P2 LOP3.LUT R16, R16, 0x4, RZ, 0xfc, !PT ;  /* 0x0000000410102812 */ /* 0x000fe400078efcff */
[C---:B------:R-:W-:Y:S02]  /*0420*/  IADD3 R9, R3.reuse, 0x40, RZ ;  /* 0x0000004003097810 */ /* 0x040fe40007ffe0ff */
[C---:B------:R-:W-:Y:S02]  /*0430*/  IADD3 R10, R3.reuse, 0x48, RZ ;  /* 0x00000048030a7810 */ /* 0x040fe40007ffe0ff */
[----:B------:R-:W-:Y:S02]  /*0440*/  IADD3 R11, R3, 0x50, RZ ;  /* 0x00000050030b7810 */ /* 0x000fe40007ffe0ff */
[----:B------:R-:W-:-:S02]  /*0450*/  LOP3.LUT R16, R16, 0xfffffffd, RZ, 0xc0, !PT ;  /* 0xfffffffd10107812 */ /* 0x000fc400078ec0ff */
[----:B------:R-:W-:Y:S02]  /*0460*/  IADD3 R97, R3, 0x58, RZ ;  /* 0x0000005803617810 */ /* 0x000fe40007ffe0ff */
[----:B------:R-:W-:Y:S02]  /*0470*/  SHF.R.S32.HI R106, RZ, 0x1f, R8 ;  /* 0x0000001fff6a7819 */ /* 0x000fe40000011408 */
[----:B------:R-:W-:Y:S02]  /*0480*/  SHF.R.S32.HI R105, RZ, 0x1f, R9 ;  /* 0x0000001fff697819 */ /* 0x000fe40000011409 */
[----:B------:R-:W-:Y:S02]  /*0490*/  SHF.R.S32.HI R104, RZ, 0x1f, R10 ;  /* 0x0000001fff687819 */ /* 0x000fe4000001140a */
[----:B------:R-:W-:Y:S02]  /*04a0*/  SHF.R.S32.HI R103, RZ, 0x1f, R11 ;  /* 0x0000001fff677819 */ /* 0x000fe4000001140b */
[----:B------:R-:W-:-:S02]  /*04b0*/  ISETP.LT.U32.AND P5, PT, R8, UR10, PT ;  /* 0x0000000a08007c0c */ /* 0x000fc4000bfa1070 */
[----:B------:R-:W-:Y:S02]  /*04c0*/  @P0 LOP3.LUT R16, R16, 0x2, RZ, 0xfc, !PT ;  /* 0x0000000210100812 */ /* 0x000fe400078efcff */
[----:B------:R-:W-:Y:S02]  /*04d0*/  ISETP.LT.U32.AND P4, PT, R9, UR10, PT ;  /* 0x0000000a09007c0c */ /* 0x000fe4000bf81070 */
[----:B------:R-:W-:Y:S02]  /*04e0*/  ISETP.LT.U32.AND P3, PT, R10, UR10, PT ;  /* 0x0000000a0a007c0c */ /* 0x000fe4000bf61070 */
[----:B------:R-:W-:Y:S02]  /*04f0*/  ISETP.LT.U32.AND P2, PT, R11, UR10, PT ;  /* 0x0000000a0b007c0c */ /* 0x000fe4000bf41070 */
[----:B------:R-:W-:Y:S02]  /*0500*/  SHF.R.S32.HI R102, RZ, 0x1f, R97 ;  /* 0x0000001fff667819 */ /* 0x000fe40000011461 */
[----:B------:R-:W-:Y:S01]  /*0510*/  ISETP.LT.U32.AND P0, PT, R97, UR10, PT ;  /* 0x0000000a61007c0c */ /* 0x000fe2000bf01070 */
[----:B------:R-:W-:Y:S01]  /*0520*/  ULDC.U8 UR10, c[0x0][0x2a4] ;  /* 0x0000a900000a7ab9 */ /* 0x000fe20000000000 */
[----:B------:R-:W-:-:S02]  /*0530*/  ISETP.LT.AND.EX P5, PT, R106, UR11, !P1, P5 ;  /* 0x0000000b6a007c0c */ /* 0x000fc4000cfa1350 */
[----:B------:R-:W-:Y:S02]  /*0540*/  ISETP.LT.AND.EX P4, PT, R105, UR11, !P1, P4 ;  /* 0x0000000b69007c0c */ /* 0x000fe4000cf81340 */
[----:B------:R-:W-:Y:S02]  /*0550*/  ISETP.LT.AND.EX P3, PT, R104, UR11, !P1, P3 ;  /* 0x0000000b68007c0c */ /* 0x000fe4000cf61330 */
[----:B------:R-:W-:Y:S02]  /*0560*/  ISETP.LT.AND.EX P2, PT, R103, UR11, !P1, P2 ;  /* 0x0000000b67007c0c */ /* 0x000fe4000cf41320 */
[----:B------:R-:W-:Y:S02]  /*0570*/  ISETP.LT.AND.EX P1, PT, R102, UR11, !P1, P0 ;  /* 0x0000000b66007c0c */ /* 0x000fe4000cf21300 */
[C---:B--2---:R-:W-:Y:S02]  /*0580*/  LEA.HI R118, P0, R13.reuse, R12, RZ, 0x1 ;  /* 0x0000000c0d767211 */ /* 0x044fe400078108ff */
[----:B------:R-:W-:-:S02]  /*0590*/  LEA R15, R13, R13, 0x1 ;  /* 0x0000000d0d0f7211 */ /* 0x000fc400078e08ff */
[----:B------:R-:W-:Y:S01]  /*05a0*/  IADD3.X R19, RZ, R13, RZ, P0, !PT ;  /* 0x0000000dff137210 */ /* 0x000fe200007fe4ff */
[----:B------:R-:W-:Y:S01]  /*05b0*/  IMAD.WIDE.U32 R12, R12, 0x3, RZ ;  /* 0x000000030c0c7825 */ /* 0x000fe200078e00ff */
[----:B------:R-:W-:Y:S02]  /*05c0*/  LEA R121, R17, UR5, 0x3 ;  /* 0x0000000511797c11 */ /* 0x000fe4000f8e18ff */
[----:B------:R-:W-:Y:S02]  /*05d0*/  IADD3 R101, R3, 0x60, RZ ;  /* 0x0000006003657810 */ /* 0x000fe40007ffe0ff */
[----:B------:R-:W-:Y:S02]  /*05e0*/  IADD3 R13, R13, R15, RZ ;  /* 0x0000000f0d0d7210 */ /* 0x000fe40007ffe0ff */
[----:B------:R-:W-:Y:S02]  /*05f0*/  IADD3 R100, R3, 0x68, RZ ;  /* 0x0000006803647810 */ /* 0x000fe40007ffe0ff */
[----:B------:R-:W-:-:S02]  /*0600*/  LEA.HI R119, P0, R13, R12, RZ, 0x1 ;  /* 0x0000000c0d777211 */ /* 0x000fc400078108ff */
[----:B------:R-:W0:Y:S01]  /*0610*/  LDC R12, c[0x0][0x10] ;  /* 0x00000400ff0c7b82 */ /* 0x000e220000000800 */
[C---:B------:R-:W-:Y:S02]  /*0620*/  IADD3 R99, R3.reuse, 0x70, RZ ;  /* 0x0000007003637810 */ /* 0x040fe40007ffe0ff */
[----:B------:R-:W-:Y:S02]  /*0630*/  IADD3.X R18, RZ, R13, RZ, P0, !PT ;  /* 0x0000000dff127210 */ /* 0x000fe400007fe4ff */
[----:B------:R-:W-:Y:S02]  /*0640*/  IADD3 R98, R3, 0x78, RZ ;  /* 0x0000007803627810 */ /* 0x000fe40007ffe0ff */
[----:B------:R-:W-:Y:S01]  /*0650*/  SHF.R.S64 R119, R119, 0x1, R18 ;  /* 0x0000000177777819 */ /* 0x000fe20000001012 */
[----:B------:R-:W2:Y:S01]  /*0660*/  LDC R13, c[0x0][0xc] ;  /* 0x00000300ff0d7b82 */ /* 0x000ea20000000800 */
[--C-:B------:R-:W-:Y:S02]  /*0670*/  SHF.R.S64 R118, R118, 0x1, R19.reuse ;  /* 0x0000000176767819 */ /* 0x100fe40000001013 */
[----:B------:R-:W-:-:S02]  /*0680*/  SHF.R.S32.HI R17, RZ, 0x1, R19 ;  /* 0x00000001ff117819 */ /* 0x000fc40000011413 */
[----:B------:R-:W-:Y:S02]  /*0690*/  SHF.R.S32.HI R18, RZ, 0x1, R18 ;  /* 0x00000001ff127819 */ /* 0x000fe40000011412 */
[----:B------:R-:W-:Y:S02]  /*06a0*/  MOV R15, R0 ;  /* 0x00000000000f7202 */ /* 0x000fe40000000f00 */
[----:B------:R-:W-:Y:S02]  /*06b0*/  SHF.R.S32.HI R117, RZ, 0x1f, R101 ;  /* 0x0000001fff757819 */ /* 0x000fe40000011465 */
[----:B------:R-:W-:Y:S02]  /*06c0*/  SHF.R.S32.HI R116, RZ, 0x1f, R100 ;  /* 0x0000001fff747819 */ /* 0x000fe40000011464 */
[----:B------:R-:W-:Y:S02]  /*06d0*/  SHF.R.S32.HI R115, RZ, 0x1f, R99 ;  /* 0x0000001fff737819 */ /* 0x000fe40000011463 */
[----:B------:R-:W-:Y:S01]  /*06e0*/  SHF.R.S32.HI R114, RZ, 0x1f, R98 ;  /* 0x0000001fff727819 */ /* 0x000fe20000011462 */
[----:B0-----:R-:W-:Y:S01]  /*06f0*/  IMAD R20, R12, UR7, R0 ;  /* 0x000000070c147c24 */ /* 0x001fe2000f8e0200 */
[----:B------:R-:W-:-:S02]  /*0700*/  SHF.L.U64.HI R122, R118, 0x2, R17 ;  /* 0x00000002767a7819 */ /* 0x000fc40000010211 */
[----:B------:R-:W-:Y:S02]  /*0710*/  SHF.L.U64.HI R123, R119, 0x2, R18 ;  /* 0x00000002777b7819 */ /* 0x000fe40000010212 */
[----:B-12---:R-:W-:-:S07]  /*0720*/  LOP3.LUT R124, R13, 0x3, RZ, 0xc0, !PT ;  /* 0x000000030d7c7812 */ /* 0x006fce00078ec0ff */
.L_x_1333:
[----:B0-----:R-:W0:Y:S01]  /*0730*/  LDC R26, c[0x0][0x2a0] ;  /* 0x0000a800ff1a7b82 */ /* 0x001e220000000800 */
[----:B------:R-:W-:Y:S01]  /*0740*/  P2R R22, PR, RZ, 0x4 ;  /* 0x00000004ff167803 */ /* 0x000fe20000000000 */
[----:B------:R-:W-:Y:S01]  /*0750*/  ULDC.64 UR12, c[0x0][0x298] ;  /* 0x0000a600000c7ab9 */ /* 0x000fe20000000a00 */
[C---:B------:R-:W-:Y:S02]  /*0760*/  LOP3.LUT P2, RZ, R16.reuse, 0x80, RZ, 0xc0, !PT ;  /* 0x0000008010ff7812 */ /* 0x040fe4000784c0ff */
[C---:B------:R-:W-:Y:S02]  /*0770*/  LOP3.LUT P6, RZ, R16.reuse, 0x40, RZ, 0xc0, !PT ;  /* 0x0000004010ff7812 */ /* 0x040fe400078cc0ff */
[----:B------:R-:W-:Y:S01]  /*0780*/  P2R R17, PR, RZ, 0x2 ;  /* 0x00000002ff117803 */ /* 0x000fe20000000000 */
[----:B------:R-:W1:Y:S01]  /*0790*/  @P5 LDC.64 R46, c[0x0][0x230] ;  /* 0x00008c00ff2e5b82 */ /* 0x000e620000000a00 */
[----:B------:R-:W-:Y:S02]  /*07a0*/  LOP3.LUT P1, RZ, R16, 0x10, RZ, 0xc0, !PT ;  /* 0x0000001010ff7812 */ /* 0x000fe4000782c0ff */
[----:B------:R-:W-:-:S02]  /*07b0*/  SHF.R.U32.HI R60, RZ, 0x6, R2 ;  /* 0x00000006ff3c7819 */ /* 0x000fc40000011602 */
[----:B------:R-:W-:-:S03]  /*07c0*/  P2R R33, PR, RZ, 0x20 ;  /* 0x00000020ff217803 */ /* 0x000fc60000000000 */
[----:B------:R-:W2:Y:S01]  /*07d0*/  @P2 LDC.64 R84, c[0x0][0x230] ;  /* 0x00008c00ff542b82 */ /* 0x000ea20000000a00 */
[----:B0-----:R-:W-:-:S07]  /*07e0*/  IABS R23, R26 ;  /* 0x0000001a00177213 */ /* 0x001fce0000000000 */
[----:B------:R-:W0:Y:S01]  /*07f0*/  @P6 LDC.64 R82, c[0x0][0x230] ;  /* 0x00008c00ff526b82 */ /* 0x000e220000000a00 */
[----:B------:R-:W3:Y:S07]  /*0800*/  I2F.RP R20, R23 ;  /* 0x0000001700147306 */ /* 0x000eee0000209400 */
[----:B------:R-:W4:Y:S08]  /*0810*/  @P1 LDC.64 R76, c[0x0][0x230] ;  /* 0x00008c00ff4c1b82 */ /* 0x000f300000000a00 */
[----:B------:R-:W1:Y:S01]  /*0820*/  @P1 LDC.64 R70, c[0x0][0x228] ;  /* 0x00008a00ff461b82 */ /* 0x000e620000000a00 */
[----:B---3--:R-:W3:Y:S07]  /*0830*/  MUFU.RCP R20, R20 ;  /* 0x0000001400147308 */ /* 0x008eee0000001000 */
[----:B------:R-:W1:Y:S08]  /*0840*/  @P5 LDC.64 R44, c[0x0][0x228] ;  /* 0x00008a00ff2c5b82 */ /* 0x000e700000000a00 */
[----:B------:R-:W1:Y:S01]  /*0850*/  @P4 LDC.64 R42, c[0x0][0x230] ;  /* 0x00008c00ff2a4b82 */ /* 0x000e620000000a00 */
[----:B---3--:R-:W-:-:S04]  /*0860*/  IADD3 R18, R20, 0xffffffe, RZ ;  /* 0x0ffffffe14127810 */ /* 0x008fc80007ffe0ff */
[----:B------:R3:W2:Y:S03]  /*0870*/  F2I.FTZ.U32.TRUNC.NTZ R19, R18 ;  /* 0x0000001200137305 */ /* 0x0006a6000021f000 */
[----:B------:R-:W1:Y:S01]  /*0880*/  @P4 LDC.64 R40, c[0x0][0x228] ;  /* 0x00008a00ff284b82 */ /* 0x000e620000000a00 */
[----:B---3--:R-:W-:-:S07]  /*0890*/  MOV R18, RZ ;  /* 0x000000ff00127202 */ /* 0x008fce0000000f00 */
[----:B------:R-:W3:Y:S01]  /*08a0*/  @P3 LDC.64 R38, c[0x0][0x230] ;  /* 0x00008c00ff263b82 */ /* 0x000ee20000000a00 */
[----:B--2---:R-:W-:-:S07]  /*08b0*/  IADD3 R24, RZ, -R19, RZ ;  /* 0x80000013ff187210 */ /* 0x004fce0007ffe0ff */
[----:B------:R-:W2:Y:S01]  /*08c0*/  @P3 LDC.64 R36, c[0x0][0x228] ;  /* 0x00008a00ff243b82 */ /* 0x000ea20000000a00 */
        /* <DEDUP_REMOVED lines=13> */
[----:B------:R-:W-:-:S13]  /*09a0*/  ISETP.GE.U32.AND P0, PT, R20, R23, PT ;  /* 0x000000171400720c */ /* 0x000fda0003f06070 */
        /* <DEDUP_REMOVED lines=8> */
[----:B------:R-:W0:Y:S01]  /*0a30*/  @P2 LDC.64 R20, c[0x0][0x288] ;  /* 0x0000a200ff142b82 */ /* 0x000e220000000a00 */
        /* <DEDUP_REMOVED lines=10> */
[----:B0-----:R-:W-:-:S04]  /*0ae0*/  @P2 IMAD R18, R113, R20, RZ ;  /* 0x0000001471122224 */ /* 0x001fc800078e02ff */
[C---:B------:R-:W-:Y:S02]  /*0af0*/  @P2 IMAD R21, R3.reuse, R21, R18 ;  /* 0x0000001503152224 */ /* 0x040fe400078e0212 */
[----:B------:R-:W-:-:S05]  /*0b00*/  @P2 IMAD.WIDE.U32 R18, R3, R20, R62 ;  /* 0x0000001403122225 */ /* 0x000fca00078e003e */
[----:B------:R-:W-:Y:S02]  /*0b10*/  @P2 IADD3 R19, R19, R21, RZ ;  /* 0x0000001513132210 */ /* 0x000fe40007ffe0ff */
[----:B------:R-:W0:Y:S01]  /*0b20*/  @P2 LDC.64 R20, c[0x0][0x228] ;  /* 0x00008a00ff142b82 */ /* 0x000e220000000a00 */
[C---:B------:R-:W-:Y:S02]  /*0b30*/  @P2 SHF.L.U32 R73, R18.reuse, 0x1, RZ ;  /* 0x0000000112492819 */ /* 0x040fe400000006ff */
[----:B------:R-:W-:Y:S02]  /*0b40*/  @P2 SHF.L.U64.HI R18, R18, 0x1, R19 ;  /* 0x0000000112122819 */ /* 0x000fe40000010213 */
[----:B------:R-:W-:Y:S02]  /*0b50*/  @P2 IADD3 R84, P0, R73, R84, RZ ;  /* 0x0000005449542210 */ /* 0x000fe40007f1e0ff */
[----:B------:R-:W-:Y:S02]  /*0b60*/  @P6 MOV R19, R63 ;  /* 0x0000003f00136202 */ /* 0x000fe40000000f00 */
[----:B------:R-:W-:-:S02]  /*0b70*/  @P2 IADD3.X R85, R18, R85, RZ, P0, !PT ;  /* 0x0000005512552210 */ /* 0x000fc400007fe4ff */
[----:B0-----:R-:W-:-:S04]  /*0b80*/  @P2 IADD3 R72, P0, R73, R20, RZ ;  /* 0x0000001449482210 */ /* 0x001fc80007f1e0ff */
[----:B------:R-:W-:Y:S02]  /*0b90*/  @P2 IADD3.X R73, R18, R21, RZ, P0, !PT ;  /* 0x0000001512492210 */ /* 0x000fe400007fe4ff */
[----:B------:R-:W0:Y:S01]  /*0ba0*/  @P6 LDC.64 R20, c[0x0][0x288] ;  /* 0x0000a200ff146b82 */ /* 0x000e220000000a00 */
[----:B------:R-:W-:-:S13]  /*0bb0*/  LOP3.LUT P2, RZ, R16, 0x20, RZ, 0xc0, !PT ;  /* 0x0000002010ff7812 */ /* 0x000fda000784c0ff */
[----:B------:R-:W4:Y:S08]  /*0bc0*/  @P2 LDC.64 R80, c[0x0][0x230] ;  /* 0x00008c00ff502b82 */ /* 0x000f300000000a00 */
[----:B------:R-:W1:Y:S01]  /*0bd0*/  @P2 LDC.64 R78, c[0x0][0x228] ;  /* 0x00008a00ff4e2b82 */ /* 0x000e620000000a00 */
[----:B0-----:R-:W-:-:S04]  /*0be0*/  @P6 IMAD R18, R112, R20, RZ ;  /* 0x0000001470126224 */ /* 0x001fc800078e02ff */
[----:B------:R-:W-:Y:S01]  /*0bf0*/  @P6 IMAD R21, R96, R21, R18 ;  /* 0x0000001560156224 */ /* 0x000fe200078e0212 */
[----:B------:R-:W-:-:S05]  /*0c00*/  @P6 MOV R18, R64 ;  /* 0x0000004000126202 */ /* 0x000fca0000000f00 */
[----:B------:R-:W-:-:S05]  /*0c10*/  @P6 IMAD.WIDE.U32 R18, R96, R20, R18 ;  /* 0x0000001460126225 */ /* 0x000fca00078e0012 */
[----:B------:R-:W-:Y:S02]  /*0c20*/  @P6 IADD3 R19, R19, R21, RZ ;  /* 0x0000001513136210 */ /* 0x000fe40007ffe0ff */
[----:B------:R-:W0:Y:S01]  /*0c30*/  @P6 LDC.64 R20, c[0x0][0x228] ;  /* 0x00008a00ff146b82 */ /* 0x000e220000000a00 */
[C---:B------:R-:W-:Y:S02]  /*0c40*/  @P6 SHF.L.U32 R75, R18.reuse, 0x1, RZ ;  /* 0x00000001124b6819 */ /* 0x040fe400000006ff */
[----:B------:R-:W-:Y:S02]  /*0c50*/  @P6 SHF.L.U64.HI R18, R18, 0x1, R19 ;  /* 0x0000000112126819 */ /* 0x000fe40000010213 */
[----:B------:R-:W-:-:S04]  /*0c60*/  @P6 IADD3 R82, P0, R75, R82, RZ ;  /* 0x000000524b526210 */ /* 0x000fc80007f1e0ff */
[----:B------:R-:W-:Y:S02]  /*0c70*/  @P6 IADD3.X R83, R18, R83, RZ, P0, !PT ;  /* 0x0000005312536210 */ /* 0x000fe400007fe4ff */
[----:B0-----:R-:W-:-:S04]  /*0c80*/  @P6 IADD3 R74, P0, R75, R20, RZ ;  /* 0x000000144b4a6210 */ /* 0x001fc80007f1e0ff */
[----:B------:R-:W-:Y:S02]  /*0c90*/  @P6 IADD3.X R75, R18, R21, RZ, P0, !PT ;  /* 0x00000015124b6210 */ /* 0x000fe400007fe4ff */
[----:B------:R-:W0:Y:S01]  /*0ca0*/  @P2 LDC.64 R18, c[0x0][0x288] ;  /* 0x0000a200ff122b82 */ /* 0x000e220000000a00 */
[----:B------:R-:W-:Y:S02]  /*0cb0*/  @P2 MOV R21, R63 ;  /* 0x0000003f00152202 */ /* 0x000fe40000000f00 */
[----:B------:R-:W-:-:S13]  /*0cc0*/  LOP3.LUT P6, RZ, R16, 0x2, RZ, 0xc0, !PT ;  /* 0x0000000210ff7812 */ /* 0x000fda00078cc0ff */
[----:B------:R-:W3:Y:S01]  /*0cd0*/  @P6 LDC.64 R50, c[0x0][0x230] ;  /* 0x00008c00ff326b82 */ /* 0x000ee20000000a00 */
[----:B0-----:R-:W-:-:S07]  /*0ce0*/  @P2 IMAD R20, R111, R18, RZ ;  /* 0x000000126f142224 */ /* 0x001fce00078e02ff */
[----:B------:R-:W0:Y:S01]  /*0cf0*/  @P6 LDC.64 R48, c[0x0][0x228] ;  /* 0x00008a00ff306b82 */ /* 0x000e220000000a00 */
[----:B------:R-:W-:Y:S01]  /*0d00*/  @P2 IMAD R23, R95, R19, R20 ;  /* 0x000000135f172224 */ /* 0x000fe200078e0214 */
[----:B------:R-:W-:-:S05]  /*0d10*/  @P2 MOV R20, R64 ;  /* 0x0000004000142202 */ /* 0x000fca0000000f00 */
[----:B------:R-:W-:-:S05]  /*0d20*/  @P2 IMAD.WIDE.U32 R18, R95, R18, R20 ;  /* 0x000000125f122225 */ /* 0x000fca00078e0014 */
[----:B------:R-:W-:Y:S02]  /*0d30*/  @P2 IADD3 R21, R19, R23, RZ ;  /* 0x0000001713152210 */ /* 0x000fe40007ffe0ff */
[C---:B------:R-:W-:Y:S02]  /*0d40*/  @P2 SHF.L.U32 R19, R18.reuse, 0x1, RZ ;  /* 0x0000000112132819 */ /* 0x040fe400000006ff */
[----:B------:R-:W-:Y:S02]  /*0d50*/  @P2 SHF.L.U64.HI R18, R18, 0x1, R21 ;  /* 0x0000000112122819 */ /* 0x000fe40000010215 */
[----:B----4-:R-:W-:Y:S02]  /*0d60*/  @P2 IADD3 R80, P0, R19, R80, RZ ;  /* 0x0000005013502210 */ /* 0x010fe40007f1e0ff */
[----:B------:R-:W-:Y:S02]  /*0d70*/  @P1 MOV R21, R63 ;  /* 0x0000003f00151202 */ /* 0x000fe40000000f00 */
[----:B------:R-:W-:-:S02]  /*0d80*/  @P2 IADD3.X R81, R18, R81, RZ, P0, !PT ;  /* 0x0000005112512210 */ /* 0x000fc400007fe4ff */
[----:B-1----:R-:W-:-:S04]  /*0d90*/  @P2 IADD3 R78, P0, R19, R78, RZ ;  /* 0x0000004e134e2210 */ /* 0x002fc80007f1e0ff */
[----:B------:R-:W-:Y:S02]  /*0da0*/  @P2 IADD3.X R79, R18, R79, RZ, P0, !PT ;  /* 0x0000004f124f2210 */ /* 0x000fe400007fe4ff */
[----:B------:R-:W1:Y:S01]  /*0db0*/  @P1 LDC.64 R18, c[0x0][0x288] ;  /* 0x0000a200ff121b82 */ /* 0x000e620000000a00 */
[----:B------:R-:W-:-:S13]  /*0dc0*/  LOP3.LUT P2, RZ, R16, 0x8, RZ, 0xc0, !PT ;  /* 0x0000000810ff7812 */ /* 0x000fda000784c0ff */
[----:B------:R-:W4:Y:S08]  /*0dd0*/  @P2 LDC.64 R68, c[0x0][0x230] ;  /* 0x00008c00ff442b82 */ /* 0x000f300000000a00 */
[----:B------:R-:W2:Y:S01]  /*0de0*/  @P2 LDC.64 R66, c[0x0][0x228] ;  /* 0x00008a00ff422b82 */ /* 0x000ea20000000a00 */
[----:B-1----:R-:W-:-:S04]  /*0df0*/  @P1 IMAD R20, R110, R18, RZ ;  /* 0x000000126e141224 */ /* 0x002fc800078e02ff */
[----:B------:R-:W-:Y:S01]  /*0e00*/  @P1 IMAD R19, R4, R19, R20 ;  /* 0x0000001304131224 */ /* 0x000fe200078e0214 */
[----:B------:R-:W-:-:S05]  /*0e10*/  @P1 MOV R20, R64 ;  /* 0x0000004000141202 */ /* 0x000fca0000000f00 */
[----:B------:R-:W-:-:S05]  /*0e20*/  @P1 IMAD.WIDE.U32 R20, R4, R18, R20 ;  /* 0x0000001204141225 */ /* 0x000fca00078e0014 */
[----:B------:R-:W-:Y:S02]  /*0e30*/  @P1 IADD3 R21, R21, R19, RZ ;  /* 0x0000001315151210 */ /* 0x000fe40007ffe0ff */
[C---:B------:R-:W-:Y:S02]  /*0e40*/  @P1 SHF.L.U32 R19, R20.reuse, 0x1, RZ ;  /* 0x0000000114131819 */ /* 0x040fe400000006ff */
[----:B------:R-:W-:Y:S02]  /*0e50*/  @P1 SHF.L.U64.HI R20, R20, 0x1, R21 ;  /* 0x0000000114141819 */ /* 0x000fe40000010215 */
[----:B------:R-:W-:Y:S02]  /*0e60*/  @P1 IADD3 R76, P0, R19, R76, RZ ;  /* 0x0000004c134c1210 */ /* 0x000fe40007f1e0ff */
[----:B------:R-:W-:Y:S02]  /*0e70*/  @P2 MOV R21, R63 ;  /* 0x0000003f00152202 */ /* 0x000fe40000000f00 */
[----:B------:R-:W-:-:S02]  /*0e80*/  @P1 IADD3.X R77, R20, R77, RZ, P0, !PT ;  /* 0x0000004d144d1210 */ /* 0x000fc400007fe4ff */
[----:B------:R-:W-:Y:S02]  /*0e90*/  @P1 IADD3 R70, P0, R19, R70, RZ ;  /* 0x0000004613461210 */ /* 0x000fe40007f1e0ff */
[----:B------:R-:W1:Y:S02]  /*0ea0*/  @P2 LDC.64 R18, c[0x0][0x288] ;  /* 0x0000a200ff122b82 */ /* 0x000e640000000a00 */
[----:B------:R-:W-:Y:S02]  /*0eb0*/  @P1 IADD3.X R71, R20, R71, RZ, P0, !PT ;  /* 0x0000004714471210 */ /* 0x000fe400007fe4ff */
[----:B------:R-:W-:-:S13]  /*0ec0*/  LOP3.LUT P1, RZ, R16, 0x4, RZ, 0xc0, !PT ;  /* 0x0000000410ff7812 */ /* 0x000fda000782c0ff */
[----:B------:R-:W3:Y:S01]  /*0ed0*/  @P1 LDC.64 R54, c[0x0][0x230] ;  /* 0x00008c00ff361b82 */ /* 0x000ee20000000a00 */
[----:B-1----:R-:W-:-:S07]  /*0ee0*/  @P2 IMAD R20, R109, R18, RZ ;  /* 0x000000126d142224 */ /* 0x002fce00078e02ff */
[----:B------:R-:W1:Y:S01]  /*0ef0*/  @P1 LDC.64 R52, c[0x0][0x228] ;  /* 0x00008a00ff341b82 */ /* 0x000e620000000a00 */
        /* <DEDUP_REMOVED lines=9> */
[----:B--2---:R-:W-:Y:S02]  /*0f90*/  @P2 IADD3 R66, P0, R19, R66, RZ ;  /* 0x0000004213422210 */ /* 0x004fe40007f1e0ff */
[----:B------:R-:W2:Y:S02]  /*0fa0*/  @P1 LDC.64 R18, c[0x0][0x288] ;  /* 0x0000a200ff121b82 */ /* 0x000ea40000000a00 */
[----:B------:R-:W-:Y:S02]  /*0fb0*/  @P2 IADD3.X R67, R20, R67, RZ, P0, !PT ;  /* 0x0000004314432210 */ /* 0x000fe400007fe4ff */
[----:B------:R-:W-:-:S13]  /*0fc0*/  ISETP.NE.AND P2, PT, R22, RZ, PT ;  /* 0x000000ff1600720c */ /* 0x000fda0003f45270 */
[----:B------:R-:W4:Y:S01]  /*0fd0*/  @P2 LDC.64 R34, c[0x0][0x230] ;  /* 0x00008c00ff222b82 */ /* 0x000f220000000a00 */
[----:B--2---:R-:W-:-:S07]  /*0fe0*/  @P1 IMAD R20, R108, R18, RZ ;  /* 0x000000126c141224 */ /* 0x004fce00078e02ff */
[----:B------:R-:W2:Y:S01]  /*0ff0*/  @P2 LDC.64 R26, c[0x0][0x228] ;  /* 0x00008a00ff1a2b82 */ /* 0x000ea20000000a00 */
[----:B------:R-:W-:Y:S01]  /*1000*/  @P1 IMAD R19, R6, R19, R20 ;  /* 0x0000001306131224 */ /* 0x000fe200078e0214 */
[----:B------:R-:W-:-:S05]  /*1010*/  @P1 MOV R20, R64 ;  /* 0x0000004000141202 */ /* 0x000fca0000000f00 */
[----:B------:R-:W-:-:S05]  /*1020*/  @P1 IMAD.WIDE.U32 R20, R6, R18, R20 ;  /* 0x0000001206141225 */ /* 0x000fca00078e0014 */
[----:B------:R-:W-:Y:S02]  /*1030*/  @P1 IADD3 R21, R21, R19, RZ ;  /* 0x0000001315151210 */ /* 0x000fe40007ffe0ff */
[C---:B------:R-:W-:Y:S02]  /*1040*/  @P1 SHF.L.U32 R19, R20.reuse, 0x1, RZ ;  /* 0x0000000114131819 */ /* 0x040fe400000006ff */
[----:B------:R-:W-:Y:S02]  /*1050*/  @P1 SHF.L.U64.HI R20, R20, 0x1, R21 ;  /* 0x0000000114141819 */ /* 0x000fe40000010215 */
[----:B---3--:R-:W-:Y:S02]  /*1060*/  @P1 IADD3 R54, P0, R19, R54, RZ ;  /* 0x0000003613361210 */ /* 0x008fe40007f1e0ff */
[----:B------:R-:W-:Y:S02]  /*1070*/  @P6 MOV R21, R63 ;  /* 0x0000003f00156202 */ /* 0x000fe40000000f00 */
[----:B------:R-:W-:-:S02]  /*1080*/  @P1 IADD3.X R55, R20, R55, RZ, P0, !PT ;  /* 0x0000003714371210 */ /* 0x000fc400007fe4ff */
[----:B-1----:R-:W-:Y:S02]  /*1090*/  @P1 IADD3 R52, P0, R19, R52, RZ ;  /* 0x0000003413341210 */ /* 0x002fe40007f1e0ff */
[----:B------:R-:W1:Y:S02]  /*10a0*/  @P6 LDC.64 R18, c[0x0][0x288] ;  /* 0x0000a200ff126b82 */ /* 0x000e640000000a00 */
[----:B------:R-:W-:Y:S02]  /*10b0*/  @P1 IADD3.X R53, R20, R53, RZ, P0, !PT ;  /* 0x0000003514351210 */ /* 0x000fe400007fe4ff */
[----:B------:R-:W-:-:S13]  /*10c0*/  ISETP.NE.AND P1, PT, R17, RZ, PT ;  /* 0x000000ff1100720c */ /* 0x000fda0003f25270 */
        /* <DEDUP_REMOVED lines=9> */
[----:B------:R-:W4:Y:S01]  /*1160*/  @P5 LDC.64 R18, c[0x0][0x288] ;  /* 0x0000a200ff125b82 */ /* 0x000f220000000a00 */
[----:B------:R-:W-:Y:S02]  /*1170*/  @P6 IADD3 R50, P0, R17, R50, RZ ;  /* 0x0000003211326210 */ /* 0x000fe40007f1e0ff */
[----:B------:R-:W-:Y:S02]  /*1180*/  @P5 MOV R21, R63 ;  /* 0x0000003f00155202 */ /* 0x000fe40000000f00 */
[----:B------:R-:W-:-:S02]  /*1190*/  @P6 IADD3.X R51, R20, R51, RZ, P0, !PT ;  /* 0x0000003314336210 */ /* 0x000fc400007fe4ff */
[----:B0-----:R-:W-:-:S04]  /*11a0*/  @P6 IADD3 R48, P0, R17, R48, RZ ;  /* 0x0000003011306210 */ /* 0x001fc80007f1e0ff */
[----:B------:R-:W-:Y:S02]  /*11b0*/  @P6 IADD3.X R49, R20, R49, RZ, P0, !PT ;  /* 0x0000003114316210 */ /* 0x000fe400007fe4ff */
[----:B------:R-:W-:Y:S01]  /*11c0*/  @P5 MOV R20, R64 ;  /* 0x0000004000145202 */ /* 0x000fe20000000f00 */
[----:B----4-:R-:W-:-:S04]  /*11d0*/  @P5 IMAD R17, R106, R18, RZ ;  /* 0x000000126a115224 */ /* 0x010fc800078e02ff */
[----:B------:R-:W-:-:S04]  /*11e0*/  @P5 IMAD.WIDE.U32 R20, R8, R18, R20 ;  /* 0x0000001208145225 */ /* 0x000fc800078e0014 */
[----:B------:R-:W-:Y:S01]  /*11f0*/  @P5 IMAD R19, R8, R19, R17 ;  /* 0x0000001308135224 */ /* 0x000fe200078e0211 */
[----:B------:R-:W-:-:S04]  /*1200*/  @P5 SHF.L.U32 R17, R20, 0x1, RZ ;  /* 0x0000000114115819 */ /* 0x000fc800000006ff */
[----:B------:R-:W-:Y:S02]  /*1210*/  @P5 IADD3 R19, R21, R19, RZ ;  /* 0x0000001315135210 */ /* 0x000fe40007ffe0ff */
[C---:B------:R-:W-:Y:S02]  /*1220*/  @P5 IADD3 R46, P0, R17.reuse, R46, RZ ;  /* 0x0000002e112e5210 */ /* 0x040fe40007f1e0ff */
[----:B------:R-:W-:Y:S02]  /*1230*/  @P5 SHF.L.U64.HI R20, R20, 0x1, R19 ;  /* 0x0000000114145819 */ /* 0x000fe40000010213 */
[----:B------:R-:W0:Y:S01]  /*1240*/  @P4 LDC.64 R18, c[0x0][0x288] ;  /* 0x0000a200ff124b82 */ /* 0x000e220000000a00 */
[----:B------:R-:W-:Y:S02]  /*1250*/  @P4 MOV R21, R63 ;  /* 0x0000003f00154202 */ /* 0x000fe40000000f00 */
[----:B------:R-:W-:Y:S02]  /*1260*/  @P5 IADD3.X R47, R20, R47, RZ, P0, !PT ;  /* 0x0000002f142f5210 */ /* 0x000fe400007fe4ff */
[----:B------:R-:W-:-:S04]  /*1270*/  @P5 IADD3 R44, P0, R17, R44, RZ ;  /* 0x0000002c112c5210 */ /* 0x000fc80007f1e0ff */
[----:B------:R-:W-:Y:S02]  /*1280*/  @P5 IADD3.X R45, R20, R45, RZ, P0, !PT ;  /* 0x0000002d142d5210 */ /* 0x000fe400007fe4ff */
[----:B------:R-:W-:-:S04]  /*1290*/  LOP3.LUT P5, RZ, R16, 0x8, RZ, 0xc0, !PT ;  /* 0x0000000810ff7812 */ /* 0x000fc800078ac0ff */
[----:B------:R-:W-:Y:S02]  /*12a0*/  P2R R86, PR, RZ, 0x20 ;  /* 0x00000020ff567803 */ /* 0x000fe40000000000 */
[----:B------:R-:W-:-:S04]  /*12b0*/  LOP3.LUT P5, RZ, R16, 0x10, RZ, 0xc0, !PT ;  /* 0x0000001010ff7812 */ /* 0x000fc800078ac0ff */
[----:B------:R-:W-:Y:S02]  /*12c0*/  P2R R87, PR, RZ, 0x20 ;  /* 0x00000020ff577803 */ /* 0x000fe40000000000 */
[----:B------:R-:W-:Y:S01]  /*12d0*/  LOP3.LUT P5, RZ, R16, 0x20, RZ, 0xc0, !PT ;  /* 0x0000002010ff7812 */ /* 0x000fe200078ac0ff */
[----:B0-----:R-:W-:-:S03]  /*12e0*/  @P4 IMAD R20, R105, R18, RZ ;  /* 0x0000001269144224 */ /* 0x001fc600078e02ff */
[----:B------:R-:W-:Y:S01]  /*12f0*/  P2R R88, PR, RZ, 0x20 ;  /* 0x00000020ff587803 */ /* 0x000fe20000000000 */
[----:B------:R-:W-:Y:S01]  /*1300*/  @P4 IMAD R19, R9, R19, R20 ;  /* 0x0000001309134224 */ /* 0x000fe200078e0214 */
[----:B------:R-:W-:Y:S02]  /*1310*/  @P4 MOV R20, R64 ;  /* 0x0000004000144202 */ /* 0x000fe40000000f00 */
[----:B------:R-:W-:-:S03]  /*1320*/  LOP3.LUT P5, RZ, R16, 0x40, RZ, 0xc0, !PT ;  /* 0x0000004010ff7812 */ /* 0x000fc600078ac0ff */
[----:B------:R-:W-:Y:S01]  /*1330*/  @P4 IMAD.WIDE.U32 R20, R9, R18, R20 ;  /* 0x0000001209144225 */ /* 0x000fe200078e0014 */
[----:B------:R-:W-:Y:S02]  /*1340*/  P2R R89, PR, RZ, 0x20 ;  /* 0x00000020ff597803 */ /* 0x000fe40000000000 */
[----:B------:R-:W-:Y:S02]  /*1350*/  LOP3.LUT P5, RZ, R16, 0x80, RZ, 0xc0, !PT ;  /* 0x0000008010ff7812 */ /* 0x000fe400078ac0ff */
[----:B------:R-:W-:Y:S02]  /*1360*/  @P4 IADD3 R19, R21, R19, RZ ;  /* 0x0000001315134210 */ /* 0x000fe40007ffe0ff */
[C---:B------:R-:W-:Y:S02]  /*1370*/  @P4 SHF.L.U32 R17, R20.reuse, 0x1, RZ ;  /* 0x0000000114114819 */ /* 0x040fe400000006ff */
[----:B------:R-:W-:Y:S02]  /*1380*/  @P4 SHF.L.U64.HI R20, R20, 0x1, R19 ;  /* 0x0000000114144819 */ /* 0x000fe40000010213 */
[----:B------:R-:W0:Y:S01]  /*1390*/  @P3 LDC.64 R18, c[0x0][0x288] ;  /* 0x0000a200ff123b82 */ /* 0x000e220000000a00 */
[----:B------:R-:W-:-:S02]  /*13a0*/  @P4 IADD3 R42, P0, R17, R42, RZ ;  /* 0x0000002a112a4210 */ /* 0x000fc40007f1e0ff */
[----:B------:R-:W-:Y:S02]  /*13b0*/  @P3 MOV R21, R63 ;  /* 0x0000003f00153202 */ /* 0x000fe40000000f00 */
[----:B------:R-:W-:Y:S02]  /*13c0*/  @P4 IADD3.X R43, R20, R43, RZ, P0, !PT ;  /* 0x0000002b142b4210 */ /* 0x000fe400007fe4ff */
[----:B------:R-:W-:-:S04]  /*13d0*/  @P4 IADD3 R40, P0, R17, R40, RZ ;  /* 0x0000002811284210 */ /* 0x000fc80007f1e0ff */
[----:B------:R-:W-:Y:S02]  /*13e0*/  @P4 IADD3.X R41, R20, R41, RZ, P0, !PT ;  /* 0x0000002914294210 */ /* 0x000fe400007fe4ff */
[----:B------:R-:W-:Y:S01]  /*13f0*/  @P3 MOV R20, R64 ;  /* 0x0000004000143202 */ /* 0x000fe20000000f00 */
[----:B0-----:R-:W-:-:S04]  /*1400*/  @P3 IMAD R17, R104, R18, RZ ;  /* 0x0000001268113224 */ /* 0x001fc800078e02ff */
        /* <DEDUP_REMOVED lines=10> */
[----:B------:R-:W-:Y:S01]  /*14b0*/  @P3 IADD3.X R37, R20, R37, RZ, P0, !PT ;  /* 0x0000002514253210 */ /* 0x000fe200007fe4ff */
        /* <DEDUP_REMOVED lines=8> */
[----:B------:R-:W-:Y:S02]  /*1540*/  @P2 IADD3 R34, P0, R17, R34, RZ ;  /* 0x0000002211222210 */ /* 0x000fe40007f1e0ff */
[----:B------:R-:W-:Y:S02]  /*1550*/  @P1 MOV R21, R63 ;  /* 0x0000003f00151202 */ /* 0x000fe40000000f00 */
[----:B------:R-:W-:-:S02]  /*1560*/  @P2 IADD3.X R35, R20, R35, RZ, P0, !PT ;  /* 0x0000002314232210 */ /* 0x000fc400007fe4ff */
[----:B--2---:R-:W-:-:S04]  /*1570*/  @P2 IADD3 R26, P0, R17, R26, RZ ;  /* 0x0000001a111a2210 */ /* 0x004fc80007f1e0ff */
        /* <DEDUP_REMOVED lines=10> */
[----:B-1----:R-:W-:Y:S02]  /*1620*/  @P1 IADD3 R30, P0, R17, R30, RZ ;  /* 0x0000001e111e1210 */ /* 0x002fe40007f1e0ff */
[----:B------:R-:W0:Y:S02]  /*1630*/  LDC R17, c[0x0][0x2ac] ;  /* 0x0000ab00ff117b82 */ /* 0x000e240000000800 */
[----:B------:R-:W-:Y:S01]  /*1640*/  @P1 IADD3.X R31, R20, R31, RZ, P0, !PT ;  /* 0x0000001f141f1210 */ /* 0x000fe200007fe4ff */
[----:B0-----:R-:W-:-:S05]  /*1650*/  IMAD R60, R17, UR7, R60 ;  /* 0x00000007113c7c24 */ /* 0x001fca000f8e023c */
[----:B------:R-:W-:-:S04]  /*1660*/  IADD3 R17, R60, 0x60, RZ ;  /* 0x000000603c117810 */ /* 0x000fc80007ffe0ff */
        /* <DEDUP_REMOVED lines=17> */
[----:B------:R-:W-:-:S04]  /*1780*/  IADD3 R19, R60, 0x68, RZ ;  /* 0x000000683c137810 */ /* 0x000fc80007ffe0ff */
[----:B------:R-:W-:Y:S02]  /*1790*/  SHF.R.S32.HI R56, RZ, 0x1f, R19 ;  /* 0x0000001fff387819 */ /* 0x000fe40000011413 */
[----:B0-----:R-:W-:Y:S02]  /*17a0*/  @P0 IADD3 R22, P6, R17, R22, RZ ;  /* 0x0000001611160210 */ /* 0x001fe40007fde0ff */
[----:B------:R-:W-:Y:S02]  /*17b0*/  MOV R17, RZ ;  /* 0x000000ff00117202 */ /* 0x000fe40000000f00 */
[----:B------:R-:W-:Y:S02]  /*17c0*/  @P0 IADD3.X R23, R18, R23, RZ, P6, !PT ;  /* 0x0000001712170210 */ /* 0x000fe400037fe4ff */
[----:B------:R-:W-:Y:S02]  /*17d0*/  MOV R18, RZ ;  /* 0x000000ff00127202 */ /* 0x000fe40000000f00 */
[----:B------:R0:W5:Y:S04]  /*17e0*/  @P0 LDG.E R17, desc[UR8][R20.64] ;  /* 0x0000000814110981 */ /* 0x000168000c1e1900 */
[----:B------:R1:W5:Y:S01]  /*17f0*/  @P0 LDG.E R18, desc[UR8][R22.64] ;  /* 0x0000000816120981 */ /* 0x000362000c1e1900 */
[----:B------:R-:W-:-:S04]  /*1800*/  ISETP.GE.U32.AND P0, PT, R19, UR12, PT ;  /* 0x0000000c13007c0c */ /* 0x000fc8000bf06070 */
[----:B------:R-:W-:-:S04]  /*1810*/  ISETP.GE.AND.EX P0, PT, R56, UR13, PT, P0 ;  /* 0x0000000d38007c0c */ /* 0x000fc8000bf06300 */
[----:B------:R-:W-:-:S13]  /*1820*/  ISETP.LT.U32.AND P0, PT, R2, 0x200, !P0 ;  /* 0x000002000200780c */ /* 0x000fda0004701070 */
[----:B0-----:R-:W0:Y:S01]  /*1830*/  @P0 LDC.64 R20, c[0x0][0x288] ;  /* 0x0000a200ff140b82 */ /* 0x001e220000000a00 */
[----:B------:R-:W-:Y:S02]  /*1840*/  @P0 MOV R56, R64 ;  /* 0x0000004000380202 */ /* 0x000fe40000000f00 */
[----:B------:R-:W-:-:S05]  /*1850*/  @P0 MOV R57, R63 ;  /* 0x0000003f00390202 */ /* 0x000fca0000000f00 */
[----:B-1----:R-:W1:Y:S01]  /*1860*/  @P0 LDC.64 R22, c[0x0][0x230] ;  /* 0x00008c00ff160b82 */ /* 0x002e620000000a00 */
        /* <DEDUP_REMOVED lines=58> */
[----:B------:R-:W-:Y:S02]  /*1c10*/  MOV R23, RZ ;  /* 0x000000ff00177202 */ /* 0x000fe40000000f00 */
[----:B------:R-:W-:Y:S02]  /*1c20*/  @P0 IADD3.X R61, R56, R61, RZ, P6, !PT ;  /* 0x0000003d383d0210 */ /* 0x000fe400037fe4ff */
[----:B------:R-:W-:Y:S02]  /*1c30*/  MOV R56, RZ ;  /* 0x000000ff00387202 */ /* 0x000fe40000000f00 */
[----:B------:R-:W5:Y:S01]  /*1c40*/  @P0 LDG.E R23, desc[UR8][R58.64] ;  /* 0x000000083a170981 */ /* 0x000f62000c1e1900 */
[----:B------:R-:W-:-:S03]  /*1c50*/  LOP3.LUT P6, RZ, R16, 0x2, RZ, 0xc0, !PT ;  /* 0x0000000210ff7812 */ /* 0x000fc600078cc0ff */
[----:B------:R0:W5:Y:S02]  /*1c60*/  @P0 LDG.E R56, desc[UR8][R60.64] ;  /* 0x000000083c380981 */ /* 0x000164000c1e1900 */
[----:B0-----:R-:W0:Y:S02]  /*1c70*/  LDC.64 R60, c[0x0][0x248] ;  /* 0x00009200ff3c7b82 */ /* 0x001e240000000a00 */
[----:B0-----:R-:W-:-:S06]  /*1c80*/  IMAD.WIDE R60, R15, 0x8, R60 ;  /* 0x000000080f3c7825 */ /* 0x001fcc00078e023c */
[----:B------:R-:W2:Y:S01]  /*1c90*/  LDG.E.64 R60, desc[UR8][R60.64] ;  /* 0x000000083c3c7981 */ /* 0x000ea2000c1e1b00 */
[----:B------:R-:W-:-:S06]  /*1ca0*/  CS2R R58, SRZ ;  /* 0x00000000003a7805 */ /* 0x000fcc000001ff00 */
[----:B------:R-:W5:Y:S04]  /*1cb0*/  @P5 LDG.E R58, desc[UR8][R84.64] ;  /* 0x00000008543a5981 */ /* 0x000f68000c1e1900 */
[----:B------:R0:W5:Y:S01]  /*1cc0*/  @P5 LDG.E R59, desc[UR8][R72.64] ;  /* 0x00000008483b5981 */ /* 0x000162000c1e1900 */
[----:B------:R-:W-:Y:S02]  /*1cd0*/  ISETP.NE.AND P5, PT, R89, RZ, PT ;  /* 0x000000ff5900720c */ /* 0x000fe40003fa5270 */
[----:B0-----:R-:W-:-:S11]  /*1ce0*/  CS2R R72, SRZ ;  /* 0x0000000000487805 */ /* 0x001fd6000001ff00 */
[----:B------:R0:W5:Y:S02]  /*1cf0*/  @P5 LDG.E R72, desc[UR8][R74.64] ;  /* 0x000000084a485981 */ /* 0x000164000c1e1900 */
[----:B0-----:R-:W-:Y:S02]  /*1d00*/  CS2R R74, SRZ ;  /* 0x00000000004a7805 */ /* 0x001fe4000001ff00 */
[----:B------:R-:W-:Y:S02]  /*1d10*/  CS2R R84, SRZ ;  /* 0x0000000000547805 */ /* 0x000fe4000001ff00 */
[----:B------:R-:W-:Y:S02]  /*1d20*/  CS2R R92, SRZ ;  /* 0x00000000005c7805 */ /* 0x000fe4000001ff00 */
[----:B------:R-:W-:Y:S02]  /*1d30*/  MOV R94, RZ ;  /* 0x000000ff005e7202 */ /* 0x000fe40000000f00 */
[----:B------:R-:W5:Y:S04]  /*1d40*/  @P6 LDG.E R84, desc[UR8][R48.64] ;  /* 0x0000000830546981 */ /* 0x000f68000c1e1900 */
[----:B------:R-:W5:Y:S04]  /*1d50*/  @P2 LDG.E R92, desc[UR8][R26.64] ;  /* 0x000000081a5c2981 */ /* 0x000f68000c1e1900 */
[----:B------:R-:W5:Y:S04]  /*1d60*/  @P1 LDG.E R93, desc[UR8][R28.64] ;  /* 0x000000081c5d1981 */ /* 0x000f68000c1e1900 */
[----:B------:R-:W5:Y:S01]  /*1d70*/  @P1 LDG.E R94, desc[UR8][R30.64] ;  /* 0x000000081e5e1981 */ /* 0x000f62000c1e1900 */
[----:B--2---:R-:W-:Y:S01]  /*1d80*/  FFMA.FTZ R57, -R60, R60, R61 ;  /* 0x0000003c3c397223 */ /* 0x004fe2000001013d */
[----:B------:R-:W-:-:S06]  /*1d90*/  MOV R61, RZ ;  /* 0x000000ff003d7202 */ /* 0x000fcc0000000f00 */
[----:B------:R-:W5:Y:S01]  /*1da0*/  @P5 LDG.E R61, desc[UR8][R82.64] ;  /* 0x00000008523d5981 */ /* 0x000f62000c1e1900 */
[----:B------:R-:W-:Y:S02]  /*1db0*/  ISETP.NE.AND P5, PT, R88, RZ, PT ;  /* 0x000000ff5800720c */ /* 0x000fe40003fa5270 */
[----:B------:R-:W-:-:S11]  /*1dc0*/  FSETP.GTU.FTZ.AND P0, PT, R57, RZ, PT ;  /* 0x000000ff3900720b */ /* 0x000fd60003f1c000 */
[----:B------:R-:W5:Y:S02]  /*1dd0*/  @P5 LDG.E R73, desc[UR8][R80.64] ;  /* 0x0000000850495981 */ /* 0x000f64000c1e1900 */
[----:B------:R-:W0:Y:S02]  /*1de0*/  @P0 LDC R90, c[0x0][0x250] ;  /* 0x00009400ff5a0b82 */ /* 0x000e240000000800 */
[----:B------:R1:W5:Y:S01]  /*1df0*/  @P5 LDG.E R74, desc[UR8][R78.64] ;  /* 0x000000084e4a5981 */ /* 0x000362000c1e1900 */
[----:B------:R-:W-:Y:S02]  /*1e00*/  ISETP.NE.AND P5, PT, R87, RZ, PT ;  /* 0x000000ff5700720c */ /* 0x000fe40003fa5270 */
[----:B-1----:R-:W-:-:S11]  /*1e10*/  CS2R R78, SRZ ;  /* 0x00000000004e7805 */ /* 0x002fd6000001ff00 */
[----:B------:R-:W5:Y:S04]  /*1e20*/  @P5 LDG.E R75, desc[UR8][R76.64] ;  /* 0x000000084c4b5981 */ /* 0x000f68000c1e1900 */
[----:B------:R-:W5:Y:S01]  /*1e30*/  @P5 LDG.E R78, desc[UR8][R70.64] ;  /* 0x00000008464e5981 */ /* 0x000f62000c1e1900 */
[----:B------:R-:W-:Y:S02]  /*1e40*/  ISETP.NE.AND P5, PT, R86, RZ, PT ;  /* 0x000000ff5600720c */ /* 0x000fe40003fa5270 */
[----:B------:R-:W-:Y:S01]  /*1e50*/  CS2R R80, SRZ ;  /* 0x0000000000507805 */ /* 0x000fe2000001ff00 */
[----:B0-----:R-:W-:Y:S01]  /*1e60*/  @P0 FADD.FTZ R90, R57, R90 ;  /* 0x0000005a395a0221 */ /* 0x001fe20000010000 */
[----:B------:R-:W-:Y:S02]  /*1e70*/  MOV R57, 0x3f800000 ;  /* 0x3f80000000397802 */ /* 0x000fe40000000f00 */
[----:B------:R-:W-:-:S07]  /*1e80*/  CS2R R82, SRZ ;  /* 0x0000000000527805 */ /* 0x000fce000001ff00 */
[----:B------:R0:W5:Y:S04]  /*1e90*/  @P5 LDG.E R79, desc[UR8][R68.64] ;  /* 0x00000008444f5981 */ /* 0x000168000c1e1900 */
[----:B------:R1:W5:Y:S01]  /*1ea0*/  @P5 LDG.E R80, desc[UR8][R66.64] ;  /* 0x0000000842505981 */ /* 0x000362000c1e1900 */
[----:B------:R-:W-:Y:S01]  /*1eb0*/  ISETP.NE.AND P5, PT, R33, RZ, PT ;  /* 0x000000ff2100720c */ /* 0x000fe20003fa5270 */
[----:B------:R2:W3:Y:S01]  /*1ec0*/  @P0 MUFU.RSQ R57, R90 ;  /* 0x0000005a00390308 */ /* 0x0004e20000001400 */
[----:B------:R-:W-:Y:S02]  /*1ed0*/  CS2R R86, SRZ ;  /* 0x0000000000567805 */ /* 0x000fe4000001ff00 */
[----:B------:R-:W-:Y:S01]  /*1ee0*/  CS2R R88, SRZ ;  /* 0x0000000000587805 */ /* 0x000fe2000001ff00 */
[----:B------:R4:W5:Y:S04]  /*1ef0*/  @P6 LDG.E R83, desc[UR8][R50.64] ;  /* 0x0000000832536981 */ /* 0x000968000c1e1900 */
[----:B------:R4:W5:Y:S01]  /*1f00*/  @P4 LDG.E R87, desc[UR8][R42.64] ;  /* 0x000000082a574981 */ /* 0x000962000c1e1900 */
[----:B--2---:R-:W-:-:S03]  /*1f10*/  CS2R R90, SRZ ;  /* 0x00000000005a7805 */ /* 0x004fc6000001ff00 */
[----:B------:R4:W5:Y:S04]  /*1f20*/  @P4 LDG.E R88, desc[UR8][R40.64] ;  /* 0x0000000828584981 */ /* 0x000968000c1e1900 */
[----:B------:R4:W5:Y:S04]  /*1f30*/  @P5 LDG.E R85, desc[UR8][R46.64] ;  /* 0x000000082e555981 */ /* 0x000968000c1e1900 */
        /* <DEDUP_REMOVED lines=9> */
[----:B0-----:R-:W-:Y:S02]  /*1fd0*/  CS2R R68, SRZ ;  /* 0x0000000000447805 */ /* 0x001fe4000001ff00 */
[----:B-1----:R-:W-:-:S09]  /*1fe0*/  CS2R R66, SRZ ;  /* 0x0000000000427805 */ /* 0x002fd2000001ff00 */
[----:B---34-:R-:W-:Y:S05]  /*1ff0*/  @P0 BRA `(.L_x_1252) ;  /* 0x00000000002c0947 */ /* 0x018fea0003800000 */
        /* <DEDUP_REMOVED lines=11> */
.L_x_1252:
[----:B------:R-:W-:Y:S05]  /*20b0*/  BSYNC B0 ;  /* 0x0000000000007941 */ /* 0x000fea0003800000 */
.L_x_1251:
[----:B------:R-:W-:Y:S01]  /*20c0*/  ISETP.NE.AND P0, PT, RZ, UR10, PT ;  /* 0x0000000aff007c0c */ /* 0x000fe2000bf05270 */
[--C-:B-----5:R-:W-:Y:S01]  /*20d0*/  HADD2.F32 R25, -RZ, R58.reuse.H0_H0 ;  /* 0x2000003aff197230 */ /* 0x120fe20000004100 */
[----:B------:R-:W-:Y:S01]  /*20e0*/  LOP3.LUT R16, R16, 0xfffffeff, RZ, 0xc0, !PT ;  /* 0xfffffeff10107812 */ /* 0x000fe200078ec0ff */
[----:B0-----:R-:W-:Y:S02]  /*20f0*/  HADD2.F32 R27, -RZ, R58.H1_H1 ;  /* 0x3000003aff1b7230 */ /* 0x001fe40000004100 */
[--C-:B------:R-:W-:Y:S02]  /*2100*/  HADD2.F32 R31, -RZ, R61.reuse.H0_H0 ;  /* 0x2000003dff1f7230 */ /* 0x100fe40000004100 */
[C---:B------:R-:W-:Y:S01]  /*2110*/  FADD.FTZ R24, -R60.reuse, R25 ;  /* 0x000000193c187221 */ /* 0x040fe20000010100 */
        /* <DEDUP_REMOVED lines=30> */
.L_x_1253:
[----:B------:R-:W-:Y:S01]  /*2300*/  FMUL.FTZ R25, R30, R68 ;  /* 0x000000441e197220 */ /* 0x000fe20000410000 */
[C---:B------:R-:W-:Y:S01]  /*2310*/  FFMA.FTZ R46, R27.reuse, R30, RZ ;  /* 0x0000001e1b2e7223 */ /* 0x040fe200000100ff */
        /* <DEDUP_REMOVED lines=24> */
.L_x_1254:
[----:B------:R-:W-:Y:S01]  /*24a0*/  FADD.FTZ R30, RZ, R30 ;  /* 0x0000001eff1e7221 */ /* 0x000fe20000010000 */
[----:B------:R-:W-:Y:S01]  /*24b0*/  FFMA.FTZ R27, R24, R33, R27 ;  /* 0x00000021181b7223 */ /* 0x000fe2000001001b */
[----:B------:R-:W-:Y:S01]  /*24c0*/  FMUL.FTZ R38, R29, R68 ;  /* 0x000000441d267220 */ /* 0x000fe20000410000 */
[----:B------:R-:W-:Y:S01]  /*24d0*/  FFMA.FTZ R25, R31, R29, R46 ;  /* 0x0000001d1f197223 */ /* 0x000fe2000001002e */
[----:B------:R-:W-:Y:S01]  /*24e0*/  FADD.FTZ R39, R33, R36 ;  /* 0x0000002421277221 */ /* 0x000fe20000010000 */
[----:B------:R-:W-:Y:S01]  /*24f0*/  FADD.FTZ R29, R30, R29 ;  /* 0x0000001d1e1d7221 */ /* 0x000fe20000010000 */
[----:B------:R-:W-:Y:S01]  /*2500*/  FFMA.FTZ R30, R31, R38, R27 ;  /* 0x000000261f1e7223 */ /* 0x000fe2000001001b */
[--C-:B------:R-:W-:Y:S02]  /*2510*/  HADD2.F32 R33, -RZ, R73.reuse.H0_H0 ;  /* 0x20000049ff217230 */ /* 0x100fe40000004100 */
[----:B------:R-:W-:Y:S01]  /*2520*/  FFMA.FTZ R37, R24, R28, RZ ;  /* 0x0000001c18257223 */ /* 0x000fe200000100ff */
[----:B------:R-:W-:-:S02]  /*2530*/  HADD2.F32 R35, -RZ, R73.H1_H1 ;  /* 0x30000049ff237230 */ /* 0x000fc40000004100 */
[----:B------:R-:W-:Y:S01]  /*2540*/  FMUL.FTZ R27, R26, R69 ;  /* 0x000000451a1b7220 */ /* 0x000fe20000410000 */
[----:B------:R-:W-:Y:S01]  /*2550*/  FADD.FTZ R31, RZ, R28 ;  /* 0x0000001cff1f7221 */ /* 0x000fe20000010000 */
[----:B------:R-:W-:Y:S01]  /*2560*/  FFMA.FTZ R24, R34, R26, R37 ;  /* 0x0000001a22187223 */ /* 0x000fe20000010025 */
[----:B------:R-:W-:Y:S01]  /*2570*/  FADD.FTZ R28, -R60, R33 ;  /* 0x000000213c1c7221 */ /* 0x000fe20000010100 */
[----:B------:R-:W-:Y:S01]  /*2580*/  FFMA.FTZ R34, R34, R27, R30 ;  /* 0x0000001b22227223 */ /* 0x000fe2000001001e */
[----:B------:R-:W-:Y:S01]  /*2590*/  FADD.FTZ R30, -R60, R35 ;  /* 0x000000233c1e7221 */ /* 0x000fe20000010100 */
[----:B------:R-:W-:Y:S01]  /*25a0*/  FADD.FTZ R26, R31, R26 ;  /* 0x0000001a1f1a7221 */ /* 0x000fe20000010000 */
[-C--:B------:R-:W-:Y:S01]  /*25b0*/  FMUL.FTZ R43, R28, R57.reuse ;  /* 0x000000391c2b7220 */ /* 0x080fe20000410000 */
[----:B------:R-:W-:Y:S01]  /*25c0*/  FADD.FTZ R38, R39, R38 ;  /* 0x0000002627267221 */ /* 0x000fe20000010000 */
[--C-:B------:R-:W-:Y:S02]  /*25d0*/  HADD2.F32 R36, -RZ, R74.reuse.H0_H0 ;  /* 0x2000004aff247230 */ /* 0x100fe40000004100 */
[----:B------:R-:W-:Y:S01]  /*25e0*/  FMUL.FTZ R28, R30, R57 ;  /* 0x000000391e1c7220 */ /* 0x000fe20000410000 */
[----:B------:R-:W-:Y:S01]  /*25f0*/  HADD2.F32 R31, -RZ, R74.H1_H1 ;  /* 0x3000004aff1f7230 */ /* 0x000fe20000004100 */
        /* <DEDUP_REMOVED lines=19> */
.L_x_1255:
[----:B------:R-:W-:Y:S01]  /*2730*/  FMUL.FTZ R33, R36, R68 ;  /* 0x0000004424217220 */ /* 0x000fe20000410000 */
[----:B------:R-:W-:Y:S01]  /*2740*/  FADD.FTZ R38, R27, R38 ;  /* 0x000000261b267221 */ /* 0x000fe20000010000 */
[--C-:B------:R-:W-:Y:S02]  /*2750*/  HADD2.F32 R35, -RZ, R75.reuse.H0_H0 ;  /* 0x2000004bff237230 */ /* 0x100fe40000004100 */
[----:B------:R-:W-:Y:S01]  /*2760*/  FMUL.FTZ R27, R31, R69 ;  /* 0x000000451f1b7220 */ /* 0x000fe20000410000 */
[----:B------:R-:W-:Y:S01]  /*2770*/  FFMA.FTZ R30, R43, R33, R34 ;  /* 0x000000212b1e7223 */ /* 0x000fe20000010022 */
[----:B------:R-:W-:Y:S02]  /*2780*/  HADD2.F32 R37, -RZ, R75.H1_H1 ;  /* 0x3000004bff257230 */ /* 0x000fe40000004100 */
[C---:B------:R-:W-:Y:S01]  /*2790*/  FFMA.FTZ R24, R28.reuse, R31, R24 ;  /* 0x0000001f1c187223 */ /* 0x040fe20000010018 */
[----:B------:R-:W-:Y:S01]  /*27a0*/  FADD.FTZ R29, R29, R36 ;  /* 0x000000241d1d7221 */ /* 0x000fe20000010000 */
[----:B------:R-:W-:Y:S01]  /*27b0*/  FFMA.FTZ R30, R28, R27, R30 ;  /* 0x0000001b1c1e7223 */ /* 0x000fe2000001001e */
[----:B------:R-:W-:Y:S01]  /*27c0*/  FFMA.FTZ R25, R43, R36, R25 ;  /* 0x000000242b197223 */ /* 0x000fe20000010019 */
[C---:B------:R-:W-:Y:S01]  /*27d0*/  FADD.FTZ R28, -R60.reuse, R35 ;  /* 0x000000233c1c7221 */ /* 0x040fe20000010100 */
[----:B------:R-:W-:Y:S01]  /*27e0*/  FADD.FTZ R36, -R60, R37 ;  /* 0x000000253c247221 */ /* 0x000fe20000010100 */
[----:B------:R-:W-:Y:S01]  /*27f0*/  FADD.FTZ R26, R26, R31 ;  /* 0x0000001f1a1a7221 */ /* 0x000fe20000010000 */
        /* <DEDUP_REMOVED lines=24> */
.L_x_1256:
[----:B------:R-:W-:Y:S01]  /*2980*/  FMUL.FTZ R33, R38, R68 ;  /* 0x0000004426217220 */ /* 0x000fe20000410000 */
[----:B------:R-:W-:Y:S01]  /*2990*/  FADD.FTZ R34, R27, R34 ;  /* 0x000000221b227221 */ /* 0x000fe20000010000 */
[--C-:B------:R-:W-:Y:S02]  /*29a0*/  HADD2.F32 R35, -RZ, R79.reuse.H0_H0 ;  /* 0x2000004fff237230 */ /* 0x100fe40000004100 */
[----:B------:R-:W-:Y:S01]  /*29b0*/  FMUL.FTZ R27, R31, R69 ;  /* 0x000000451f1b7220 */ /* 0x000fe20000410000 */
[C---:B------:R-:W-:Y:S01]  /*29c0*/  FFMA.FTZ R30, R41.reuse, R33, R30 ;  /* 0x00000021291e7223 */ /* 0x040fe2000001001e */
[----:B------:R-:W-:Y:S02]  /*29d0*/  HADD2.F32 R37, -RZ, R79.H1_H1 ;  /* 0x3000004fff257230 */ /* 0x000fe40000004100 */
[C---:B------:R-:W-:Y:S01]  /*29e0*/  FFMA.FTZ R24, R28.reuse, R31, R24 ;  /* 0x0000001f1c187223 */ /* 0x040fe20000010018 */
[----:B------:R-:W-:Y:S01]  /*29f0*/  FFMA.FTZ R25, R41, R38, R25 ;  /* 0x0000002629197223 */ /* 0x000fe20000010019 */
[----:B------:R-:W-:Y:S01]  /*2a00*/  FFMA.FTZ R30, R28, R27, R30 ;  /* 0x0000001b1c1e7223 */ /* 0x000fe2000001001e */
[C---:B------:R-:W-:Y:S01]  /*2a10*/  FADD.FTZ R28, -R60.reuse, R35 ;  /* 0x000000233c1c7221 */ /* 0x040fe20000010100 */
[----:B------:R-:W-:Y:S01]  /*2a20*/  FADD.FTZ R36, -R60, R37 ;  /* 0x000000253c247221 */ /* 0x000fe20000010100 */
[----:B------:R-:W-:Y:S01]  /*2a30*/  FADD.FTZ R29, R29, R38 ;  /* 0x000000261d1d7221 */ /* 0x000fe20000010000 */
[----:B------:R-:W-:Y:S01]  /*2a40*/  FADD.FTZ R26, R26, R31 ;  /* 0x0000001f1a1a7221 */ /* 0x000fe20000010000 */
[----:B------:R-:W-:Y:S01]  /*2a50*/  FMUL.FTZ R41, R28, R57 ;  /* 0x000000391c297220 */ /* 0x000fe20000410000 */
[----:B------:R-:W-:Y:S01]  /*2a60*/  FADD.FTZ R34, R34, R33 ;  /* 0x0000002122227221 */ /* 0x000fe20000010000 */
        /* <DEDUP_REMOVED lines=22> */
.L_x_1257:
[----:B------:R-:W-:Y:S01]  /*2bd0*/  FMUL.FTZ R35, R38, R68 ;  /* 0x0000004426237220 */ /* 0x000fe20000410000 */
[----:B------:R-:W-:Y:S01]  /*2be0*/  FADD.FTZ R36, R27, R34 ;  /* 0x000000221b247221 */ /* 0x000fe20000010000 */
[--C-:B------:R-:W-:Y:S02]  /*2bf0*/  HADD2.F32 R37, -RZ, R81.reuse.H0_H0 ;  /* 0x20000051ff257230 */ /* 0x100fe40000004100 */
[----:B------:R-:W-:Y:S01]  /*2c00*/  FMUL.FTZ R33, R31, R69 ;  /* 0x000000451f217220 */ /* 0x000fe20000410000 */
[C---:B------:R-:W-:Y:S01]  /*2c10*/  FFMA.FTZ R34, R41.reuse, R35, R30 ;  /* 0x0000002329227223 */ /* 0x040fe2000001001e */
[----:B------:R-:W-:Y:S02]  /*2c20*/  HADD2.F32 R39, -RZ, R81.H1_H1 ;  /* 0x30000051ff277230 */ /* 0x000fe40000004100 */
[----:B------:R-:W-:Y:S01]  /*2c30*/  FFMA.FTZ R27, R41, R38, R25 ;  /* 0x00000026291b7223 */ /* 0x000fe20000010019 */
[----:B------:R-:W-:Y:S01]  /*2c40*/  FADD.FTZ R30, R36, R35 ;  /* 0x00000023241e7221 */ /* 0x000fe20000010000 */
[C---:B------:R-:W-:Y:S01]  /*2c50*/  FFMA.FTZ R25, R28.reuse, R31, R24 ;  /* 0x0000001f1c197223 */ /* 0x040fe20000010018 */
[----:B------:R-:W-:Y:S01]  /*2c60*/  FFMA.FTZ R35, R28, R33, R34 ;  /* 0x000000211c237223 */ /* 0x000fe20000010022 */
[C---:B------:R-:W-:Y:S01]  /*2c70*/  FADD.FTZ R28, -R60.reuse, R37 ;  /* 0x000000253c1c7221 */ /* 0x040fe20000010100 */
[----:B------:R-:W-:Y:S01]  /*2c80*/  FADD.FTZ R36, -R60, R39 ;  /* 0x000000273c247221 */ /* 0x000fe20000010100 */
[----:B------:R-:W-:Y:S01]  /*2c90*/  FADD.FTZ R29, R29, R38 ;  /* 0x000000261d1d7221 */ /* 0x000fe20000010000 */
[----:B------:R-:W-:-:S02]  /*2ca0*/  HADD2.F32 R34, -RZ, R82.H0_H0 ;  /* 0x20000052ff227230 */ /* 0x000fc40000004100 */
[-C--:B------:R-:W-:Y:S01]  /*2cb0*/  FMUL.FTZ R45, R28, R57.reuse ;  /* 0x000000391c2d7220 */ /* 0x080fe20000410000 */
        /* <DEDUP_REMOVED lines=21> */
.L_x_1258:
[----:B------:R-:W-:Y:S01]  /*2e10*/  FMUL.FTZ R36, R34, R68 ;  /* 0x0000004422247220 */ /* 0x000fe20000410000 */
[----:B------:R-:W-:Y:S01]  /*2e20*/  FADD.FTZ R37, R33, R30 ;  /* 0x0000001e21257221 */ /* 0x000fe20000010000 */
[C---:B------:R-:W-:Y:S01]  /*2e30*/  FFMA.FTZ R33, R45.reuse, R34, R27 ;  /* 0x000000222d217223 */ /* 0x040fe2000001001b */
[----:B------:R-:W-:Y:S01]  /*2e40*/  FMUL.FTZ R27, R24, R69 ;  /* 0x00000045181b7220 */ /* 0x000fe20000410000 */
[----:B------:R-:W-:Y:S01]  /*2e50*/  FFMA.FTZ R35, R45, R36, R35 ;  /* 0x000000242d237223 */ /* 0x000fe20000010023 */
[----:B------:R-:W-:Y:S01]  /*2e60*/  FADD.FTZ R36, R37, R36 ;  /* 0x0000002425247221 */ /* 0x000fe20000010000 */
[--C-:B------:R-:W-:Y:S02]  /*2e70*/  HADD2.F32 R37, -RZ, R83.reuse.H0_H0 ;  /* 0x20000053ff257230 */ /* 0x100fe40000004100 */
[----:B------:R-:W-:Y:S01]  /*2e80*/  FADD.FTZ R29, R29, R34 ;  /* 0x000000221d1d7221 */ /* 0x000fe20000010000 */
[----:B------:R-:W-:Y:S02]  /*2e90*/  HADD2.F32 R39, -RZ, R83.H1_H1 ;  /* 0x30000053ff277230 */ /* 0x000fe40000004100 */
[----:B------:R-:W-:Y:S01]  /*2ea0*/  FFMA.FTZ R30, R28, R27, R35 ;  /* 0x0000001b1c1e7223 */ /* 0x000fe20000010023 */
[----:B------:R-:W-:Y:S01]  /*2eb0*/  FADD.FTZ R27, R27, R36 ;  /* 0x000000241b1b7221 */ /* 0x000fe20000010000 */
[----:B------:R-:W-:Y:S01]  /*2ec0*/  FADD.FTZ R34, -R60, R37 ;  /* 0x000000253c227221 */ /* 0x000fe20000010100 */
[----:B------:R-:W-:Y:S01]  /*2ed0*/  FADD.FTZ R31, R26, R31 ;  /* 0x0000001f1a1f7221 */ /* 0x000fe20000010000 */
[----:B------:R-:W-:Y:S01]  /*2ee0*/  FADD.FTZ R36, -R60, R39 ;  /* 0x000000273c247221 */ /* 0x000fe20000010100 */
        /* <DEDUP_REMOVED lines=23> */
.L_x_1259:
[----:B------:R-:W-:Y:S01]  /*3060*/  FMUL.FTZ R34, R38, R68 ;  /* 0x0000004426227220 */ /* 0x000fe20000410000 */
[--C-:B------:R-:W-:Y:S02]  /*3070*/  HADD2.F32 R41, -RZ, R85.reuse.H0_H0 ;  /* 0x20000055ff297230 */ /* 0x100fe40000004100 */
[----:B------:R-:W-:Y:S01]  /*3080*/  FFMA.FTZ R39, R28, R24, R25 ;  /* 0x000000181c277223 */ /* 0x000fe20000010019 */
        /* <DEDUP_REMOVED lines=29> */
.L_x_1260:
[----:B------:R-:W-:Y:S01]  /*3260*/  FFMA.FTZ R42, R36, R41, R37 ;  /* 0x00000029242a7223 */ /* 0x000fe20000010025 */
[----:B------:R-:W-:Y:S01]  /*3270*/  FMUL.FTZ R40, R25, R68 ;  /* 0x0000004419287220 */ /* 0x000fe20000410000 */
[----:B------:R-:W-:Y:S01]  /*3280*/  FADD.FTZ R41, R41, R28 ;  /* 0x0000001c29297221 */ /* 0x000fe20000010000 */
[----:B------:R-:W-:Y:S01]  /*3290*/  FFMA.FTZ R28, R35, R38, R33 ;  /* 0x00000026231c7223 */ /* 0x000fe20000010021 */
[----:B------:R-:W-:Y:S01]  /*32a0*/  FMUL.FTZ R35, R34, R69 ;  /* 0x0000004522237220 */ /* 0x000fe20000410000 */
[----:B------:R-:W-:Y:S01]  /*32b0*/  FFMA.FTZ R33, R27, R40, R42 ;  /* 0x000000281b217223 */ /* 0x000fe2000001002a */
[----:B------:R-:W-:Y:S01]  /*32c0*/  FADD.FTZ R40, R41, R40 ;  /* 0x0000002829287221 */ /* 0x000fe20000010000 */
[--C-:B------:R-:W-:Y:S02]  /*32d0*/  HADD2.F32 R37, -RZ, R87.reuse.H0_H0 ;  /* 0x20000057ff257230 */ /* 0x100fe40000004100 */
[----:B------:R-:W-:Y:S01]  /*32e0*/  FADD.FTZ R42, R29, R38 ;  /* 0x000000261d2a7221 */ /* 0x000fe20000010000 */
[----:B------:R-:W-:-:S02]  /*32f0*/  HADD2.F32 R41, -RZ, R87.H1_H1 ;  /* 0x30000057ff297230 */ /* 0x000fc40000004100 */
[----:B------:R-:W-:Y:S01]  /*3300*/  FADD.FTZ R29, R35, R40 ;  /* 0x00000028231d7221 */ /* 0x000fe20000010000 */
[----:B------:R-:W-:Y:S01]  /*3310*/  FADD.FTZ R31, R31, R24 ;  /* 0x000000181f1f7221 */ /* 0x000fe20000010000 */
[----:B------:R-:W-:Y:S01]  /*3320*/  FADD.FTZ R40, -R60, R37 ;  /* 0x000000253c287221 */ /* 0x000fe20000010100 */
[----:B------:R-:W-:Y:S01]  /*3330*/  FFMA.FTZ R24, R30, R35, R33 ;  /* 0x000000231e187223 */ /* 0x000fe20000010021 */
[----:B------:R-:W-:Y:S01]  /*3340*/  FADD.FTZ R44, -R60, R41 ;  /* 0x000000293c2c7221 */ /* 0x000fe20000010100 */
[--C-:B------:R-:W-:Y:S02]  /*3350*/  HADD2.F32 R35, -RZ, R88.reuse.H0_H0 ;  /* 0x20000058ff237230 */ /* 0x100fe40000004100 */
        /* <DEDUP_REMOVED lines=22> */
.L_x_1261:
[--C-:B------:R-:W-:Y:S02]  /*34c0*/  HADD2.F32 R41, -RZ, R89.reuse.H0_H0 ;  /* 0x20000059ff297230 */ /* 0x100fe40000004100 */
[----:B------:R-:W-:Y:S01]  /*34d0*/  FFMA.FTZ R45, R36, R26, R39 ;  /* 0x0000001a242d7223 */ /* 0x000fe20000010027 */
[----:B------:R-:W-:Y:S02]  /*34e0*/  HADD2.F32 R39, -RZ, R89.H1_H1 ;  /* 0x30000059ff277230 */ /* 0x000fe40000004100 */
[----:B------:R-:W-:Y:S01]  /*34f0*/  FMUL.FTZ R44, R35, R68 ;  /* 0x00000044232c7220 */ /* 0x000fe20000410000 */
[----:B------:R-:W-:Y:S02]  /*3500*/  HADD2.F32 R43, -RZ, R90.H0_H0 ;  /* 0x2000005aff2b7230 */ /* 0x000fe40000004100 */
[C---:B------:R-:W-:Y:S01]  /*3510*/  FADD.FTZ R36, -R60.reuse, R41 ;  /* 0x000000293c247221 */ /* 0x040fe20000010100 */
[----:B------:R-:W-:Y:S01]  /*3520*/  FADD.FTZ R46, -R60, R39 ;  /* 0x000000273c2e7221 */ /* 0x000fe20000010100 */
[----:B------:R-:W-:-:S02]  /*3530*/  FFMA.FTZ R33, R37, R44, R24 ;  /* 0x0000002c25217223 */ /* 0x000fc40000010018 */
[----:B------:R-:W-:Y:S01]  /*3540*/  FMUL.FTZ R41, R36, R57 ;  /* 0x0000003924297220 */ /* 0x000fe20000410000 */
[----:B------:R-:W-:Y:S01]  /*3550*/  FADD.FTZ R29, R29, R44 ;  /* 0x0000002c1d1d7221 */ /* 0x000fe20000010000 */
[----:B------:R-:W-:Y:S02]  /*3560*/  HADD2.F32 R24, -RZ, R90.H1_H1 ;  /* 0x3000005aff187230 */ /* 0x000fe40000004100 */
        /* <DEDUP_REMOVED lines=21> */
.L_x_1262:
[----:B------:R-:W-:Y:S01]  /*36c0*/  FMUL.FTZ R44, R43, R68 ;  /* 0x000000442b2c7220 */ /* 0x000fe20000410000 */
[----:B------:R-:W-:Y:S01]  /*36d0*/  FADD.FTZ R29, R36, R29 ;  /* 0x0000001d241d7221 */ /* 0x000fe20000010000 */
[----:B------:R-:W-:Y:S01]  /*36e0*/  FFMA.FTZ R48, R40, R36, R33 ;  /* 0x0000002428307223 */ /* 0x000fe20000010021 */
[----:B------:R-:W-:Y:S01]  /*36f0*/  FADD.FTZ R39, R31, R26 ;  /* 0x0000001a1f277221 */ /* 0x000fe20000010000 */
[----:B------:R-:W-:Y:S01]  /*3700*/  FFMA.FTZ R36, R27, R25, R28 ;  /* 0x000000191b247223 */ /* 0x000fe2000001001c */
[----:B------:R-:W-:Y:S01]  /*3710*/  FADD.FTZ R26, R29, R44 ;  /* 0x0000002c1d1a7221 */ /* 0x000fe20000010000 */
[----:B------:R-:W-:Y:S01]  /*3720*/  FFMA.FTZ R27, R41, R44, R48 ;  /* 0x0000002c291b7223 */ /* 0x000fe20000010030 */
[----:B------:R-:W-:Y:S01]  /*3730*/  FMUL.FTZ R29, R24, R69 ;  /* 0x00000045181d7220 */ /* 0x000fe20000410000 */
[--C-:B------:R-:W-:Y:S02]  /*3740*/  HADD2.F32 R31, -RZ, R91.reuse.H0_H0 ;  /* 0x2000005bff1f7230 */ /* 0x100fe40000004100 */
[----:B------:R-:W-:Y:S01]  /*3750*/  FADD.FTZ R42, R42, R25 ;  /* 0x000000192a2a7221 */ /* 0x000fe20000010000 */
        /* <DEDUP_REMOVED lines=28> */
.L_x_1263:
        /* <DEDUP_REMOVED lines=32> */
.L_x_1264:
[----:B------:R-:W-:Y:S01]  /*3b20*/  FFMA.FTZ R50, R26, R49, R47 ;  /* 0x000000311a327223 */ /* 0x000fe2000001002f */
[----:B------:R-:W-:Y:S01]  /*3b30*/  FMUL.FTZ R48, R33, R68 ;  /* 0x0000004421307220 */ /* 0x000fe20000410000 */
[----:B------:R-:W-:Y:S01]  /*3b40*/  FADD.FTZ R49, R49, R44 ;  /* 0x0000002c31317221 */ /* 0x000fe20000010000 */
[----:B------:R-:W-:Y:S01]  /*3b50*/  FADD.FTZ R39, R39, R34 ;  /* 0x0000002227277221 */ /* 0x000fe20000010000 */
[----:B------:R-:W-:Y:S01]  /*3b60*/  FFMA.FTZ R44, R37, R35, R36 ;  /* 0x00000023252c7223 */ /* 0x000fe20000010024 */
[----:B------:R-:W-:Y:S01]  /*3b70*/  FFMA.FTZ R37, R29, R48, R50 ;  /* 0x000000301d257223 */ /* 0x000fe20000010032 */
[----:B------:R-:W-:Y:S01]  /*3b80*/  FADD.FTZ R34, R49, R48 ;  /* 0x0000003031227221 */ /* 0x000fe20000010000 */
        /* <DEDUP_REMOVED lines=31> */
.L_x_1265:
[----:B------:R-:W-:Y:S01]  /*3d80*/  FMUL.FTZ R50, R37, R68 ;  /* 0x0000004425327220 */ /* 0x000fe20000410000 */
[----:B------:R-:W-:Y:S01]  /*3d90*/  FFMA.FTZ R49, R40, R38, R45 ;  /* 0x0000002628317223 */ /* 0x000fe2000001002d */
[----:B------:R-:W-:Y:S01]  /*3da0*/  FADD.FTZ R39, R39, R38 ;  /* 0x0000002627277221 */ /* 0x000fe20000010000 */
[----:B------:R-:W-:Y:S01]  /*3db0*/  FMUL.FTZ R51, R36, R69 ;  /* 0x0000004524337220 */ /* 0x000fe20000410000 */
[----:B------:R-:W-:Y:S01]  /*3dc0*/  FFMA.FTZ R45, R35, R50, R42 ;  /* 0x00000032232d7223 */ /* 0x000fe2000001002a */
[----:B------:R-:W-:Y:S01]  /*3dd0*/  FADD.FTZ R38, R47, R50 ;  /* 0x000000322f267221 */ /* 0x000fe20000010000 */
[--C-:B------:R-:W-:Y:S02]  /*3de0*/  HADD2.F32 R47, -RZ, R19.reuse.H0_H0 ;  /* 0x20000013ff2f7230 */ /* 0x100fe40000004100 */
[----:B------:R-:W-:Y:S01]  /*3df0*/  FFMA.FTZ R44, R41, R43, R44 ;  /* 0x0000002b292c7223 */ /* 0x000fe2000001002c */
[----:B------:R-:W-:Y:S02]  /*3e00*/  HADD2.F32 R53, -RZ, R19.H1_H1 ;  /* 0x30000013ff357230 */ /* 0x000fe40000004100 */
[----:B------:R-:W-:Y:S01]  /*3e10*/  FFMA.FTZ R50, R34, R51, R45 ;  /* 0x0000003322327223 */ /* 0x000fe2000001002d */
[----:B------:R-:W-:Y:S01]  /*3e20*/  FADD.FTZ R51, R51, R38 ;  /* 0x0000002633337221 */ /* 0x000fe20000010000 */
[----:B------:R-:W-:Y:S01]  /*3e30*/  FADD.FTZ R38, -R60, R47 ;  /* 0x0000002f3c267221 */ /* 0x000fe20000010100 */
[----:B------:R-:W-:-:S02]  /*3e40*/  HADD2.F32 R42, -RZ, R20.H0_H0 ;  /* 0x20000014ff2a7230 */ /* 0x000fc40000004100 */
        /* <DEDUP_REMOVED lines=23> */
.L_x_1266:
[----:B------:R-:W-:Y:S01]  /*3fc0*/  FFMA.FTZ R47, R46, R24, R49 ;  /* 0x000000182e2f7223 */ /* 0x000fe20000010031 */
[----:B------:R-:W-:Y:S01]  /*3fd0*/  FMUL.FTZ R52, R42, R68 ;  /* 0x000000442a347220 */ /* 0x000fe20000410000 */
[--C-:B------:R-:W-:Y:S02]  /*3fe0*/  HADD2.F32 R49, -RZ, R21.reuse.H0_H0 ;  /* 0x20000015ff317230 */ /* 0x100fe40000004100 */
[----:B------:R-:W-:Y:S01]  /*3ff0*/  FADD.FTZ R45, R48, R43 ;  /* 0x0000002b302d7221 */ /* 0x000fe20000010000 */
[----:B------:R-:W-:Y:S02]  /*4000*/  HADD2.F32 R53, -RZ, R21.H1_H1 ;  /* 0x30000015ff357230 */ /* 0x000fe40000004100 */
        /* <DEDUP_REMOVED lines=30> */
.L_x_1267:
[----:B------:R-:W-:Y:S01]  /*41f0*/  FMUL.FTZ R52, R50, R68 ;  /* 0x0000004432347220 */ /* 0x000fe20000410000 */
[----:B------:R-:W-:-:S03]  /*4200*/  FMUL.FTZ R55, R51, R69 ;  /* 0x0000004533377220 */ /* 0x000fc60000410000 */
[----:B------:R-:W-:Y:S01]  /*4210*/  FFMA.FTZ R53, R49, R52, R46 ;  /* 0x0000003431357223 */ /* 0x000fe2000001002e */
[----:B------:R-:W-:Y:S01]  /*4220*/  FADD.FTZ R52, R43, R52 ;  /* 0x000000342b347221 */ /* 0x000fe20000010000 */
[--C-:B------:R-:W-:Y:S02]  /*4230*/  HADD2.F32 R43, -RZ, R23.reuse.H0_H0 ;  /* 0x20000017ff2b7230 */ /* 0x100fe40000004100 */
[----:B------:R-:W-:Y:S01]  /*4240*/  FFMA.FTZ R54, R48, R55, R53 ;  /* 0x0000003730367223 */ /* 0x000fe20000010035 */
[----:B------:R-:W-:Y:S02]  /*4250*/  HADD2.F32 R53, -RZ, R23.H1_H1 ;  /* 0x30000017ff357230 */ /* 0x000fe40000004100 */
[----:B------:R-:W-:Y:S01]  /*4260*/  FADD.FTZ R55, R55, R52 ;  /* 0x0000003437377221 */ /* 0x000fe20000010000 */
[C---:B------:R-:W-:Y:S01]  /*4270*/  FADD.FTZ R46, -R60.reuse, R43 ;  /* 0x0000002b3c2e7221 */ /* 0x040fe20000010100 */
[--C-:B------:R-:W-:Y:S02]  /*4280*/  HADD2.F32 R43, -RZ, R56.reuse.H0_H0 ;  /* 0x20000038ff2b7230 */ /* 0x100fe40000004100 */
[----:B------:R-:W-:Y:S01]  /*4290*/  FADD.FTZ R52, -R60, R53 ;  /* 0x000000353c347221 */ /* 0x000fe20000010100 */
[----:B------:R-:W-:Y:S01]  /*42a0*/  FMUL.FTZ R53, R46, R57 ;  /* 0x000000392e357220 */ /* 0x000fe20000410000 */
[----:B------:R-:W-:-:S02]  /*42b0*/  HADD2.F32 R46, -RZ, R56.H1_H1 ;  /* 0x30000038ff2e7230 */ /* 0x000fc40000004100 */
        /* <DEDUP_REMOVED lines=20> */
.L_x_1268:
[----:B------:R-:W-:Y:S01]  /*4400*/  FMUL.FTZ R70, R43, R68 ;  /* 0x000000442b467220 */ /* 0x000fe20000410000 */
[----:B------:R-:W-:Y:S01]  /*4410*/  FMUL.FTZ R77, R46, R69 ;  /* 0x000000452e4d7220 */ /* 0x000fe20000410000 */
[----:B------:R-:W-:Y:S01]  /*4420*/  ISETP.GT.AND P0, PT, R125, 0x1e, PT ;  /* 0x0000001e7d00780c */ /* 0x000fe20003f04270 */
[----:B------:R-:W0:Y:S01]  /*4430*/  S2UR UR11, SR_CgaCtaId ;  /* 0x00000000000b79c3 */ /* 0x000e220000008800 */
[----:B------:R-:W-:Y:S01]  /*4440*/  FFMA.FTZ R71, R53, R70, R54 ;  /* 0x0000004635477223 */ /* 0x000fe20000010036 */
[----:B------:R-:W-:Y:S01]  /*4450*/  FADD.FTZ R70, R55, R70 ;  /* 0x0000004637467221 */ /* 0x000fe20000010000 */
[----:B------:R-:W-:Y:S01]  /*4460*/  FADD.FTZ R24, R39, R24 ;  /* 0x0000001827187221 */ /* 0x000fe20000010000 */
[----:B------:R-:W-:Y:S01]  /*4470*/  FFMA.FTZ R44, R25, R28, R44 ;  /* 0x0000001c192c7223 */ /* 0x000fe2000001002c */
[----:B------:R-:W-:Y:S01]  /*4480*/  FFMA.FTZ R76, R52, R77, R71 ;  /* 0x0000004d344c7223 */ /* 0x000fe20000010047 */
[----:B------:R-:W-:Y:S01]  /*4490*/  FADD.FTZ R77, R77, R70 ;  /* 0x000000464d4d7221 */ /* 0x000fe20000010000 */
[----:B------:R-:W-:Y:S01]  /*44a0*/  FFMA.FTZ R47, R26, R27, R47 ;  /* 0x0000001b1a2f7223 */ /* 0x000fe2000001002f */
[----:B------:R-:W-:Y:S01]  /*44b0*/  FADD.FTZ R28, R45, R28 ;  /* 0x0000001c2d1c7221 */ /* 0x000fe20000010000 */
[----:B------:R-:W-:Y:S01]  /*44c0*/  FADD.FTZ R24, R24, R27 ;  /* 0x0000001b18187221 */ /* 0x000fe20000010000 */
[----:B------:R-:W1:Y:S01]  /*44d0*/  SHFL.DOWN PT, R55, R76, 0x1, 0x1f ;  /* 0x08201f004c377f89 */ /* 0x000e6200000e0000 */
[----:B------:R-:W-:Y:S01]  /*44e0*/  FFMA.FTZ R44, R29, R33, R44 ;  /* 0x000000211d2c7223 */ /* 0x000fe2000001002c */
[----:B------:R-:W-:Y:S01]  /*44f0*/  FFMA.FTZ R47, R30, R31, R47 ;  /* 0x0000001f1e2f7223 */ /* 0x000fe2000001002f */
[----:B------:R-:W-:Y:S01]  /*4500*/  FADD.FTZ R28, R28, R33 ;  /* 0x000000211c1c7221 */ /* 0x000fe20000010000 */
[----:B------:R-:W2:Y:S01]  /*4510*/  SHFL.DOWN PT, R54, R77, 0x1, 0x1f ;  /* 0x08201f004d367f89 */ /* 0x000ea200000e0000 */
        /* <DEDUP_REMOVED lines=11> */
[----:B0-----:R-:W-:Y:S01]  /*45d0*/  ULEA UR5, UR11, UR5, 0x18 ;  /* 0x000000050b057291 */ /* 0x001fe2000f8ec03f */
[----:B------:R-:W-:Y:S01]  /*45e0*/  FFMA.FTZ R47, R48, R51, R47 ;  /* 0x00000033302f7223 */ /* 0x000fe2000001002f */
[----:B------:R-:W-:Y:S01]  /*45f0*/  FFMA.FTZ R44, R49, R50, R44 ;  /* 0x00000032312c7223 */ /* 0x000fe2000001002c */
[----:B------:R-:W-:Y:S01]  /*4600*/  FADD.FTZ R26, R37, R50 ;  /* 0x00000032251a7221 */ /* 0x000fe20000010000 */
[----:B------:R-:W-:Y:S01]  /*4610*/  FADD.FTZ R27, R40, R51 ;  /* 0x00000033281b7221 */ /* 0x000fe20000010000 */
[----:B------:R-:W0:Y:S01]  /*4620*/  LDC.64 R70, c[0x0][0x268] ;  /* 0x00009a00ff467b82 */ /* 0x000e220000000a00 */
[----:B------:R-:W-:Y:S01]  /*4630*/  FFMA.FTZ R25, R52, R46, R47 ;  /* 0x0000002e34197223 */ /* 0x000fe2000001002f */
[----:B------:R-:W-:Y:S01]  /*4640*/  FFMA.FTZ R24, R53, R43, R44 ;  /* 0x0000002b35187223 */ /* 0x000fe2000001002c */
[----:B-1----:R-:W-:Y:S01]  /*4650*/  @!P0 FADD.FTZ R76, R76, R55 ;  /* 0x000000374c4c8221 */ /* 0x002fe20000010000 */
[----:B------:R-:W-:Y:S01]  /*4660*/  FADD.FTZ R26, R26, R43 ;  /* 0x0000002b1a1a7221 */ /* 0x000fe20000010000 */
[----:B------:R-:W-:Y:S01]  /*4670*/  FADD.FTZ R27, R27, R46 ;  /* 0x0000002e1b1b7221 */ /* 0x000fe20000010000 */
[----:B------:R-:W-:Y:S01]  /*4680*/  LEA R52, R2, UR5, 0x4 ;  /* 0x0000000502347c11 */ /* 0x000fe2000f8e20ff */
[----:B--2---:R-:W-:Y:S01]  /*4690*/  @!P0 FADD.FTZ R77, R77, R54 ;  /* 0x000000364d4d8221 */ /* 0x004fe20000010000 */
[----:B------:R-:W1:Y:S01]  /*46a0*/  SHFL.DOWN PT, R55, R76, 0x2, 0x1f ;  /* 0x08401f004c377f89 */ /* 0x000e6200000e0000 */
[----:B------:R-:W-:Y:S01]  /*46b0*/  ISETP.GT.AND P0, PT, R125, 0x1d, PT ;  /* 0x0000001d7d00780c */ /* 0x000fe20003f04270 */
[----:B------:R-:W-:Y:S01]  /*46c0*/  BSSY B0, `(.L_x_1269) ;  /* 0x0000042000007945 */ /* 0x000fe20003800000 */
[----:B------:R-:W-:Y:S01]  /*46d0*/  LEA R29, R32, R2, 0x6 ;  /* 0x00000002201d7211 */ /* 0x000fe200078e30ff */
[----:B------:R-:W2:Y:S04]  /*46e0*/  SHFL.DOWN PT, R54, R77, 0x2, 0x1f ;  /* 0x08401f004d367f89 */ /* 0x000ea800000e0000 */
[----:B------:R-:W-:Y:S01]  /*46f0*/  STS.128 [R52], R24 ;  /* 0x0000001834007388 */ /* 0x000fe20000000c00 */
[----:B0-----:R-:W-:-:S05]  /*4700*/  IMAD.WIDE R70, R29, 0x4, R70 ;  /* 0x000000041d467825 */ /* 0x001fca00078e0246 */
        /* <DEDUP_REMOVED lines=26> */
[----:B------:R-:W3:Y:S04]  /*48b0*/  LDS.128 R36, [UR5+0x40] ;  /* 0x00004005ff247984 */ /* 0x000ee80008000c00 */
[----:B------:R-:W4:Y:S01]  /*48c0*/  LDS.128 R40, [UR5+0x50] ;  /* 0x00005005ff287984 */ /* 0x000f220008000c00 */
[----:B0-----:R-:W-:Y:S01]  /*48d0*/  FADD.FTZ R31, R76, R28 ;  /* 0x0000001c4c1f7221 */ /* 0x001fe20000010000 */
[----:B------:R-:W-:-:S03]  /*48e0*/  FADD.FTZ R28, R77, R29 ;  /* 0x0000001d4d1c7221 */ /* 0x000fc60000010000 */
[----:B-1----:R-:W-:Y:S01]  /*48f0*/  FADD.FTZ R49, R31, R44 ;  /* 0x0000002c1f317221 */ /* 0x002fe20000010000 */
[----:B------:R-:W-:Y:S02]  /*4900*/  FADD.FTZ R44, R28, R45 ;  /* 0x0000002d1c2c7221 */ /* 0x000fe40000010000 */
[----:B------:R-:W0:Y:S01]  /*4910*/  LDS.128 R28, [UR5+0x60] ;  /* 0x00006005ff1c7984 */ /* 0x000e220008000c00 */
[----:B------:R-:W-:Y:S01]  /*4920*/  FADD.FTZ R49, R49, R46 ;  /* 0x0000002e31317221 */ /* 0x000fe20000010000 */
[----:B------:R-:W-:-:S03]  /*4930*/  FADD.FTZ R44, R44, R47 ;  /* 0x0000002f2c2c7221 */ /* 0x000fc60000010000 */
[----:B--2---:R-:W-:Y:S01]  /*4940*/  FADD.FTZ R49, R49, R32 ;  /* 0x0000002031317221 */ /* 0x004fe20000010000 */
[----:B------:R-:W-:Y:S02]  /*4950*/  FADD.FTZ R32, R44, R33 ;  /* 0x000000212c207221 */ /* 0x000fe40000010000 */
[----:B------:R-:W1:Y:S01]  /*4960*/  LDS.128 R44, [UR5+0x70] ;  /* 0x00007005ff2c7984 */ /* 0x000e620008000c00 */
[----:B------:R-:W-:Y:S01]  /*4970*/  FADD.FTZ R49, R49, R34 ;  /* 0x0000002231317221 */ /* 0x000fe20000010000 */
[----:B------:R-:W-:Y:S02]  /*4980*/  FADD.FTZ R48, R32, R35 ;  /* 0x0000002320307221 */ /* 0x000fe40000010000 */
[----:B------:R-:W2:Y:S01]  /*4990*/  LDS.128 R32, [UR5+0x80] ;  /* 0x00008005ff207984 */ /* 0x000ea20008000c00 */
        /* <DEDUP_REMOVED lines=19> */
[----:B------:R-:W-:-:S07]  /*4ad0*/  FADD.FTZ R77, R48, R35 ;  /* 0x00000023304d7221 */ /* 0x000fce0000010000 */
.L_x_1270:
[----:B------:R-:W-:Y:S05]  /*4ae0*/  BSYNC B0 ;  /* 0x0000000000007941 */ /* 0x000fea0003800000 */
.L_x_1269:
        /* <DEDUP_REMOVED lines=41> */
.L_x_1272:
[----:B------:R-:W-:Y:S05]  /*4d80*/  BSYNC B0 ;  /* 0x0000000000007941 */ /* 0x000fea0003800000 */
.L_x_1271:
[----:B------:R-:W-:Y:S04]  /*4d90*/  BSSY B0, `(.L_x_1273) ;  /* 0x000000d000007945 */ /* 0x000fe80003800000 */
[----:B------:R-:W-:Y:S05]  /*4da0*/  @P6 BRA `(.L_x_1274) ;  /* 0x00000000002c6947 */ /* 0x000fea0003800000 */
[----:B------:R-:W0:Y:S01]  /*4db0*/  LDC.64 R32, c[0x0][0x288] ;  /* 0x0000a200ff207b82 */ /* 0x000e220000000a00 */
[----:B------:R-:W-:Y:S01]  /*4dc0*/  LEA R28, P6, R118, R70, 0x2 ;  /* 0x00000046761c7211 */ /* 0x000fe200078c10ff */
        /* <DEDUP_REMOVED lines=9> */
.L_x_1274:
[----:B------:R-:W-:Y:S05]  /*4e60*/  BSYNC B0 ;  /* 0x0000000000007941 */ /* 0x000fea0003800000 */
.L_x_1273:
[----:B------:R-:W-:-:S13]  /*4e70*/  ISETP.GE.U32.AND P6, PT, R13, 0x2, PT ;  /* 0x000000020d00780c */ /* 0x000fda0003fc6070 */
[----:B------:R-:W-:Y:S05]  /*4e80*/  @!P6 BRA `(.L_x_1275) ;  /* 0x0000001000ace947 */ /* 0x000fea0003800000 */
[----:B-1----:R-:W0:Y:S01]  /*4e90*/  LDC.64 R24, c[0x0][0x258] ;  /* 0x00009600ff187b82 */ /* 0x002e220000000a00 */
        /* <DEDUP_REMOVED lines=10> */
[----:B------:R-:W-:Y:S01]  /*4f40*/  IMAD R30, R12, UR7, R0 ;  /* 0x000000070c1e7c24 */ /* 0x000fe2000f8e0200 */
[----:B------:R-:W-:Y:S01]  /*4f50*/  VOTEU.ANY UR5, UPT, PT ;  /* 0x0000000000057886 */ /* 0x000fe200038e0100 */
[----:B------:R-:W-:Y:S01]  /*4f60*/  P2R R32, PR, RZ, 0x1 ;  /* 0x00000001ff207803 */ /* 0x000fe20000000000 */
[----:B------:R-:W-:Y:S02]  /*4f70*/  UPOPC UR6, UR5 ;  /* 0x00000005000672bf */ /* 0x000fe40008000000 */
[----:B------:R-:W-:Y:S01]  /*4f80*/  LEA R28, P6, R30, R26, 0x3 ;  /* 0x0000001a1e1c7211 */ /* 0x000fe200078c18ff */
[----:B------:R-:W-:-:S03]  /*4f90*/  UFLO.U32 UR5, UR5 ;  /* 0x00000005000572bd */ /* 0x000fc600080e0000 */
[----:B------:R-:W-:Y:S01]  /*4fa0*/  LEA.HI.X R29, R30, R27, RZ, 0x3, P6 ;  /* 0x0000001b1e1d7211 */ /* 0x000fe200030f1cff */
[----:B------:R-:W-:Y:S01]  /*4fb0*/  HFMA2.MMA R30, -RZ, RZ, 0, 5.9604644775390625e-08 ;  /* 0x00000001ff1e7435 */ /* 0x000fe200000001ff */
[----:B------:R-:W-:-:S03]  /*4fc0*/  LOP3.LUT P6, RZ, R14, 0x2, RZ, 0xc0, !PT ;  /* 0x000000020eff7812 */ /* 0x000fc600078cc0ff */
[----:B------:R1:W-:Y:S01]  /*4fd0*/  STG.E.64 desc[UR8][R28.64], R76 ;  /* 0x0000004c1c007986 */ /* 0x0003e2000c101b08 */
[----:B------:R-:W-:-:S05]  /*4fe0*/  SEL R33, R13, RZ, !P6 ;  /* 0x000000ff0d217207 */ /* 0x000fca0007000000 */
        /* <DEDUP_REMOVED lines=10> */
.L_x_1277:
[----:B-1----:R-:W2:Y:S04]  /*5090*/  LDG.E.STRONG.GPU R28, desc[UR8][R24.64] ;  /* 0x00000008181c7981 */ /* 0x002ea8000c1ef900 */
[----:B--2---:R-:W-:Y:S01]  /*50a0*/  CCTL.IVALL ;  /* 0x00000000ff00798f */ /* 0x004fe20002000000 */
[----:B------:R-:W-:Y:S05]  /*50b0*/  YIELD ;  /* 0x0000000000007946 */ /* 0x000fea0003800000 */
[----:B------:R-:W-:-:S13]  /*50c0*/  ISETP.NE.AND P6, PT, R28, R33, PT ;  /* 0x000000211c00720c */ /* 0x000fda0003fc5270 */
[----:B------:R-:W-:Y:S05]  /*50d0*/  @P6 BRA `(.L_x_1277) ;  /* 0xfffffffc00ec6947 */ /* 0x000fea000383ffff */
.L_x_1276:
        /* <DEDUP_REMOVED lines=22> */
.L_x_1281:
        /* <DEDUP_REMOVED lines=115> */
.L_x_1280:
        /* <DEDUP_REMOVED lines=63> */
.L_x_1282:
[----:B------:R-:W-:-:S04]  /*5d60*/  LOP3.LUT P6, RZ, R16, 0x1, RZ, 0xc0, !PT ;  /* 0x0000000110ff7812 */ /* 0x000fc800078cc0ff */
[----:B------:R-:W-:-:S13]  /*5d70*/  ISETP.NE.OR P6, PT, R25, RZ, P6 ;  /* 0x000000ff1900720c */ /* 0x000fda00037c5670 */
[----:B------:R-:W-:Y:S05]  /*5d80*/  @!P6 BRA `(.L_x_1278) ;  /* 0x00000000007ce947 */ /* 0x000fea0003800000 */
.L_x_1279:
        /* <DEDUP_REMOVED lines=31> */
.L_x_1278:
        /* <DEDUP_REMOVED lines=10> */
.L_x_1284:
[----:B------:R-:W-:Y:S05]  /*6020*/  BSYNC B0 ;  /* 0x0000000000007941 */ /* 0x000fea0003800000 */
.L_x_1283:
        /* <DEDUP_REMOVED lines=17> */
.L_x_1275:
[----:B------:R-:W0:Y:S01]  /*6140*/  S2UR UR6, SR_CgaCtaId ;  /* 0x00000000000679c3 */ /* 0x000e220000008800 */
[----:B------:R-:W-:Y:S01]  /*6150*/  UMOV UR5, 0x400 ;  /* 0x0000040000057882 */ /* 0x000fe20000000000 */
[----:B------:R-:W-:Y:S01]  /*6160*/  ISETP.NE.AND P6, PT, RZ, UR10, PT ;  /* 0x0000000aff007c0c */ /* 0x000fe2000bfc5270 */
[--C-:B-1----:R-:W-:Y:S02]  /*6170*/  HADD2.F32 R27, -RZ, R58.reuse.H0_H0 ;  /* 0x2000003aff1b7230 */ /* 0x102fe40000004100 */
[----:B------:R-:W-:Y:S02]  /*6180*/  HADD2.F32 R31, -RZ, R58.H1_H1 ;  /* 0x3000003aff1f7230 */ /* 0x000fe40000004100 */
[--C-:B------:R-:W-:Y:S01]  /*6190*/  HADD2.F32 R33, -RZ, R59.reuse.H0_H0 ;  /* 0x2000003bff217230 */ /* 0x100fe20000004100 */
[----:B------:R-:W1:Y:S01]  /*61a0*/  LDC R30, c[0x0][0x2ac] ;  /* 0x0000ab00ff1e7b82 */ /* 0x000e620000000800 */
[----:B------:R-:W-:Y:S02]  /*61b0*/  HADD2.F32 R32, -RZ, R59.H1_H1 ;  /* 0x3000003bff207230 */ /* 0x000fe40000004100 */
[----:B------:R-:W-:Y:S01]  /*61c0*/  FADD.FTZ R26, -R60, R31 ;  /* 0x0000001f3c1a7221 */ /* 0x000fe20000010100 */
[----:B------:R-:W-:-:S02]  /*61d0*/  HADD2.F32 R31, -RZ, R61.H0_H0 ;  /* 0x2000003dff1f7230 */ /* 0x000fc40000004100 */
[----:B------:R-:W-:Y:S02]  /*61e0*/  HADD2.F32 R61, -RZ, R61.H1_H1 ;  /* 0x3000003dff3d7230 */ /* 0x000fe40000004100 */
[----:B------:R-:W-:Y:S01]  /*61f0*/  FMUL.FTZ R40, R26, R57 ;  /* 0x000000391a287220 */ /* 0x000fe20000410000 */
[----:B0-----:R-:W-:-:S09]  /*6200*/  ULEA UR5, UR6, UR5, 0x18 ;  /* 0x0000000506057291 */ /* 0x001fd2000f8ec03f */
[----:B------:R-:W-:Y:S01]  /*6210*/  @!P0 STS.64 [UR5+0x98], R76 ;  /* 0x0000984cff008988 */ /* 0x000fe20008000a05 */
[----:B------:R-:W-:Y:S06]  /*6220*/  BAR.SYNC.DEFER_BLOCKING 0x0 ;  /* 0x0000000000007b1d */ /* 0x000fec0000010000 */
        /* <DEDUP_REMOVED lines=25> */
.L_x_1285:
        /* <DEDUP_REMOVED lines=21> */
.L_x_1287:
[----:B------:R-:W-:Y:S05]  /*6510*/  BSYNC B0 ;  /* 0x0000000000007941 */ /* 0x000fea0003800000 */
.L_x_1286:
[----:B------:R-:W-:Y:S01]  /*6520*/  ISETP.NE.AND P0, PT, RZ, UR10, PT ;  /* 0x0000000aff007c0c */ /* 0x000fe2000bf05270 */
[C---:B------:R-:W-:Y:S01]  /*6530*/  FADD.FTZ R24, -R60.reuse, R31 ;  /* 0x0000001f3c187221 */ /* 0x040fe20000010100 */
[----:B0-----:R-:W-:Y:S01]  /*6540*/  FADD.FTZ R26, -R60, R61 ;  /* 0x0000003d3c1a7221 */ /* 0x001fe20000010100 */
[--C-:B------:R-:W-:Y:S02]  /*6550*/  HADD2.F32 R33, -RZ, R72.reuse.H0_H0 ;  /* 0x20000048ff217230 */ /* 0x100fe40000004100 */
[--C-:B------:R-:W-:Y:S02]  /*6560*/  HADD2.F32 R31, -RZ, R73.reuse.H0_H0 ;  /* 0x20000049ff1f7230 */ /* 0x100fe40000004100 */
[-C--:B------:R-:W-:Y:S01]  /*6570*/  FMUL.FTZ R39, R24, R57.reuse ;  /* 0x0000003918277220 */ /* 0x080fe20000410000 */
[----:B------:R-:W-:Y:S02]  /*6580*/  HADD2.F32 R72, -RZ, R72.H1_H1 ;  /* 0x30000048ff487230 */ /* 0x000fe40000004100 */
[----:B------:R-:W-:Y:S01]  /*6590*/  FMUL.FTZ R38, R26, R57 ;  /* 0x000000391a267220 */ /* 0x000fe20000410000 */
[----:B------:R-:W-:-:S02]  /*65a0*/  HADD2.F32 R73, -RZ, R73.H1_H1 ;  /* 0x30000049ff497230 */ /* 0x000fc40000004100 */
        /* <DEDUP_REMOVED lines=19> */
.L_x_1288:
        /* <DEDUP_REMOVED lines=21> */
.L_x_1290:
[----:B------:R-:W-:Y:S05]  /*6830*/  BSYNC B0 ;  /* 0x0000000000007941 */ /* 0x000fea0003800000 */
.L_x_1289:
        /* <DEDUP_REMOVED lines=28> */
.L_x_1291:
        /* <DEDUP_REMOVED lines=21> */
.L_x_1293:
[----:B------:R-:W-:Y:S05]  /*6b50*/  BSYNC B0 ;  /* 0x0000000000007941 */ /* 0x000fea0003800000 */
.L_x_1292:
        /* <DEDUP_REMOVED lines=28> */
.L_x_1294:
        /* <DEDUP_REMOVED lines=21> */
.L_x_1296:
[----:B------:R-:W-:Y:S05]  /*6e70*/  BSYNC B0 ;  /* 0x0000000000007941 */ /* 0x000fea0003800000 */
.L_x_1295:
        /* <DEDUP_REMOVED lines=28> */
.L_x_1297:
        /* <DEDUP_REMOVED lines=21> */
.L_x_1299:
[----:B------:R-:W-:Y:S05]  /*7190*/  BSYNC B0 ;  /* 0x0000000000007941 */ /* 0x000fea0003800000 */
.L_x_1298:
        /* <DEDUP_REMOVED lines=28> */
.L_x_1300:
        /* <DEDUP_REMOVED lines=21> */
.L_x_1302:
[----:B------:R-:W-:Y:S05]  /*74b0*/  BSYNC B0 ;  /* 0x0000000000007941 */ /* 0x000fea0003800000 */
.L_x_1301:
        /* <DEDUP_REMOVED lines=28> */
.L_x_1303:
        /* <DEDUP_REMOVED lines=21> */
.L_x_1305:
[----:B------:R-:W-:Y:S05]  /*77d0*/  BSYNC B0 ;  /* 0x0000000000007941 */ /* 0x000fea0003800000 */
.L_x_1304:
        /* <DEDUP_REMOVED lines=28> */
.L_x_1306:
        /* <DEDUP_REMOVED lines=20> */
.L_x_1308:
[----:B------:R-:W-:Y:S05]  /*7ae0*/  BSYNC B0 ;  /* 0x0000000000007941 */ /* 0x000fea0003800000 */
.L_x_1307:
[C---:B------:R-:W-:Y:S01]  /*7af0*/  FADD.FTZ R24, -R60.reuse, R41 ;  /* 0x000000293c187221 */ /* 0x040fe20000010100 */
[----:B0-----:R-:W-:Y:S01]  /*7b00*/  FADD.FTZ R26, -R60, R87 ;  /* 0x000000573c1a7221 */ /* 0x001fe20000010100 */
[--C-:B------:R-:W-:Y:S02]  /*7b10*/  HADD2.F32 R31, -RZ, R88.reuse.H0_H0 ;  /* 0x20000058ff1f7230 */ /* 0x100fe40000004100 */
[--C-:B------:R-:W-:Y:S02]  /*7b20*/  HADD2.F32 R41, -RZ, R89.reuse.H0_H0 ;  /* 0x20000059ff297230 */ /* 0x100fe40000004100 */
[-C--:B------:R-:W-:Y:S01]  /*7b30*/  FMUL.FTZ R39, R24, R57.reuse ;  /* 0x0000003918277220 */ /* 0x080fe20000410000 */
[----:B------:R-:W-:Y:S02]  /*7b40*/  HADD2.F32 R88, -RZ, R88.H1_H1 ;  /* 0x30000058ff587230 */ /* 0x000fe40000004100 */
        /* <DEDUP_REMOVED lines=21> */
.L_x_1309:
        /* <DEDUP_REMOVED lines=20> */
.L_x_1311:
[----:B------:R-:W-:Y:S05]  /*7de0*/  BSYNC B0 ;  /* 0x0000000000007941 */ /* 0x000fea0003800000 */
.L_x_1310:
[C---:B------:R-:W-:Y:S01]  /*7df0*/  FADD.FTZ R24, -R60.reuse, R41 ;  /* 0x000000293c187221 */ /* 0x040fe20000010100 */
[----:B0-----:R-:W-:Y:S01]  /*7e00*/  FADD.FTZ R26, -R60, R89 ;  /* 0x000000593c1a7221 */ /* 0x001fe20000010100 */
[--C-:B------:R-:W-:Y:S02]  /*7e10*/  HADD2.F32 R31, -RZ, R90.reuse.H0_H0 ;  /* 0x2000005aff1f7230 */ /* 0x100fe40000004100 */
[----:B------:R-:W-:Y:S02]  /*7e20*/  HADD2.F32 R90, -RZ, R90.H1_H1 ;  /* 0x3000005aff5a7230 */ /* 0x000fe40000004100 */
[-C--:B------:R-:W-:Y:S01]  /*7e30*/  FMUL.FTZ R39, R24, R57.reuse ;  /* 0x0000003918277220 */ /* 0x080fe20000410000 */
[----:B------:R-:W-:Y:S02]  /*7e40*/  HADD2.F32 R41, -RZ, R91.H0_H0 ;  /* 0x2000005bff297230 */ /* 0x000fe40000004100 */
        /* <DEDUP_REMOVED lines=20> */
.L_x_1312:
        /* <DEDUP_REMOVED lines=20> */
.L_x_1314:
[----:B------:R-:W-:Y:S05]  /*80d0*/  BSYNC B0 ;  /* 0x0000000000007941 */ /* 0x000fea0003800000 */
.L_x_1313:
[----:B------:R-:W-:Y:S02]  /*80e0*/  HADD2.F32 R91, -RZ, R91.H1_H1 ;  /* 0x3000005bff5b7230 */ /* 0x000fe40000004100 */
[C---:B------:R-:W-:Y:S01]  /*80f0*/  FADD.FTZ R24, -R60.reuse, R41 ;  /* 0x000000293c187221 */ /* 0x040fe20000010100 */
[--C-:B------:R-:W-:Y:S01]  /*8100*/  HADD2.F32 R31, -RZ, R92.reuse.H0_H0 ;  /* 0x2000005cff1f7230 */ /* 0x100fe20000004100 */
[----:B------:R-:W-:Y:S01]  /*8110*/  SHF.R.U32.HI R41, RZ, 0x6, R2 ;  /* 0x00000006ff297819 */ /* 0x000fe20000011602 */
[--C-:B------:R-:W-:Y:S02]  /*8120*/  HADD2.F32 R43, -RZ, R93.reuse.H0_H0 ;  /* 0x2000005dff2b7230 */ /* 0x100fe40000004100 */
[----:B0-----:R-:W-:Y:S01]  /*8130*/  FADD.FTZ R26, -R60, R91 ;  /* 0x0000005b3c1a7221 */ /* 0x001fe20000010100 */
[----:B------:R-:W-:Y:S02]  /*8140*/  HADD2.F32 R92, -RZ, R92.H1_H1 ;  /* 0x3000005cff5c7230 */ /* 0x000fe40000004100 */
        /* <DEDUP_REMOVED lines=22> */
.L_x_1315:
        /* <DEDUP_REMOVED lines=20> */
.L_x_1317:
[----:B------:R-:W-:Y:S05]  /*83f0*/  BSYNC B0 ;  /* 0x0000000000007941 */ /* 0x000fea0003800000 */
.L_x_1316:
[C---:B------:R-:W-:Y:S01]  /*8400*/  FADD.FTZ R24, -R60.reuse, R43 ;  /* 0x0000002b3c187221 */ /* 0x040fe20000010100 */
[----:B0-----:R-:W-:Y:S01]  /*8410*/  FADD.FTZ R26, -R60, R93 ;  /* 0x0000005d3c1a7221 */ /* 0x001fe20000010100 */
[----:B------:R-:W-:Y:S02]  /*8420*/  IMAD R30, R30, UR7, R41 ;  /* 0x000000071e1e7c24 */ /* 0x000fe4000f8e0229 */
[--C-:B------:R-:W-:Y:S02]  /*8430*/  HADD2.F32 R31, -RZ, R94.reuse.H0_H0 ;  /* 0x2000005eff1f7230 */ /* 0x100fe40000004100 */
[-C--:B------:R-:W-:Y:S01]  /*8440*/  FMUL.FTZ R39, R24, R57.reuse ;  /* 0x0000003918277220 */ /* 0x080fe20000410000 */
[----:B------:R-:W-:Y:S02]  /*8450*/  HADD2.F32 R94, -RZ, R94.H1_H1 ;  /* 0x3000005eff5e7230 */ /* 0x000fe40000004100 */
[----:B------:R-:W-:Y:S01]  /*8460*/  FMUL.FTZ R38, R26, R57 ;  /* 0x000000391a267220 */ /* 0x000fe20000410000 */
[----:B------:R-:W-:Y:S01]  /*8470*/  HADD2.F32 R41, -RZ, R17.H0_H0 ;  /* 0x20000011ff297230 */ /* 0x000fe20000004100 */
        /* <DEDUP_REMOVED lines=19> */
.L_x_1318:
        /* <DEDUP_REMOVED lines=20> */
.L_x_1320:
[----:B------:R-:W-:Y:S05]  /*86f0*/  BSYNC B0 ;  /* 0x0000000000007941 */ /* 0x000fea0003800000 */
.L_x_1319:
[----:B0-----:R-:W-:Y:S01]  /*8700*/  HADD2.F32 R25, -RZ, R17.H1_H1 ;  /* 0x30000011ff197230 */ /* 0x001fe20000004100 */
[----:B------:R-:W-:Y:S01]  /*8710*/  IADD3 R36, R30, 0x60, RZ ;  /* 0x000000601e247810 */ /* 0x000fe20007ffe0ff */
[--C-:B------:R-:W-:Y:S01]  /*8720*/  HADD2.F32 R17, -RZ, R18.reuse.H0_H0 ;  /* 0x20000012ff117230 */ /* 0x100fe20000004100 */
[----:B------:R-:W-:Y:S01]  /*8730*/  ULDC.64 UR12, c[0x0][0x290] ;  /* 0x0000a400000c7ab9 */ /* 0x000fe20000000a00 */
[----:B------:R-:W-:Y:S02]  /*8740*/  HADD2.F32 R26, -RZ, R18.H1_H1 ;  /* 0x30000012ff1a7230 */ /* 0x000fe40000004100 */
[C---:B------:R-:W-:Y:S01]  /*8750*/  FADD.FTZ R18, -R60.reuse, R41 ;  /* 0x000000293c127221 */ /* 0x040fe20000010100 */
[----:B------:R-:W-:Y:S01]  /*8760*/  FADD.FTZ R24, -R60, R25 ;  /* 0x000000193c187221 */ /* 0x000fe20000010100 */
[----:B------:R-:W-:Y:S02]  /*8770*/  SHF.R.S32.HI R38, RZ, 0x1f, R36 ;  /* 0x0000001fff267819 */ /* 0x000fe40000011424 */
        /* <DEDUP_REMOVED lines=21> */
.L_x_1321:
[----:B------:R-:W-:Y:S01]  /*88d0*/  ISETP.GE.U32.AND P0, PT, R36, UR12, PT ;  /* 0x0000000c24007c0c */ /* 0x000fe2000bf06070 */
[----:B------:R-:W-:Y:S01]  /*88e0*/  BSSY B0, `(.L_x_1322) ;  /* 0x0000018000007945 */ /* 0x000fe20003800000 */
[--C-:B------:R-:W-:Y:S02]  /*88f0*/  HADD2.F32 R27, -RZ, R19.reuse.H0_H0 ;  /* 0x20000013ff1b7230 */ /* 0x100fe40000004100 */
[----:B------:R-:W-:Y:S01]  /*8900*/  ISETP.GE.AND.EX P0, PT, R38, UR13, PT, P0 ;  /* 0x0000000d26007c0c */ /* 0x000fe2000bf06300 */
[----:B------:R-:W-:-:S03]  /*8910*/  HADD2.F32 R31, -RZ, R19.H1_H1 ;  /* 0x30000013ff1f7230 */ /* 0x000fc60000004100 */
        /* <DEDUP_REMOVED lines=15> */
[----:B------:R-:W-:Y:S01]  /*8a10*/  FFMA.FTZ R18, R17, R68, -R18 ;  /* 0x0000004411127223 */ /* 0x000fe20000010812 */
[----:B------:R-:W-:-:S03]  /*8a20*/  FMUL.FTZ R17, R26, R57 ;  /* 0x000000391a117220 */ /* 0x000fc60000410000 */
[----:B------:R-:W-:-:S05]  /*8a30*/  FMUL.FTZ R18, R18, R57 ;  /* 0x0000003912127220 */ /* 0x000fca0000410000 */
[----:B------:R-:W-:-:S05]  /*8a40*/  F2FP.F16.F32.PACK_AB R17, R17, R18 ;  /* 0x000000121111723e */ /* 0x000fca00000000ff */
[----:B------:R0:W-:Y:S02]  /*8a50*/  STG.E desc[UR8][R24.64], R17 ;  /* 0x0000001118007986 */ /* 0x0001e4000c101908 */
.L_x_1323:
[----:B------:R-:W-:Y:S05]  /*8a60*/  BSYNC B0 ;  /* 0x0000000000007941 */ /* 0x000fea0003800000 */
.L_x_1322:
[----:B------:R-:W-:Y:S01]  /*8a70*/  FADD.FTZ R18, -R60, R27 ;  /* 0x0000001b3c127221 */ /* 0x000fe20000010100 */
[----:B------:R-:W-:Y:S01]  /*8a80*/  IADD3 R36, R30, 0x68, RZ ;  /* 0x000000681e247810 */ /* 0x000fe20007ffe0ff */
[----:B------:R-:W-:Y:S01]  /*8a90*/  FADD.FTZ R26, -R60, R31 ;  /* 0x0000001f3c1a7221 */ /* 0x000fe20000010100 */
[--C-:B0-----:R-:W-:Y:S02]  /*8aa0*/  HADD2.F32 R17, -RZ, R20.reuse.H0_H0 ;  /* 0x20000014ff117230 */ /* 0x101fe40000004100 */
[-C--:B------:R-:W-:Y:S01]  /*8ab0*/  FMUL.FTZ R35, R18, R57.reuse ;  /* 0x0000003912237220 */ /* 0x080fe20000410000 */
[----:B------:R-:W-:Y:S01]  /*8ac0*/  HADD2.F32 R24, -RZ, R20.H1_H1 ;  /* 0x30000014ff187230 */ /* 0x000fe20000004100 */
        /* <DEDUP_REMOVED lines=21> */
.L_x_1324:
        /* <DEDUP_REMOVED lines=25> */
.L_x_1326:
[----:B------:R-:W-:Y:S05]  /*8db0*/  BSYNC B0 ;  /* 0x0000000000007941 */ /* 0x000fea0003800000 */
.L_x_1325:
[----:B------:R-:W-:Y:S01]  /*8dc0*/  FADD.FTZ R18, -R60, R25 ;  /* 0x000000193c127221 */ /* 0x000fe20000010100 */
[----:B------:R-:W-:Y:S01]  /*8dd0*/  IADD3 R35, R30, 0x70, RZ ;  /* 0x000000701e237810 */ /* 0x000fe20007ffe0ff */
[----:B0-----:R-:W-:Y:S01]  /*8de0*/  FADD.FTZ R20, -R60, R27 ;  /* 0x0000001b3c147221 */ /* 0x001fe20000010100 */
[--C-:B------:R-:W-:Y:S02]  /*8df0*/  HADD2.F32 R17, -RZ, R22.reuse.H0_H0 ;  /* 0x20000016ff117230 */ /* 0x100fe40000004100 */
        /* <DEDUP_REMOVED lines=23> */
.L_x_1327:
[----:B------:R-:W-:Y:S01]  /*8f70*/  ISETP.GE.U32.AND P0, PT, R35, UR12, PT ;  /* 0x0000000c23007c0c */ /* 0x000fe2000bf06070 */
[--C-:B------:R-:W-:Y:S01]  /*8f80*/  HADD2.F32 R19, -RZ, R23.reuse.H0_H0 ;  /* 0x20000017ff137230 */ /* 0x100fe20000004100 */
[----:B------:R-:W-:Y:S01]  /*8f90*/  BSSY B0, `(.L_x_1328) ;  /* 0x0000019000007945 */ /* 0x000fe20003800000 */
[----:B------:R-:W-:Y:S01]  /*8fa0*/  HADD2.F32 R23, -RZ, R23.H1_H1 ;  /* 0x30000017ff177230 */ /* 0x000fe20000004100 */
[----:B------:R-:W-:Y:S02]  /*8fb0*/  ISETP.GE.AND.EX P0, PT, R36, UR13, PT, P0 ;  /* 0x0000000d24007c0c */ /* 0x000fe4000bf06300 */
[----:B------:R-:W-:Y:S02]  /*8fc0*/  FADD.FTZ R24, -R60, R19 ;  /* 0x000000133c187221 */ /* 0x000fe40000010100 */
[----:B------:R-:W-:Y:S01]  /*8fd0*/  ISETP.LT.U32.AND P0, PT, R2, 0x200, !P0 ;  /* 0x000002000200780c */ /* 0x000fe20004701070 */
[----:B------:R-:W-:-:S12]  /*8fe0*/  FADD.FTZ R60, -R60, R23 ;  /* 0x000000173c3c7221 */ /* 0x000fd80000010100 */
        /* <DEDUP_REMOVED lines=19> */
.L_x_1329:
[----:B------:R-:W-:Y:S05]  /*9120*/  BSYNC B0 ;  /* 0x0000000000007941 */ /* 0x000fea0003800000 */
.L_x_1328:
[----:B------:R-:W-:Y:S01]  /*9130*/  IADD3 R30, R30, 0x78, RZ ;  /* 0x000000781e1e7810 */ /* 0x000fe20007ffe0ff */
        /* <DEDUP_REMOVED lines=24> */
.L_x_1330:
[----:B------:R-:W-:Y:S01]  /*92c0*/  ISETP.GE.U32.AND P0, PT, R30, UR12, PT ;  /* 0x0000000c1e007c0c */ /* 0x000fe2000bf06070 */
[----:B------:R-:W-:Y:S03]  /*92d0*/  BSSY B0, `(.L_x_1331) ;  /* 0x0000015000007945 */ /* 0x000fe60003800000 */
[----:B------:R-:W-:-:S04]  /*92e0*/  ISETP.GE.AND.EX P0, PT, R26, UR13, PT, P0 ;  /* 0x0000000d1a007c0c */ /* 0x000fc8000bf06300 */
[----:B------:R-:W-:-:S13]  /*92f0*/  ISETP.LT.U32.AND P0, PT, R2, 0x200, !P0 ;  /* 0x000002000200780c */ /* 0x000fda0004701070 */
[----:B------:R-:W-:Y:S05]  /*9300*/  @!P0 BRA `(.L_x_1332) ;  /* 0x0000000000448947 */ /* 0x000fea0003800000 */
[----:B------:R-:W-:Y:S01]  /*9310*/  ULDC.64 UR12, c[0x0][0x288] ;  /* 0x0000a200000c7ab9 */ /* 0x000fe20000000a00 */
[----:B------:R-:W-:Y:S01]  /*9320*/  MOV R62, R64 ;  /* 0x00000040003e7202 */ /* 0x000fe20000000f00 */
[--C-:B------:R-:W-:Y:S01]  /*9330*/  FFMA.FTZ R20, R28, R27, R29.reuse ;  /* 0x0000001b1c147223 */ /* 0x100fe2000001001d */
[----:B------:R-:W-:Y:S02]  /*9340*/  IMAD R19, R114, UR12, RZ ;  /* 0x0000000c72137c24 */ /* 0x000fe4000f8e02ff */
[----:B------:R-:W-:Y:S01]  /*9350*/  FFMA.FTZ R29, R28, R60, R29 ;  /* 0x0000003c1c1d7223 */ /* 0x000fe2000001001d */
        /* <DEDUP_REMOVED lines=9> */
[----:B------:R-:W-:-:S02]  /*93f0*/  F2FP.F16.F32.PACK_AB R17, R56, R17 ;  /* 0x000000113811723e */ /* 0x000fc400000000ff */
[----:B------:R-:W-:-:S05]  /*9400*/  LEA.HI.X R19, R62, UR13, R19, 0x1, P0 ;  /* 0x0000000d3e137c11 */ /* 0x000fca00080f0c13 */
[----:B------:R0:W-:Y:S02]  /*9410*/  STG.E desc[UR8][R18.64], R17 ;  /* 0x0000001112007986 */ /* 0x0001e4000c101908 */
.L_x_1332:
[----:B------:R-:W-:Y:S05]  /*9420*/  BSYNC B0 ;  /* 0x0000000000007941 */ /* 0x000fea0003800000 */
.L_x_1331:
[----:B------:R-:W-:Y:S02]  /*9430*/  IADD3 R15, R12, R15, RZ ;  /* 0x0000000f0c0f7210 */ /* 0x000fe40007ffe0ff */
[----:B------:R-:W-:Y:S02]  /*9440*/  IADD3 R14, R14, 0x1, RZ ;  /* 0x000000010e0e7810 */ /* 0x000fe40007ffe0ff */
[----:B------:R-:W-:-:S13]  /*9450*/  ISETP.GE.AND P0, PT, R15, UR4, PT ;  /* 0x000000040f007c0c */ /* 0x000fda000bf06270 */
[----:B------:R-:W-:Y:S05]  /*9460*/  @!P0 BRA `(.L_x_1333) ;  /* 0xffffff7000b08947 */ /* 0x000fea000383ffff */
.L_x_1250:
        /* <DEDUP_REMOVED lines=8> */
[C---:B--2---:R-:W-:Y:S02]  /*94f0*/  SHF.L.U32 R3, R9.reuse, 0x1, RZ ;  /* 0x0000000109037819 */ /* 0x044fe400000006ff */
[----:B------:R-:W-:Y:S02]  /*9500*/  IADD3 R7, R9, -0x1, RZ ;  /* 0xffffffff09077810 */ /* 0x000fe40007ffe0ff */
[----:B------:R-:W-:Y:S02]  /*9510*/  SEL R3, R3, RZ, P1 ;  /* 0x000000ff03037207 */ /* 0x000fe40000800000 */
[----:B------:R-:W-:-:S03]  /*9520*/  ISETP.NE.OR P0, PT, R0, R7, P0 ;  /* 0x000000070000720c */ /* 0x000fc60000705670 */
[----:B---3--:R-:W-:Y:S01]  /*9530*/  IMAD.WIDE.U32 R4, R3, 0x4, R4 ;  /* 0x0000000403047825 */ /* 0x008fe200078e0004 */
[----:B------:R-:W-:Y:S09]  /*9540*/  @P2 BRA `(.L_x_1335) ;  /* 0x0000000000242947 */ /* 0x000ff20003800000 */
        /* <DEDUP_REMOVED lines=9> */
.L_x_1335:
[----:B------:R-:W-:Y:S05]  /*95e0*/  BSYNC B0 ;  /* 0x0000000000007941 */ /* 0x000fea0003800000 */
.L_x_1334:
[----:B------:R-:W-:Y:S05]  /*95f0*/  @P0 EXIT ;  /* 0x000000000000094d */ /* 0x000fea0003800000 */
[----:B------:R-:W-:Y:S05]  /*9600*/  @P2 BRA `(.L_x_1336) ;  /* 0x0000000000202947 */ /* 0x000fea0003800000 */
[----:B------:R-:W-:-:S05]  /*9610*/  IMAD R0, R6, R9, RZ ;  /* 0x0000000906007224 */ /* 0x000fca00078e02ff */
[----:B------:R-:W-:-:S13]  /*9620*/  ISETP.NE.AND P0, PT, R0, -0x1, PT ;  /* 0xffffffff0000780c */ /* 0x000fda0003f05270 */
[----:B------:R-:W-:Y:S05]  /*9630*/  @!P0 BRA `(.L_x_1336) ;  /* 0x0000000000148947 */ /* 0x000fea0003800000 */
.L_x_1337:
[----:B-1----:R-:W2:Y:S04]  /*9640*/  LDG.E.STRONG.GPU R3, desc[UR8][R4.64] ;  /* 0x0000000804037981 */ /* 0x002ea8000c1ef900 */
[----:B--2---:R-:W-:Y:S01]  /*9650*/  CCTL.IVALL ;  /* 0x00000000ff00798f */ /* 0x004fe20002000000 */
[----:B------:R-:W-:Y:S05]  /*9660*/  YIELD ;  /* 0x0000000000007946 */ /* 0x000fea0003800000 */
[----:B------:R-:W-:-:S13]  /*9670*/  ISETP.NE.AND P0, PT, R3, R0, PT ;  /* 0x000000000300720c */ /* 0x000fda0003f05270 */
[----:B------:R-:W-:Y:S05]  /*9680*/  @P0 BRA `(.L_x_1337) ;  /* 0xfffffffc00ec0947 */ /* 0x000fea000383ffff */
.L_x_1336:
[----:B------:R-:W-:Y:S05]  /*9690*/  WARPSYNC.ALL ;  /* 0x0000000000007948 */ /* 0x000fea0003800000 */
[----:B------:R-:W2:Y:S08]  /*96a0*/  LDC.64 R24, c[0x0][0x288] ;  /* 0x0000a200ff187b82 */ /* 0x000eb00000000a00 */
[----:B------:R-:W-:Y:S01]  /*96b0*/  BAR.SYNC.DEFER_BLOCKING 0x0 ;  /* 0x0000000000007b1d */ /* 0x000fe20000010000 */
[----:B--2---:R-:W-:-:S04]  /*96c0*/  LEA.HI R0, P0, R25, R24, RZ, 0x1 ;  /* 0x0000001819007211 */ /* 0x004fc800078108ff */
[----:B-1----:R-:W-:-:S04]  /*96d0*/  IADD3.X R3, RZ, R25, RZ, P0, !PT ;  /* 0x00000019ff037210 */ /* 0x002fc800007fe4ff */
        /* <DEDUP_REMOVED lines=8> */
[----:B0-----:R-:W0:Y:S01]  /*9760*/  LDC.64 R16, c[0x0][0x218] ;  /* 0x00008600ff107b82 */ /* 0x001e220000000a00 */
        /* <DEDUP_REMOVED lines=10> */
.L_x_1338:
        /* <DEDUP_REMOVED lines=23> */
.L_x_1339:
        /* <DEDUP_REMOVED lines=16> */
.L_x_5673:


//--------------------- .text._Z35group_norm_nhwc_bwd_one_pass_kernelI11Fp16IOFp32WLi256ELi128ELi512EEv26Group_norm_nhwc_bwd_params --------------------------
	.section	.text._Z35group_norm_nhwc_bwd_one_pass_kernelI11Fp16IOFp32WLi256ELi128ELi512EEv26Group_norm_nhwc_bwd_params,"ax",@progbits
	.align	128
        .global         _Z35group_norm_nhwc_bwd_one_pass_kernelI11Fp16IOFp32WLi256ELi128ELi512EEv26Group_norm_nhwc_bwd_params
        .type           _Z35group_norm_nhwc_bwd_one_pass_kernelI11Fp16IOFp32WLi256ELi128ELi512EEv26Group_norm_nhwc_bwd_params,@function
        .size           _Z35group_norm_nhwc_bwd_one_pass_kernelI11Fp16IOFp32WLi256ELi128ELi512EEv26Group_norm_nhwc_bwd_params,(.L_x_5674 - _Z35group_norm_nhwc_bwd_one_pass_kernelI11Fp16IOFp32WLi256ELi128ELi512EEv26Group_norm_nhwc_bwd_params)
        .other          _Z35group_norm_nhwc_bwd_one_pass_kernelI11Fp16IOFp32WLi256ELi128ELi512EEv26Group_norm_nhwc_bwd_params,@"STO_CUDA_ENTRY STV_DEFAULT"
_Z35group_norm_nhwc_bwd_one_pass_kernelI11Fp16IOFp32WLi256ELi128ELi512EEv26Group_norm_nhwc_bwd_params:
.text._Z35group_norm_nhwc_bwd_one_pass_kernelI11Fp16IOFp32WLi256ELi128ELi512EEv26Group_norm_nhwc_bwd_params:
        /* <DEDUP_REMOVED lines=21> */
[----:B------:R-:W-:Y:S01]  /*0150*/  ULEA.HI UR7, UP0, UR9, UR8, URZ, 0x1 ;  /* 0x0000000809077291 */ /* 0x000fe2000f81083f */
[----:B------:R-:W-:Y:S01]  /*0160*/  ULDC.U8 UR18, c[0x0][0x2a4] ;  /* 0x0000a90000127ab9 */ /* 0x000fe20000000000 */
[----:B------:R-:W-:-:S02]  /*0170*/  ULDC UR19, c[0x0][0x10] ;  /* 0x0000040000137ab9 */ /* 0x000fc40000000800 */
[----:B------:R-:W-:Y:S01]  /*0180*/  UIADD3.X UR9, URZ, UR9, URZ, UP0, !UPT ;  /* 0x000000093f097290 */ /* 0x000fe200087fe43f */
        /* <DEDUP_REMOVED lines=19> */
[----:B------:R-:W-:Y:S02]  /*02c0*/  ISETP.LT.AND.EX P2, PT, R4, UR5, !P1, P0 ;  /* 0x0000000504007c0c */ /* 0x000fe4000cf41300 */
[----:B------:R-:W-:Y:S02]  /*02d0*/  LOP3.LUT R67, R67, 0xfffdffff, RZ, 0xc0, !PT ;  /* 0xfffdffff43437812 */ /* 0x000fe400078ec0ff */
[----:B------:R-:W-:Y:S02]  /*02e0*/  ISETP.LT.U32.AND P0, PT, R68, UR4, PT ;  /* 0x0000000444007c0c */ /* 0x000fe4000bf01070 */
[----:B------:R-:W-:Y:S02]  /*02f0*/  @P3 LOP3.LUT R67, R67, 0x20000, RZ, 0xfc, !PT ;  /* 0x0002000043433812 */ /* 0x000fe400078efcff */
[----:B------:R-:W-:Y:S02]  /*0300*/  SHF.R.S32.HI R5, RZ, 0x1f, R68 ;  /* 0x0000001fff057819 */ /* 0x000fe40000011444 */
[----:B------:R-:W-:-:S02]  /*0310*/  LOP3.LUT R67, R67, 0xfffeffff, RZ, 0xc0, !PT ;  /* 0xfffeffff43437812 */ /* 0x000fc400078ec0ff */
[C---:B------:R-:W-:Y:S01]  /*0320*/  IADD3 R123, R68.reuse, 0x8, RZ ;  /* 0x00000008447b7810 */ /* 0x040fe20007ffe0ff */
[----:B------:R0:W-:Y:S01]  /*0330*/  STL [R1+0x4c], R5 ;  /* 0x00004c0501007387 */ /* 0x0001e20000100800 */
[----:B------:R-:W-:Y:S02]  /*0340*/  @P2 LOP3.LUT R67, R67, 0x10000, RZ, 0xfc, !PT ;  /* 0x0001000043432812 */ /* 0x000fe400078efcff */
[----:B------:R-:W-:Y:S02]  /*0350*/  ISETP.LT.AND.EX P2, PT, R5, UR5, !P1, P0 ;  /* 0x0000000505007c0c */ /* 0x000fe4000cf41300 */
[----:B------:R-:W-:Y:S02]  /*0360*/  ISETP.LT.U32.AND P0, PT, R123, UR4, PT ;  /* 0x000000047b007c0c */ /* 0x000fe4000bf01070 */
[----:B------:R-:W-:Y:S02]  /*0370*/  SHF.R.S32.HI R19, RZ, 0x1f, R123 ;  /* 0x0000001fff137819 */ /* 0x000fe4000001147b */
[----:B------:R-:W-:-:S02]  /*0380*/  IADD3 R122, R68, 0x10, RZ ;  /* 0x00000010447a7810 */ /* 0x000fc40007ffe0ff */
[----:B------:R-:W-:Y:S01]  /*0390*/  ISETP.LT.AND.EX P3, PT, R19, UR5, !P1, P0 ;  /* 0x0000000513007c0c */ /* 0x000fe2000cf61300 */
[----:B------:R-:W-:Y:S01]  /*03a0*/  STL [R1+0x48], R19 ;  /* 0x0000481301007387 */ /* 0x000fe20000100800 */
[----:B------:R-:W-:Y:S02]  /*03b0*/  LOP3.LUT R67, R67, 0xffefffff, RZ, 0xc0, !PT ;  /* 0xffefffff43437812 */ /* 0x000fe400078ec0ff */
[----:B------:R-:W-:Y:S02]  /*03c0*/  SHF.R.S32.HI R18, RZ, 0x1f, R122 ;  /* 0x0000001fff127819 */ /* 0x000fe4000001147a */
[----:B------:R-:W-:Y:S02]  /*03d0*/  ISETP.LT.U32.AND P0, PT, R122, UR4, PT ;  /* 0x000000047a007c0c */ /* 0x000fe4000bf01070 */
[----:B------:R-:W-:Y:S01]  /*03e0*/  @P2 LOP3.LUT R67, R67, 0x100000, RZ, 0xfc, !PT ;  /* 0x0010000043432812 */ /* 0x000fe200078efcff */
[----:B------:R-:W-:Y:S01]  /*03f0*/  STL [R1+0x44], R18 ;  /* 0x0000441201007387 */ /* 0x000fe20000100800 */
[----:B------:R-:W-:-:S02]  /*0400*/  IADD3 R121, R68, 0x18, RZ ;  /* 0x0000001844797810 */ /* 0x000fc40007ffe0ff */
[----:B------:R-:W-:Y:S02]  /*0410*/  ISETP.LT.AND.EX P2, PT, R18, UR5, !P1, P0 ;  /* 0x0000000512007c0c */ /* 0x000fe4000cf41300 */
        /* <DEDUP_REMOVED lines=85> */
[----:B0-----:R-:W-:Y:S02]  /*0970*/  SHF.R.S32.HI R5, RZ, 0x1f, R105 ;  /* 0x0000001fff057819 */ /* 0x001fe40000011469 */
[----:B------:R-:W-:Y:S02]  /*0980*/  ISETP.LT.U32.AND P0, PT, R105, UR4, PT ;  /* 0x0000000469007c0c */ /* 0x000fe4000bf01070 */
[----:B------:R-:W-:Y:S01]  /*0990*/  @P3 LOP3.LUT R67, R67, 0x8, RZ, 0xfc, !PT ;  /* 0x0000000843433812 */ /* 0x000fe200078efcff */
[----:B------:R-:W-:Y:S01]  /*09a0*/  STL [R1+0x10], R5 ;  /* 0x0000100501007387 */ /* 0x000fe20000100800 */
[----:B------:R-:W-:-:S02]  /*09b0*/  ISETP.LT.AND.EX P0, PT, R5, UR5, !P1, P0 ;  /* 0x0000000505007c0c */ /* 0x000fc4000cf01300 */
[----:B------:R-:W-:Y:S02]  /*09c0*/  LOP3.LUT R67, R67, 0xfffffffb, RZ, 0xc0, !PT ;  /* 0xfffffffb43437812 */ /* 0x000fe400078ec0ff */
[C---:B------:R-:W-:Y:S02]  /*09d0*/  IADD3 R104, R68.reuse, 0x80, RZ ;  /* 0x0000008044687810 */ /* 0x040fe40007ffe0ff */
[----:B------:R-:W-:Y:S02]  /*09e0*/  @P2 LOP3.LUT R67, R67, 0x4, RZ, 0xfc, !PT ;  /* 0x0000000443432812 */ /* 0x000fe400078efcff */
[C---:B------:R-:W-:Y:S02]  /*09f0*/  IADD3 R103, R68.reuse, 0x88, RZ ;  /* 0x0000008844677810 */ /* 0x040fe40007ffe0ff */
[C---:B------:R-:W-:Y:S02]  /*0a00*/  IADD3 R102, R68.reuse, 0x90, RZ ;  /* 0x0000009044667810 */ /* 0x040fe40007ffe0ff */
[----:B------:R-:W-:-:S02]  /*0a10*/  IADD3 R99, R68, 0x98, RZ ;  /* 0x0000009844637810 */ /* 0x000fc40007ffe0ff */
[----:B------:R-:W-:Y:S02]  /*0a20*/  LOP3.LUT R67, R67, 0xfffffffd, RZ, 0xc0, !PT ;  /* 0xfffffffd43437812 */ /* 0x000fe400078ec0ff */
[----:B------:R-:W-:Y:S02]  /*0a30*/  IADD3 R124, R68, 0xa0, RZ ;  /* 0x000000a0447c7810 */ /* 0x000fe40007ffe0ff */
[----:B------:R-:W-:Y:S02]  /*0a40*/  SHF.R.S32.HI R4, RZ, 0x1f, R104 ;  /* 0x0000001fff047819 */ /* 0x000fe40000011468 */
[----:B------:R-:W-:Y:S02]  /*0a50*/  SHF.R.S32.HI R3, RZ, 0x1f, R103 ;  /* 0x0000001fff037819 */ /* 0x000fe40000011467 */
[----:B------:R-:W-:Y:S01]  /*0a60*/  SHF.R.S32.HI R2, RZ, 0x1f, R102 ;  /* 0x0000001fff027819 */ /* 0x000fe20000011466 */
[----:B------:R-:W-:Y:S01]  /*0a70*/  STL [R1+0xc], R4 ;  /* 0x00000c0401007387 */ /* 0x000fe20000100800 */
[----:B------:R-:W-:-:S02]  /*0a80*/  SHF.R.S32.HI R0, RZ, 0x1f, R99 ;  /* 0x0000001fff007819 */ /* 0x000fc40000011463 */
[----:B------:R-:W-:Y:S01]  /*0a90*/  ISETP.LT.U32.AND P5, PT, R104, UR4, PT ;  /* 0x0000000468007c0c */ /* 0x000fe2000bfa1070 */
[----:B------:R0:W-:Y:S01]  /*0aa0*/  STL [R1+0x8], R3 ;  /* 0x0000080301007387 */ /* 0x0001e20000100800 */
[----:B------:R-:W-:Y:S02]  /*0ab0*/  @P0 LOP3.LUT R67, R67, 0x2, RZ, 0xfc, !PT ;  /* 0x0000000243430812 */ /* 0x000fe400078efcff */
[----:B------:R-:W-:Y:S01]  /*0ac0*/  ISETP.LT.U32.AND P4, PT, R103, UR4, PT ;  /* 0x0000000467007c0c */ /* 0x000fe2000bf81070 */
[----:B------:R-:W-:Y:S01]  /*0ad0*/  STL [R1+0x4], R2 ;  /* 0x0000040201007387 */ /* 0x000fe20000100800 */
[----:B------:R-:W-:Y:S02]  /*0ae0*/  ISETP.LT.U32.AND P3, PT, R102, UR4, PT ;  /* 0x0000000466007c0c */ /* 0x000fe4000bf61070 */
[----:B------:R-:W-:Y:S01]  /*0af0*/  ISETP.LT.U32.AND P2, PT, R99, UR4, PT ;  /* 0x0000000463007c0c */ /* 0x000fe2000bf41070 */
[----:B------:R2:W-:Y:S01]  /*0b00*/  STL [R1], R0 ;  /* 0x0000000001007387 */ /* 0x0005e20000100800 */
[----:B------:R-:W-:-:S02]  /*0b10*/  SHF.R.S32.HI R125, RZ, 0x1f, R124 ;  /* 0x0000001fff7d7819 */ /* 0x000fc4000001147c */
[----:B------:R-:W-:Y:S02]  /*0b20*/  ISETP.LT.U32.AND P0, PT, R124, UR4, PT ;  /* 0x000000047c007c0c */ /* 0x000fe4000bf01070 */
[----:B------:R-:W-:Y:S02]  /*0b30*/  ISETP.LT.AND.EX P5, PT, R4, UR5, !P1, P5 ;  /* 0x0000000504007c0c */ /* 0x000fe4000cfa1350 */
[----:B------:R-:W-:Y:S02]  /*0b40*/  ISETP.LT.AND.EX P4, PT, R3, UR5, !P1, P4 ;  /* 0x0000000503007c0c */ /* 0x000fe4000cf81340 */
[----:B------:R-:W-:Y:S02]  /*0b50*/  ISETP.LT.AND.EX P3, PT, R2, UR5, !P1, P3 ;  /* 0x0000000502007c0c */ /* 0x000fe4000cf61330 */
[----:B------:R-:W-:Y:S02]  /*0b60*/  ISETP.LT.AND.EX P2, PT, R0, UR5, !P1, P2 ;  /* 0x0000000500007c0c */ /* 0x000fe4000cf41320 */
[----:B------:R-:W-:Y:S01]  /*0b70*/  ISETP.LT.AND.EX P1, PT, R125, UR5, !P1, P0 ;  /* 0x000000057d007c0c */ /* 0x000fe2000cf21300 */
[----:B------:R-:W-:Y:S01]  /*0b80*/  UIMAD.WIDE.U32 UR4, UR8, 0x3, URZ ;  /* 0x00000003080478a5 */ /* 0x000fe2000f8e003f */
[----:B0-----:R-:W-:-:S03]  /*0b90*/  SHF.R.S32.HI R3, RZ, 0x1f, R70 ;  /* 0x0000001fff037819 */ /* 0x001fc60000011446 */
[----:B------:R-:W-:Y:S01]  /*0ba0*/  UIADD3 UR10, UR5, UR10, URZ ;  /* 0x0000000a050a7290 */ /* 0x000fe2000fffe03f */
[----:B------:R-:W-:Y:S02]  /*0bb0*/  LEA.HI R3, R3, R70, RZ, 0x5 ;  /* 0x0000004603037211 */ /* 0x000fe400078f28ff */
[----:B------:R-:W-:Y:S01]  /*0bc0*/  UMOV UR5, 0x400 ;  /* 0x0000040000057882 */ /* 0x000fe20000000000 */
[----:B------:R-:W-:Y:S01]  /*0bd0*/  ULEA.HI UR8, UP0, UR10, UR4, URZ, 0x1 ;  /* 0x000000040a087291 */ /* 0x000fe2000f81083f */
[----:B------:R-:W-:Y:S01]  /*0be0*/  SHF.R.S32.HI R3, RZ, 0x5, R3 ;  /* 0x00000005ff037819 */ /* 0x000fe20000011403 */
[----:B-1----:R-:W-:Y:S02]  /*0bf0*/  ULEA UR4, UR6, UR5, 0x18 ;  /* 0x0000000506047291 */ /* 0x002fe4000f8ec03f */
[----:B------:R-:W-:Y:S02]  /*0c00*/  UIADD3.X UR10, URZ, UR10, URZ, UP0, !UPT ;  /* 0x0000000a3f0a7290 */ /* 0x000fe400087fe43f */
[----:B------:R-:W-:-:S02]  /*0c10*/  USHF.R.S64 UR5, UR7, 0x1, UR9 ;  /* 0x0000000107057899 */ /* 0x000fc40008001009 */
[----:B--2---:R-:W-:Y:S01]  /*0c20*/  LEA R0, R3, UR4, 0x3 ;  /* 0x0000000403007c11 */ /* 0x004fe2000f8e18ff */
[----:B------:R-:W-:Y:S02]  /*0c30*/  USHF.R.S64 UR8, UR8, 0x1, UR10 ;  /* 0x0000000108087899 */ /* 0x000fe4000800100a */
[----:B------:R-:W-:Y:S02]  /*0c40*/  USHF.R.S32.HI UR9, URZ, 0x1, UR9 ;  /* 0x000000013f097899 */ /* 0x000fe40008011409 */
[----:B------:R0:W-:Y:S01]  /*0c50*/  STL [R1+0x50], R0 ;  /* 0x0000500001007387 */ /* 0x0001e20000100800 */
[----:B------:R-:W-:Y:S02]  /*0c60*/  USHF.R.S32.HI UR10, URZ, 0x1, UR10 ;  /* 0x000000013f0a7899 */ /* 0x000fe4000801140a */
[----:B------:R-:W-:Y:S02]  /*0c70*/  USHF.L.U64.HI UR9, UR5, 0x2, UR9 ;  /* 0x0000000205097899 */ /* 0x000fe40008010209 */
[----:B------:R-:W-:Y:S01]  /*0c80*/  USHF.L.U64.HI UR10, UR8, 0x2, UR10 ;  /* 0x00000002080a7899 */ /* 0x000fe2000801020a */
[----:B------:R-:W-:-:S11]  /*0c90*/  UMOV UR4, URZ ;  /* 0x0000003f00047c82 */ /* 0x000fd60008000000 */
.L_x_1487:
[----:B------:R-:W2:Y:S01]  /*0ca0*/  LDL R7, [R1+0x4c] ;  /* 0x00004c0001077983 */ /* 0x000ea20000100800 */
[----:B------:R-:W-:-:S03]  /*0cb0*/  ULDC UR16, c[0x0][0x2a0] ;  /* 0x0000a80000107ab9 */ /* 0x000fc60000000800 */
[----:B------:R-:W3:Y:S01]  /*0cc0*/  LDL R6, [R1+0x48] ;  /* 0x0000480001067983 */ /* 0x000ee20000100800 */
        /* <DEDUP_REMOVED lines=13> */
[----:B------:R-:W-:Y:S01]  /*0da0*/  P2R R11, PR, RZ, 0x8 ;  /* 0x00000008ff0b7803 */ /* 0x000fe20000000000 */
[----:B------:R-:W4:Y:S01]  /*0db0*/  LDL R12, [R1+0x34] ;  /* 0x00003400010c7983 */ /* 0x000f220000100800 */
[C---:B------:R-:W-:Y:S01]  /*0dc0*/  LOP3.LUT P3, RZ, R67.reuse, 0x8000, RZ, 0xc0, !PT ;  /* 0x0000800043ff7812 */ /* 0x040fe2000786c0ff */
[----:B------:R-:W1:Y:S01]  /*0dd0*/  @P5 LDC.64 R84, c[0x0][0x228] ;  /* 0x00008a00ff545b82 */ /* 0x000e620000000a00 */
[----:B0-----:R-:W-:Y:S01]  /*0de0*/  P2R R0, PR, RZ, 0x2 ;  /* 0x00000002ff007803 */ /* 0x001fe20000000000 */
[----:B------:R-:W4:Y:S01]  /*0df0*/  LDL R13, [R1+0x30] ;  /* 0x00003000010d7983 */ /* 0x000f220000100800 */
[C---:B------:R-:W-:Y:S01]  /*0e00*/  LOP3.LUT P6, RZ, R67.reuse, 0x100, RZ, 0xc0, !PT ;  /* 0x0000010043ff7812 */ /* 0x040fe200078cc0ff */
[----:B------:R-:W0:Y:S02]  /*0e10*/  I2F.RP R2, UR20 ;  /* 0x0000001400027d06 */ /* 0x000e240008209400 */
[----:B------:R-:W4:Y:S02]  /*0e20*/  LDL R66, [R1] ;  /* 0x0000000001427983 */ /* 0x000f240000100800 */
[----:B------:R-:W2:Y:S08]  /*0e30*/  @P2 LDC.64 R4, c[0x0][0x288] ;  /* 0x0000a200ff042b82 */ /* 0x000eb00000000a00 */
[----:B------:R-:W1:Y:S01]  /*0e40*/  @P2 LDC.64 R72, c[0x0][0x230] ;  /* 0x00008c00ff482b82 */ /* 0x000e620000000a00 */
[----:B0-----:R-:W0:Y:S07]  /*0e50*/  MUFU.RCP R2, R2 ;  /* 0x0000000200027308 */ /* 0x001e2e0000001000 */
[----:B------:R-:W3:Y:S01]  /*0e60*/  @P3 LDC.64 R64, c[0x0][0x230] ;  /* 0x00008c00ff403b82 */ /* 0x000ee20000000a00 */
[----:B------:R-:W-:-:S07]  /*0e70*/  LOP3.LUT P1, RZ, R67, 0x4000, RZ, 0xc0, !PT ;  /* 0x0000400043ff7812 */ /* 0x000fce000782c0ff */
[----:B------:R-:W4:Y:S01]  /*0e80*/  @P6 LDC.64 R38, c[0x0][0x230] ;  /* 0x00008c00ff266b82 */ /* 0x000f220000000a00 */
[----:B0-----:R-:W-:Y:S02]  /*0e90*/  IADD3 R3, R2, 0xffffffe, RZ ;  /* 0x0ffffffe02037810 */ /* 0x001fe40007ffe0ff */
[----:B------:R-:W-:-:S05]  /*0ea0*/  SHF.L.U32 R2, R70, 0x1, RZ ;  /* 0x0000000146027819 */ /* 0x000fca00000006ff */
[----:B------:R-:W0:Y:S01]  /*0eb0*/  @P1 LDC.64 R58, c[0x0][0x230] ;  /* 0x00008c00ff3a1b82 */ /* 0x000e220000000a00 */
[----:B------:R-:W1:Y:S01]  /*0ec0*/  F2I.FTZ.U32.TRUNC.NTZ R3, R3 ;  /* 0x0000000300037305 */ /* 0x000e62000021f000 */
[----:B------:R-:W-:-:S06]  /*0ed0*/  LOP3.LUT R2, R2, 0x7e, RZ, 0xc0, !PT ;  /* 0x0000007e02027812 */ /* 0x000fcc00078ec0ff */
[----:B------:R-:W0:Y:S08]  /*0ee0*/  @P6 LDC.64 R100, c[0x0][0x228] ;  /* 0x00008a00ff646b82 */ /* 0x000e300000000a00 */
[----:B------:R-:W0:Y:S01]  /*0ef0*/  @P4 LDC.64 R82, c[0x0][0x228] ;  /* 0x00008a00ff524b82 */ /* 0x000e220000000a00 */
        /* <DEDUP_REMOVED lines=31> */
[----:B------:R-:W-:-:S05]  /*10f0*/  IMAD.WIDE.U32 R40, R41, UR7, R32 ;  /* 0x0000000729287c25 */ /* 0x000fca000f8e0020 */
[----:B------:R-:W-:Y:S02]  /*1100*/  IADD3 R31, R41, UR6, RZ ;  /* 0x00000006291f7c10 */ /* 0x000fe4000fffe0ff */
[----:B------:R-:W-:Y:S02]  /*1110*/  CS2R R78, SRZ ;  /* 0x00000000004e7805 */ /* 0x000fe4000001ff00 */
[----:B------:R-:W-:Y:S02]  /*1120*/  @P2 MOV R30, R40 ;  /* 0x00000028001e2202 */ /* 0x000fe40000000f00 */
[----:B------:R-:W-:Y:S02]  /*1130*/  CS2R R76, SRZ ;  /* 0x00000000004c7805 */ /* 0x000fe4000001ff00 */
[----:B------:R-:W-:Y:S02]  /*1140*/  CS2R R92, SRZ ;  /* 0x00000000005c7805 */ /* 0x000fe4000001ff00 */
[----:B------:R-:W-:Y:S01]  /*1150*/  MOV R98, RZ ;  /* 0x000000ff00627202 */ /* 0x000fe20000000f00 */
[----:B------:R-:W-:Y:S01]  /*1160*/  ULDC.64 UR6, c[0x0][0x290] ;  /* 0x0000a40000067ab9 */ /* 0x000fe20000000a00 */
[----:B--2---:R-:W-:-:S04]  /*1170*/  @P2 IMAD R2, R7, R4, RZ ;  /* 0x0000000407022224 */ /* 0x004fc800078e02ff */
[C---:B------:R-:W-:Y:S02]  /*1180*/  @P2 IMAD R5, R68.reuse, R5, R2 ;  /* 0x0000000544052224 */ /* 0x040fe400078e0202 */
[----:B------:R-:W-:-:S05]  /*1190*/  @P2 IMAD.WIDE.U32 R2, R68, R4, R30 ;  /* 0x0000000444022225 */ /* 0x000fca00078e001e */
[----:B------:R-:W-:Y:S02]  /*11a0*/  @P2 IADD3 R3, R3, R5, RZ ;  /* 0x0000000503032210 */ /* 0x000fe40007ffe0ff */
[----:B------:R-:W1:Y:S01]  /*11b0*/  @P2 LDC.64 R4, c[0x0][0x228] ;  /* 0x00008a00ff042b82 */ /* 0x000e620000000a00 */
[C---:B------:R-:W-:Y:S02]  /*11c0*/  @P2 SHF.L.U32 R89, R2.reuse, 0x1, RZ ;  /* 0x0000000102592819 */ /* 0x040fe400000006ff */
[----:B------:R-:W-:Y:S02]  /*11d0*/  @P2 SHF.L.U64.HI R2, R2, 0x1, R3 ;  /* 0x0000000102022819 */ /* 0x000fe40000010203 */
[----:B------:R-:W-:-:S04]  /*11e0*/  @P2 IADD3 R72, P0, R89, R72, RZ ;  /* 0x0000004859482210 */ /* 0x000fc80007f1e0ff */
[----:B------:R-:W-:Y:S02]  /*11f0*/  @P2 IADD3.X R73, R2, R73, RZ, P0, !PT ;  /* 0x0000004902492210 */ /* 0x000fe400007fe4ff */
[----:B-1----:R-:W-:-:S04]  /*1200*/  @P2 IADD3 R88, P0, R89, R4, RZ ;  /* 0x0000000459582210 */ /* 0x002fc80007f1e0ff */
[----:B------:R-:W-:Y:S02]  /*1210*/  @P2 IADD3.X R89, R2, R5, RZ, P0, !PT ;  /* 0x0000000502592210 */ /* 0x000fe400007fe4ff */
[----:B------:R-:W3:Y:S01]  /*1220*/  @P3 LDC.64 R4, c[0x0][0x288] ;  /* 0x0000a200ff043b82 */ /* 0x000ee20000000a00 */
[----:B------:R-:W-:Y:S01]  /*1230*/  @P3 MOV R3, R31 ;  /* 0x0000001f00033202 */ /* 0x000fe20000000f00 */
[----:B---3--:R-:W-:-:S06]  /*1240*/  @P3 IMAD R2, R6, R4, RZ ;  /* 0x0000000406023224 */ /* 0x008fcc00078e02ff */
[----:B------:R-:W1:Y:S01]  /*1250*/  @P3 LDC.64 R6, c[0x0][0x228] ;  /* 0x00008a00ff063b82 */ /* 0x000e620000000a00 */
[----:B------:R-:W-:Y:S01]  /*1260*/  @P3 IMAD R5, R123, R5, R2 ;  /* 0x000000057b053224 */ /* 0x000fe200078e0202 */
[----:B------:R-:W-:-:S05]  /*1270*/  @P3 MOV R2, R40 ;  /* 0x0000002800023202 */ /* 0x000fca0000000f00 */
[----:B------:R-:W-:-:S05]  /*1280*/  @P3 IMAD.WIDE.U32 R2, R123, R4, R2 ;  /* 0x000000047b023225 */ /* 0x000fca00078e0002 */
[----:B------:R-:W-:Y:S02]  /*1290*/  @P3 IADD3 R3, R3, R5, RZ ;  /* 0x0000000503033210 */ /* 0x000fe40007ffe0ff */
[C---:B------:R-:W-:Y:S02]  /*12a0*/  @P3 SHF.L.U32 R5, R2.reuse, 0x1, RZ ;  /* 0x0000000102053819 */ /* 0x040fe400000006ff */
[----:B------:R-:W-:Y:S02]  /*12b0*/  @P3 SHF.L.U64.HI R2, R2, 0x1, R3 ;  /* 0x0000000102023819 */ /* 0x000fe40000010203 */
[----:B------:R-:W-:-:S04]  /*12c0*/  @P3 IADD3 R64, P0, R5, R64, RZ ;  /* 0x0000004005403210 */ /* 0x000fc80007f1e0ff */
[----:B------:R-:W-:Y:S02]  /*12d0*/  @P3 IADD3.X R65, R2, R65, RZ, P0, !PT ;  /* 0x0000004102413210 */ /* 0x000fe400007fe4ff */
[----:B-1----:R-:W-:-:S04]  /*12e0*/  @P3 IADD3 R4, P0, R5, R6, RZ ;  /* 0x0000000605043210 */ /* 0x002fc80007f1e0ff */
[----:B------:R-:W-:Y:S02]  /*12f0*/  @P3 IADD3.X R5, R2, R7, RZ, P0, !PT ;  /* 0x0000000702053210 */ /* 0x000fe400007fe4ff */
[----:B------:R-:W4:Y:S02]  /*1300*/  @P1 LDC.64 R6, c[0x0][0x288] ;  /* 0x0000a200ff061b82 */ /* 0x000f240000000a00 */
[----:B----4-:R-:W-:Y:S02]  /*1310*/  @P1 IMAD R2, R8, R6, RZ ;  /* 0x0000000608021224 */ /* 0x010fe400078e02ff */
[----:B------:R-:W2:Y:S01]  /*1320*/  LDL R8, [R1+0x3c] ;  /* 0x00003c0001087983 */ /* 0x000ea20000100800 */
[----:B------:R-:W-:Y:S01]  /*1330*/  @P1 MOV R3, R31 ;  /* 0x0000001f00031202 */ /* 0x000fe20000000f00 */
[----:B------:R-:W-:Y:S01]  /*1340*/  @P1 IMAD R7, R122, R7, R2 ;  /* 0x000000077a071224 */ /* 0x000fe200078e0202 */
[----:B------:R-:W-:-:S05]  /*1350*/  @P1 MOV R2, R40 ;  /* 0x0000002800021202 */ /* 0x000fca0000000f00 */
[----:B------:R-:W-:-:S05]  /*1360*/  @P1 IMAD.WIDE.U32 R2, R122, R6, R2 ;  /* 0x000000067a021225 */ /* 0x000fca00078e0002 */
[----:B------:R-:W-:Y:S02]  /*1370*/  @P1 IADD3 R3, R3, R7, RZ ;  /* 0x0000000703031210 */ /* 0x000fe40007ffe0ff */
[----:B------:R-:W1:Y:S01]  /*1380*/  @P1 LDC.64 R6, c[0x0][0x228] ;  /* 0x00008a00ff061b82 */ /* 0x000e620000000a00 */
[C---:B------:R-:W-:Y:S02]  /*1390*/  @P1 SHF.L.U32 R95, R2.reuse, 0x1, RZ ;  /* 0x00000001025f1819 */ /* 0x040fe400000006ff */
[----:B------:R-:W-:Y:S02]  /*13a0*/  LOP3.LUT P2, RZ, R67, 0x2000, RZ, 0xc0, !PT ;  /* 0x0000200043ff7812 */ /* 0x000fe4000784c0ff */
[----:B------:R-:W-:Y:S02]  /*13b0*/  @P1 SHF.L.U64.HI R2, R2, 0x1, R3 ;  /* 0x0000000102021819 */ /* 0x000fe40000010203 */
[----:B0-----:R-:W-:-:S04]  /*13c0*/  @P1 IADD3 R58, P0, R95, R58, RZ ;  /* 0x0000003a5f3a1210 */ /* 0x001fc80007f1e0ff */
[----:B------:R-:W-:-:S05]  /*13d0*/  @P1 IADD3.X R59, R2, R59, RZ, P0, !PT ;  /* 0x0000003b023b1210 */ /* 0x000fca00007fe4ff */
[----:B------:R-:W0:Y:S01]  /*13e0*/  @P2 LDC.64 R62, c[0x0][0x230] ;  /* 0x00008c00ff3e2b82 */ /* 0x000e220000000a00 */
[----:B-1----:R-:W-:-:S04]  /*13f0*/  @P1 IADD3 R94, P0, R95, R6, RZ ;  /* 0x000000065f5e1210 */ /* 0x002fc80007f1e0ff */
[----:B------:R-:W-:-:S03]  /*1400*/  @P1 IADD3.X R95, R2, R7, RZ, P0, !PT ;  /* 0x00000007025f1210 */ /* 0x000fc600007fe4ff */
[----:B------:R-:W1:Y:S01]  /*1410*/  @P2 LDC.64 R2, c[0x0][0x288] ;  /* 0x0000a200ff022b82 */ /* 0x000e620000000a00 */
[----:B------:R-:W-:Y:S01]  /*1420*/  @P2 MOV R7, R31 ;  /* 0x0000001f00072202 */ /* 0x000fe20000000f00 */
[----:B-1----:R-:W-:-:S04]  /*1430*/  @P2 IMAD R6, R9, R2, RZ ;  /* 0x0000000209062224 */ /* 0x002fc800078e02ff */
[----:B------:R-:W-:Y:S01]  /*1440*/  @P2 IMAD R9, R121, R3, R6 ;  /* 0x0000000379092224 */ /* 0x000fe200078e0206 */
[----:B------:R-:W-:-:S05]  /*1450*/  @P2 MOV R6, R40 ;  /* 0x0000002800062202 */ /* 0x000fca0000000f00 */
[----:B------:R-:W-:-:S05]  /*1460*/  @P2 IMAD.WIDE.U32 R2, R121, R2, R6 ;  /* 0x0000000279022225 */ /* 0x000fca00078e0006 */
[----:B------:R-:W-:Y:S02]  /*1470*/  @P2 IADD3 R3, R3, R9, RZ ;  /* 0x0000000903032210 */ /* 0x000fe40007ffe0ff */
[C---:B------:R-:W-:Y:S02]  /*1480*/  @P2 SHF.L.U32 R7, R2.reuse, 0x1, RZ ;  /* 0x0000000102072819 */ /* 0x040fe400000006ff */
[----:B------:R-:W-:Y:S02]  /*1490*/  @P2 SHF.L.U64.HI R6, R2, 0x1, R3 ;  /* 0x0000000102062819 */ /* 0x000fe40000010203 */
[----:B------:R-:W1:Y:S01]  /*14a0*/  @P2 LDC.64 R2, c[0x0][0x228] ;  /* 0x00008a00ff022b82 */ /* 0x000e620000000a00 */
[----:B------:R-:W-:Y:S02]  /*14b0*/  LOP3.LUT P1, RZ, R67, 0x1000, RZ, 0xc0, !PT ;  /* 0x0000100043ff7812 */ /* 0x000fe4000782c0ff */
[----:B0-----:R-:W-:-:S04]  /*14c0*/  @P2 IADD3 R62, P0, R7, R62, RZ ;  /* 0x0000003e073e2210 */ /* 0x001fc80007f1e0ff */
[----:B------:R-:W-:-:S07]  /*14d0*/  @P2 IADD3.X R63, R6, R63, RZ, P0, !PT ;  /* 0x0000003f063f2210 */ /* 0x000fce00007fe4ff */
[----:B------:R-:W0:Y:S08]  /*14e0*/  @P1 LDC.64 R44, c[0x0][0x230] ;  /* 0x00008c00ff2c1b82 */ /* 0x000e300000000a00 */
[----:B------:R-:W3:Y:S01]  /*14f0*/  @P1 LDC.64 R112, c[0x0][0x228] ;  /* 0x00008a00ff701b82 */ /* 0x000ee20000000a00 */
[----:B-1----:R-:W-:-:S04]  /*1500*/  @P2 IADD3 R2, P0, R7, R2, RZ ;  /* 0x0000000207022210 */ /* 0x002fc80007f1e0ff */
[----:B------:R-:W-:-:S03]  /*1510*/  @P2 IADD3.X R3, R6, R3, RZ, P0, !PT ;  /* 0x0000000306032210 */ /* 0x000fc600007fe4ff */
[----:B------:R-:W2:Y:S01]  /*1520*/  @P1 LDC.64 R6, c[0x0][0x288] ;  /* 0x0000a200ff061b82 */ /* 0x000ea20000000a00 */
[----:B------:R-:W-:Y:S02]  /*1530*/  @P1 MOV R9, R31 ;  /* 0x0000001f00091202 */ /* 0x000fe40000000f00 */
[----:B------:R-:W-:-:S13]  /*1540*/  LOP3.LUT P3, RZ, R67, 0x800, RZ, 0xc0, !PT ;  /* 0x0000080043ff7812 */ /* 0x000fda000786c0ff */
[----:B------:R-:W1:Y:S08]  /*1550*/  @P3 LDC.64 R60, c[0x0][0x230] ;  /* 0x00008c00ff3c3b82 */ /* 0x000e700000000a00 */
[----:B------:R-:W4:Y:S01]  /*1560*/  @P3 LDC.64 R34, c[0x0][0x228] ;  /* 0x00008a00ff223b82 */ /* 0x000f220000000a00 */
[----:B------:R-:W-:-:S13]  /*1570*/  LOP3.LUT P2, RZ, R67, 0x400, RZ, 0xc0, !PT ;  /* 0x0000040043ff7812 */ /* 0x000fda000784c0ff */
[----:B------:R-:W4:Y:S08]  /*1580*/  @P2 LDC.64 R42, c[0x0][0x230] ;  /* 0x00008c00ff2a2b82 */ /* 0x000f300000000a00 */
[----:B------:R-:W4:Y:S01]  /*1590*/  @P2 LDC.64 R108, c[0x0][0x228] ;  /* 0x00008a00ff6c2b82 */ /* 0x000f220000000a00 */
[----:B--2---:R-:W-:-:S04]  /*15a0*/  @P1 IMAD R8, R8, R6, RZ ;  /* 0x0000000608081224 */ /* 0x004fc800078e02ff */
[----:B------:R-:W-:Y:S01]  /*15b0*/  @P1 IMAD R7, R120, R7, R8 ;  /* 0x0000000778071224 */ /* 0x000fe200078e0208 */
[----:B------:R-:W-:-:S05]  /*15c0*/  @P1 MOV R8, R40 ;  /* 0x0000002800081202 */ /* 0x000fca0000000f00 */
[----:B------:R-:W-:-:S05]  /*15d0*/  @P1 IMAD.WIDE.U32 R8, R120, R6, R8 ;  /* 0x0000000678081225 */ /* 0x000fca00078e0008 */
[----:B------:R-:W-:Y:S02]  /*15e0*/  @P1 IADD3 R9, R9, R7, RZ ;  /* 0x0000000709091210 */ /* 0x000fe40007ffe0ff */
[C---:B------:R-:W-:Y:S02]  /*15f0*/  @P1 SHF.L.U32 R7, R8.reuse, 0x1, RZ ;  /* 0x0000000108071819 */ /* 0x040fe400000006ff */
[----:B------:R-:W-:Y:S02]  /*1600*/  @P1 SHF.L.U64.HI R8, R8, 0x1, R9 ;  /* 0x0000000108081819 */ /* 0x000fe40000010209 */
[----:B0-----:R-:W-:-:S04]  /*1610*/  @P1 IADD3 R44, P0, R7, R44, RZ ;  /* 0x0000002c072c1210 */ /* 0x001fc80007f1e0ff */
[C---:B------:R-:W-:Y:S02]  /*1620*/  @P1 IADD3.X R45, R8.reuse, R45, RZ, P0, !PT ;  /* 0x0000002d082d1210 */ /* 0x040fe400007fe4ff */
[----:B---3--:R-:W-:Y:S02]  /*1630*/  @P1 IADD3 R112, P0, R7, R112, RZ ;  /* 0x0000007007701210 */ /* 0x008fe40007f1e0ff */
[----:B------:R-:W0:Y:S02]  /*1640*/  @P3 LDC.64 R6, c[0x0][0x288] ;  /* 0x0000a200ff063b82 */ /* 0x000e240000000a00 */
[----:B------:R-:W-:Y:S02]  /*1650*/  @P1 IADD3.X R113, R8, R113, RZ, P0, !PT ;  /* 0x0000007108711210 */ /* 0x000fe400007fe4ff */
[----:B------:R-:W-:Y:S01]  /*1660*/  @P3 MOV R9, R31 ;  /* 0x0000001f00093202 */ /* 0x000fe20000000f00 */
[----:B0-----:R-:W-:Y:S01]  /*1670*/  @P3 IMAD R8, R14, R6, RZ ;  /* 0x000000060e083224 */ /* 0x001fe200078e02ff */
[----:B------:R-:W-:-:S02]  /*1680*/  LOP3.LUT P1, RZ, R67, 0x200, RZ, 0xc0, !PT ;  /* 0x0000020043ff7812 */ /* 0x000fc4000782c0ff */
[----:B------:R-:W0:Y:S01]  /*1690*/  @P4 LDC.64 R14, c[0x0][0x230] ;  /* 0x00008c00ff0e4b82 */ /* 0x000e220000000a00 */
[----:B------:R-:W-:Y:S01]  /*16a0*/  @P3 IMAD R7, R119, R7, R8 ;  /* 0x0000000777073224 */ /* 0x000fe200078e0208 */
[----:B------:R-:W-:-:S05]  /*16b0*/  @P3 MOV R8, R40 ;  /* 0x0000002800083202 */ /* 0x000fca0000000f00 */
[----:B------:R-:W-:-:S04]  /*16c0*/  @P3 IMAD.WIDE.U32 R8, R119, R6, R8 ;  /* 0x0000000677083225 */ /* 0x000fc800078e0008 */
[----:B------:R-:W2:Y:S01]  /*16d0*/  @P1 LDC.64 R56, c[0x0][0x230] ;  /* 0x00008c00ff381b82 */ /* 0x000ea20000000a00 */
[----:B------:R-:W-:Y:S02]  /*16e0*/  @P3 IADD3 R9, R9, R7, RZ ;  /* 0x0000000709093210 */ /* 0x000fe40007ffe0ff */
[C---:B------:R-:W-:Y:S02]  /*16f0*/  @P3 SHF.L.U32 R7, R8.reuse, 0x1, RZ ;  /* 0x0000000108073819 */ /* 0x040fe400000006ff */
[----:B------:R-:W-:Y:S02]  /*1700*/  @P3 SHF.L.U64.HI R8, R8, 0x1, R9 ;  /* 0x0000000108083819 */ /* 0x000fe40000010209 */
[----:B-1----:R-:W-:Y:S01]  /*1710*/  @P3 IADD3 R60, P0, R7, R60, RZ ;  /* 0x0000003c073c3210 */ /* 0x002fe20007f1e0ff */
[----:B------:R-:W1:Y:S03]  /*1720*/  @P1 LDC.64 R36, c[0x0][0x228] ;  /* 0x00008a00ff241b82 */ /* 0x000e660000000a00 */
[----:B------:R-:W-:-:S02]  /*1730*/  @P3 IADD3.X R61, R8, R61, RZ, P0, !PT ;  /* 0x0000003d083d3210 */ /* 0x000fc400007fe4ff */
[----:B----4-:R-:W-:-:S03]  /*1740*/  @P3 IADD3 R34, P0, R7, R34, RZ ;  /* 0x0000002207223210 */ /* 0x010fc60007f1e0ff */
[----:B------:R-:W3:Y:S01]  /*1750*/  @P2 LDC.64 R6, c[0x0][0x288] ;  /* 0x0000a200ff062b82 */ /* 0x000ee20000000a00 */
[----:B------:R-:W-:Y:S01]  /*1760*/  @P3 IADD3.X R35, R8, R35, RZ, P0, !PT ;  /* 0x0000002308233210 */ /* 0x000fe200007fe4ff */
[----:B---3--:R-:W-:Y:S02]  /*1770*/  @P2 IMAD R8, R12, R6, RZ ;  /* 0x000000060c082224 */ /* 0x008fe400078e02ff */
[----:B------:R-:W3:Y:S01]  /*1780*/  LDL R12, [R1+0x2c] ;  /* 0x00002c00010c7983 */ /* 0x000ee20000100800 */
[----:B------:R-:W-:-:S03]  /*1790*/  ISETP.NE.AND P3, PT, R11, RZ, PT ;  /* 0x000000ff0b00720c */ /* 0x000fc60003f65270 */
[----:B------:R-:W4:Y:S01]  /*17a0*/  LDL R11, [R1+0x28] ;  /* 0x00002800010b7983 */ /* 0x000f220000100800 */
[----:B------:R-:W-:Y:S01]  /*17b0*/  @P2 IMAD R7, R118, R7, R8 ;  /* 0x0000000776072224 */ /* 0x000fe200078e0208 */
[----:B------:R-:W-:Y:S02]  /*17c0*/  @P2 MOV R8, R40 ;  /* 0x0000002800082202 */ /* 0x000fe40000000f00 */
[----:B------:R-:W-:-:S03]  /*17d0*/  @P2 MOV R9, R31 ;  /* 0x0000001f00092202 */ /* 0x000fc60000000f00 */
[----:B------:R-:W-:-:S03]  /*17e0*/  @P2 IMAD.WIDE.U32 R8, R118, R6, R8 ;  /* 0x0000000676082225 */ /* 0x000fc600078e0008 */
[----:B------:R-:W0:Y:S02]  /*17f0*/  @P3 LDC.64 R80, c[0x0][0x228] ;  /* 0x00008a00ff503b82 */ /* 0x000e240000000a00 */
[----:B------:R-:W-:Y:S02]  /*1800*/  @P2 IADD3 R9, R9, R7, RZ ;  /* 0x0000000709092210 */ /* 0x000fe40007ffe0ff */
[C---:B------:R-:W-:Y:S02]  /*1810*/  @P2 SHF.L.U32 R7, R8.reuse, 0x1, RZ ;  /* 0x0000000108072819 */ /* 0x040fe400000006ff */
[----:B------:R-:W-:Y:S02]  /*1820*/  @P2 SHF.L.U64.HI R8, R8, 0x1, R9 ;  /* 0x0000000108082819 */ /* 0x000fe40000010209 */
[----:B------:R-:W-:-:S04]  /*1830*/  @P2 IADD3 R42, P0, R7, R42, RZ ;  /* 0x0000002a072a2210 */ /* 0x000fc80007f1e0ff */
[C---:B------:R-:W-:Y:S02]  /*1840*/  @P2 IADD3.X R43, R8.reuse, R43, RZ, P0, !PT ;  /* 0x0000002b082b2210 */ /* 0x040fe400007fe4ff */
[----:B------:R-:W-:Y:S02]  /*1850*/  @P2 IADD3 R108, P0, R7, R108, RZ ;  /* 0x0000006c076c2210 */ /* 0x000fe40007f1e0ff */
[----:B------:R-:W2:Y:S02]  /*1860*/  @P1 LDC.64 R6, c[0x0][0x288] ;  /* 0x0000a200ff061b82 */ /* 0x000ea40000000a00 */
        /* <DEDUP_REMOVED lines=9> */
[----:B------:R-:W-:-:S04]  /*1900*/  @P1 IADD3 R56, P0, R7, R56, RZ ;  /* 0x0000003807381210 */ /* 0x000fc80007f1e0ff */
[C---:B------:R-:W-:Y:S02]  /*1910*/  @P1 IADD3.X R57, R8.reuse, R57, RZ, P0, !PT ;  /* 0x0000003908391210 */ /* 0x040fe400007fe4ff */
[----:B-1----:R-:W-:Y:S02]  /*1920*/  @P1 IADD3 R36, P0, R7, R36, RZ ;  /* 0x0000002407241210 */ /* 0x002fe40007f1e0ff */
[----:B------:R-:W3:Y:S02]  /*1930*/  @P6 LDC.64 R6, c[0x0][0x288] ;  /* 0x0000a200ff066b82 */ /* 0x000ee40000000a00 */
[----:B------:R-:W-:Y:S02]  /*1940*/  @P1 IADD3.X R37, R8, R37, RZ, P0, !PT ;  /* 0x0000002508251210 */ /* 0x000fe400007fe4ff */
[----:B------:R-:W-:Y:S02]  /*1950*/  @P6 MOV R9, R31 ;  /* 0x0000001f00096202 */ /* 0x000fe40000000f00 */
[----:B------:R-:W-:-:S13]  /*1960*/  LOP3.LUT P2, RZ, R67, 0x80, RZ, 0xc0, !PT ;  /* 0x0000008043ff7812 */ /* 0x000fda000784c0ff */
[----:B------:R-:W1:Y:S08]  /*1970*/  @P2 LDC.64 R54, c[0x0][0x230] ;  /* 0x00008c00ff362b82 */ /* 0x000e700000000a00 */
[----:B------:R-:W2:Y:S01]  /*1980*/  @P2 LDC.64 R52, c[0x0][0x228] ;  /* 0x00008a00ff342b82 */ /* 0x000ea20000000a00 */
[----:B---3--:R-:W-:Y:S02]  /*1990*/  @P6 IMAD R8, R12, R6, RZ ;  /* 0x000000060c086224 */ /* 0x008fe400078e02ff */
[----:B------:R-:W3:Y:S02]  /*19a0*/  LDL R12, [R1+0x24] ;  /* 0x00002400010c7983 */ /* 0x000ee40000100800 */
        /* <DEDUP_REMOVED lines=8> */
[----:B------:R-:W-:Y:S02]  /*1a30*/  @P6 IADD3 R100, P0, R7, R100, RZ ;  /* 0x0000006407646210 */ /* 0x000fe40007f1e0ff */
[----:B------:R-:W4:Y:S02]  /*1a40*/  @P2 LDC.64 R6, c[0x0][0x288] ;  /* 0x0000a200ff062b82 */ /* 0x000f240000000a00 */
[----:B------:R-:W-:Y:S01]  /*1a50*/  @P6 IADD3.X R101, R8, R101, RZ, P0, !PT ;  /* 0x0000006508656210 */ /* 0x000fe200007fe4ff */
[----:B----4-:R-:W-:Y:S02]  /*1a60*/  @P2 IMAD R8, R11, R6, RZ ;  /* 0x000000060b082224 */ /* 0x010fe400078e02ff */
[----:B------:R-:W4:Y:S01]  /*1a70*/  LDL R11, [R1+0x20] ;  /* 0x00002000010b7983 */ /* 0x000f220000100800 */
[----:B------:R-:W-:Y:S01]  /*1a80*/  @P2 MOV R9, R31 ;  /* 0x0000001f00092202 */ /* 0x000fe20000000f00 */
[----:B------:R-:W-:Y:S01]  /*1a90*/  @P2 IMAD R7, R115, R7, R8 ;  /* 0x0000000773072224 */ /* 0x000fe200078e0208 */
[----:B------:R-:W-:-:S02]  /*1aa0*/  @P2 MOV R8, R40 ;  /* 0x0000002800082202 */ /* 0x000fc40000000f00 */
[----:B------:R-:W-:-:S03]  /*1ab0*/  LOP3.LUT P1, RZ, R67, 0x40, RZ, 0xc0, !PT ;  /* 0x0000004043ff7812 */ /* 0x000fc6000782c0ff */
[----:B------:R-:W-:-:S05]  /*1ac0*/  @P2 IMAD.WIDE.U32 R8, R115, R6, R8 ;  /* 0x0000000673082225 */ /* 0x000fca00078e0008 */
[----:B------:R-:W-:Y:S02]  /*1ad0*/  @P2 IADD3 R9, R9, R7, RZ ;  /* 0x0000000709092210 */ /* 0x000fe40007ffe0ff */
[C---:B------:R-:W-:Y:S02]  /*1ae0*/  @P2 SHF.L.U32 R7, R8.reuse, 0x1, RZ ;  /* 0x0000000108072819 */ /* 0x040fe400000006ff */
[----:B------:R-:W-:Y:S01]  /*1af0*/  @P2 SHF.L.U64.HI R8, R8, 0x1, R9 ;  /* 0x0000000108082819 */ /* 0x000fe20000010209 */
[----:B------:R-:W0:Y:S01]  /*1b00*/  @P1 LDC.64 R50, c[0x0][0x230] ;  /* 0x00008c00ff321b82 */ /* 0x000e220000000a00 */
[----:B-1----:R-:W-:-:S04]  /*1b10*/  @P2 IADD3 R54, P0, R7, R54, RZ ;  /* 0x0000003607362210 */ /* 0x002fc80007f1e0ff */
[C---:B------:R-:W-:Y:S02]  /*1b20*/  @P2 IADD3.X R55, R8.reuse, R55, RZ, P0, !PT ;  /* 0x0000003708372210 */ /* 0x040fe400007fe4ff */
[----:B--2---:R-:W-:Y:S01]  /*1b30*/  @P2 IADD3 R52, P0, R7, R52, RZ ;  /* 0x0000003407342210 */ /* 0x004fe20007f1e0ff */
[----:B------:R-:W1:Y:S08]  /*1b40*/  @P1 LDC.64 R74, c[0x0][0x228] ;  /* 0x00008a00ff4a1b82 */ /* 0x000e700000000a00 */
[----:B------:R-:W3:Y:S01]  /*1b50*/  @P1 LDC.64 R6, c[0x0][0x288] ;  /* 0x0000a200ff061b82 */ /* 0x000ee20000000a00 */
[----:B------:R-:W-:-:S02]  /*1b60*/  @P2 IADD3.X R53, R8, R53, RZ, P0, !PT ;  /* 0x0000003508352210 */ /* 0x000fc400007fe4ff */
[----:B------:R-:W-:Y:S02]  /*1b70*/  LOP3.LUT R67, R67, 0xefffffff, RZ, 0xc0, !PT ;  /* 0xefffffff43437812 */ /* 0x000fe400078ec0ff */
[----:B------:R-:W-:Y:S02]  /*1b80*/  @P1 MOV R9, R31 ;  /* 0x0000001f00091202 */ /* 0x000fe40000000f00 */
[----:B------:R-:W-:-:S04]  /*1b90*/  @P6 LOP3.LUT R67, R67, 0x10000000, RZ, 0xfc, !PT ;  /* 0x1000000043436812 */ /* 0x000fc800078efcff */
[----:B------:R-:W-:-:S13]  /*1ba0*/  LOP3.LUT P2, RZ, R67, 0x20, RZ, 0xc0, !PT ;  /* 0x0000002043ff7812 */ /* 0x000fda000784c0ff */
[----:B------:R-:W2:Y:S08]  /*1bb0*/  @P2 LDC.64 R48, c[0x0][0x230] ;  /* 0x00008c00ff302b82 */ /* 0x000eb00000000a00 */
        /* <DEDUP_REMOVED lines=11> */
[----:B-1----:R-:W-:Y:S02]  /*1c70*/  @P1 IADD3 R74, P0, R7, R74, RZ ;  /* 0x0000004a074a1210 */ /* 0x002fe40007f1e0ff */
        /* <DEDUP_REMOVED lines=13> */
[----:B--2---:R-:W-:-:S04]  /*1d50*/  @P2 IADD3 R48, P0, R7, R48, RZ ;  /* 0x0000003007302210 */ /* 0x004fc80007f1e0ff */
[C---:B------:R-:W-:Y:S02]  /*1d60*/  @P2 IADD3.X R49, R8.reuse, R49, RZ, P0, !PT ;  /* 0x0000003108312210 */ /* 0x040fe400007fe4ff */
[----:B------:R-:W-:Y:S01]  /*1d70*/  @P2 IADD3 R46, P0, R7, R46, RZ ;  /* 0x0000002e072e2210 */ /* 0x000fe20007f1e0ff */
[----:B------:R-:W1:Y:S08]  /*1d80*/  @P1 LDC.64 R90, c[0x0][0x228] ;  /* 0x00008a00ff5a1b82 */ /* 0x000e700000000a00 */
[----:B------:R-:W3:Y:S01]  /*1d90*/  @P1 LDC.64 R6, c[0x0][0x288] ;  /* 0x0000a200ff061b82 */ /* 0x000ee20000000a00 */
[----:B------:R-:W-:-:S02]  /*1da0*/  @P2 IADD3.X R47, R8, R47, RZ, P0, !PT ;  /* 0x0000002f082f2210 */ /* 0x000fc400007fe4ff */
[----:B------:R-:W-:Y:S02]  /*1db0*/  @P1 MOV R9, R31 ;  /* 0x0000001f00091202 */ /* 0x000fe40000000f00 */
        /* <DEDUP_REMOVED lines=15> */
[----:B------:R-:W-:Y:S02]  /*1eb0*/  @P1 IADD3.X R91, R8, R91, RZ, P0, !PT ;  /* 0x0000005b085b1210 */ /* 0x000fe400007fe4ff */
[----:B------:R-:W-:Y:S01]  /*1ec0*/  @P2 MOV R9, R31 ;  /* 0x0000001f00092202 */ /* 0x000fe20000000f00 */
[----:B----4-:R-:W-:Y:S02]  /*1ed0*/  @P2 IMAD R8, R11, R6, RZ ;  /* 0x000000060b082224 */ /* 0x010fe400078e02ff */
[----:B------:R-:W4:Y:S02]  /*1ee0*/  LDL R11, [R1+0x10] ;  /* 0x00001000010b7983 */ /* 0x000f240000100800 */
[----:B------:R-:W-:Y:S01]  /*1ef0*/  @P2 IMAD R7, R107, R7, R8 ;  /* 0x000000076b072224 */ /* 0x000fe200078e0208 */
[----:B------:R-:W-:-:S05]  /*1f00*/  @P2 MOV R8, R40 ;  /* 0x0000002800082202 */ /* 0x000fca0000000f00 */
[----:B------:R-:W-:-:S05]  /*1f10*/  @P2 IMAD.WIDE.U32 R8, R107, R6, R8 ;  /* 0x000000066b082225 */ /* 0x000fca00078e0008 */
[----:B------:R-:W-:Y:S02]  /*1f20*/  @P2 IADD3 R9, R9, R7, RZ ;  /* 0x0000000709092210 */ /* 0x000fe40007ffe0ff */
[C---:B------:R-:W-:Y:S02]  /*1f30*/  @P2 SHF.L.U32 R7, R8.reuse, 0x1, RZ ;  /* 0x0000000108072819 */ /* 0x040fe400000006ff */
[----:B------:R-:W-:Y:S02]  /*1f40*/  @P2 SHF.L.U64.HI R8, R8, 0x1, R9 ;  /* 0x0000000108082819 */ /* 0x000fe40000010209 */
[----:B--2---:R-:W-:-:S04]  /*1f50*/  @P2 IADD3 R26, P0, R7, R26, RZ ;  /* 0x0000001a071a2210 */ /* 0x004fc80007f1e0ff */
[----:B------:R-:W-:Y:S02]  /*1f60*/  @P2 IADD3.X R27, R8, R27, RZ, P0, !PT ;  /* 0x0000001b081b2210 */ /* 0x000fe400007fe4ff */
[----:B------:R-:W-:-:S04]  /*1f70*/  @P2 IADD3 R24, P0, R7, R24, RZ ;  /* 0x0000001807182210 */ /* 0x000fc80007f1e0ff */
[----:B------:R-:W-:Y:S02]  /*1f80*/  @P2 IADD3.X R25, R8, R25, RZ, P0, !PT ;  /* 0x0000001908192210 */ /* 0x000fe400007fe4ff */
[----:B------:R-:W-:Y:S02]  /*1f90*/  ISETP.NE.AND P2, PT, R10, RZ, PT ;  /* 0x000000ff0a00720c */ /* 0x000fe40003f45270 */
[----:B------:R-:W2:Y:S01]  /*1fa0*/  LDL R10, [R1+0xc] ;  /* 0x00000c00010a7983 */ /* 0x000ea20000100800 */
[----:B------:R-:W-:-:S13]  /*1fb0*/  LOP3.LUT P1, RZ, R67, 0x4, RZ, 0xc0, !PT ;  /* 0x0000000443ff7812 */ /* 0x000fda000782c0ff */
[----:B------:R-:W3:Y:S08]  /*1fc0*/  @P1 LDC.64 R6, c[0x0][0x288] ;  /* 0x0000a200ff061b82 */ /* 0x000ef00000000a00 */
[----:B------:R-:W0:Y:S01]  /*1fd0*/  @P1 LDC.64 R22, c[0x0][0x230] ;  /* 0x00008c00ff161b82 */ /* 0x000e220000000a00 */
[----:B------:R-:W-:-:S07]  /*1fe0*/  @P1 MOV R9, R31 ;  /* 0x0000001f00091202 */ /* 0x000fce0000000f00 */
[----:B------:R-:W1:Y:S01]  /*1ff0*/  @P1 LDC.64 R20, c[0x0][0x228] ;  /* 0x00008a00ff141b82 */ /* 0x000e620000000a00 */
[----:B------:R-:W-:-:S13]  /*2000*/  LOP3.LUT P6, RZ, R67, 0x2, RZ, 0xc0, !PT ;  /* 0x0000000243ff7812 */ /* 0x000fda00078cc0ff */
[----:B------:R-:W4:Y:S08]  /*2010*/  @P6 LDC.64 R18, c[0x0][0x230] ;  /* 0x00008c00ff126b82 */ /* 0x000f300000000a00 */
[----:B------:R-:W4:Y:S01]  /*2020*/  @P6 LDC.64 R86, c[0x0][0x228] ;  /* 0x00008a00ff566b82 */ /* 0x000f220000000a00 */
[----:B---3--:R-:W-:-:S07]  /*2030*/  @P1 IMAD R8, R12, R6, RZ ;  /* 0x000000060c081224 */ /* 0x008fce00078e02ff */
[----:B------:R-:W3:Y:S01]  /*2040*/  @P3 LDC.64 R12, c[0x0][0x230] ;  /* 0x00008c00ff0c3b82 */ /* 0x000ee20000000a00 */
        /* <DEDUP_REMOVED lines=9> */
[----:B------:R-:W4:Y:S01]  /*20e0*/  @P6 LDC.64 R6, c[0x0][0x288] ;  /* 0x0000a200ff066b82 */ /* 0x000f220000000a00 */
[----:B------:R-:W-:Y:S02]  /*20f0*/  @P6 MOV R9, R31 ;  /* 0x0000001f00096202 */ /* 0x000fe40000000f00 */
[----:B------:R-:W-:Y:S02]  /*2100*/  @P1 IADD3.X R21, R8, R21, RZ, P0, !PT ;  /* 0x0000001508151210 */ /* 0x000fe400007fe4ff */
[----:B------:R-:W-:Y:S02]  /*2110*/  ISETP.NE.AND P1, PT, R0, RZ, PT ;  /* 0x000000ff0000720c */ /* 0x000fe40003f25270 */
[----:B------:R-:W-:Y:S01]  /*2120*/  @P6 MOV R8, R40 ;  /* 0x0000002800086202 */ /* 0x000fe20000000f00 */
[----:B----4-:R-:W-:-:S04]  /*2130*/  @P6 IMAD R0, R11, R6, RZ ;  /* 0x000000060b006224 */ /* 0x010fc800078e02ff */
[C---:B------:R-:W-:Y:S01]  /*2140*/  @P6 IMAD.WIDE.U32 R8, R105.reuse, R6, R8 ;  /* 0x0000000669086225 */ /* 0x040fe200078e0008 */
[----:B------:R-:W4:Y:S03]  /*2150*/  LDL R11, [R1+0x8] ;  /* 0x00000800010b7983 */ /* 0x000f260000100800 */
[----:B------:R-:W-:-:S05]  /*2160*/  @P6 IMAD R7, R105, R7, R0 ;  /* 0x0000000769076224 */ /* 0x000fca00078e0200 */
[----:B------:R-:W-:Y:S02]  /*2170*/  @P6 IADD3 R9, R9, R7, RZ ;  /* 0x0000000709096210 */ /* 0x000fe40007ffe0ff */
[C---:B------:R-:W-:Y:S02]  /*2180*/  @P6 SHF.L.U32 R7, R8.reuse, 0x1, RZ ;  /* 0x0000000108076819 */ /* 0x040fe400000006ff */
[----:B------:R-:W-:Y:S02]  /*2190*/  @P6 SHF.L.U64.HI R8, R8, 0x1, R9 ;  /* 0x0000000108086819 */ /* 0x000fe40000010209 */
[----:B------:R-:W-:-:S04]  /*21a0*/  @P6 IADD3 R18, P0, R7, R18, RZ ;  /* 0x0000001207126210 */ /* 0x000fc80007f1e0ff */
[----:B------:R-:W-:Y:S02]  /*21b0*/  @P6 IADD3.X R19, R8, R19, RZ, P0, !PT ;  /* 0x0000001308136210 */ /* 0x000fe400007fe4ff */
[----:B------:R-:W-:Y:S02]  /*21c0*/  @P6 IADD3 R86, P0, R7, R86, RZ ;  /* 0x0000005607566210 */ /* 0x000fe40007f1e0ff */
[----:B------:R-:W2:Y:S02]  /*21d0*/  @P5 LDC.64 R6, c[0x0][0x288] ;  /* 0x0000a200ff065b82 */ /* 0x000ea40000000a00 */
[----:B--2---:R-:W-:Y:S02]  /*21e0*/  @P5 IMAD R0, R10, R6, RZ ;  /* 0x000000060a005224 */ /* 0x004fe400078e02ff */
[----:B------:R-:W2:Y:S01]  /*21f0*/  LDL R10, [R1+0x4] ;  /* 0x00000400010a7983 */ /* 0x000ea20000100800 */
[----:B------:R-:W-:Y:S02]  /*2200*/  @P6 IADD3.X R87, R8, R87, RZ, P0, !PT ;  /* 0x0000005708576210 */ /* 0x000fe400007fe4ff */
[----:B------:R-:W-:-:S02]  /*2210*/  @P5 MOV R8, R40 ;  /* 0x0000002800085202 */ /* 0x000fc40000000f00 */
[----:B------:R-:W-:Y:S01]  /*2220*/  @P5 MOV R9, R31 ;  /* 0x0000001f00095202 */ /* 0x000fe20000000f00 */
[C---:B------:R-:W-:Y:S02]  /*2230*/  @P5 IMAD R7, R104.reuse, R7, R0 ;  /* 0x0000000768075224 */ /* 0x040fe400078e0200 */
        /* <DEDUP_REMOVED lines=8> */
[----:B------:R-:W-:Y:S02]  /*22c0*/  @P4 MOV R9, R31 ;  /* 0x0000001f00094202 */ /* 0x000fe40000000f00 */
[----:B------:R-:W-:Y:S02]  /*22d0*/  @P5 IADD3.X R85, R8, R85, RZ, P0, !PT ;  /* 0x0000005508555210 */ /* 0x000fe400007fe4ff */
[----:B------:R-:W-:-:S05]  /*22e0*/  @P4 MOV R8, R40 ;  /* 0x0000002800084202 */ /* 0x000fca0000000f00 */
[----:B0-----:R-:W-:Y:S01]  /*22f0*/  @P4 IMAD.WIDE.U32 R8, R103, R6, R8 ;  /* 0x0000000667084225 */ /* 0x001fe200078e0008 */
[C---:B------:R-:W-:Y:S02]  /*2300*/  LOP3.LUT P6, RZ, R67.reuse, 0x2000, RZ, 0xc0, !PT ;  /* 0x0000200043ff7812 */ /* 0x040fe400078cc0ff */
[----:B------:R-:W-:-:S04]  /*2310*/  LOP3.LUT R67, R67, 0xfdffffff, RZ, 0xc0, !PT ;  /* 0xfdffffff43437812 */ /* 0x000fc800078ec0ff */
[----:B------:R-:W-:-:S04]  /*2320*/  @P5 LOP3.LUT R67, R67, 0x2000000, RZ, 0xfc, !PT ;  /* 0x0200000043435812 */ /* 0x000fc800078efcff */
[C---:B------:R-:W-:Y:S02]  /*2330*/  LOP3.LUT P5, RZ, R67.reuse, 0x4000, RZ, 0xc0, !PT ;  /* 0x0000400043ff7812 */ /* 0x040fe400078ac0ff */
[----:B------:R-:W-:-:S04]  /*2340*/  LOP3.LUT R67, R67, 0xfeffffff, RZ, 0xc0, !PT ;  /* 0xfeffffff43437812 */ /* 0x000fc800078ec0ff */
[----:B------:R-:W-:-:S07]  /*2350*/  @P4 LOP3.LUT R67, R67, 0x1000000, RZ, 0xfc, !PT ;  /* 0x0100000043434812 */ /* 0x000fce00078efcff */
[----:B------:R-:W5:Y:S01]  /*2360*/  @P5 LDG.E R92, desc[UR12][R94.64] ;  /* 0x0000000c5e5c5981 */ /* 0x000f62000c1e1900 */
[----:B----4-:R-:W-:-:S04]  /*2370*/  @P4 IMAD R0, R11, R6, RZ ;  /* 0x000000060b004224 */ /* 0x010fc800078e02ff */
[----:B------:R-:W-:Y:S01]  /*2380*/  @P4 IMAD R7, R103, R7, R0 ;  /* 0x0000000767074224 */ /* 0x000fe200078e0200 */
[----:B------:R-:W-:-:S04]  /*2390*/  @P4 SHF.L.U32 R0, R8, 0x1, RZ ;  /* 0x0000000108004819 */ /* 0x000fc800000006ff */
[----:B------:R-:W-:-:S04]  /*23a0*/  @P4 IADD3 R7, R9, R7, RZ ;  /* 0x0000000709074210 */ /* 0x000fc80007ffe0ff */
        /* <DEDUP_REMOVED lines=8> */
[----:B0-----:R-:W-:-:S04]  /*2430*/  @P3 IMAD.WIDE.U32 R8, R102, R6, R8 ;  /* 0x0000000666083225 */ /* 0x001fc800078e0008 */
[----:B--2---:R-:W-:Y:S02]  /*2440*/  @P3 IMAD R0, R10, R6, RZ ;  /* 0x000000060a003224 */ /* 0x004fe400078e02ff */
[----:B------:R-:W0:Y:S02]  /*2450*/  @P2 LDC.64 R10, c[0x0][0x230] ;  /* 0x00008c00ff0a2b82 */ /* 0x000e240000000a00 */
[----:B------:R-:W-:Y:S01]  /*2460*/  @P3 IMAD R7, R102, R7, R0 ;  /* 0x0000000766073224 */ /* 0x000fe200078e0200 */
[----:B------:R-:W-:-:S04]  /*2470*/  @P3 SHF.L.U32 R0, R8, 0x1, RZ ;  /* 0x0000000108003819 */ /* 0x000fc800000006ff */
[----:B------:R-:W-:-:S04]  /*2480*/  @P3 IADD3 R7, R9, R7, RZ ;  /* 0x0000000709073210 */ /* 0x000fc80007ffe0ff */
[----:B------:R-:W-:Y:S02]  /*2490*/  @P3 SHF.L.U64.HI R8, R8, 0x1, R7 ;  /* 0x0000000108083819 */ /* 0x000fe40000010207 */
[----:B------:R-:W1:Y:S01]  /*24a0*/  @P2 LDC.64 R6, c[0x0][0x288] ;  /* 0x0000a200ff062b82 */ /* 0x000e620000000a00 */
[----:B---3--:R-:W-:-:S04]  /*24b0*/  @P3 IADD3 R12, P0, R0, R12, RZ ;  /* 0x0000000c000c3210 */ /* 0x008fc80007f1e0ff */
[----:B------:R-:W-:Y:S02]  /*24c0*/  @P3 IADD3.X R13, R8, R13, RZ, P0, !PT ;  /* 0x0000000d080d3210 */ /* 0x000fe400007fe4ff */
[----:B------:R-:W-:Y:S02]  /*24d0*/  @P3 IADD3 R80, P0, R0, R80, RZ ;  /* 0x0000005000503210 */ /* 0x000fe40007f1e0ff */
[----:B------:R-:W-:Y:S02]  /*24e0*/  @P2 MOV R9, R31 ;  /* 0x0000001f00092202 */ /* 0x000fe40000000f00 */
[----:B------:R-:W-:Y:S02]  /*24f0*/  @P3 IADD3.X R81, R8, R81, RZ, P0, !PT ;  /* 0x0000005108513210 */ /* 0x000fe400007fe4ff */
[----:B------:R-:W-:Y:S01]  /*2500*/  @P2 MOV R8, R40 ;  /* 0x0000002800082202 */ /* 0x000fe20000000f00 */
[----:B-1----:R-:W-:-:S04]  /*2510*/  @P2 IMAD R0, R66, R6, RZ ;  /* 0x0000000642002224 */ /* 0x002fc800078e02ff */
[----:B------:R-:W-:-:S04]  /*2520*/  @P2 IMAD.WIDE.U32 R8, R99, R6, R8 ;  /* 0x0000000663082225 */ /* 0x000fc800078e0008 */
[----:B------:R-:W-:Y:S01]  /*2530*/  @P2 IMAD R7, R99, R7, R0 ;  /* 0x0000000763072224 */ /* 0x000fe200078e0200 */
[----:B------:R-:W-:-:S04]  /*2540*/  @P2 SHF.L.U32 R0, R8, 0x1, RZ ;  /* 0x0000000108002819 */ /* 0x000fc800000006ff */
[----:B------:R-:W-:-:S04]  /*2550*/  @P2 IADD3 R6, R9, R7, RZ ;  /* 0x0000000709062210 */ /* 0x000fc80007ffe0ff */
[----:B------:R-:W-:Y:S02]  /*2560*/  @P2 SHF.L.U64.HI R6, R8, 0x1, R6 ;  /* 0x0000000108062819 */ /* 0x000fe40000010206 */
[----:B------:R-:W1:Y:S01]  /*2570*/  @P2 LDC.64 R8, c[0x0][0x228] ;  /* 0x00008a00ff082b82 */ /* 0x000e620000000a00 */
[----:B0-----:R-:W-:Y:S02]  /*2580*/  @P2 IADD3 R10, P0, R0, R10, RZ ;  /* 0x0000000a000a2210 */ /* 0x001fe40007f1e0ff */
[C---:B------:R-:W-:Y:S02]  /*2590*/  LOP3.LUT P4, RZ, R67.reuse, 0x80000, RZ, 0xc0, !PT ;  /* 0x0008000043ff7812 */ /* 0x040fe4000788c0ff */
[----:B------:R-:W-:Y:S02]  /*25a0*/  LOP3.LUT R67, R67, 0xfbffffff, RZ, 0xc0, !PT ;  /* 0xfbffffff43437812 */ /* 0x000fe400078ec0ff */
[----:B------:R-:W-:Y:S02]  /*25b0*/  @P2 IADD3.X R11, R6, R11, RZ, P0, !PT ;  /* 0x0000000b060b2210 */ /* 0x000fe400007fe4ff */
[----:B------:R-:W-:-:S04]  /*25c0*/  @P3 LOP3.LUT R67, R67, 0x4000000, RZ, 0xfc, !PT ;  /* 0x0400000043433812 */ /* 0x000fc800078efcff */
[C---:B------:R-:W-:Y:S02]  /*25d0*/  LOP3.LUT P3, RZ, R67.reuse, 0x8000, RZ, 0xc0, !PT ;  /* 0x0000800043ff7812 */ /* 0x040fe4000786c0ff */
[----:B------:R-:W-:Y:S02]  /*25e0*/  LOP3.LUT R67, R67, 0xf7ffffff, RZ, 0xc0, !PT ;  /* 0xf7ffffff43437812 */ /* 0x000fe400078ec0ff */
[----:B-1----:R-:W-:-:S04]  /*25f0*/  @P2 IADD3 R8, P0, R0, R8, RZ ;  /* 0x0000000800082210 */ /* 0x002fc80007f1e0ff */
[----:B------:R-:W-:Y:S02]  /*2600*/  @P2 IADD3.X R9, R6, R9, RZ, P0, !PT ;  /* 0x0000000906092210 */ /* 0x000fe400007fe4ff */
[----:B------:R-:W0:Y:S01]  /*2610*/  @P1 LDC.64 R6, c[0x0][0x288] ;  /* 0x0000a200ff061b82 */ /* 0x000e220000000a00 */
[----:B------:R-:W-:-:S04]  /*2620*/  @P2 LOP3.LUT R67, R67, 0x8000000, RZ, 0xfc, !PT ;  /* 0x0800000043432812 */ /* 0x000fc800078efcff */
[----:B------:R-:W-:-:S13]  /*2630*/  LOP3.LUT P2, RZ, R67, 0x100000, RZ, 0xc0, !PT ;  /* 0x0010000043ff7812 */ /* 0x000fda000784c0ff */
[----:B------:R1:W2:Y:S04]  /*2640*/  @P2 LDG.E R78, desc[UR12][R72.64] ;  /* 0x0000000c484e2981 */ /* 0x0002a8000c1e1900 */
[----:B------:R3:W5:Y:S01]  /*2650*/  @P2 LDG.E R77, desc[UR12][R88.64] ;  /* 0x0000000c584d2981 */ /* 0x000762000c1e1900 */
[----:B0-----:R-:W-:Y:S01]  /*2660*/  @P1 IMAD R0, R125, R6, RZ ;  /* 0x000000067d001224 */ /* 0x001fe200078e02ff */
[----:B-1----:R-:W-:Y:S02]  /*2670*/  @P1 MOV R72, R40 ;  /* 0x0000002800481202 */ /* 0x002fe40000000f00 */
[----:B------:R-:W-:Y:S01]  /*2680*/  @P1 MOV R73, R31 ;  /* 0x0000001f00491202 */ /* 0x000fe20000000f00 */
[C---:B------:R-:W-:Y:S02]  /*2690*/  @P1 IMAD R0, R124.reuse, R7, R0 ;  /* 0x000000077c001224 */ /* 0x040fe400078e0200 */
[----:B------:R-:W-:-:S03]  /*26a0*/  @P1 IMAD.WIDE.U32 R6, R124, R6, R72 ;  /* 0x000000067c061225 */ /* 0x000fc600078e0048 */
[----:B------:R-:W0:Y:S02]  /*26b0*/  @P1 LDC.64 R72, c[0x0][0x230] ;  /* 0x00008c00ff481b82 */ /* 0x000e240000000a00 */
[----:B------:R-:W-:Y:S02]  /*26c0*/  @P1 IADD3 R0, R7, R0, RZ ;  /* 0x0000000007001210 */ /* 0x000fe40007ffe0ff */
[C---:B------:R-:W-:Y:S02]  /*26d0*/  @P1 SHF.L.U32 R66, R6.reuse, 0x1, RZ ;  /* 0x0000000106421819 */ /* 0x040fe400000006ff */
[----:B------:R-:W-:Y:S02]  /*26e0*/  @P1 SHF.L.U64.HI R0, R6, 0x1, R0 ;  /* 0x0000000106001819 */ /* 0x000fe40000010200 */
[----:B------:R-:W1:Y:S01]  /*26f0*/  @P1 LDC.64 R6, c[0x0][0x228] ;  /* 0x00008a00ff061b82 */ /* 0x000e620000000a00 */
[----:B---3--:R-:W-:-:S06]  /*2700*/  CS2R R88, SRZ ;  /* 0x0000000000587805 */ /* 0x008fcc000001ff00 */
[----:B------:R3:W5:Y:S01]  /*2710*/  @P3 LDG.E R88, desc[UR12][R4.64] ;  /* 0x0000000c04583981 */ /* 0x000762000c1e1900 */
[----:B0-----:R-:W-:Y:S01]  /*2720*/  @P1 IADD3 R72, P0, R66, R72, RZ ;  /* 0x0000004842481210 */ /* 0x001fe20007f1e0ff */
[----:B---3--:R-:W0:Y:S03]  /*2730*/  @P4 LDC.64 R4, c[0x0][0x288] ;  /* 0x0000a200ff044b82 */ /* 0x008e260000000a00 */
[----:B------:R-:W-:Y:S02]  /*2740*/  @P1 IADD3.X R73, R0, R73, RZ, P0, !PT ;  /* 0x0000004900491210 */ /* 0x000fe400007fe4ff */
[----:B-1----:R-:W-:Y:S01]  /*2750*/  @P1 IADD3 R6, P0, R66, R6, RZ ;  /* 0x0000000642061210 */ /* 0x002fe20007f1e0ff */
[----:B------:R-:W-:-:S03]  /*2760*/  HFMA2.MMA R66, -RZ, RZ, 0, 0 ;  /* 0x00000000ff427435 */ /* 0x000fc600000001ff */
[----:B------:R-:W-:-:S07]  /*2770*/  @P1 IADD3.X R7, R0, R7, RZ, P0, !PT ;  /* 0x0000000700071210 */ /* 0x000fce00007fe4ff */
[----:B------:R1:W5:Y:S02]  /*2780*/  @P3 LDG.E R66, desc[UR12][R64.64] ;  /* 0x0000000c40423981 */ /* 0x000364000c1e1900 */
[----:B-1----:R-:W-:Y:S02]  /*2790*/  IADD3 R64, R68, 0xa8, RZ ;  /* 0x000000a844407810 */ /* 0x002fe40007ffe0ff */
[----:B------:R-:W-:Y:S02]  /*27a0*/  MOV R65, RZ ;  /* 0x000000ff00417202 */ /* 0x000fe40000000f00 */
[----:B------:R-:W-:-:S04]  /*27b0*/  SHF.R.S32.HI R0, RZ, 0x1f, R64 ;  /* 0x0000001fff007819 */ /* 0x000fc80000011440 */
[----:B------:R1:W5:Y:S01]  /*27c0*/  @P5 LDG.E R65, desc[UR12][R58.64] ;  /* 0x0000000c3a415981 */ /* 0x000362000c1e1900 */
[----:B0-----:R-:W-:-:S04]  /*27d0*/  @P4 IMAD R0, R0, R4, RZ ;  /* 0x0000000400004224 */ /* 0x001fc800078e02ff */
[----:B------:R-:W-:Y:S01]  /*27e0*/  @P4 IMAD R0, R64, R5, R0 ;  /* 0x0000000540004224 */ /* 0x000fe200078e0200 */
[----:B-1----:R-:W-:Y:S02]  /*27f0*/  @P4 MOV R58, R40 ;  /* 0x00000028003a4202 */ /* 0x002fe40000000f00 */
[----:B------:R-:W-:-:S03]  /*2800*/  @P4 MOV R59, R31 ;  /* 0x0000001f003b4202 */ /* 0x000fc60000000f00 */
[----:B------:R-:W-:-:S03]  /*2810*/  @P4 IMAD.WIDE.U32 R4, R64, R4, R58 ;  /* 0x0000000440044225 */ /* 0x000fc600078e003a */
[----:B------:R-:W0:Y:S02]  /*2820*/  @P4 LDC.64 R58, c[0x0][0x230] ;  /* 0x00008c00ff3a4b82 */ /* 0x000e240000000a00 */
[----:B------:R-:W-:Y:S02]  /*2830*/  @P4 IADD3 R0, R5, R0, RZ ;  /* 0x0000000005004210 */ /* 0x000fe40007ffe0ff */
[C---:B------:R-:W-:Y:S02]  /*2840*/  @P4 SHF.L.U32 R64, R4.reuse, 0x1, RZ ;  /* 0x0000000104404819 */ /* 0x040fe400000006ff */
[----:B------:R-:W-:Y:S02]  /*2850*/  @P4 SHF.L.U64.HI R0, R4, 0x1, R0 ;  /* 0x0000000104004819 */ /* 0x000fe40000010200 */
[----:B------:R-:W-:Y:S01]  /*2860*/  LOP3.LUT R67, R67, 0xdfffffff, RZ, 0xc0, !PT ;  /* 0xdfffffff43437812 */ /* 0x000fe200078ec0ff */
[----:B------:R-:W1:Y:S03]  /*2870*/  @P4 LDC.64 R4, c[0x0][0x228] ;  /* 0x00008a00ff044b82 */ /* 0x000e660000000a00 */
[----:B------:R-:W-:-:S04]  /*2880*/  @P1 LOP3.LUT R67, R67, 0x20000000, RZ, 0xfc, !PT ;  /* 0x2000000043431812 */ /* 0x000fc800078efcff */
[----:B------:R-:W-:Y:S02]  /*2890*/  LOP3.LUT P1, RZ, R67, 0x40000, RZ, 0xc0, !PT ;  /* 0x0004000043ff7812 */ /* 0x000fe4000782c0ff */
[----:B------:R-:W-:Y:S02]  /*28a0*/  CS2R R94, SRZ ;  /* 0x00000000005e7805 */ /* 0x000fe4000001ff00 */
[----:B0-----:R-:W-:-:S04]  /*28b0*/  @P4 IADD3 R58, P0, R64, R58, RZ ;  /* 0x0000003a403a4210 */ /* 0x001fc80007f1e0ff */
[----:B------:R0:W5:Y:S01]  /*28c0*/  @P6 LDG.E R94, desc[UR12][R2.64] ;  /* 0x0000000c025e6981 */ /* 0x000162000c1e1900 */
[----:B------:R-:W-:-:S04]  /*28d0*/  @P4 IADD3.X R59, R0, R59, RZ, P0, !PT ;  /* 0x0000003b003b4210 */ /* 0x000fc800007fe4ff */
[----:B0-----:R-:W0:Y:S01]  /*28e0*/  @P1 LDC.64 R2, c[0x0][0x288] ;  /* 0x0000a200ff021b82 */ /* 0x001e220000000a00 */
[----:B-1----:R-:W-:Y:S01]  /*28f0*/  @P4 IADD3 R4, P0, R64, R4, RZ ;  /* 0x0000000440044210 */ /* 0x002fe20007f1e0ff */
[----:B------:R-:W-:Y:S01]  /*2900*/  HFMA2.MMA R64, -RZ, RZ, 0, 0 ;  /* 0x00000000ff407435 */ /* 0x000fe200000001ff */
[----:B------:R-:W-:Y:S02]  /*2910*/  LOP3.LUT P3, RZ, R67, 0x1000, RZ, 0xc0, !PT ;  /* 0x0000100043ff7812 */ /* 0x000fe4000786c0ff */
        /* <DEDUP_REMOVED lines=15> */
[----:B------:R-:W1:Y:S01]  /*2a10*/  @P1 LDC.64 R2, c[0x0][0x228] ;  /* 0x00008a00ff021b82 */ /* 0x000e620000000a00 */
[C---:B------:R-:W-:Y:S02]  /*2a20*/  LOP3.LUT P4, RZ, R67.reuse, 0x800, RZ, 0xc0, !PT ;  /* 0x0000080043ff7812 */ /* 0x040fe4000788c0ff */
[----:B------:R-:W-:-:S11]  /*2a30*/  LOP3.LUT P6, RZ, R67, 0x20000, RZ, 0xc0, !PT ;  /* 0x0002000043ff7812 */ /* 0x000fd600078cc0ff */
[----:B------:R3:W5:Y:S01]  /*2a40*/  @P4 LDG.E R98, desc[UR12][R34.64] ;  /* 0x0000000c22624981 */ /* 0x000762000c1e1900 */
[----:B0-----:R-:W-:-:S04]  /*2a50*/  @P1 IADD3 R44, P0, R62, R44, RZ ;  /* 0x0000002c3e2c1210 */ /* 0x001fc80007f1e0ff */
[----:B------:R-:W-:Y:S01]  /*2a60*/  @P1 IADD3.X R45, R0, R45, RZ, P0, !PT ;  /* 0x0000002d002d1210 */ /* 0x000fe200007fe4ff */
[----:B---3--:R-:W0:Y:S01]  /*2a70*/  @P6 LDC.64 R34, c[0x0][0x288] ;  /* 0x0000a200ff226b82 */ /* 0x008e220000000a00 */
[----:B-1----:R-:W-:Y:S01]  /*2a80*/  @P1 IADD3 R2, P0, R62, R2, RZ ;  /* 0x000000023e021210 */ /* 0x002fe20007f1e0ff */
[----:B------:R-:W-:Y:S01]  /*2a90*/  HFMA2.MMA R62, -RZ, RZ, 0, 0 ;  /* 0x00000000ff3e7435 */ /* 0x000fe200000001ff */
[----:B------:R-:W-:Y:S02]  /*2aa0*/  LOP3.LUT P2, RZ, R67, 0x400, RZ, 0xc0, !PT ;  /* 0x0000040043ff7812 */ /* 0x000fe4000784c0ff */
[----:B------:R-:W-:-:S07]  /*2ab0*/  @P1 IADD3.X R3, R0, R3, RZ, P0, !PT ;  /* 0x0000000300031210 */ /* 0x000fce00007fe4ff */
[----:B------:R1:W5:Y:S02]  /*2ac0*/  @P4 LDG.E R62, desc[UR12][R60.64] ;  /* 0x0000000c3c3e4981 */ /* 0x000364000c1e1900 */
[----:B-1----:R-:W-:Y:S01]  /*2ad0*/  HFMA2.MMA R61, -RZ, RZ, 0, 0 ;  /* 0x00000000ff3d7435 */ /* 0x002fe200000001ff */
[----:B------:R-:W-:-:S04]  /*2ae0*/  IADD3 R60, R68, 0xb8, RZ ;  /* 0x000000b8443c7810 */ /* 0x000fc80007ffe0ff */
[----:B------:R-:W-:-:S05]  /*2af0*/  SHF.R.S32.HI R0, RZ, 0x1f, R60 ;  /* 0x0000001fff007819 */ /* 0x000fca000001143c */
        /* <DEDUP_REMOVED lines=18> */
[----:B------:R-:W-:-:S03]  /*2c20*/  HFMA2.MMA R60, -RZ, RZ, 0, 0 ;  /* 0x00000000ff3c7435 */ /* 0x000fc600000001ff */
[----:B------:R-:W-:Y:S02]  /*2c30*/  @P6 IADD3.X R35, R0, R35, RZ, P0, !PT ;  /* 0x0000002300236210 */ /* 0x000fe400007fe4ff */
[----:B------:R-:W-:-:S05]  /*2c40*/  LOP3.LUT P6, RZ, R67, 0x10000000, RZ, 0xc0, !PT ;  /* 0x1000000043ff7812 */ /* 0x000fca00078cc0ff */
[----:B------:R1:W5:Y:S01]  /*2c50*/  @P5 LDG.E R60, desc[UR12][R56.64] ;  /* 0x0000000c383c5981 */ /* 0x000362000c1e1900 */
[----:B------:R-:W-:-:S06]  /*2c60*/  CS2R R96, SRZ ;  /* 0x0000000000607805 */ /* 0x000fcc000001ff00 */
[----:B------:R-:W5:Y:S01]  /*2c70*/  @P3 LDG.E R97, desc[UR12][R112.64] ;  /* 0x0000000c70613981 */ /* 0x000f62000c1e1900 */
[----:B-1----:R-:W-:-:S03]  /*2c80*/  IADD3 R56, R68, 0xc0, RZ ;  /* 0x000000c044387810 */ /* 0x002fc60007ffe0ff */
[----:B------:R-:W5:Y:S01]  /*2c90*/  @P6 LDG.E R93, desc[UR12][R100.64] ;  /* 0x0000000c645d6981 */ /* 0x000f62000c1e1900 */
[----:B------:R-:W-:Y:S02]  /*2ca0*/  MOV R57, RZ ;  /* 0x000000ff00397202 */ /* 0x000fe40000000f00 */
[----:B------:R-:W-:Y:S01]  /*2cb0*/  SHF.R.S32.HI R0, RZ, 0x1f, R56 ;  /* 0x0000001fff007819 */ /* 0x000fe20000011438 */
[----:B------:R-:W-:Y:S01]  /*2cc0*/  UMOV UR20, 0x3f800000 ;  /* 0x3f80000000147882 */ /* 0x000fe20000000000 */
[C---:B------:R-:W-:Y:S01]  /*2cd0*/  LOP3.LUT P5, RZ, R67.reuse, 0x20, RZ, 0xc0, !PT ;  /* 0x0000002043ff7812 */ /* 0x040fe200078ac0ff */
[----:B------:R-:W5:Y:S02]  /*2ce0*/  @P2 LDG.E R96, desc[UR12][R108.64] ;  /* 0x0000000c6c602981 */ /* 0x000f64000c1e1900 */
[----:B0-----:R-:W-:Y:S02]  /*2cf0*/  @P4 IMAD R0, R0, R36, RZ ;  /* 0x0000002400004224 */ /* 0x001fe400078e02ff */
[----:B------:R0:W5:Y:S02]  /*2d00*/  @P6 LDG.E R57, desc[UR12][R38.64] ;  /* 0x0000000c26396981 */ /* 0x000164000c1e1900 */
[----:B------:R-:W-:Y:S01]  /*2d10*/  @P4 IMAD R0, R56, R37, R0 ;  /* 0x0000002538004224 */ /* 0x000fe200078e0200 */
[----:B------:R-:W-:-:S05]  /*2d20*/  LOP3.LUT P3, RZ, R67, 0x80, RZ, 0xc0, !PT ;  /* 0x0000008043ff7812 */ /* 0x000fca000786c0ff */
[----:B------:R-:W5:Y:S01]  /*2d30*/  @P5 LDG.E R76, desc[UR12][R46.64] ;  /* 0x0000000c2e4c5981 */ /* 0x000f62000c1e1900 */
[----:B0-----:R-:W-:Y:S02]  /*2d40*/  @P4 MOV R38, R40 ;  /* 0x0000002800264202 */ /* 0x001fe40000000f00 */
[----:B------:R-:W-:-:S05]  /*2d50*/  @P4 MOV R39, R31 ;  /* 0x0000001f00274202 */ /* 0x000fca0000000f00 */
[----:B------:R-:W5:Y:S01]  /*2d60*/  @P3 LDG.E R89, desc[UR12][R52.64] ;  /* 0x0000000c34593981 */ /* 0x000f62000c1e1900 */
[----:B------:R-:W-:Y:S02]  /*2d70*/  @P4 IMAD.WIDE.U32 R38, R56, R36, R38 ;  /* 0x0000002438264225 */ /* 0x000fe400078e0026 */
[----:B------:R-:W0:Y:S03]  /*2d80*/  @P4 LDC.64 R36, c[0x0][0x230] ;  /* 0x00008c00ff244b82 */ /* 0x000e260000000a00 */
[----:B------:R-:W-:Y:S02]  /*2d90*/  @P4 IADD3 R0, R39, R0, RZ ;  /* 0x0000000027004210 */ /* 0x000fe40007ffe0ff */
[C---:B------:R-:W-:Y:S02]  /*2da0*/  @P4 SHF.L.U32 R56, R38.reuse, 0x1, RZ ;  /* 0x0000000126384819 */ /* 0x040fe400000006ff */
[----:B------:R-:W-:-:S02]  /*2db0*/  @P4 SHF.L.U64.HI R0, R38, 0x1, R0 ;  /* 0x0000000126004819 */ /* 0x000fc40000010200 */
[----:B------:R-:W1:Y:S01]  /*2dc0*/  @P4 LDC.64 R38, c[0x0][0x228] ;  /* 0x00008a00ff264b82 */ /* 0x000e620000000a00 */
[----:B0-----:R-:W-:-:S04]  /*2dd0*/  @P4 IADD3 R36, P0, R56, R36, RZ ;  /* 0x0000002438244210 */ /* 0x001fc80007f1e0ff */
[----:B------:R-:W-:Y:S02]  /*2de0*/  @P4 IADD3.X R37, R0, R37, RZ, P0, !PT ;  /* 0x0000002500254210 */ /* 0x000fe400007fe4ff */
[----:B-1----:R-:W-:-:S04]  /*2df0*/  @P4 IADD3 R38, P0, R56, R38, RZ ;  /* 0x0000002638264210 */ /* 0x002fc80007f1e0ff */
[----:B------:R-:W-:Y:S02]  /*2e00*/  @P4 IADD3.X R39, R0, R39, RZ, P0, !PT ;  /* 0x0000002700274210 */ /* 0x000fe400007fe4ff */
[----:B------:R-:W-:-:S04]  /*2e10*/  IADD3 R0, R68, 0xd0, RZ ;  /* 0x000000d044007810 */ /* 0x000fc80007ffe0ff */
[----:B------:R-:W-:Y:S02]  /*2e20*/  SHF.R.S32.HI R71, RZ, 0x1f, R0 ;  /* 0x0000001fff477819 */ /* 0x000fe40000011400 */
[----:B------:R-:W-:-:S04]  /*2e30*/  ISETP.GE.U32.AND P0, PT, R0, UR6, PT ;  /* 0x0000000600007c0c */ /* 0x000fc8000bf06070 */
[----:B------:R-:W-:Y:S01]  /*2e40*/  ISETP.GE.AND.EX P0, PT, R71, UR7, PT, P0 ;  /* 0x0000000747007c0c */ /* 0x000fe2000bf06300 */
[----:B------:R-:W-:-:S03]  /*2e50*/  HFMA2.MMA R56, -RZ, RZ, 0, 0 ;  /* 0x00000000ff387435 */ /* 0x000fc600000001ff */
[----:B------:R-:W-:-:S07]  /*2e60*/  ISETP.LT.U32.AND P0, PT, R70, 0x200, !P0 ;  /* 0x000002004600780c */ /* 0x000fce0004701070 */
[----:B------:R0:W5:Y:S06]  /*2e70*/  @P3 LDG.E R56, desc[UR12][R54.64] ;  /* 0x0000000c36383981 */ /* 0x00016c000c1e1900 */
[----:B0-----:R-:W0:Y:S01]  /*2e80*/  @P0 LDC.64 R54, c[0x0][0x288] ;  /* 0x0000a200ff360b82 */ /* 0x001e220000000a00 */
[----:B------:R-:W-:Y:S02]  /*2e90*/  @P0 MOV R100, R40 ;  /* 0x0000002800640202 */ /* 0x000fe40000000f00 */
[----:B------:R-:W-:Y:S01]  /*2ea0*/  @P0 MOV R101, R31 ;  /* 0x0000001f00650202 */ /* 0x000fe20000000f00 */
[----:B0-----:R-:W-:-:S02]  /*2eb0*/  @P0 IMAD R71, R71, R54, RZ ;  /* 0x0000003647470224 */ /* 0x001fc400078e02ff */
[----:B------:R-:W-:-:S04]  /*2ec0*/  @P0 IMAD.WIDE.U32 R100, R0, R54, R100 ;  /* 0x0000003600640225 */ /* 0x000fc800078e0064 */
[----:B------:R-:W-:Y:S01]  /*2ed0*/  @P0 IMAD R55, R0, R55, R71 ;  /* 0x0000003700370224 */ /* 0x000fe200078e0247 */
[----:B------:R-:W-:-:S04]  /*2ee0*/  @P0 SHF.L.U32 R54, R100, 0x1, RZ ;  /* 0x0000000164360819 */ /* 0x000fc800000006ff */
[----:B------:R-:W-:-:S04]  /*2ef0*/  @P0 IADD3 R0, R101, R55, RZ ;  /* 0x0000003765000210 */ /* 0x000fc80007ffe0ff */
[----:B------:R-:W-:Y:S02]  /*2f00*/  @P0 SHF.L.U64.HI R0, R100, 0x1, R0 ;  /* 0x0000000164000819 */ /* 0x000fe40000010200 */
[----:B------:R-:W0:Y:S01]  /*2f10*/  @P0 LDC.64 R100, c[0x0][0x230] ;  /* 0x00008c00ff640b82 */ /* 0x000e220000000a00 */
[----:B------:R-:W-:Y:S01]  /*2f20*/  HFMA2.MMA R55, -RZ, RZ, 0, 0 ;  /* 0x00000000ff377435 */ /* 0x000fe200000001ff */
[----:B0-----:R-:W-:-:S04]  /*2f30*/  @P0 IADD3 R100, P6, R54, R100, RZ ;  /* 0x0000006436640210 */ /* 0x001fc80007fde0ff */
[----:B------:R-:W-:-:S05]  /*2f40*/  @P0 IADD3.X R101, R0, R101, RZ, P6, !PT ;  /* 0x0000006500650210 */ /* 0x000fca00037fe4ff */
[----:B------:R0:W5:Y:S02]  /*2f50*/  @P0 LDG.E R55, desc[UR12][R100.64] ;  /* 0x0000000c64370981 */ /* 0x000164000c1e1900 */
[----:B0-----:R-:W0:Y:S01]  /*2f60*/  @P0 LDC.64 R100, c[0x0][0x228] ;  /* 0x00008a00ff640b82 */ /* 0x001e220000000a00 */
[----:B------:R-:W-:Y:S01]  /*2f70*/  LOP3.LUT P4, RZ, R67, 0x40, RZ, 0xc0, !PT ;  /* 0x0000004043ff7812 */ /* 0x000fe2000788c0ff */
[----:B------:R-:W-:-:S12]  /*2f80*/  HFMA2.MMA R53, -RZ, RZ, 0, 0 ;  /* 0x00000000ff357435 */ /* 0x000fd800000001ff */
[----:B------:R1:W5:Y:S04]  /*2f90*/  @P4 LDG.E R53, desc[UR12][R50.64] ;  /* 0x0000000c32354981 */ /* 0x000368000c1e1900 */
[----:B------:R-:W5:Y:S01]  /*2fa0*/  @P4 LDG.E R79, desc[UR12][R74.64] ;  /* 0x0000000c4a4f4981 */ /* 0x000f62000c1e1900 */
[----:B0-----:R-:W-:Y:S02]  /*2fb0*/  @P0 IADD3 R100, P6, R54, R100, RZ ;  /* 0x0000006436640210 */ /* 0x001fe40007fde0ff */
[----:B------:R-:W-:Y:S02]  /*2fc0*/  MOV R54, RZ ;  /* 0x000000ff00367202 */ /* 0x000fe40000000f00 */
[----:B------:R-:W-:Y:S02]  /*2fd0*/  @P0 IADD3.X R101, R0, R101, RZ, P6, !PT ;  /* 0x0000006500650210 */ /* 0x000fe400037fe4ff */
[----:B------:R-:W-:-:S03]  /*2fe0*/  IADD3 R0, R68, 0xc8, RZ ;  /* 0x000000c844007810 */ /* 0x000fc60007ffe0ff */
[----:B------:R0:W5:Y:S01]  /*2ff0*/  @P0 LDG.E R54, desc[UR12][R100.64] ;  /* 0x0000000c64360981 */ /* 0x000162000c1e1900 */
[----:B------:R-:W-:Y:S02]  /*3000*/  SHF.R.S32.HI R52, RZ, 0x1f, R0 ;  /* 0x0000001fff347819 */ /* 0x000fe40000011400 */
[----:B------:R-:W-:-:S04]  /*3010*/  ISETP.GE.U32.AND P0, PT, R0, UR6, PT ;  /* 0x0000000600007c0c */ /* 0x000fc8000bf06070 */
[----:B------:R-:W-:-:S04]  /*3020*/  ISETP.GE.AND.EX P0, PT, R52, UR7, PT, P0 ;  /* 0x0000000734007c0c */ /* 0x000fc8000bf06300 */
[----:B------:R-:W-:-:S13]  /*3030*/  ISETP.LT.U32.AND P0, PT, R70, 0x200, !P0 ;  /* 0x000002004600780c */ /* 0x000fda0004701070 */
[----:B-1----:R-:W1:Y:S01]  /*3040*/  @P0 LDC.64 R50, c[0x0][0x288] ;  /* 0x0000a200ff320b82 */ /* 0x002e620000000a00 */
[----:B0-----:R-:W-:Y:S02]  /*3050*/  @P0 MOV R100, R40 ;  /* 0x0000002800640202 */ /* 0x001fe40000000f00 */
[----:B------:R-:W-:Y:S01]  /*3060*/  @P0 MOV R101, R31 ;  /* 0x0000001f00650202 */ /* 0x000fe20000000f00 */
[-C--:B-1----:R-:W-:Y:S02]  /*3070*/  @P0 IMAD R52, R52, R50.reuse, RZ ;  /* 0x0000003234340224 */ /* 0x082fe400078e02ff */
[----:B------:R-:W-:-:S04]  /*3080*/  @P0 IMAD.WIDE.U32 R100, R0, R50, R100 ;  /* 0x0000003200640225 */ /* 0x000fc800078e0064 */
[----:B------:R-:W-:-:S05]  /*3090*/  @P0 IMAD R51, R0, R51, R52 ;  /* 0x0000003300330224 */ /* 0x000fca00078e0234 */
[----:B------:R-:W-:Y:S02]  /*30a0*/  @P0 IADD3 R0, R101, R51, RZ ;  /* 0x0000003365000210 */ /* 0x000fe40007ffe0ff */
[----:B------:R-:W0:Y:S01]  /*30b0*/  @P0 LDC.64 R50, c[0x0][0x230] ;  /* 0x00008c00ff320b82 */ /* 0x000e220000000a00 */
[C---:B------:R-:W-:Y:S02]  /*30c0*/  @P0 SHF.L.U32 R71, R100.reuse, 0x1, RZ ;  /* 0x0000000164470819 */ /* 0x040fe400000006ff */
[----:B------:R-:W-:-:S05]  /*30d0*/  @P0 SHF.L.U64.HI R0, R100, 0x1, R0 ;  /* 0x0000000164000819 */ /* 0x000fca0000010200 */
[----:B------:R-:W1:Y:S01]  /*30e0*/  @P0 LDC.64 R100, c[0x0][0x228] ;  /* 0x00008a00ff640b82 */ /* 0x000e620000000a00 */
[----:B------:R-:W-:Y:S01]  /*30f0*/  HFMA2.MMA R52, -RZ, RZ, 0, 0 ;  /* 0x00000000ff347435 */ /* 0x000fe200000001ff */
[----:B0-----:R-:W-:-:S04]  /*3100*/  @P0 IADD3 R50, P6, R71, R50, RZ ;  /* 0x0000003247320210 */ /* 0x001fc80007fde0ff */
[----:B------:R-:W-:Y:S02]  /*3110*/  @P0 IADD3.X R51, R0, R51, RZ, P6, !PT ;  /* 0x0000003300330210 */ /* 0x000fe400037fe4ff */
[----:B-1----:R-:W-:-:S03]  /*3120*/  @P0 IADD3 R100, P6, R71, R100, RZ ;  /* 0x0000006447640210 */ /* 0x002fc60007fde0ff */
[----:B------:R0:W5:Y:S01]  /*3130*/  @P0 LDG.E R52, desc[UR12][R50.64] ;  /* 0x0000000c32340981 */ /* 0x000162000c1e1900 */
[----:B------:R-:W-:Y:S02]  /*3140*/  @P0 IADD3.X R101, R0, R101, RZ, P6, !PT ;  /* 0x0000006500650210 */ /* 0x000fe400037fe4ff */
[----:B------:R-:W-:Y:S02]  /*3150*/  IADD3 R0, R68, 0xd8, RZ ;  /* 0x000000d844007810 */ /* 0x000fe40007ffe0ff */
[----:B0-----:R-:W-:Y:S02]  /*3160*/  CS2R R50, SRZ ;  /* 0x0000000000327805 */ /* 0x001fe4000001ff00 */
[----:B------:R-:W-:-:S04]  /*3170*/  SHF.R.S32.HI R71, RZ, 0x1f, R0 ;  /* 0x0000001fff477819 */ /* 0x000fc80000011400 */
[----:B------:R-:W5:Y:S01]  /*3180*/  @P0 LDG.E R51, desc[UR12][R100.64] ;  /* 0x0000000c64330981 */ /* 0x000f62000c1e1900 */
[----:B------:R-:W-:-:S03]  /*3190*/  ISETP.GE.U32.AND P0, PT, R0, UR6, PT ;  /* 0x0000000600007c0c */ /* 0x000fc6000bf06070 */
[----:B------:R0:W5:Y:S01]  /*31a0*/  @P5 LDG.E R50, desc[UR12][R48.64] ;  /* 0x0000000c30325981 */ /* 0x000162000c1e1900 */
[----:B------:R-:W-:-:S04]  /*31b0*/  ISETP.GE.AND.EX P0, PT, R71, UR7, PT, P0 ;  /* 0x0000000747007c0c */ /* 0x000fc8000bf06300 */
[----:B------:R-:W-:-:S13]  /*31c0*/  ISETP.LT.U32.AND P0, PT, R70, 0x200, !P0 ;  /* 0x000002004600780c */ /* 0x000fda0004701070 */
[----:B0-----:R-:W0:Y:S01]  /*31d0*/  @P0 LDC.64 R48, c[0x0][0x288] ;  /* 0x0000a200ff300b82 */ /* 0x001e220000000a00 */
[----:B------:R-:W-:Y:S02]  /*31e0*/  @P0 MOV R74, R40 ;  /* 0x00000028004a0202 */ /* 0x000fe40000000f00 */
[----:B------:R-:W-:Y:S01]  /*31f0*/  @P0 MOV R75, R31 ;  /* 0x0000001f004b0202 */ /* 0x000fe20000000f00 */
[-C--:B0-----:R-:W-:Y:S02]  /*3200*/  @P0 IMAD R71, R71, R48.reuse, RZ ;  /* 0x0000003047470224 */ /* 0x081fe400078e02ff */
        /* <DEDUP_REMOVED lines=13> */
[----:B------:R1:W5:Y:S01]  /*32e0*/  @P4 LDG.E R47, desc[UR12][R28.64] ;  /* 0x0000000c1c2f4981 */ /* 0x000362000c1e1900 */
        /* <DEDUP_REMOVED lines=30> */
[----:B------:R-:W-:-:S04]  /*34d0*/  ISETP.GE.U32.AND P0, PT, R0, UR6, PT ;  /* 0x0000000600007c0c */ /* 0x000fc8000bf06070 */
[----:B------:R-:W-:Y:S02]  /*34e0*/  ISETP.GE.AND.EX P0, PT, R71, UR7, PT, P0 ;  /* 0x0000000747007c0c */ /* 0x000fe4000bf06300 */
[----:B------:R-:W-:Y:S02]  /*34f0*/  LOP3.LUT P3, RZ, R67, 0x8, RZ, 0xc0, !PT ;  /* 0x0000000843ff7812 */ /* 0x000fe4000786c0ff */
[----:B------:R-:W-:-:S11]  /*3500*/  ISETP.LT.U32.AND P0, PT, R70, 0x200, !P0 ;  /* 0x000002004600780c */ /* 0x000fd60004701070 */
[----:B------:R0:W5:Y:S02]  /*3510*/  @P3 LDG.E R28, desc[UR12][R26.64] ;  /* 0x0000000c1a1c3981 */ /* 0x000164000c1e1900 */
[----:B0-----:R-:W0:Y:S01]  /*3520*/  @P0 LDC.64 R26, c[0x0][0x288] ;  /* 0x0000a200ff1a0b82 */ /* 0x001e220000000a00 */
[----:B------:R-:W-:-:S06]  /*3530*/  CS2R R74, SRZ ;  /* 0x00000000004a7805 */ /* 0x000fcc000001ff00 */
[----:B------:R1:W5:Y:S04]  /*3540*/  @P4 LDG.E R75, desc[UR12][R90.64] ;  /* 0x0000000c5a4b4981 */ /* 0x000368000c1e1900 */
[----:B------:R-:W5:Y:S01]  /*3550*/  @P3 LDG.E R74, desc[UR12][R24.64] ;  /* 0x0000000c184a3981 */ /* 0x000f62000c1e1900 */
[----:B-1----:R-:W-:Y:S02]  /*3560*/  @P0 MOV R90, R40 ;  /* 0x00000028005a0202 */ /* 0x002fe40000000f00 */
        /* <DEDUP_REMOVED lines=33> */
[C---:B------:R-:W-:Y:S01]  /*3780*/  @P0 SHF.L.U32 R71, R90.reuse, 0x1, RZ ;  /* 0x000000015a470819 */ /* 0x040fe200000006ff */
[----:B------:R-:W-:Y:S01]  /*3790*/  HFMA2.MMA R24, -RZ, RZ, 0, 0 ;  /* 0x00000000ff187435 */ /* 0x000fe200000001ff */
[----:B------:R-:W-:Y:S02]  /*37a0*/  @P0 SHF.L.U64.HI R0, R90, 0x1, R0 ;  /* 0x000000015a000819 */ /* 0x000fe40000010200 */
[----:B------:R-:W-:-:S03]  /*37b0*/  LOP3.LUT P4, RZ, R67, 0x2, RZ, 0xc0, !PT ;  /* 0x0000000243ff7812 */ /* 0x000fc6000788c0ff */
[----:B------:R-:W1:Y:S01]  /*37c0*/  @P0 LDC.64 R90, c[0x0][0x228] ;  /* 0x00008a00ff5a0b82 */ /* 0x000e620000000a00 */
[----:B0-----:R-:W-:-:S04]  /*37d0*/  @P0 IADD3 R22, P6, R71, R22, RZ ;  /* 0x0000001647160210 */ /* 0x001fc80007fde0ff */
[----:B------:R-:W-:-:S05]  /*37e0*/  @P0 IADD3.X R23, R0, R23, RZ, P6, !PT ;  /* 0x0000001700170210 */ /* 0x000fca00037fe4ff */
[----:B------:R0:W5:Y:S02]  /*37f0*/  @P0 LDG.E R24, desc[UR12][R22.64] ;  /* 0x0000000c16180981 */ /* 0x000164000c1e1900 */
[----:B0-----:R-:W-:-:S06]  /*3800*/  CS2R R22, SRZ ;  /* 0x0000000000167805 */ /* 0x001fcc000001ff00 */
[----:B------:R0:W5:Y:S02]  /*3810*/  @P4 LDG.E R22, desc[UR12][R18.64] ;  /* 0x0000000c12164981 */ /* 0x000164000c1e1900 */
[----:B0-----:R-:W0:Y:S01]  /*3820*/  LDC R18, c[0x0][0x2ac] ;  /* 0x0000ab00ff127b82 */ /* 0x001e220000000800 */
[----:B-1----:R-:W-:-:S04]  /*3830*/  @P0 IADD3 R90, P6, R71, R90, RZ ;  /* 0x0000005a475a0210 */ /* 0x002fc80007fde0ff */
[----:B------:R-:W-:Y:S02]  /*3840*/  @P0 IADD3.X R91, R0, R91, RZ, P6, !PT ;  /* 0x0000005b005b0210 */ /* 0x000fe400037fe4ff */
[----:B------:R-:W-:-:S03]  /*3850*/  SHF.R.U32.HI R0, RZ, 0x6, R70 ;  /* 0x00000006ff007819 */ /* 0x000fc60000011646 */
[----:B------:R1:W5:Y:S02]  /*3860*/  @P0 LDG.E R23, desc[UR12][R90.64] ;  /* 0x0000000c5a170981 */ /* 0x000364000c1e1900 */
[----:B0-----:R-:W-:-:S05]  /*3870*/  IMAD R0, R18, UR15, R0 ;  /* 0x0000000f12007c24 */ /* 0x001fca000f8e0200 */
[----:B------:R-:W-:-:S04]  /*3880*/  IADD3 R0, R0, 0xf8, RZ ;  /* 0x000000f800007810 */ /* 0x000fc80007ffe0ff */
[----:B------:R-:W-:Y:S02]  /*3890*/  SHF.R.S32.HI R18, RZ, 0x1f, R0 ;  /* 0x0000001fff127819 */ /* 0x000fe40000011400 */
[----:B------:R-:W-:-:S04]  /*38a0*/  ISETP.GE.U32.AND P0, PT, R0, UR6, PT ;  /* 0x0000000600007c0c */ /* 0x000fc8000bf06070 */
[----:B------:R-:W-:Y:S01]  /*38b0*/  ISETP.GE.AND.EX P0, PT, R18, UR7, PT, P0 ;  /* 0x0000000712007c0c */ /* 0x000fe2000bf06300 */
[----:B------:R-:W-:-:S03]  /*38c0*/  ULDC.64 UR6, c[0x0][0x248] ;  /* 0x0000920000067ab9 */ /* 0x000fc60000000a00 */
[----:B------:R-:W-:-:S13]  /*38d0*/  ISETP.LT.U32.AND P0, PT, R70, 0x200, !P0 ;  /* 0x000002004600780c */ /* 0x000fda0004701070 */
[----:B------:R-:W0:Y:S01]  /*38e0*/  @P0 LDC.64 R18, c[0x0][0x288] ;  /* 0x0000a200ff120b82 */ /* 0x000e220000000a00 */
[----:B------:R-:W-:Y:S02]  /*38f0*/  IADD3 R0, R68, 0xf8, RZ ;  /* 0x000000f844007810 */ /* 0x000fe40007ffe0ff */
[----:B------:R-:W-:Y:S02]  /*3900*/  MOV R71, RZ ;  /* 0x000000ff00477202 */ /* 0x000fe40000000f00 */
[----:B-1----:R-:W-:-:S04]  /*3910*/  SHF.R.S32.HI R90, RZ, 0x1f, R0 ;  /* 0x0000001fff5a7819 */ /* 0x002fc80000011400 */
[----:B------:R1:W5:Y:S02]  /*3920*/  @P5 LDG.E R71, desc[UR12][R20.64] ;  /* 0x0000000c14475981 */ /* 0x000364000c1e1900 */
[----:B-1----:R-:W-:Y:S02]  /*3930*/  @P0 MOV R20, R40 ;  /* 0x0000002800140202 */ /* 0x002fe40000000f00 */
[----:B------:R-:W-:Y:S01]  /*3940*/  @P0 MOV R21, R31 ;  /* 0x0000001f00150202 */ /* 0x000fe20000000f00 */
[-C--:B0-----:R-:W-:Y:S02]  /*3950*/  @P0 IMAD R90, R90, R18.reuse, RZ ;  /* 0x000000125a5a0224 */ /* 0x081fe400078e02ff */
[----:B------:R-:W-:-:S04]  /*3960*/  @P0 IMAD.WIDE.U32 R20, R0, R18, R20 ;  /* 0x0000001200140225 */ /* 0x000fc800078e0014 */
[----:B------:R-:W-:-:S05]  /*3970*/  @P0 IMAD R19, R0, R19, R90 ;  /* 0x0000001300130224 */ /* 0x000fca00078e025a */
[----:B------:R-:W-:Y:S02]  /*3980*/  @P0 IADD3 R0, R21, R19, RZ ;  /* 0x0000001315000210 */ /* 0x000fe40007ffe0ff */
[----:B------:R-:W0:Y:S02]  /*3990*/  @P0 LDC.64 R18, c[0x0][0x230] ;  /* 0x00008c00ff120b82 */ /* 0x000e240000000a00 */
[C---:B------:R-:W-:Y:S02]  /*39a0*/  @P0 SHF.L.U64.HI R0, R20.reuse, 0x1, R0 ;  /* 0x0000000114000819 */ /* 0x040fe40000010200 */
[----:B------:R-:W-:Y:S01]  /*39b0*/  @P0 SHF.L.U32 R20, R20, 0x1, RZ ;  /* 0x0000000114140819 */ /* 0x000fe200000006ff */
[----:B------:R-:W-:-:S03]  /*39c0*/  HFMA2.MMA R21, -RZ, RZ, 0, 0 ;  /* 0x00000000ff157435 */ /* 0x000fc600000001ff */
[----:B0-----:R-:W-:-:S04]  /*39d0*/  @P0 IADD3 R18, P6, R20, R18, RZ ;  /* 0x0000001214120210 */ /* 0x001fc80007fde0ff */
[----:B------:R-:W-:-:S05]  /*39e0*/  @P0 IADD3.X R19, R0, R19, RZ, P6, !PT ;  /* 0x0000001300130210 */ /* 0x000fca00037fe4ff */
[----:B------:R0:W5:Y:S02]  /*39f0*/  @P0 LDG.E R21, desc[UR12][R18.64] ;  /* 0x0000000c12150981 */ /* 0x000164000c1e1900 */
[----:B0-----:R-:W0:Y:S01]  /*3a00*/  @P0 LDC.64 R18, c[0x0][0x228] ;  /* 0x00008a00ff120b82 */ /* 0x001e220000000a00 */
[----:B------:R-:W-:Y:S01]  /*3a10*/  UIMAD.WIDE UR6, UR17, 0x8, UR6 ;  /* 0x00000008110678a5 */ /* 0x000fe2000f8e0206 */
[----:B0-----:R-:W-:Y:S02]  /*3a20*/  @P0 IADD3 R18, P6, R20, R18, RZ ;  /* 0x0000001214120210 */ /* 0x001fe40007fde0ff */
[----:B------:R-:W-:Y:S02]  /*3a30*/  MOV R20, RZ ;  /* 0x000000ff00147202 */ /* 0x000fe40000000f00 */
[----:B------:R-:W-:-:S05]  /*3a40*/  @P0 IADD3.X R19, R0, R19, RZ, P6, !PT ;  /* 0x0000001300130210 */ /* 0x000fca00037fe4ff */
[----:B------:R0:W5:Y:S02]  /*3a50*/  @P0 LDG.E R20, desc[UR12][R18.64] ;  /* 0x0000000c12140981 */ /* 0x000164000c1e1900 */
[----:B0-----:R-:W-:Y:S02]  /*3a60*/  MOV R18, UR6 ;  /* 0x0000000600127c02 */ /* 0x001fe40008000f00 */
[----:B------:R-:W-:-:S06]  /*3a70*/  MOV R19, UR7 ;  /* 0x0000000700137c02 */ /* 0x000fcc0008000f00 */
[----:B------:R-:W3:Y:S01]  /*3a80*/  LDG.E.64 R18, desc[UR12][R18.64] ;  /* 0x0000000c12127981 */ /* 0x000ee2000c1e1b00 */
[C---:B------:R-:W-:Y:S02]  /*3a90*/  LOP3.LUT P5, RZ, R67.reuse, 0x2000000, RZ, 0xc0, !PT ;  /* 0x0200000043ff7812 */ /* 0x040fe400078ac0ff */
[C---:B------:R-:W-:Y:S02]  /*3aa0*/  LOP3.LUT P1, RZ, R67.reuse, 0x20000000, RZ, 0xc0, !PT ;  /* 0x2000000043ff7812 */ /* 0x040fe4000782c0ff */
[C---:B------:R-:W-:Y:S02]  /*3ab0*/  LOP3.LUT P2, RZ, R67.reuse, 0x8000000, RZ, 0xc0, !PT ;  /* 0x0800000043ff7812 */ /* 0x040fe4000784c0ff */
[----:B------:R-:W-:Y:S02]  /*3ac0*/  LOP3.LUT P3, RZ, R67, 0x4000000, RZ, 0xc0, !PT ;  /* 0x0400000043ff7812 */ /* 0x000fe4000786c0ff */
[----:B---3--:R-:W-:-:S13]  /*3ad0*/  R2UR UR16, R18 ;  /* 0x00000000121072ca */ /* 0x008fda00000e0000 */
[----:B------:R-:W-:-:S05]  /*3ae0*/  MOV R0, UR16 ;  /* 0x0000001000007c02 */ /* 0x000fca0008000f00 */
[----:B------:R-:W-:-:S05]  /*3af0*/  FFMA.FTZ R0, -R0, UR16, R19 ;  /* 0x0000001000007c23 */ /* 0x000fca0008010113 */
[----:B------:R-:W-:-:S13]  /*3b00*/  FSETP.GTU.FTZ.AND P0, PT, R0, RZ, PT ;  /* 0x000000ff0000720b */ /* 0x000fda0003f1c000 */
[----:B------:R-:W-:Y:S01]  /*3b10*/  VOTEU.ANY UP0, P0 ;  /* 0x00000000003f7886 */ /* 0x000fe20000000100 */
[----:B------:R-:W-:-:S04]  /*3b20*/  PLOP3.LUT P0, PT, PT, PT, UP0, 0x80, 0x0 ;  /* 0x000000000000781c */ /* 0x000fc80003f0f008 */
[----:B------:R-:W-:-:S09]  /*3b30*/  @UP0 ULDC UR6, c[0x0][0x250] ;  /* 0x0000940000060ab9 */ /* 0x000fd20000000800 */
[----:B------:R-:W-:Y:S01]  /*3b40*/  @P0 FADD.FTZ R0, R0, UR6 ;  /* 0x0000000600000e21 */ /* 0x000fe20008010000 */
[----:B------:R-:W-:-:S13]  /*3b50*/  PLOP3.LUT P0, PT, PT, PT, UP0, 0x80, 0x0 ;  /* 0x000000000000781c */ /* 0x000fda0003f0f008 */
[----:B------:R-:W0:Y:S01]  /*3b60*/  @P0 MUFU.RSQ R0, R0 ;  /* 0x0000000000000308 */ /* 0x000e220000001400 */
[----:B------:R-:W-:Y:S02]  /*3b70*/  PLOP3.LUT P0, PT, PT, PT, UP0, 0x80, 0x0 ;  /* 0x000000000000781c */ /* 0x000fe40003f0f008 */
[----:B------:R-:W-:-:S06]  /*3b80*/  CS2R R18, SRZ ;  /* 0x0000000000127805 */ /* 0x000fcc000001ff00 */
[----:B------:R-:W5:Y:S05]  /*3b90*/  @P4 LDG.E R19, desc[UR12][R86.64] ;  /* 0x0000000c56134981 */ /* 0x000f6a000c1e1900 */
[----:B0-----:R-:W-:Y:S01]  /*3ba0*/  @P0 R2UR UR20, R0 ;  /* 0x00000000001402ca */ /* 0x001fe200000e0000 */
[----:B------:R0:W5:Y:S01]  /*3bb0*/  @P5 LDG.E R18, desc[UR12][R16.64] ;  /* 0x0000000c10125981 */ /* 0x000162000c1e1900 */
[C---:B------:R-:W-:Y:S02]  /*3bc0*/  LOP3.LUT P0, RZ, R67.reuse, 0x20000, RZ, 0xc0, !PT ;  /* 0x0002000043ff7812 */ /* 0x040fe4000780c0ff */
[C---:B------:R-:W-:Y:S02]  /*3bd0*/  LOP3.LUT P4, RZ, R67.reuse, 0x1000000, RZ, 0xc0, !PT ;  /* 0x0100000043ff7812 */ /* 0x040fe4000788c0ff */
[----:B------:R-:W-:-:S09]  /*3be0*/  LOP3.LUT R67, R67, 0xffbfffff, RZ, 0xc0, !PT ;  /* 0xffbfffff43437812 */ /* 0x000fd200078ec0ff */
[----:B------:R-:W-:Y:S02]  /*3bf0*/  @P0 LOP3.LUT R67, R67, 0x400000, RZ, 0xfc, !PT ;  /* 0x0040000043430812 */ /* 0x000fe400078efcff */
[----:B0-----:R-:W-:Y:S02]  /*3c00*/  CS2R R16, SRZ ;  /* 0x0000000000107805 */ /* 0x001fe4000001ff00 */
[C---:B------:R-:W-:Y:S02]  /*3c10*/  LOP3.LUT P0, RZ, R67.reuse, 0x40000, RZ, 0xc0, !PT ;  /* 0x0004000043ff7812 */ /* 0x040fe4000780c0ff */
[----:B------:R-:W-:Y:S02]  /*3c20*/  LOP3.LUT R67, R67, 0xff7fffff, RZ, 0xc0, !PT ;  /* 0xff7fffff43437812 */ /* 0x000fe400078ec0ff */
[----:B------:R0:W5:Y:S01]  /*3c30*/  @P4 LDG.E R16, desc[UR12][R14.64] ;  /* 0x0000000c0e104981 */ /* 0x000162000c1e1900 */
[----:B------:R-:W-:-:S03]  /*3c40*/  HFMA2.MMA R0, -RZ, RZ, 0, 0 ;  /* 0x00000000ff007435 */ /* 0x000fc600000001ff */
[----:B------:R-:W5:Y:S01]  /*3c50*/  @P5 LDG.E R17, desc[UR12][R84.64] ;  /* 0x0000000c54115981 */ /* 0x000f62000c1e1900 */
[----:B0-----:R-:W-:-:S04]  /*3c60*/  CS2R R14, SRZ ;  /* 0x00000000000e7805 */ /* 0x001fc8000001ff00 */
[----:B------:R-:W-:-:S04]  /*3c70*/  @P0 LOP3.LUT R67, R67, 0x800000, RZ, 0xfc, !PT ;  /* 0x0080000043430812 */ /* 0x000fc800078efcff */
[----:B------:R-:W-:Y:S01]  /*3c80*/  LOP3.LUT P6, RZ, R67, 0x10000, RZ, 0xc0, !PT ;  /* 0x0001000043ff7812 */ /* 0x000fe200078cc0ff */
[----:B------:R0:W5:Y:S04]  /*3c90*/  @P3 LDG.E R14, desc[UR12][R12.64] ;  /* 0x0000000c0c0e3981 */ /* 0x000168000c1e1900 */
[----:B------:R-:W5:Y:S01]  /*3ca0*/  @P4 LDG.E R15, desc[UR12][R82.64] ;  /* 0x0000000c520f4981 */ /* 0x000f62000c1e1900 */
[----:B0-----:R-:W-:-:S07]  /*3cb0*/  CS2R R12, SRZ ;  /* 0x00000000000c7805 */ /* 0x001fce000001ff00 */
[----:B------:R-:W5:Y:S04]  /*3cc0*/  @P6 LDG.E R0, desc[UR12][R38.64] ;  /* 0x0000000c26006981 */ /* 0x000f68000c1e1900 */
[----:B------:R0:W5:Y:S04]  /*3cd0*/  @P2 LDG.E R12, desc[UR12][R10.64] ;  /* 0x0000000c0a0c2981 */ /* 0x000168000c1e1900 */
[----:B------:R-:W5:Y:S01]  /*3ce0*/  @P3 LDG.E R13, desc[UR12][R80.64] ;  /* 0x0000000c500d3981 */ /* 0x000f62000c1e1900 */
[----:B0-----:R-:W-:-:S06]  /*3cf0*/  CS2R R10, SRZ ;  /* 0x00000000000a7805 */ /* 0x001fcc000001ff00 */
[----:B------:R-:W5:Y:S01]  /*3d00*/  @P1 LDG.E R10, desc[UR12][R72.64] ;  /* 0x0000000c480a1981 */ /* 0x000f62000c1e1900 */
[----:B------:R-:W-:-:S03]  /*3d10*/  LOP3.LUT P0, RZ, R67, 0x80000, RZ, 0xc0, !PT ;  /* 0x0008000043ff7812 */ /* 0x000fc6000780c0ff */
[----:B------:R0:W5:Y:S02]  /*3d20*/  @P2 LDG.E R11, desc[UR12][R8.64] ;  /* 0x0000000c080b2981 */ /* 0x000164000c1e1900 */
[----:B0-----:R-:W-:-:S06]  /*3d30*/  CS2R R8, SRZ ;  /* 0x0000000000087805 */ /* 0x001fcc000001ff00 */
[----:B------:R0:W5:Y:S04]  /*3d40*/  @P1 LDG.E R9, desc[UR12][R6.64] ;  /* 0x0000000c06091981 */ /* 0x000168000c1e1900 */
[----:B------:R-:W5:Y:S01]  /*3d50*/  @P0 LDG.E R8, desc[UR12][R58.64] ;  /* 0x0000000c3a080981 */ /* 0x000f62000c1e1900 */
[----:B0-----:R-:W-:-:S06]  /*3d60*/  CS2R R6, SRZ ;  /* 0x0000000000067805 */ /* 0x001fcc000001ff00 */
[----:B------:R0:W5:Y:S01]  /*3d70*/  @P0 LDG.E R7, desc[UR12][R4.64] ;  /* 0x0000000c04070981 */ /* 0x000162000c1e1900 */
[----:B------:R-:W-:Y:S02]  /*3d80*/  LOP3.LUT P0, RZ, R67, 0x800000, RZ, 0xc0, !PT ;  /* 0x0080000043ff7812 */ /* 0x000fe4000780c0ff */
[----:B0-----:R-:W-:-:S11]  /*3d90*/  CS2R R4, SRZ ;  /* 0x0000000000047805 */ /* 0x001fd6000001ff00 */
[----:B------:R-:W5:Y:S04]  /*3da0*/  @P0 LDG.E R6, desc[UR12][R44.64] ;  /* 0x0000000c2c060981 */ /* 0x000f68000c1e1900 */
[----:B------:R0:W5:Y:S01]  /*3db0*/  @P0 LDG.E R5, desc[UR12][R2.64] ;  /* 0x0000000c02050981 */ /* 0x000162000c1e1900 */
[----:B------:R-:W-:Y:S02]  /*3dc0*/  LOP3.LUT P0, RZ, R67, 0x400000, RZ, 0xc0, !PT ;  /* 0x0040000043ff7812 */ /* 0x000fe4000780c0ff */
[----:B0-----:R-:W-:-:S11]  /*3dd0*/  CS2R R2, SRZ ;  /* 0x0000000000027805 */ /* 0x001fd6000001ff00 */
[----:B------:R0:W5:Y:S04]  /*3de0*/  @P0 LDG.E R4, desc[UR12][R42.64] ;  /* 0x0000000c2a040981 */ /* 0x000168000c1e1900 */
[----:B------:R-:W5:Y:S01]  /*3df0*/  @P0 LDG.E R3, desc[UR12][R34.64] ;  /* 0x0000000c22030981 */ /* 0x000f62000c1e1900 */
[----:B------:R-:W-:Y:S01]  /*3e00*/  ISETP.GT.U32.AND P0, PT, R70, 0x1ff, PT ;  /* 0x000001ff4600780c */ /* 0x000fe20003f04070 */
[----:B------:R-:W-:Y:S01]  /*3e10*/  BSSY B0, `(.L_x_1341) ;  /* 0x0000012000007945 */ /* 0x000fe20003800000 */
[----:B------:R-:W-:Y:S01]  /*3e20*/  CS2R R44, SRZ ;  /* 0x00000000002c7805 */ /* 0x000fe2000001ff00 */
[----:B------:R2:W5:Y:S01]  /*3e30*/  @P6 LDG.E R2, desc[UR12][R36.64] ;  /* 0x0000000c24026981 */ /* 0x000562000c1e1900 */
[----:B0-----:R-:W-:Y:S01]  /*3e40*/  CS2R R42, SRZ ;  /* 0x00000000002a7805 */ /* 0x001fe2000001ff00 */
[----:B--2---:R-:W-:-:S02]  /*3e50*/  HADD2.F32 R36, -RZ, R78.H0_H0 ;  /* 0x2000004eff247230 */ /* 0x004fc40000004100 */
[----:B------:R-:W-:-:S06]  /*3e60*/  HADD2.F32 R37, -RZ, R78.H1_H1 ;  /* 0x3000004eff257230 */ /* 0x000fcc0000004100 */
[----:B------:R-:W-:Y:S05]  /*3e70*/  @P0 BRA `(.L_x_1342) ;  /* 0x00000000002c0947 */ /* 0x000fea0003800000 */
[----:B------:R-:W-:Y:S01]  /*3e80*/  ISETP.NE.AND P0, PT, RZ, UR18, PT ;  /* 0x00000012ff007c0c */ /* 0x000fe2000bf05270 */
[----:B------:R-:W-:Y:S01]  /*3e90*/  ULDC.64 UR6, c[0x0][0x238] ;  /* 0x00008e0000067ab9 */ /* 0x000fe20000000a00 */
[C---:B------:R-:W-:Y:S02]  /*3ea0*/  SHF.L.U32 R44, R32.reuse, 0x2, RZ ;  /* 0x00000002202c7819 */ /* 0x040fe400000006ff */
[----:B------:R-:W-:-:S09]  /*3eb0*/  SHF.L.U64.HI R32, R32, 0x2, R33 ;  /* 0x0000000220207819 */ /* 0x000fd20000010221 */
[----:B------:R-:W0:Y:S02]  /*3ec0*/  @P0 LDC.64 R34, c[0x0][0x240] ;  /* 0x00009000ff220b82 */ /* 0x000e240000000a00 */
[----:B0-----:R-:W-:-:S04]  /*3ed0*/  @P0 IADD3 R34, P6, R44, R34, RZ ;  /* 0x000000222c220210 */ /* 0x001fc80007fde0ff */
[----:B------:R-:W-:-:S05]  /*3ee0*/  @P0 IADD3.X R35, R32, R35, RZ, P6, !PT ;  /* 0x0000002320230210 */ /* 0x000fca00037fe4ff */
[----:B------:R0:W5:Y:S01]  /*3ef0*/  @P0 LDG.E.64 R42, desc[UR12][R34.64] ;  /* 0x0000000c222a0981 */ /* 0x000162000c1e1b00 */
[----:B------:R-:W-:-:S04]  /*3f00*/  IADD3 R44, P0, R44, UR6, RZ ;  /* 0x000000062c2c7c10 */ /* 0x000fc8000ff1e0ff */
[----:B------:R-:W-:-:S06]  /*3f10*/  IADD3.X R45, R32, UR7, RZ, P0, !PT ;  /* 0x00000007202d7c10 */ /* 0x000fcc00087fe4ff */
[----:B0-----:R-:W5:Y:S03]  /*3f20*/  LDG.E.64 R44, desc[UR12][R44.64] ;  /* 0x0000000c2c2c7981 */ /* 0x001f66000c1e1b00 */
.L_x_1342:
[----:B------:R-:W-:Y:S05]  /*3f30*/  BSYNC B0 ;  /* 0x0000000000007941 */ /* 0x000fea0003800000 */
.L_x_1341:
[----:B------:R-:W-:Y:S01]  /*3f40*/  ISETP.NE.AND P0, PT, RZ, UR18, PT ;  /* 0x00000012ff007c0c */ /* 0x000fe2000bf05270 */
[----:B------:R-:W-:Y:S01]  /*3f50*/  FADD.FTZ R36, R36, -UR16 ;  /* 0x8000001024247e21 */ /* 0x000fe20008010000 */
[----:B------:R-:W-:Y:S01]  /*3f60*/  FADD.FTZ R32, R37, -UR16 ;  /* 0x8000001025207e21 */ /* 0x000fe20008010000 */
[----:B------:R-:W-:Y:S01]  /*3f70*/  LOP3.LUT R67, R67, 0xffdfffff, RZ, 0xc0, !PT ;  /* 0xffdfffff43437812 */ /* 0x000fe200078ec0ff */
[--C-:B-----5:R-:W-:Y:S02]  /*3f80*/  HADD2.F32 R39, -RZ, R77.reuse.H0_H0 ;  /* 0x2000004dff277230 */ /* 0x120fe40000004100 */
[----:B------:R-:W-:Y:S01]  /*3f90*/  FMUL.FTZ R58, R36, UR20 ;  /* 0x00000014243a7c20 */ /* 0x000fe20008410000 */
[----:B------:R-:W-:Y:S02]  /*3fa0*/  HADD2.F32 R35, -RZ, R77.H1_H1 ;  /* 0x3000004dff237230 */ /* 0x000fe40000004100 */
[----:B------:R-:W-:-:S04]  /*3fb0*/  FMUL.FTZ R32, R32, UR20 ;  /* 0x0000001420207c20 */ /* 0x000fc80008410000 */
[----:B------:R-:W-:Y:S01]  /*3fc0*/  @P0 LOP3.LUT R67, R67, 0x200000, RZ, 0xfc, !PT ;  /* 0x0020000043430812 */ /* 0x000fe200078efcff */
        /* <DEDUP_REMOVED lines=19> */
.L_x_1343:
[----:B------:R-:W-:Y:S01]  /*4100*/  FMUL.FTZ R33, R39, R44 ;  /* 0x0000002c27217220 */ /* 0x000fe20000410000 */
[--C-:B------:R-:W-:Y:S02]  /*4110*/  HADD2.F32 R38, -RZ, R66.reuse.H0_H0 ;  /* 0x20000042ff267230 */ /* 0x100fe40000004100 */
[----:B------:R-:W-:Y:S01]  /*4120*/  FMUL.FTZ R37, R35, R45 ;  /* 0x0000002d23257220 */ /* 0x000fe20000410000 */
[----:B------:R-:W-:Y:S02]  /*4130*/  HADD2.F32 R34, -RZ, R66.H1_H1 ;  /* 0x30000042ff227230 */ /* 0x000fe40000004100 */
[----:B------:R-:W-:Y:S01]  /*4140*/  FFMA.FTZ R36, R58, R33, RZ ;  /* 0x000000213a247223 */ /* 0x000fe200000100ff */
[----:B------:R-:W-:Y:S01]  /*4150*/  FADD.FTZ R33, RZ, R33 ;  /* 0x00000021ff217221 */ /* 0x000fe20000010000 */
[----:B------:R-:W-:Y:S01]  /*4160*/  FADD.FTZ R38, R38, -UR16 ;  /* 0x8000001026267e21 */ /* 0x000fe20008010000 */
[--C-:B------:R-:W-:Y:S02]  /*4170*/  HADD2.F32 R72, -RZ, R88.reuse.H0_H0 ;  /* 0x20000058ff487230 */ /* 0x100fe40000004100 */
[----:B------:R-:W-:Y:S01]  /*4180*/  FADD.FTZ R34, R34, -UR16 ;  /* 0x8000001022227e21 */ /* 0x000fe20008010000 */
[----:B------:R-:W-:Y:S01]  /*4190*/  FFMA.FTZ R36, R32, R37, R36 ;  /* 0x0000002520247223 */ /* 0x000fe20000010024 */
[----:B------:R-:W-:Y:S01]  /*41a0*/  FADD.FTZ R37, R37, R33 ;  /* 0x0000002125257221 */ /* 0x000fe20000010000 */
[----:B------:R-:W-:Y:S01]  /*41b0*/  FMUL.FTZ R38, R38, UR20 ;  /* 0x0000001426267c20 */ /* 0x000fe20008410000 */
[----:B------:R-:W-:Y:S01]  /*41c0*/  FMUL.FTZ R34, R34, UR20 ;  /* 0x0000001422227c20 */ /* 0x000fe20008410000 */
[----:B------:R-:W-:Y:S01]  /*41d0*/  FFMA.FTZ R58, R58, R39, RZ ;  /* 0x000000273a3a7223 */ /* 0x000fe200000100ff */
        /* <DEDUP_REMOVED lines=20> */
.L_x_1344:
[----:B------:R-:W-:Y:S01]  /*4320*/  FMUL.FTZ R59, R72, R44 ;  /* 0x0000002c483b7220 */ /* 0x000fe20000410000 */
[----:B------:R-:W-:Y:S01]  /*4330*/  FADD.FTZ R73, RZ, R39 ;  /* 0x00000027ff497221 */ /* 0x000fe20000010000 */
[C---:B------:R-:W-:Y:S02]  /*4340*/  FFMA.FTZ R39, R38.reuse, R72, R58 ;  /* 0x0000004826277223 */ /* 0x040fe4000001003a */
[----:B------:R-:W-:Y:S01]  /*4350*/  FFMA.FTZ R38, R38, R59, R36 ;  /* 0x0000003b26267223 */ /* 0x000fe20000010024 */
[----:B------:R-:W-:Y:S01]  /*4360*/  FFMA.FTZ R36, R32, R35, RZ ;  /* 0x0000002320247223 */ /* 0x000fe200000100ff */
[----:B------:R-:W-:Y:S01]  /*4370*/  FADD.FTZ R35, RZ, R35 ;  /* 0x00000023ff237221 */ /* 0x000fe20000010000 */
[----:B------:R-:W-:Y:S01]  /*4380*/  FADD.FTZ R59, R37, R59 ;  /* 0x0000003b253b7221 */ /* 0x000fe20000010000 */
[--C-:B------:R-:W-:Y:S02]  /*4390*/  HADD2.F32 R32, -RZ, R65.reuse.H0_H0 ;  /* 0x20000041ff207230 */ /* 0x100fe40000004100 */
[----:B------:R-:W-:Y:S01]  /*43a0*/  FFMA.FTZ R36, R34, R33, R36 ;  /* 0x0000002122247223 */ /* 0x000fe20000010024 */
[----:B------:R-:W-:Y:S01]  /*43b0*/  FADD.FTZ R37, R35, R33 ;  /* 0x0000002123257221 */ /* 0x000fe20000010000 */
[----:B------:R-:W-:Y:S01]  /*43c0*/  FMUL.FTZ R33, R33, R45 ;  /* 0x0000002d21217220 */ /* 0x000fe20000410000 */
[----:B------:R-:W-:-:S02]  /*43d0*/  HADD2.F32 R35, -RZ, R65.H1_H1 ;  /* 0x30000041ff237230 */ /* 0x000fc40000004100 */
[----:B------:R-:W-:Y:S01]  /*43e0*/  FADD.FTZ R72, R73, R72 ;  /* 0x0000004849487221 */ /* 0x000fe20000010000 */
[----:B------:R-:W-:Y:S01]  /*43f0*/  FFMA.FTZ R34, R34, R33, R38 ;  /* 0x0000002122227223 */ /* 0x000fe20000010026 */
[----:B------:R-:W-:Y:S01]  /*4400*/  FADD.FTZ R38, R32, -UR16 ;  /* 0x8000001020267e21 */ /* 0x000fe20008010000 */
[----:B------:R-:W-:Y:S01]  /*4410*/  FADD.FTZ R35, R35, -UR16 ;  /* 0x8000001023237e21 */ /* 0x000fe20008010000 */
[----:B------:R-:W-:Y:S01]  /*4420*/  FADD.FTZ R32, R33, R59 ;  /* 0x0000003b21207221 */ /* 0x000fe20000010000 */
[--C-:B------:R-:W-:Y:S02]  /*4430*/  HADD2.F32 R59, -RZ, R92.reuse.H0_H0 ;  /* 0x2000005cff3b7230 */ /* 0x100fe40000004100 */
[----:B------:R-:W-:Y:S01]  /*4440*/  FMUL.FTZ R38, R38, UR20 ;  /* 0x0000001426267c20 */ /* 0x000fe20008410000 */
[----:B------:R-:W-:Y:S01]  /*4450*/  FMUL.FTZ R35, R35, UR20 ;  /* 0x0000001423237c20 */ /* 0x000fe20008410000 */
        /* <DEDUP_REMOVED lines=20> */
.L_x_1345:
[----:B------:R-:W-:Y:S01]  /*45a0*/  FMUL.FTZ R58, R59, R44 ;  /* 0x0000002c3b3a7220 */ /* 0x000fe20000410000 */
[----:B------:R-:W-:Y:S01]  /*45b0*/  FFMA.FTZ R39, R38, R59, R39 ;  /* 0x0000003b26277223 */ /* 0x000fe20000010027 */
[----:B------:R-:W-:Y:S01]  /*45c0*/  FFMA.FTZ R36, R35, R33, R36 ;  /* 0x0000002123247223 */ /* 0x000fe20000010024 */
[----:B------:R-:W-:Y:S01]  /*45d0*/  FADD.FTZ R72, R72, R59 ;  /* 0x0000003b48487221 */ /* 0x000fe20000010000 */
[----:B------:R-:W-:Y:S01]  /*45e0*/  FFMA.FTZ R34, R38, R58, R34 ;  /* 0x0000003a26227223 */ /* 0x000fe20000010022 */
[----:B------:R-:W-:Y:S01]  /*45f0*/  FADD.FTZ R58, R32, R58 ;  /* 0x0000003a203a7221 */ /* 0x000fe20000010000 */
[----:B------:R-:W-:Y:S01]  /*4600*/  FADD.FTZ R32, R37, R33 ;  /* 0x0000002125207221 */ /* 0x000fe20000010000 */
[--C-:B------:R-:W-:Y:S02]  /*4610*/  HADD2.F32 R38, -RZ, R64.reuse.H0_H0 ;  /* 0x20000040ff267230 */ /* 0x100fe40000004100 */
[----:B------:R-:W-:Y:S01]  /*4620*/  FMUL.FTZ R33, R33, R45 ;  /* 0x0000002d21217220 */ /* 0x000fe20000410000 */
[----:B------:R-:W-:-:S02]  /*4630*/  HADD2.F32 R37, -RZ, R64.H1_H1 ;  /* 0x30000040ff257230 */ /* 0x000fc40000004100 */
[--C-:B------:R-:W-:Y:S02]  /*4640*/  HADD2.F32 R59, -RZ, R94.reuse.H0_H0 ;  /* 0x2000005eff3b7230 */ /* 0x100fe40000004100 */
[----:B------:R-:W-:Y:S01]  /*4650*/  FADD.FTZ R38, R38, -UR16 ;  /* 0x8000001026267e21 */ /* 0x000fe20008010000 */
[----:B------:R-:W-:Y:S01]  /*4660*/  FFMA.FTZ R35, R35, R33, R34 ;  /* 0x0000002123237223 */ /* 0x000fe20000010022 */
[----:B------:R-:W-:Y:S01]  /*4670*/  FADD.FTZ R37, R37, -UR16 ;  /* 0x8000001025257e21 */ /* 0x000fe20008010000 */
[----:B------:R-:W-:Y:S01]  /*4680*/  FADD.FTZ R34, R33, R58 ;  /* 0x0000003a21227221 */ /* 0x000fe20000010000 */
[----:B------:R-:W-:Y:S01]  /*4690*/  FMUL.FTZ R38, R38, UR20 ;  /* 0x0000001426267c20 */ /* 0x000fe20008410000 */
[----:B------:R-:W-:Y:S02]  /*46a0*/  HADD2.F32 R33, -RZ, R94.H1_H1 ;  /* 0x3000005eff217230 */ /* 0x000fe40000004100 */
        /* <DEDUP_REMOVED lines=20> */
.L_x_1346:
[----:B------:R-:W-:Y:S01]  /*47f0*/  FMUL.FTZ R58, R59, R44 ;  /* 0x0000002c3b3a7220 */ /* 0x000fe20000410000 */
[----:B------:R-:W-:Y:S01]  /*4800*/  FADD.FTZ R32, R32, R33 ;  /* 0x0000002120207221 */ /* 0x000fe20000010000 */
[----:B------:R-:W-:Y:S01]  /*4810*/  FFMA.FTZ R36, R37, R33, R36 ;  /* 0x0000002125247223 */ /* 0x000fe20000010024 */
[C---:B------:R-:W-:Y:S01]  /*4820*/  FFMA.FTZ R39, R38.reuse, R59, R39 ;  /* 0x0000003b26277223 */ /* 0x040fe20000010027 */
[----:B------:R-:W-:Y:S01]  /*4830*/  FFMA.FTZ R35, R38, R58, R35 ;  /* 0x0000003a26237223 */ /* 0x000fe20000010023 */
[----:B------:R-:W-:Y:S01]  /*4840*/  FADD.FTZ R58, R34, R58 ;  /* 0x0000003a223a7221 */ /* 0x000fe20000010000 */
[--C-:B------:R-:W-:Y:S02]  /*4850*/  HADD2.F32 R34, -RZ, R63.reuse.H0_H0 ;  /* 0x2000003fff227230 */ /* 0x100fe40000004100 */
[----:B------:R-:W-:Y:S01]  /*4860*/  FMUL.FTZ R33, R33, R45 ;  /* 0x0000002d21217220 */ /* 0x000fe20000410000 */
[----:B------:R-:W-:Y:S02]  /*4870*/  HADD2.F32 R38, -RZ, R63.H1_H1 ;  /* 0x3000003fff267230 */ /* 0x000fe40000004100 */
[----:B------:R-:W-:Y:S01]  /*4880*/  FADD.FTZ R72, R72, R59 ;  /* 0x0000003b48487221 */ /* 0x000fe20000010000 */
[----:B------:R-:W-:-:S02]  /*4890*/  HADD2.F32 R59, -RZ, R97.H0_H0 ;  /* 0x20000061ff3b7230 */ /* 0x000fc40000004100 */
[----:B------:R-:W-:Y:S01]  /*48a0*/  FFMA.FTZ R37, R37, R33, R35 ;  /* 0x0000002125257223 */ /* 0x000fe20000010023 */
[----:B------:R-:W-:Y:S01]  /*48b0*/  FADD.FTZ R35, R34, -UR16 ;  /* 0x8000001022237e21 */ /* 0x000fe20008010000 */
[----:B------:R-:W-:Y:S01]  /*48c0*/  FADD.FTZ R73, R38, -UR16 ;  /* 0x8000001026497e21 */ /* 0x000fe20008010000 */
[----:B------:R-:W-:Y:S01]  /*48d0*/  FADD.FTZ R34, R33, R58 ;  /* 0x0000003a21227221 */ /* 0x000fe20000010000 */
[----:B------:R-:W-:Y:S02]  /*48e0*/  HADD2.F32 R33, -RZ, R97.H1_H1 ;  /* 0x30000061ff217230 */ /* 0x000fe40000004100 */
[----:B------:R-:W-:Y:S01]  /*48f0*/  FMUL.FTZ R38, R35, UR20 ;  /* 0x0000001423267c20 */ /* 0x000fe20008410000 */
        /* <DEDUP_REMOVED lines=20> */
.L_x_1347:
        /* <DEDUP_REMOVED lines=37> */
.L_x_1348:
        /* <DEDUP_REMOVED lines=37> */
.L_x_1349:
        /* <DEDUP_REMOVED lines=37> */
.L_x_1350:
        /* <DEDUP_REMOVED lines=37> */
.L_x_1351:
        /* <DEDUP_REMOVED lines=37> */
.L_x_1352:
        /* <DEDUP_REMOVED lines=37> */
.L_x_1353:
        /* <DEDUP_REMOVED lines=37> */
.L_x_1354:
        /* <DEDUP_REMOVED lines=37> */
.L_x_1355:
        /* <DEDUP_REMOVED lines=37> */
.L_x_1356:
        /* <DEDUP_REMOVED lines=37> */
.L_x_1357:
        /* <DEDUP_REMOVED lines=37> */
.L_x_1358:
        /* <DEDUP_REMOVED lines=37> */
.L_x_1359:
        /* <DEDUP_REMOVED lines=37> */
.L_x_1360:
        /* <DEDUP_REMOVED lines=37> */
.L_x_1361:
        /* <DEDUP_REMOVED lines=37> */
.L_x_1362:
        /* <DEDUP_REMOVED lines=37> */
.L_x_1363:
        /* <DEDUP_REMOVED lines=37> */
.L_x_1364:
        /* <DEDUP_REMOVED lines=37> */
.L_x_1365:
        /* <DEDUP_REMOVED lines=37> */
.L_x_1366:
        /* <DEDUP_REMOVED lines=37> */
.L_x_1367:
        /* <DEDUP_REMOVED lines=37> */
.L_x_1368:
        /* <DEDUP_REMOVED lines=37> */
.L_x_1369:
        /* <DEDUP_REMOVED lines=37> */
.L_x_1370:
[----:B------:R-:W-:Y:S01]  /*7f70*/  FMUL.FTZ R58, R59, R44 ;  /* 0x0000002c3b3a7220 */ /* 0x000fe20000410000 */
[----:B------:R-:W-:Y:S01]  /*7f80*/  FFMA.FTZ R39, R38, R59, R39 ;  /* 0x0000003b26277223 */ /* 0x000fe20000010027 */
[----:B------:R-:W-:Y:S01]  /*7f90*/  FADD.FTZ R32, R32, R33 ;  /* 0x0000002120207221 */ /* 0x000fe20000010000 */
[----:B------:R-:W-:Y:S01]  /*7fa0*/  FFMA.FTZ R36, R37, R33, R36 ;  /* 0x0000002125247223 */ /* 0x000fe20000010024 */
[----:B------:R-:W-:Y:S01]  /*7fb0*/  FFMA.FTZ R35, R38, R58, R35 ;  /* 0x0000003a26237223 */ /* 0x000fe20000010023 */
[----:B------:R-:W-:Y:S01]  /*7fc0*/  FADD.FTZ R58, R34, R58 ;  /* 0x0000003a223a7221 */ /* 0x000fe20000010000 */
[--C-:B------:R-:W-:Y:S02]  /*7fd0*/  HADD2.F32 R34, -RZ, R46.reuse.H0_H0 ;  /* 0x2000002eff227230 */ /* 0x100fe40000004100 */
[----:B------:R-:W-:Y:S01]  /*7fe0*/  FMUL.FTZ R33, R33, R45 ;  /* 0x0000002d21217220 */ /* 0x000fe20000410000 */
[----:B------:R-:W-:Y:S02]  /*7ff0*/  HADD2.F32 R38, -RZ, R46.H1_H1 ;  /* 0x3000002eff267230 */ /* 0x000fe40000004100 */
[----:B------:R-:W-:Y:S01]  /*8000*/  FADD.FTZ R72, R72, R59 ;  /* 0x0000003b48487221 */ /* 0x000fe20000010000 */
[----:B------:R-:W-:-:S02]  /*8010*/  HADD2.F32 R59, -RZ, R29.H0_H0 ;  /* 0x2000001dff3b7230 */ /* 0x000fc40000004100 */
        /* <DEDUP_REMOVED lines=26> */
.L_x_1371:
        /* <DEDUP_REMOVED lines=10> */
[----:B------:R-:W-:Y:S01]  /*8260*/  FFMA.FTZ R33, R33, R34, R37 ;  /* 0x0000002221217223 */ /* 0x000fe20000010025 */
[----:B------:R-:W-:Y:S01]  /*8270*/  FADD.FTZ R35, R35, -UR16 ;  /* 0x8000001023237e21 */ /* 0x000fe20008010000 */
[----:B------:R-:W-:Y:S01]  /*8280*/  FADD.FTZ R37, R38, -UR16 ;  /* 0x8000001026257e21 */ /* 0x000fe20008010000 */
[----:B------:R-:W-:Y:S01]  /*8290*/  FADD.FTZ R34, R34, R58 ;  /* 0x0000003a22227221 */ /* 0x000fe20000010000 */
[----:B------:R-:W-:-:S02]  /*82a0*/  HADD2.F32 R58, -RZ, R26.H0_H0 ;  /* 0x2000001aff3a7230 */ /* 0x000fc40000004100 */
        /* <DEDUP_REMOVED lines=22> */
.L_x_1372:
[----:B------:R-:W-:Y:S01]  /*8410*/  FMUL.FTZ R59, R58, R44 ;  /* 0x0000002c3a3b7220 */ /* 0x000fe20000410000 */
[--C-:B------:R-:W-:Y:S02]  /*8420*/  HADD2.F32 R73, -RZ, R24.reuse.H0_H0 ;  /* 0x20000018ff497230 */ /* 0x100fe40000004100 */
[C---:B------:R-:W-:Y:S01]  /*8430*/  FFMA.FTZ R39, R35.reuse, R58, R39 ;  /* 0x0000003a23277223 */ /* 0x040fe20000010027 */
[----:B------:R-:W-:Y:S02]  /*8440*/  HADD2.F32 R80, -RZ, R24.H1_H1 ;  /* 0x30000018ff507230 */ /* 0x000fe40000004100 */
[----:B------:R-:W-:Y:S01]  /*8450*/  FFMA.FTZ R33, R35, R59, R33 ;  /* 0x0000003b23217223 */ /* 0x000fe20000010021 */
[----:B------:R-:W-:Y:S01]  /*8460*/  FADD.FTZ R34, R34, R59 ;  /* 0x0000003b22227221 */ /* 0x000fe20000010000 */
[----:B------:R-:W-:Y:S01]  /*8470*/  FMUL.FTZ R35, R38, R45 ;  /* 0x0000002d26237220 */ /* 0x000fe20000410000 */
[----:B------:R-:W-:Y:S01]  /*8480*/  FADD.FTZ R73, R73, -UR16 ;  /* 0x8000001049497e21 */ /* 0x000fe20008010000 */
[----:B------:R-:W-:Y:S01]  /*8490*/  FADD.FTZ R80, R80, -UR16 ;  /* 0x8000001050507e21 */ /* 0x000fe20008010000 */
[----:B------:R-:W-:Y:S01]  /*84a0*/  FADD.FTZ R72, R72, R58 ;  /* 0x0000003a48487221 */ /* 0x000fe20000010000 */
[----:B------:R-:W-:Y:S01]  /*84b0*/  FFMA.FTZ R33, R37, R35, R33 ;  /* 0x0000002325217223 */ /* 0x000fe20000010021 */
[----:B------:R-:W-:Y:S01]  /*84c0*/  FADD.FTZ R34, R35, R34 ;  /* 0x0000002223227221 */ /* 0x000fe20000010000 */
[----:B------:R-:W-:Y:S01]  /*84d0*/  FMUL.FTZ R73, R73, UR20 ;  /* 0x0000001449497c20 */ /* 0x000fe20008410000 */
[----:B------:R-:W-:Y:S01]  /*84e0*/  FMUL.FTZ R80, R80, UR20 ;  /* 0x0000001450507c20 */ /* 0x000fe20008410000 */
        /* <DEDUP_REMOVED lines=21> */
.L_x_1373:
[----:B------:R-:W-:Y:S01]  /*8640*/  FMUL.FTZ R35, R81, R44 ;  /* 0x0000002c51237220 */ /* 0x000fe20000410000 */
[----:B------:R-:W-:Y:S01]  /*8650*/  FMUL.FTZ R59, R82, R45 ;  /* 0x0000002d523b7220 */ /* 0x000fe20000410000 */
[--C-:B------:R-:W-:Y:S02]  /*8660*/  HADD2.F32 R83, -RZ, R21.reuse.H0_H0 ;  /* 0x20000015ff537230 */ /* 0x100fe40000004100 */
[----:B------:R-:W-:Y:S01]  /*8670*/  FFMA.FTZ R33, R73, R35, R33 ;  /* 0x0000002349217223 */ /* 0x000fe20000010021 */
[----:B------:R-:W-:Y:S01]  /*8680*/  FADD.FTZ R34, R34, R35 ;  /* 0x0000002322227221 */ /* 0x000fe20000010000 */
[----:B------:R-:W-:Y:S02]  /*8690*/  HADD2.F32 R35, -RZ, R20.H1_H1 ;  /* 0x30000014ff237230 */ /* 0x000fe40000004100 */
[----:B------:R-:W-:Y:S01]  /*86a0*/  FADD.FTZ R83, R83, -UR16 ;  /* 0x8000001053537e21 */ /* 0x000fe20008010000 */
[----:B------:R-:W-:Y:S01]  /*86b0*/  FFMA.FTZ R58, R80, R59, R33 ;  /* 0x0000003b503a7223 */ /* 0x000fe20000010021 */
[----:B------:R-:W-:-:S02]  /*86c0*/  HADD2.F32 R33, -RZ, R21.H1_H1 ;  /* 0x30000015ff217230 */ /* 0x000fc40000004100 */
[----:B------:R-:W-:Y:S01]  /*86d0*/  FADD.FTZ R59, R59, R34 ;  /* 0x000000223b3b7221 */ /* 0x000fe20000010000 */
[----:B------:R-:W-:Y:S01]  /*86e0*/  FMUL.FTZ R83, R83, UR20 ;  /* 0x0000001453537c20 */ /* 0x000fe20008410000 */
[----:B------:R-:W-:Y:S02]  /*86f0*/  HADD2.F32 R34, -RZ, R20.H0_H0 ;  /* 0x20000014ff227230 */ /* 0x000fe40000004100 */
        /* <DEDUP_REMOVED lines=21> */
.L_x_1374:
[----:B------:R-:W2:Y:S01]  /*8850*/  LDL R86, [R1+0x50] ;  /* 0x0000500001567983 */ /* 0x000ea20000100800 */
[----:B------:R-:W-:Y:S01]  /*8860*/  FMUL.FTZ R84, R34, R44 ;  /* 0x0000002c22547220 */ /* 0x000fe20000410000 */
[----:B------:R-:W0:Y:S01]  /*8870*/  S2UR UR11, SR_CgaCtaId ;  /* 0x00000000000b79c3 */ /* 0x000e220000008800 */
[----:B------:R-:W-:Y:S01]  /*8880*/  UMOV UR7, 0x400 ;  /* 0x0000040000077882 */ /* 0x000fe20000000000 */
[----:B------:R-:W1:Y:S01]  /*8890*/  S2R R87, SR_LANEID ;  /* 0x0000000000577919 */ /* 0x000e620000000000 */
[----:B------:R-:W-:Y:S01]  /*88a0*/  FFMA.FTZ R58, R83, R84, R58 ;  /* 0x00000054533a7223 */ /* 0x000fe2000001003a */
[----:B------:R-:W-:Y:S01]  /*88b0*/  FADD.FTZ R59, R59, R84 ;  /* 0x000000543b3b7221 */ /* 0x000fe20000010000 */
[----:B------:R-:W-:Y:S01]  /*88c0*/  FMUL.FTZ R84, R35, R45 ;  /* 0x0000002d23547220 */ /* 0x000fe20000410000 */
[----:B------:R-:W-:Y:S01]  /*88d0*/  UIADD3 UR6, UR7, 0xa0, URZ ;  /* 0x000000a007067890 */ /* 0x000fe2000fffe03f */
[----:B------:R-:W-:Y:S01]  /*88e0*/  FFMA.FTZ R36, R37, R38, R36 ;  /* 0x0000002625247223 */ /* 0x000fe20000010024 */
[----:B------:R-:W-:Y:S01]  /*88f0*/  FADD.FTZ R32, R32, R38 ;  /* 0x0000002620207221 */ /* 0x000fe20000010000 */
[----:B------:R-:W-:Y:S01]  /*8900*/  FFMA.FTZ R58, R33, R84, R58 ;  /* 0x00000054213a7223 */ /* 0x000fe2000001003a */
[----:B------:R-:W-:Y:S01]  /*8910*/  FADD.FTZ R59, R84, R59 ;  /* 0x0000003b543b7221 */ /* 0x000fe20000010000 */
[----:B------:R-:W-:Y:S01]  /*8920*/  FFMA.FTZ R39, R73, R81, R39 ;  /* 0x0000005149277223 */ /* 0x000fe20000010027 */
[----:B------:R-:W-:Y:S01]  /*8930*/  FADD.FTZ R72, R72, R81 ;  /* 0x0000005148487221 */ /* 0x000fe20000010000 */
[----:B------:R-:W-:Y:S01]  /*8940*/  FFMA.FTZ R36, R80, R82, R36 ;  /* 0x0000005250247223 */ /* 0x000fe20000010024 */
[----:B------:R-:W3:Y:S01]  /*8950*/  SHFL.DOWN PT, R84, R58, 0x1, 0x1f ;  /* 0x08201f003a547f89 */ /* 0x000ee200000e0000 */
[----:B------:R-:W-:Y:S01]  /*8960*/  FADD.FTZ R82, R32, R82 ;  /* 0x0000005220527221 */ /* 0x000fe20000010000 */
[----:B------:R-:W-:Y:S01]  /*8970*/  FFMA.FTZ R32, R83, R34, R39 ;  /* 0x0000002253207223 */ /* 0x000fe20000010027 */
[----:B------:R-:W-:Y:S01]  /*8980*/  FFMA.FTZ R33, R33, R35, R36 ;  /* 0x0000002321217223 */ /* 0x000fe20000010024 */
[----:B------:R-:W4:Y:S01]  /*8990*/  SHFL.DOWN PT, R85, R59, 0x1, 0x1f ;  /* 0x08201f003b557f89 */ /* 0x000f2200000e0000 */
[----:B------:R-:W-:Y:S01]  /*89a0*/  FADD.FTZ R34, R72, R34 ;  /* 0x0000002248227221 */ /* 0x000fe20000010000 */
[----:B------:R-:W-:Y:S01]  /*89b0*/  FADD.FTZ R35, R82, R35 ;  /* 0x0000002352237221 */ /* 0x000fe20000010000 */
[----:B------:R-:W-:Y:S01]  /*89c0*/  BSSY B0, `(.L_x_1375) ;  /* 0x0000047000007945 */ /* 0x000fe20003800000 */
[----:B0-----:R-:W-:-:S06]  /*89d0*/  ULEA UR6, UR11, UR6, 0x18 ;  /* 0x000000060b067291 */ /* 0x001fcc000f8ec03f */
[----:B------:R-:W-:Y:S02]  /*89e0*/  LEA R72, R70, UR6, 0x4 ;  /* 0x0000000646487c11 */ /* 0x000fe4000f8e20ff */
[----:B-1----:R-:W-:-:S03]  /*89f0*/  ISETP.GT.AND P0, PT, R87, 0x1e, PT ;  /* 0x0000001e5700780c */ /* 0x002fc60003f04270 */
[----:B------:R-:W-:Y:S10]  /*8a00*/  STS.128 [R72], R32 ;  /* 0x0000002048007388 */ /* 0x000ff40000000c00 */
[----:B---3--:R-:W-:Y:S01]  /*8a10*/  @!P0 FADD.FTZ R58, R58, R84 ;  /* 0x000000543a3a8221 */ /* 0x008fe20000010000 */
[----:B----4-:R-:W-:Y:S01]  /*8a20*/  @!P0 FADD.FTZ R59, R59, R85 ;  /* 0x000000553b3b8221 */ /* 0x010fe20000010000 */
        /* <DEDUP_REMOVED lines=26> */
[----:B------:R-:W0:Y:S02]  /*8bd0*/  LDS.64 R36, [UR6+0x18] ;  /* 0x00001806ff247984 */ /* 0x000e240008000a00 */
[----:B0-----:R-:W-:Y:S01]  /*8be0*/  FADD.FTZ R58, R58, R36 ;  /* 0x000000243a3a7221 */ /* 0x001fe20000010000 */
[----:B------:R-:W-:Y:S02]  /*8bf0*/  FADD.FTZ R59, R59, R37 ;  /* 0x000000253b3b7221 */ /* 0x000fe40000010000 */
[----:B------:R-:W0:Y:S02]  /*8c00*/  LDS.128 R36, [UR6+0x20] ;  /* 0x00002006ff247984 */ /* 0x000e240008000c00 */
[----:B0-----:R-:W-:Y:S01]  /*8c10*/  FADD.FTZ R58, R58, R36 ;  /* 0x000000243a3a7221 */ /* 0x001fe20000010000 */
[----:B------:R-:W-:-:S03]  /*8c20*/  FADD.FTZ R59, R59, R37 ;  /* 0x000000253b3b7221 */ /* 0x000fc60000010000 */
[----:B------:R-:W-:Y:S01]  /*8c30*/  FADD.FTZ R58, R58, R38 ;  /* 0x000000263a3a7221 */ /* 0x000fe20000010000 */
        /* <DEDUP_REMOVED lines=30> */
[----:B------:R-:W-:-:S07]  /*8e20*/  FADD.FTZ R59, R59, R39 ;  /* 0x000000273b3b7221 */ /* 0x000fce0000010000 */
.L_x_1376:
[----:B------:R-:W-:Y:S05]  /*8e30*/  BSYNC B0 ;  /* 0x0000000000007941 */ /* 0x000fea0003800000 */
.L_x_1375:
[----:B------:R-:W-:Y:S01]  /*8e40*/  BAR.SYNC.DEFER_BLOCKING 0x0 ;  /* 0x0000000000007b1d */ /* 0x000fe20000010000 */
[----:B------:R-:W-:Y:S02]  /*8e50*/  ISETP.GT.U32.AND P6, PT, R70, 0x3f, PT ;  /* 0x0000003f4600780c */ /* 0x000fe40003fc4070 */
[----:B------:R-:W-:-:S03]  /*8e60*/  LOP3.LUT R67, R67, 0xfffffffe, RZ, 0xc0, !PT ;  /* 0xfffffffe43437812 */ /* 0x000fc600078ec0ff */
[----:B------:R-:W-:Y:S08]  /*8e70*/  BSSY B0, `(.L_x_1377) ;  /* 0x0000026000007945 */ /* 0x000ff00003800000 */
[----:B------:R-:W-:Y:S01]  /*8e80*/  @P6 LOP3.LUT R67, R67, 0x1, RZ, 0xfc, !PT ;  /* 0x0000000143436812 */ /* 0x000fe200078efcff */
[----:B------:R-:W-:Y:S06]  /*8e90*/  @P6 BRA `(.L_x_1378) ;  /* 0x00000000008c6947 */ /* 0x000fec0003800000 */
[----:B------:R-:W0:Y:S02]  /*8ea0*/  LDS.128 R36, [R72+0x400] ;  /* 0x0004000048247984 */ /* 0x000e240000000c00 */
[----:B0-----:R-:W-:Y:S01]  /*8eb0*/  FADD.FTZ R36, R32, R36 ;  /* 0x0000002420247221 */ /* 0x001fe20000010000 */
[----:B------:R-:W-:Y:S01]  /*8ec0*/  FADD.FTZ R37, R33, R37 ;  /* 0x0000002521257221 */ /* 0x000fe20000010000 */
[----:B------:R-:W-:Y:S01]  /*8ed0*/  FADD.FTZ R38, R34, R38 ;  /* 0x0000002622267221 */ /* 0x000fe20000010000 */
[----:B------:R-:W-:Y:S02]  /*8ee0*/  FADD.FTZ R39, R35, R39 ;  /* 0x0000002723277221 */ /* 0x000fe40000010000 */
[----:B------:R-:W0:Y:S02]  /*8ef0*/  LDS.128 R32, [R72+0x800] ;  /* 0x0008000048207984 */ /* 0x000e240000000c00 */
[----:B0-----:R-:W-:Y:S01]  /*8f00*/  FADD.FTZ R36, R36, R32 ;  /* 0x0000002024247221 */ /* 0x001fe20000010000 */
[----:B------:R-:W-:Y:S01]  /*8f10*/  FADD.FTZ R37, R37, R33 ;  /* 0x0000002125257221 */ /* 0x000fe20000010000 */
[----:B------:R-:W-:Y:S01]  /*8f20*/  FADD.FTZ R38, R38, R34 ;  /* 0x0000002226267221 */ /* 0x000fe20000010000 */
[----:B------:R-:W-:-:S02]  /*8f30*/  FADD.FTZ R39, R39, R35 ;  /* 0x0000002327277221 */ /* 0x000fc40000010000 */
        /* <DEDUP_REMOVED lines=24> */
[----:B------:R-:W-:-:S07]  /*90c0*/  FADD.FTZ R35, R39, R35 ;  /* 0x0000002327237221 */ /* 0x000fce0000010000 */
.L_x_1378:
[----:B------:R-:W-:Y:S05]  /*90d0*/  BSYNC B0 ;  /* 0x0000000000007941 */ /* 0x000fea0003800000 */
.L_x_1377:
[----:B------:R-:W0:Y:S01]  /*90e0*/  LDC.64 R38, c[0x0][0x268] ;  /* 0x00009a00ff267b82 */ /* 0x000e220000000a00 */
[----:B------:R-:W-:Y:S01]  /*90f0*/  MOV R37, UR14 ;  /* 0x0000000e00257c02 */ /* 0x000fe20008000f00 */
[----:B------:R-:W-:Y:S03]  /*9100*/  BSSY B0, `(.L_x_1379) ;  /* 0x0000012000007945 */ /* 0x000fe60003800000 */
[----:B------:R-:W-:-:S03]  /*9110*/  LEA R37, R37, R70, 0x6 ;  /* 0x0000004625257211 */ /* 0x000fc600078e30ff */
[----:B------:R-:W1:Y:S02]  /*9120*/  LDC R36, c[0x0][0xc] ;  /* 0x00000300ff247b82 */ /* 0x000e640000000800 */
[----:B0-----:R-:W-:Y:S01]  /*9130*/  IMAD.WIDE R38, R37, 0x4, R38 ;  /* 0x0000000425267825 */ /* 0x001fe200078e0226 */
[----:B------:R-:W-:Y:S06]  /*9140*/  @P6 BRA `(.L_x_1380) ;  /* 0x0000000000346947 */ /* 0x000fec0003800000 */
[----:B------:R-:W-:Y:S01]  /*9150*/  MOV R72, UR5 ;  /* 0x0000000500487c02 */ /* 0x000fe20008000f00 */
[----:B------:R-:W-:Y:S03]  /*9160*/  REDG.E.ADD.F32.FTZ.RN.STRONG.GPU desc[UR12][R38.64], R32 ;  /* 0x00000020260079a6 */ /* 0x000fe6000c10f38c */
[----:B------:R-:W-:-:S04]  /*9170*/  LEA R72, P6, R72, R38, 0x2 ;  /* 0x0000002648487211 */ /* 0x000fc800078c10ff */
[----:B------:R-:W-:-:S05]  /*9180*/  IADD3.X R73, R39, UR9, RZ, P6, !PT ;  /* 0x0000000927497c10 */ /* 0x000fca000b7fe4ff */
[----:B------:R0:W-:Y:S02]  /*9190*/  REDG.E.ADD.F32.FTZ.RN.STRONG.GPU desc[UR12][R72.64], R33 ;  /* 0x00000021480079a6 */ /* 0x0001e4000c10f38c */
[----:B0-----:R-:W0:Y:S02]  /*91a0*/  LDC.64 R32, c[0x0][0x288] ;  /* 0x0000a200ff207b82 */ /* 0x001e240000000a00 */
[----:B0-----:R-:W-:-:S04]  /*91b0*/  LEA R72, P6, R32, R38, 0x2 ;  /* 0x0000002620487211 */ /* 0x001fc800078c10ff */
[----:B------:R-:W-:Y:S02]  /*91c0*/  LEA.HI.X R73, R32, R39, R33, 0x2, P6 ;  /* 0x0000002720497211 */ /* 0x000fe400030f1421 */
[----:B------:R-:W-:-:S03]  /*91d0*/  MOV R32, UR8 ;  /* 0x0000000800207c02 */ /* 0x000fc60008000f00 */
[----:B------:R0:W-:Y:S01]  /*91e0*/  REDG.E.ADD.F32.FTZ.RN.STRONG.GPU desc[UR12][R72.64], R34 ;  /* 0x00000022480079a6 */ /* 0x0001e2000c10f38c */
[----:B------:R-:W-:-:S04]  /*91f0*/  LEA R32, P6, R32, R38, 0x2 ;  /* 0x0000002620207211 */ /* 0x000fc800078c10ff */
[----:B------:R-:W-:-:S05]  /*9200*/  IADD3.X R33, R39, UR10, RZ, P6, !PT ;  /* 0x0000000a27217c10 */ /* 0x000fca000b7fe4ff */
[----:B------:R0:W-:Y:S04]  /*9210*/  REDG.E.ADD.F32.FTZ.RN.STRONG.GPU desc[UR12][R32.64], R35 ;  /* 0x00000023200079a6 */ /* 0x0001e8000c10f38c */
.L_x_1380:
[----:B------:R-:W-:Y:S05]  /*9220*/  BSYNC B0 ;  /* 0x0000000000007941 */ /* 0x000fea0003800000 */
.L_x_1379:
[----:B-1----:R-:W-:-:S13]  /*9230*/  ISETP.GE.U32.AND P6, PT, R36, 0x2, PT ;  /* 0x000000022400780c */ /* 0x002fda0003fc6070 */
[----:B------:R-:W-:Y:S05]  /*9240*/  @!P6 BRA `(.L_x_1381) ;  /* 0x0000001000bce947 */ /* 0x000fea0003800000 */
[----:B0-----:R-:W0:Y:S01]  /*9250*/  LDC.64 R32, c[0x0][0x258] ;  /* 0x00009600ff207b82 */ /* 0x001e220000000a00 */
        /* <DEDUP_REMOVED lines=24> */
[----:B------:R-:W-:Y:S01]  /*93e0*/  STG.E.64 desc[UR12][R38.64], R58 ;  /* 0x0000003a26007986 */ /* 0x000fe2000c101b0c */
[----:B------:R-:W-:Y:S06]  /*93f0*/  @P6 MEMBAR.ALL.GPU ;  /* 0x0000000000006992 */ /* 0x000fec000000a000 */
[----:B------:R-:W-:-:S00]  /*9400*/  @P6 ERRBAR ;  /* 0x00000000000069ab */ /* 0x000fc00000000000 */
[----:B------:R-:W-:Y:S06]  /*9410*/  @P6 CGAERRBAR ;  /* 0x00000000000065ab */ /* 0x000fec0000000000 */
[----:B------:R0:W-:Y:S01]  /*9420*/  @P6 REDG.E.ADD.S32.STRONG.GPU desc[UR12][R32.64], R37 ;  /* 0x000000252000698e */ /* 0x0001e2000c10e38c */
[----:B------:R-:W-:-:S04]  /*9430*/  PLOP3.LUT P6, PT, PT, PT, UP0, 0x40, 0x0 ;  /* 0x000000000000781c */ /* 0x000fc80003fce808 */
[----:B0-----:R-:W-:-:S04]  /*9440*/  SEL R37, R36, RZ, P6 ;  /* 0x000000ff24257207 */ /* 0x001fc80003000000 */
[----:B------:R-:W-:-:S13]  /*9450*/  ISETP.NE.AND P6, PT, R37, -0x1, PT ;  /* 0xffffffff2500780c */ /* 0x000fda0003fc5270 */
[----:B------:R-:W-:Y:S05]  /*9460*/  @!P6 BRA `(.L_x_1382) ;  /* 0x000000000014e947 */ /* 0x000fea0003800000 */
.L_x_1383:
[----:B------:R-:W2:Y:S04]  /*9470*/  LDG.E.STRONG.GPU R38, desc[UR12][R32.64] ;  /* 0x0000000c20267981 */ /* 0x000ea8000c1ef900 */
[----:B--2---:R-:W-:Y:S01]  /*9480*/  CCTL.IVALL ;  /* 0x00000000ff00798f */ /* 0x004fe20002000000 */
[----:B------:R-:W-:Y:S05]  /*9490*/  YIELD ;  /* 0x0000000000007946 */ /* 0x000fea0003800000 */
[----:B------:R-:W-:-:S13]  /*94a0*/  ISETP.NE.AND P6, PT, R38, R37, PT ;  /* 0x000000252600720c */ /* 0x000fda0003fc5270 */
[----:B------:R-:W-:Y:S05]  /*94b0*/  @P6 BRA `(.L_x_1383) ;  /* 0xfffffffc00ec6947 */ /* 0x000fea000383ffff */
.L_x_1382:
[----:B------:R-:W-:Y:S01]  /*94c0*/  ISETP.NE.AND P6, PT, R36, RZ, PT ;  /* 0x000000ff2400720c */ /* 0x000fe20003fc5270 */
[----:B------:R-:W-:Y:S05]  /*94d0*/  WARPSYNC.ALL ;  /* 0x0000000000007948 */ /* 0x000fea0003800000 */
[----:B------:R-:W-:Y:S07]  /*94e0*/  BAR.SYNC.DEFER_BLOCKING 0x0 ;  /* 0x0000000000007b1d */ /* 0x000fee0000010000 */
[----:B------:R-:W-:Y:S05]  /*94f0*/  @!P6 BRA `(.L_x_1381) ;  /* 0x000000100010e947 */ /* 0x000fea0003800000 */
[----:B------:R-:W-:-:S04]  /*9500*/  IADD3 R32, R36, -0x1, RZ ;  /* 0xffffffff24207810 */ /* 0x000fc80007ffe0ff */
[----:B------:R-:W-:Y:S01]  /*9510*/  ISETP.GE.U32.AND P6, PT, R32, 0x3, PT ;  /* 0x000000032000780c */ /* 0x000fe20003fc6070 */
[----:B------:R-:W-:-:S12]  /*9520*/  HFMA2.MMA R32, -RZ, RZ, 0, 0 ;  /* 0x00000000ff207435 */ /* 0x000fd800000001ff */
[----:B------:R-:W-:Y:S05]  /*9530*/  @!P6 BRA `(.L_x_1384) ;  /* 0x0000000c0090e947 */ /* 0x000fea0003800000 */
[----:B------:R-:W-:Y:S02]  /*9540*/  LOP3.LUT R33, R36, 0x3, RZ, 0xc0, !PT ;  /* 0x0000000324217812 */ /* 0x000fe400078ec0ff */
[----:B------:R-:W-:Y:S02]  /*9550*/  MOV R32, RZ ;  /* 0x000000ff00207202 */ /* 0x000fe40000000f00 */
[----:B------:R-:W-:-:S04]  /*9560*/  IADD3 R33, -R33, R36, RZ ;  /* 0x0000002421217210 */ /* 0x000fc80007ffe1ff */
[----:B------:R-:W-:-:S13]  /*9570*/  ISETP.GT.AND P6, PT, R33, RZ, PT ;  /* 0x000000ff2100720c */ /* 0x000fda0003fc4270 */
[----:B------:R-:W-:Y:S05]  /*9580*/  @!P6 BRA `(.L_x_1385) ;  /* 0x0000000c0000e947 */ /* 0x000fea0003800000 */
[----:B------:R-:W-:Y:S02]  /*9590*/  LOP3.LUT R67, R67, 0xffbfffff, RZ, 0xc0, !PT ;  /* 0xffbfffff43437812 */ /* 0x000fe400078ec0ff */
[----:B------:R-:W-:Y:S02]  /*95a0*/  ISETP.GT.AND P6, PT, R33, 0xc, PT ;  /* 0x0000000c2100780c */ /* 0x000fe40003fc4270 */
[----:B------:R-:W-:Y:S02]  /*95b0*/  @P0 LOP3.LUT R67, R67, 0x400000, RZ, 0xfc, !PT ;  /* 0x0040000043430812 */ /* 0x000fe400078efcff */
[----:B------:R-:W-:Y:S02]  /*95c0*/  PLOP3.LUT P0, PT, PT, PT, PT, 0x80, 0x0 ;  /* 0x000000000000781c */ /* 0x000fe40003f0f070 */
[----:B------:R-:W-:-:S11]  /*95d0*/  LOP3.LUT R67, R67, 0xfffffffe, RZ, 0xc0, !PT ;  /* 0xfffffffe43437812 */ /* 0x000fd600078ec0ff */
[----:B------:R-:W-:-:S04]  /*95e0*/  @P0 LOP3.LUT R67, R67, 0x1, RZ, 0xfc, !PT ;  /* 0x0000000143430812 */ /* 0x000fc800078efcff */
[----:B------:R-:W-:Y:S01]  /*95f0*/  LOP3.LUT P0, RZ, R67, 0x400000, RZ, 0xc0, !PT ;  /* 0x0040000043ff7812 */ /* 0x000fe2000780c0ff */
[----:B------:R-:W-:-:S12]  /*9600*/  @!P6 BRA `(.L_x_1386) ;  /* 0x0000000400d8e947 */ /* 0x000fd80003800000 */
[----:B------:R-:W-:Y:S02]  /*9610*/  PLOP3.LUT P6, PT, PT, PT, PT, 0x8, 0x0 ;  /* 0x000000000000781c */ /* 0x000fe40003fce170 */
[----:B------:R-:W-:-:S11]  /*9620*/  LOP3.LUT R67, R67, 0xfffffffe, RZ, 0xc0, !PT ;  /* 0xfffffffe43437812 */ /* 0x000fd600078ec0ff */
[----:B------:R-:W-:-:S07]  /*9630*/  @P6 LOP3.LUT R67, R67, 0x1, RZ, 0xfc, !PT ;  /* 0x0000000143436812 */ /* 0x000fce00078efcff */
.L_x_1387:
        /* <DEDUP_REMOVED lines=115> */
.L_x_1386:
[----:B------:R-:W-:-:S13]  /*9d70*/  ISETP.GT.AND P6, PT, R33, 0x4, PT ;  /* 0x000000042100780c */ /* 0x000fda0003fc4270 */
[----:B------:R-:W-:Y:S05]  /*9d80*/  @!P6 BRA `(.L_x_1388) ;  /* 0x0000000000f4e947 */ /* 0x000fea0003800000 */
        /* <DEDUP_REMOVED lines=61> */
.L_x_1388:
[----:B------:R-:W-:-:S04]  /*a160*/  LOP3.LUT P6, RZ, R67, 0x1, RZ, 0xc0, !PT ;  /* 0x0000000143ff7812 */ /* 0x000fc800078cc0ff */
[----:B------:R-:W-:-:S13]  /*a170*/  ISETP.NE.OR P6, PT, R33, RZ, P6 ;  /* 0x000000ff2100720c */ /* 0x000fda00037c5670 */
[----:B------:R-:W-:Y:S05]  /*a180*/  @!P6 BRA `(.L_x_1384) ;  /* 0x00000000007ce947 */ /* 0x000fea0003800000 */
.L_x_1385:
        /* <DEDUP_REMOVED lines=31> */
.L_x_1384:
        /* <DEDUP_REMOVED lines=10> */
.L_x_1390:
[----:B------:R-:W-:Y:S05]  /*a420*/  BSYNC B0 ;  /* 0x0000000000007941 */ /* 0x000fea0003800000 */
.L_x_1389:
        /* <DEDUP_REMOVED lines=17> */
.L_x_1381:
[----:B------:R-:W1:Y:S01]  /*a540*/  S2UR UR7, SR_CgaCtaId ;  /* 0x00000000000779c3 */ /* 0x000e620000008800 */
[----:B------:R-:W-:Y:S01]  /*a550*/  UMOV UR6, 0x400 ;  /* 0x0000040000067882 */ /* 0x000fe20000000000 */
[----:B------:R-:W-:Y:S01]  /*a560*/  ISETP.NE.AND P6, PT, RZ, UR18, PT ;  /* 0x00000012ff007c0c */ /* 0x000fe2000bfc5270 */
[--C-:B------:R-:W-:Y:S02]  /*a570*/  HADD2.F32 R37, -RZ, R77.reuse.H0_H0 ;  /* 0x2000004dff257230 */ /* 0x100fe40000004100 */
[----:B------:R-:W-:Y:S01]  /*a580*/  HADD2.F32 R77, -RZ, R77.H1_H1 ;  /* 0x3000004dff4d7230 */ /* 0x000fe20000004100 */
[----:B-1----:R-:W-:-:S03]  /*a590*/  ULEA UR6, UR7, UR6, 0x18 ;  /* 0x0000000607067291 */ /* 0x002fc6000f8ec03f */
[----:B------:R-:W-:-:S06]  /*a5a0*/  ULDC UR7, c[0x0][0x2bc] ;  /* 0x0000af0000077ab9 */ /* 0x000fcc0000000800 */
[----:B------:R-:W-:Y:S01]  /*a5b0*/  @!P0 STS.64 [UR6+0x98], R58 ;  /* 0x0000983aff008988 */ /* 0x000fe20008000a06 */
[----:B------:R-:W-:Y:S06]  /*a5c0*/  BAR.SYNC.DEFER_BLOCKING 0x0 ;  /* 0x0000000000007b1d */ /* 0x000fec0000010000 */
[----:B0-----:R-:W0:Y:S02]  /*a5d0*/  LDS.64 R32, [UR6+0x98] ;  /* 0x00009806ff207984 */ /* 0x001e240008000a00 */
[----:B0-----:R-:W-:Y:S01]  /*a5e0*/  FMUL.FTZ R32, R32, UR7 ;  /* 0x0000000720207c20 */ /* 0x001fe20008410000 */
[----:B------:R-:W-:-:S04]  /*a5f0*/  FMUL.FTZ R36, R33, UR7 ;  /* 0x0000000721247c20 */ /* 0x000fc80008410000 */
[----:B------:R-:W-:Y:S01]  /*a600*/  R2UR UR6, R32 ;  /* 0x00000000200672ca */ /* 0x000fe200000e0000 */
[--C-:B------:R-:W-:Y:S02]  /*a610*/  HADD2.F32 R32, -RZ, R78.reuse.H0_H0 ;  /* 0x2000004eff207230 */ /* 0x100fe40000004100 */
[----:B------:R-:W-:-:S03]  /*a620*/  HADD2.F32 R78, -RZ, R78.H1_H1 ;  /* 0x3000004eff4e7230 */ /* 0x000fc60000004100 */
[----:B------:R-:W-:Y:S02]  /*a630*/  FADD.FTZ R32, R32, -UR16 ;  /* 0x8000001020207e21 */ /* 0x000fe40008010000 */
        /* <DEDUP_REMOVED lines=22> */
.L_x_1391:
[----:B------:R-:W-:Y:S01]  /*a7a0*/  LOP3.LUT P0, RZ, R67, 0x100000, RZ, 0xc0, !PT ;  /* 0x0010000043ff7812 */ /* 0x000fe2000780c0ff */
[----:B------:R-:W-:-:S12]  /*a7b0*/  BSSY B0, `(.L_x_1392) ;  /* 0x0000015000007945 */ /* 0x000fd80003800000 */
[----:B------:R-:W-:Y:S05]  /*a7c0*/  @!P0 BRA `(.L_x_1393) ;  /* 0x00000000004c8947 */ /* 0x000fea0003800000 */
[----:B------:R-:W2:Y:S01]  /*a7d0*/  LDL R32, [R1+0x4c] ;  /* 0x00004c0001207983 */ /* 0x000ea20000100800 */
[----:B------:R-:W-:Y:S01]  /*a7e0*/  ULDC.64 UR22, c[0x0][0x288] ;  /* 0x0000a20000167ab9 */ /* 0x000fe20000000a00 */
[----:B------:R-:W-:Y:S01]  /*a7f0*/  MOV R33, R31 ;  /* 0x0000001f00217202 */ /* 0x000fe20000000f00 */
[----:B------:R-:W-:-:S04]  /*a800*/  FFMA.FTZ R38, R38, UR6, R36 ;  /* 0x0000000626267c23 */ /* 0x000fc80008010024 */
[----:B------:R-:W-:Y:S01]  /*a810*/  FFMA.FTZ R38, R37, R44, -R38 ;  /* 0x0000002c25267223 */ /* 0x000fe20000010826 */
[----:B--2---:R-:W-:Y:S01]  /*a820*/  IMAD R34, R32, UR22, RZ ;  /* 0x0000001620227c24 */ /* 0x004fe2000f8e02ff */
[----:B------:R-:W-:-:S03]  /*a830*/  MOV R32, R40 ;  /* 0x0000002800207202 */ /* 0x000fc60000000f00 */
[C---:B------:R-:W-:Y:S02]  /*a840*/  IMAD R35, R68.reuse, UR23, R34 ;  /* 0x0000001744237c24 */ /* 0x040fe4000f8e0222 */
[----:B------:R-:W-:Y:S01]  /*a850*/  IMAD.WIDE.U32 R32, R68, UR22, R32 ;  /* 0x0000001644207c25 */ /* 0x000fe2000f8e0020 */
[----:B------:R-:W-:-:S04]  /*a860*/  ULDC.64 UR22, c[0x0][0x210] ;  /* 0x0000840000167ab9 */ /* 0x000fc80000000a00 */
[----:B------:R-:W-:Y:S02]  /*a870*/  IADD3 R33, R33, R35, RZ ;  /* 0x0000002321217210 */ /* 0x000fe40007ffe0ff */
[----:B------:R-:W-:-:S04]  /*a880*/  LEA R34, P0, R32, UR22, 0x1 ;  /* 0x0000001620227c11 */ /* 0x000fc8000f8008ff */
[----:B------:R-:W-:Y:S01]  /*a890*/  LEA.HI.X R35, R32, UR23, R33, 0x1, P0 ;  /* 0x0000001720237c11 */ /* 0x000fe200080f0c21 */
[----:B------:R-:W-:Y:S01]  /*a8a0*/  FFMA.FTZ R32, R39, UR6, R36 ;  /* 0x0000000627207c23 */ /* 0x000fe20008010024 */
[----:B------:R-:W-:-:S03]  /*a8b0*/  FMUL.FTZ R33, R38, UR20 ;  /* 0x0000001426217c20 */ /* 0x000fc60008410000 */
[----:B------:R-:W-:-:S04]  /*a8c0*/  FFMA.FTZ R32, R77, R45, -R32 ;  /* 0x0000002d4d207223 */ /* 0x000fc80000010820 */
[----:B------:R-:W-:-:S05]  /*a8d0*/  FMUL.FTZ R32, R32, UR20 ;  /* 0x0000001420207c20 */ /* 0x000fca0008410000 */
[----:B------:R-:W-:-:S05]  /*a8e0*/  F2FP.F16.F32.PACK_AB R33, R32, R33 ;  /* 0x000000212021723e */ /* 0x000fca00000000ff */
[----:B------:R0:W-:Y:S02]  /*a8f0*/  STG.E desc[UR12][R34.64], R33 ;  /* 0x0000002122007986 */ /* 0x0001e4000c10190c */
.L_x_1393:
[----:B------:R-:W-:Y:S05]  /*a900*/  BSYNC B0 ;  /* 0x0000000000007941 */ /* 0x000fea0003800000 */
.L_x_1392:
[----:B------:R-:W-:Y:S01]  /*a910*/  ISETP.NE.AND P0, PT, RZ, UR18, PT ;  /* 0x00000012ff007c0c */ /* 0x000fe2000bf05270 */
[--C-:B------:R-:W-:Y:S02]  /*a920*/  HADD2.F32 R32, -RZ, R66.reuse.H0_H0 ;  /* 0x20000042ff207230 */ /* 0x100fe40000004100 */
[----:B------:R-:W-:Y:S02]  /*a930*/  HADD2.F32 R66, -RZ, R66.H1_H1 ;  /* 0x30000042ff427230 */ /* 0x000fe40000004100 */
[--C-:B------:R-:W-:Y:S02]  /*a940*/  HADD2.F32 R38, -RZ, R88.reuse.H0_H0 ;  /* 0x20000058ff267230 */ /* 0x100fe40000004100 */
[----:B------:R-:W-:Y:S01]  /*a950*/  FADD.FTZ R32, R32, -UR16 ;  /* 0x8000001020207e21 */ /* 0x000fe20008010000 */
[----:B------:R-:W-:Y:S02]  /*a960*/  HADD2.F32 R88, -RZ, R88.H1_H1 ;  /* 0x30000058ff587230 */ /* 0x000fe40000004100 */
[----:B------:R-:W-:Y:S01]  /*a970*/  FADD.FTZ R39, R66, -UR16 ;  /* 0x8000001042277e21 */ /* 0x000fe20008010000 */
[----:B------:R-:W-:-:S03]  /*a980*/  FMUL.FTZ R37, R32, UR20 ;  /* 0x0000001420257c20 */ /* 0x000fc60008410000 */
[----:B------:R-:W-:Y:S01]  /*a990*/  FMUL.FTZ R39, R39, UR20 ;  /* 0x0000001427277c20 */ /* 0x000fe20008410000 */
[----:B------:R-:W-:Y:S06]  /*a9a0*/  @!P0 BRA `(.L_x_1394) ;  /* 0x0000000000488947 */ /* 0x000fec0003800000 */
[----:B0-----:R-:W-:Y:S01]  /*a9b0*/  FFMA.FTZ R33, R37, R44, R42 ;  /* 0x0000002c25217223 */ /* 0x001fe2000001002a */
        /* <DEDUP_REMOVED lines=17> */
.L_x_1394:
[----:B------:R-:W-:Y:S01]  /*aad0*/  LOP3.LUT P0, RZ, R67, 0x8000, RZ, 0xc0, !PT ;  /* 0x0000800043ff7812 */ /* 0x000fe2000780c0ff */
[----:B------:R-:W-:-:S12]  /*aae0*/  BSSY B0, `(.L_x_1395) ;  /* 0x0000015000007945 */ /* 0x000fd80003800000 */
[----:B------:R-:W-:Y:S05]  /*aaf0*/  @!P0 BRA `(.L_x_1396) ;  /* 0x00000000004c8947 */ /* 0x000fea0003800000 */
[----:B------:R-:W2:Y:S01]  /*ab00*/  LDL R32, [R1+0x48] ;  /* 0x0000480001207983 */ /* 0x000ea20000100800 */
[----:B------:R-:W-:Y:S01]  /*ab10*/  ULDC.64 UR22, c[0x0][0x288] ;  /* 0x0000a20000167ab9 */ /* 0x000fe20000000a00 */
[----:B0-----:R-:W-:Y:S01]  /*ab20*/  MOV R33, R31 ;  /* 0x0000001f00217202 */ /* 0x001fe20000000f00 */
[--C-:B------:R-:W-:Y:S01]  /*ab30*/  FFMA.FTZ R37, R37, UR6, R36.reuse ;  /* 0x0000000625257c23 */ /* 0x100fe20008010024 */
[----:B------:R-:W-:-:S03]  /*ab40*/  FFMA.FTZ R39, R39, UR6, R36 ;  /* 0x0000000627277c23 */ /* 0x000fc60008010024 */
[----:B------:R-:W-:Y:S01]  /*ab50*/  FFMA.FTZ R37, R38, R44, -R37 ;  /* 0x0000002c26257223 */ /* 0x000fe20000010825 */
[----:B--2---:R-:W-:Y:S01]  /*ab60*/  IMAD R34, R32, UR22, RZ ;  /* 0x0000001620227c24 */ /* 0x004fe2000f8e02ff */
[----:B------:R-:W-:-:S03]  /*ab70*/  MOV R32, R40 ;  /* 0x0000002800207202 */ /* 0x000fc60000000f00 */
        /* <DEDUP_REMOVED lines=9> */
[----:B------:R-:W-:-:S05]  /*ac10*/  F2FP.F16.F32.PACK_AB R33, R32, R33 ;  /* 0x000000212021723e */ /* 0x000fca00000000ff */
[----:B------:R1:W-:Y:S02]  /*ac20*/  STG.E desc[UR12][R34.64], R33 ;  /* 0x0000002122007986 */ /* 0x0003e4000c10190c */
.L_x_1396:
[----:B------:R-:W-:Y:S05]  /*ac30*/  BSYNC B0 ;  /* 0x0000000000007941 */ /* 0x000fea0003800000 */
.L_x_1395:
[----:B------:R-:W2:Y:S01]  /*ac40*/  LDC R37, c[0x0][0x2ac] ;  /* 0x0000ab00ff257b82 */ /* 0x000ea20000000800 */
        /* <DEDUP_REMOVED lines=10> */
[----:B------:R-:W-:Y:S01]  /*acf0*/  FFMA.FTZ R32, R59, R44, R42 ;  /* 0x0000002c3b207223 */ /* 0x000fe2000001002a */
[----:B01----:R-:W-:-:S03]  /*ad00*/  FFMA.FTZ R33, R38, R45, R43 ;  /* 0x0000002d26217223 */ /* 0x003fc6000001002b */
        /* <DEDUP_REMOVED lines=16> */
.L_x_1397:
[----:B------:R-:W-:Y:S01]  /*ae10*/  LOP3.LUT P0, RZ, R67, 0x4000, RZ, 0xc0, !PT ;  /* 0x0000400043ff7812 */ /* 0x000fe2000780c0ff */
[----:B------:R-:W-:-:S12]  /*ae20*/  BSSY B0, `(.L_x_1398) ;  /* 0x0000015000007945 */ /* 0x000fd80003800000 */
[----:B------:R-:W-:Y:S05]  /*ae30*/  @!P0 BRA `(.L_x_1399) ;  /* 0x00000000004c8947 */ /* 0x000fea0003800000 */
[----:B------:R-:W3:Y:S01]  /*ae40*/  LDL R32, [R1+0x44] ;  /* 0x0000440001207983 */ /* 0x000ee20000100800 */
[----:B------:R-:W-:Y:S01]  /*ae50*/  ULDC.64 UR22, c[0x0][0x288] ;  /* 0x0000a20000167ab9 */ /* 0x000fe20000000a00 */
[----:B01----:R-:W-:Y:S01]  /*ae60*/  MOV R33, R31 ;  /* 0x0000001f00217202 */ /* 0x003fe20000000f00 */
[----:B---3--:R-:W-:Y:S01]  /*ae70*/  IMAD R35, R32, UR22, RZ ;  /* 0x0000001620237c24 */ /* 0x008fe2000f8e02ff */
[----:B------:R-:W-:-:S03]  /*ae80*/  MOV R32, R40 ;  /* 0x0000002800207202 */ /* 0x000fc60000000f00 */
[C---:B------:R-:W-:Y:S02]  /*ae90*/  IMAD R35, R122.reuse, UR23, R35 ;  /* 0x000000177a237c24 */ /* 0x040fe4000f8e0223 */
[----:B------:R-:W-:Y:S01]  /*aea0*/  IMAD.WIDE.U32 R32, R122, UR22, R32 ;  /* 0x000000167a207c25 */ /* 0x000fe2000f8e0020 */
[----:B------:R-:W-:-:S04]  /*aeb0*/  ULDC.64 UR22, c[0x0][0x210] ;  /* 0x0000840000167ab9 */ /* 0x000fc80000000a00 */
[----:B------:R-:W-:Y:S01]  /*aec0*/  IADD3 R35, R33, R35, RZ ;  /* 0x0000002321237210 */ /* 0x000fe20007ffe0ff */
[----:B------:R-:W-:Y:S01]  /*aed0*/  FFMA.FTZ R33, R38, UR6, R36 ;  /* 0x0000000626217c23 */ /* 0x000fe20008010024 */
[----:B------:R-:W-:-:S03]  /*aee0*/  LEA R34, P0, R32, UR22, 0x1 ;  /* 0x0000001620227c11 */ /* 0x000fc6000f8008ff */
[----:B------:R-:W-:Y:S01]  /*aef0*/  FFMA.FTZ R92, R92, R45, -R33 ;  /* 0x0000002d5c5c7223 */ /* 0x000fe20000010821 */
[----:B------:R-:W-:Y:S01]  /*af00*/  LEA.HI.X R35, R32, UR23, R35, 0x1, P0 ;  /* 0x0000001720237c11 */ /* 0x000fe200080f0c23 */
[----:B------:R-:W-:-:S04]  /*af10*/  FFMA.FTZ R32, R59, UR6, R36 ;  /* 0x000000063b207c23 */ /* 0x000fc80008010024 */
[----:B------:R-:W-:-:S04]  /*af20*/  FFMA.FTZ R32, R39, R44, -R32 ;  /* 0x0000002c27207223 */ /* 0x000fc80000010820 */
[----:B------:R-:W-:Y:S01]  /*af30*/  FMUL.FTZ R33, R32, UR20 ;  /* 0x0000001420217c20 */ /* 0x000fe20008410000 */
[----:B------:R-:W-:-:S05]  /*af40*/  FMUL.FTZ R32, R92, UR20 ;  /* 0x000000145c207c20 */ /* 0x000fca0008410000 */
[----:B------:R-:W-:-:S05]  /*af50*/  F2FP.F16.F32.PACK_AB R33, R32, R33 ;  /* 0x000000212021723e */ /* 0x000fca00000000ff */
[----:B------:R3:W-:Y:S02]  /*af60*/  STG.E desc[UR12][R34.64], R33 ;  /* 0x0000002122007986 */ /* 0x0007e4000c10190c */
.L_x_1399:
[----:B------:R-:W-:Y:S05]  /*af70*/  BSYNC B0 ;  /* 0x0000000000007941 */ /* 0x000fea0003800000 */
.L_x_1398:
        /* <DEDUP_REMOVED lines=10> */
[----:B01-3--:R-:W-:Y:S01]  /*b020*/  FFMA.FTZ R33, R38, R45, R43 ;  /* 0x0000002d26217223 */ /* 0x00bfe2000001002b */
        /* <DEDUP_REMOVED lines=17> */
.L_x_1400:
[----:B------:R-:W-:Y:S01]  /*b140*/  LOP3.LUT P0, RZ, R67, 0x2000, RZ, 0xc0, !PT ;  /* 0x0000200043ff7812 */ /* 0x000fe2000780c0ff */
[----:B------:R-:W-:-:S12]  /*b150*/  BSSY B0, `(.L_x_1401) ;  /* 0x0000015000007945 */ /* 0x000fd80003800000 */
[----:B------:R-:W-:Y:S05]  /*b160*/  @!P0 BRA `(.L_x_1402) ;  /* 0x00000000004c8947 */ /* 0x000fea0003800000 */
[----:B------:R-:W4:Y:S01]  /*b170*/  LDL R32, [R1+0x40] ;  /* 0x0000400001207983 */ /* 0x000f220000100800 */
[----:B------:R-:W-:Y:S01]  /*b180*/  ULDC.64 UR22, c[0x0][0x288] ;  /* 0x0000a20000167ab9 */ /* 0x000fe20000000a00 */
[----:B01-3--:R-:W-:Y:S01]  /*b190*/  MOV R33, R31 ;  /* 0x0000001f00217202 */ /* 0x00bfe20000000f00 */
[----:B----4-:R-:W-:Y:S01]  /*b1a0*/  IMAD R34, R32, UR22, RZ ;  /* 0x0000001620227c24 */ /* 0x010fe2000f8e02ff */
        /* <DEDUP_REMOVED lines=15> */
.L_x_1402:
[----:B------:R-:W-:Y:S05]  /*b2a0*/  BSYNC B0 ;  /* 0x0000000000007941 */ /* 0x000fea0003800000 */
.L_x_1401:
[----:B------:R-:W-:Y:S01]  /*b2b0*/  ISETP.NE.AND P0, PT, RZ, UR18, PT ;  /* 0x00000012ff007c0c */ /* 0x000fe2000bf05270 */
[--C-:B------:R-:W-:Y:S02]  /*b2c0*/  HADD2.F32 R32, -RZ, R63.reuse.H0_H0 ;  /* 0x2000003fff207230 */ /* 0x100fe40000004100 */
[----:B------:R-:W-:Y:S02]  /*b2d0*/  HADD2.F32 R63, -RZ, R63.H1_H1 ;  /* 0x3000003fff3f7230 */ /* 0x000fe40000004100 */
[----:B------:R-:W-:Y:S02]  /*b2e0*/  HADD2.F32 R38, -RZ, R62.H0_H0 ;  /* 0x2000003eff267230 */ /* 0x000fe40000004100 */
[----:B------:R-:W-:Y:S01]  /*b2f0*/  FADD.FTZ R32, R32, -UR16 ;  /* 0x8000001020207e21 */ /* 0x000fe20008010000 */
[--C-:B------:R-:W-:Y:S02]  /*b300*/  HADD2.F32 R39, -RZ, R97.reuse.H0_H0 ;  /* 0x20000061ff277230 */ /* 0x100fe40000004100 */
[----:B------:R-:W-:Y:S01]  /*b310*/  FADD.FTZ R63, R63, -UR16 ;  /* 0x800000103f3f7e21 */ /* 0x000fe20008010000 */
[----:B------:R-:W-:-:S02]  /*b320*/  HADD2.F32 R58, -RZ, R97.H1_H1 ;  /* 0x30000061ff3a7230 */ /* 0x000fc40000004100 */
[----:B------:R-:W-:Y:S01]  /*b330*/  FMUL.FTZ R59, R32, UR20 ;  /* 0x00000014203b7c20 */ /* 0x000fe20008410000 */
[----:B------:R-:W-:Y:S02]  /*b340*/  HADD2.F32 R62, -RZ, R62.H1_H1 ;  /* 0x3000003eff3e7230 */ /* 0x000fe40000004100 */
[----:B------:R-:W-:Y:S01]  /*b350*/  FMUL.FTZ R64, R63, UR20 ;  /* 0x000000143f407c20 */ /* 0x000fe20008410000 */
[----:B------:R-:W-:Y:S06]  /*b360*/  @!P0 BRA `(.L_x_1403) ;  /* 0x0000000000488947 */ /* 0x000fec0003800000 */
[----:B01-34-:R-:W-:Y:S01]  /*b370*/  FFMA.FTZ R33, R64, R45, R43 ;  /* 0x0000002d40217223 */ /* 0x01bfe2000001002b */
        /* <DEDUP_REMOVED lines=17> */
.L_x_1403:
[----:B------:R-:W-:Y:S01]  /*b490*/  LOP3.LUT P0, RZ, R67, 0x1000, RZ, 0xc0, !PT ;  /* 0x0000100043ff7812 */ /* 0x000fe2000780c0ff */
[----:B------:R-:W-:-:S12]  /*b4a0*/  BSSY B0, `(.L_x_1404) ;  /* 0x0000015000007945 */ /* 0x000fd80003800000 */
[----:B------:R-:W-:Y:S05]  /*b4b0*/  @!P0 BRA `(.L_x_1405) ;  /* 0x00000000004c8947 */ /* 0x000fea0003800000 */
[----:B------:R-:W5:Y:S01]  /*b4c0*/  LDL R32, [R1+0x3c] ;  /* 0x00003c0001207983 */ /* 0x000f620000100800 */
[----:B------:R-:W-:Y:S01]  /*b4d0*/  ULDC.64 UR22, c[0x0][0x288] ;  /* 0x0000a20000167ab9 */ /* 0x000fe20000000a00 */
[----:B01-34-:R-:W-:Y:S01]  /*b4e0*/  MOV R33, R31 ;  /* 0x0000001f00217202 */ /* 0x01bfe20000000f00 */
[----:B-----5:R-:W-:Y:S01]  /*b4f0*/  IMAD R35, R32, UR22, RZ ;  /* 0x0000001620237c24 */ /* 0x020fe2000f8e02ff */
        /* <DEDUP_REMOVED lines=15> */
.L_x_1405:
[----:B------:R-:W-:Y:S05]  /*b5f0*/  BSYNC B0 ;  /* 0x0000000000007941 */ /* 0x000fea0003800000 */
.L_x_1404:
[----:B------:R-:W-:Y:S01]  /*b600*/  ISETP.NE.AND P0, PT, RZ, UR18, PT ;  /* 0x00000012ff007c0c */ /* 0x000fe2000bf05270 */
[----:B------:R-:W-:Y:S01]  /*b610*/  FADD.FTZ R59, R38, -UR16 ;  /* 0x80000010263b7e21 */ /* 0x000fe20008010000 */
[----:B------:R-:W-:Y:S01]  /*b620*/  FADD.FTZ R58, R62, -UR16 ;  /* 0x800000103e3a7e21 */ /* 0x000fe20008010000 */
[--C-:B------:R-:W-:Y:S02]  /*b630*/  HADD2.F32 R39, -RZ, R98.reuse.H0_H0 ;  /* 0x20000062ff277230 */ /* 0x100fe40000004100 */
[--C-:B------:R-:W-:Y:S02]  /*b640*/  HADD2.F32 R38, -RZ, R61.reuse.H0_H0 ;  /* 0x2000003dff267230 */ /* 0x100fe40000004100 */
[----:B------:R-:W-:Y:S01]  /*b650*/  FMUL.FTZ R59, R59, UR20 ;  /* 0x000000143b3b7c20 */ /* 0x000fe20008410000 */
[----:B------:R-:W-:Y:S02]  /*b660*/  HADD2.F32 R98, -RZ, R98.H1_H1 ;  /* 0x30000062ff627230 */ /* 0x000fe40000004100 */
[----:B------:R-:W-:Y:S01]  /*b670*/  FMUL.FTZ R58, R58, UR20 ;  /* 0x000000143a3a7c20 */ /* 0x000fe20008410000 */
[----:B------:R-:W-:-:S02]  /*b680*/  HADD2.F32 R61, -RZ, R61.H1_H1 ;  /* 0x3000003dff3d7230 */ /* 0x000fc40000004100 */
[----:B------:R-:W-:Y:S05]  /*b690*/  @!P0 BRA `(.L_x_1406) ;  /* 0x0000000000488947 */ /* 0x000fea0003800000 */
[----:B------:R-:W-:Y:S01]  /*b6a0*/  FFMA.FTZ R32, R59, R44, R42 ;  /* 0x0000002c3b207223 */ /* 0x000fe2000001002a */
[----:B01-34-:R-:W-:-:S03]  /*b6b0*/  FFMA.FTZ R33, R58, R45, R43 ;  /* 0x0000002d3a217223 */ /* 0x01bfc6000001002b */
        /* <DEDUP_REMOVED lines=16> */
.L_x_1406:
        /* <DEDUP_REMOVED lines=22> */
.L_x_1408:
[----:B------:R-:W-:Y:S05]  /*b920*/  BSYNC B0 ;  /* 0x0000000000007941 */ /* 0x000fea0003800000 */
.L_x_1407:
[----:B------:R-:W-:Y:S01]  /*b930*/  ISETP.NE.AND P0, PT, RZ, UR18, PT ;  /* 0x00000012ff007c0c */ /* 0x000fe2000bf05270 */
[----:B------:R-:W-:Y:S01]  /*b940*/  FADD.FTZ R59, R38, -UR16 ;  /* 0x80000010263b7e21 */ /* 0x000fe20008010000 */
[----:B------:R-:W-:Y:S01]  /*b950*/  FADD.FTZ R58, R61, -UR16 ;  /* 0x800000103d3a7e21 */ /* 0x000fe20008010000 */
[----:B------:R-:W-:Y:S02]  /*b960*/  HADD2.F32 R39, -RZ, R96.H0_H0 ;  /* 0x20000060ff277230 */ /* 0x000fe40000004100 */
[----:B------:R-:W-:Y:S02]  /*b970*/  HADD2.F32 R38, -RZ, R60.H0_H0 ;  /* 0x2000003cff267230 */ /* 0x000fe40000004100 */
        /* <DEDUP_REMOVED lines=23> */
.L_x_1409:
        /* <DEDUP_REMOVED lines=22> */
.L_x_1411:
[----:B------:R-:W-:Y:S05]  /*bc50*/  BSYNC B0 ;  /* 0x0000000000007941 */ /* 0x000fea0003800000 */
.L_x_1410:
[----:B------:R-:W-:Y:S01]  /*bc60*/  ISETP.NE.AND P0, PT, RZ, UR18, PT ;  /* 0x00000012ff007c0c */ /* 0x000fe2000bf05270 */
[----:B------:R-:W-:Y:S01]  /*bc70*/  FADD.FTZ R59, R38, -UR16 ;  /* 0x80000010263b7e21 */ /* 0x000fe20008010000 */
[----:B------:R-:W-:Y:S01]  /*bc80*/  FADD.FTZ R60, R60, -UR16 ;  /* 0x800000103c3c7e21 */ /* 0x000fe20008010000 */
[----:B------:R-:W-:Y:S02]  /*bc90*/  HADD2.F32 R38, -RZ, R57.H0_H0 ;  /* 0x20000039ff267230 */ /* 0x000fe40000004100 */
[--C-:B------:R-:W-:Y:S02]  /*bca0*/  HADD2.F32 R39, -RZ, R95.reuse.H0_H0 ;  /* 0x2000005fff277230 */ /* 0x100fe40000004100 */
[----:B------:R-:W-:Y:S01]  /*bcb0*/  FMUL.FTZ R59, R59, UR20 ;  /* 0x000000143b3b7c20 */ /* 0x000fe20008410000 */
[----:B------:R-:W-:Y:S02]  /*bcc0*/  HADD2.F32 R58, -RZ, R95.H1_H1 ;  /* 0x3000005fff3a7230 */ /* 0x000fe40000004100 */
[----:B------:R-:W-:Y:S01]  /*bcd0*/  FMUL.FTZ R60, R60, UR20 ;  /* 0x000000143c3c7c20 */ /* 0x000fe20008410000 */
[----:B------:R-:W-:-:S02]  /*bce0*/  HADD2.F32 R57, -RZ, R57.H1_H1 ;  /* 0x30000039ff397230 */ /* 0x000fc40000004100 */
[----:B------:R-:W-:Y:S05]  /*bcf0*/  @!P0 BRA `(.L_x_1412) ;  /* 0x0000000000488947 */ /* 0x000fea0003800000 */
        /* <DEDUP_REMOVED lines=18> */
.L_x_1412:
        /* <DEDUP_REMOVED lines=22> */
.L_x_1414:
[----:B------:R-:W-:Y:S05]  /*bf80*/  BSYNC B0 ;  /* 0x0000000000007941 */ /* 0x000fea0003800000 */
.L_x_1413:
        /* <DEDUP_REMOVED lines=28> */
.L_x_1415:
        /* <DEDUP_REMOVED lines=22> */
.L_x_1417:
[----:B------:R-:W-:Y:S05]  /*c2b0*/  BSYNC B0 ;  /* 0x0000000000007941 */ /* 0x000fea0003800000 */
.L_x_1416:
        /* <DEDUP_REMOVED lines=28> */
.L_x_1418:
        /* <DEDUP_REMOVED lines=22> */
.L_x_1420:
[----:B------:R-:W-:Y:S05]  /*c5e0*/  BSYNC B0 ;  /* 0x0000000000007941 */ /* 0x000fea0003800000 */
.L_x_1419:
        /* <DEDUP_REMOVED lines=28> */
.L_x_1421:
        /* <DEDUP_REMOVED lines=22> */
.L_x_1423:
[----:B------:R-:W-:Y:S05]  /*c910*/  BSYNC B0 ;  /* 0x0000000000007941 */ /* 0x000fea0003800000 */
.L_x_1422:
        /* <DEDUP_REMOVED lines=28> */
.L_x_1424:
        /* <DEDUP_REMOVED lines=22> */
.L_x_1426:
[----:B------:R-:W-:Y:S05]  /*cc40*/  BSYNC B0 ;  /* 0x0000000000007941 */ /* 0x000fea0003800000 */
.L_x_1425:
        /* <DEDUP_REMOVED lines=28> */
.L_x_1427:
        /* <DEDUP_REMOVED lines=22> */
.L_x_1429:
[----:B------:R-:W-:Y:S05]  /*cf70*/  BSYNC B0 ;  /* 0x0000000000007941 */ /* 0x000fea0003800000 */
.L_x_1428:
        /* <DEDUP_REMOVED lines=28> */
.L_x_1430:
        /* <DEDUP_REMOVED lines=22> */
.L_x_1432:
[----:B------:R-:W-:Y:S05]  /*d2a0*/  BSYNC B0 ;  /* 0x0000000000007941 */ /* 0x000fea0003800000 */
.L_x_1431:
        /* <DEDUP_REMOVED lines=11> */
[----:B------:R-:W-:-:S03]  /*d360*/  FFMA.FTZ R32, R50, R45, R43 ;  /* 0x0000002d32207223 */ /* 0x000fc6000001002b */
[----:B01-34-:R-:W-:Y:S01]  /*d370*/  FMUL.FTZ R33, R28, -1.4426950216293334961 ;  /* 0xbfb8aa3b1c217820 */ /* 0x01bfe20000410000 */
        /* <DEDUP_REMOVED lines=15> */
.L_x_1433:
[----:B------:R-:W-:Y:S01]  /*d470*/  LOP3.LUT P0, RZ, R67, 0x4, RZ, 0xc0, !PT ;  /* 0x0000000443ff7812 */ /* 0x000fe2000780c0ff */
[----:B------:R-:W-:-:S12]  /*d480*/  BSSY B0, `(.L_x_1434) ;  /* 0x0000015000007945 */ /* 0x000fd80003800000 */
[----:B------:R-:W-:Y:S05]  /*d490*/  @!P0 BRA `(.L_x_1435) ;  /* 0x00000000004c8947 */ /* 0x000fea0003800000 */
[----:B------:R-:W5:Y:S01]  /*d4a0*/  LDL R28, [R1+0x14] ;  /* 0x00001400011c7983 */ /* 0x000f620000100800 */
[----:B------:R-:W-:Y:S01]  /*d4b0*/  ULDC.64 UR22, c[0x0][0x288] ;  /* 0x0000a20000167ab9 */ /* 0x000fe20000000a00 */
[----:B------:R-:W-:Y:S02]  /*d4c0*/  MOV R32, R40 ;  /* 0x0000002800207202 */ /* 0x000fe40000000f00 */
[----:B01-34-:R-:W-:-:S03]  /*d4d0*/  MOV R33, R31 ;  /* 0x0000001f00217202 */ /* 0x01bfc60000000f00 */
[----:B------:R-:W-:-:S04]  /*d4e0*/  IMAD.WIDE.U32 R32, R106, UR22, R32 ;  /* 0x000000166a207c25 */ /* 0x000fc8000f8e0020 */
[----:B-----5:R-:W-:Y:S02]  /*d4f0*/  IMAD R35, R28, UR22, RZ ;  /* 0x000000161c237c24 */ /* 0x020fe4000f8e02ff */
[----:B------:R-:W-:Y:S02]  /*d500*/  FFMA.FTZ R28, R59, UR6, R36 ;  /* 0x000000063b1c7c23 */ /* 0x000fe40008010024 */
[----:B------:R-:W-:Y:S02]  /*d510*/  IMAD R35, R106, UR23, R35 ;  /* 0x000000176a237c24 */ /* 0x000fe4000f8e0223 */
[----:B------:R-:W-:Y:S01]  /*d520*/  FFMA.FTZ R28, R39, R44, -R28 ;  /* 0x0000002c271c7223 */ /* 0x000fe2000001081c */
[----:B------:R-:W-:Y:S02]  /*d530*/  ULDC.64 UR22, c[0x0][0x210] ;  /* 0x0000840000167ab9 */ /* 0x000fe40000000a00 */
[----:B------:R-:W-:Y:S02]  /*d540*/  LEA R34, P0, R32, UR22, 0x1 ;  /* 0x0000001620227c11 */ /* 0x000fe4000f8008ff */
[----:B------:R-:W-:Y:S01]  /*d550*/  IADD3 R35, R33, R35, RZ ;  /* 0x0000002321237210 */ /* 0x000fe20007ffe0ff */
[----:B------:R-:W-:-:S03]  /*d560*/  FFMA.FTZ R33, R50, UR6, R36 ;  /* 0x0000000632217c23 */ /* 0x000fc60008010024 */
[----:B------:R-:W-:Y:S01]  /*d570*/  LEA.HI.X R35, R32, UR23, R35, 0x1, P0 ;  /* 0x0000001720237c11 */ /* 0x000fe200080f0c23 */
[----:B------:R-:W-:Y:S01]  /*d580*/  FFMA.FTZ R38, R38, R45, -R33 ;  /* 0x0000002d26267223 */ /* 0x000fe20000010821 */
[----:B------:R-:W-:-:S03]  /*d590*/  FMUL.FTZ R33, R28, UR20 ;  /* 0x000000141c217c20 */ /* 0x000fc60008410000 */
[----:B------:R-:W-:-:S05]  /*d5a0*/  FMUL.FTZ R28, R38, UR20 ;  /* 0x00000014261c7c20 */ /* 0x000fca0008410000 */
[----:B------:R-:W-:-:S05]  /*d5b0*/  F2FP.F16.F32.PACK_AB R33, R28, R33 ;  /* 0x000000211c21723e */ /* 0x000fca00000000ff */
[----:B------:R0:W-:Y:S02]  /*d5c0*/  STG.E desc[UR12][R34.64], R33 ;  /* 0x0000002122007986 */ /* 0x0001e4000c10190c */
.L_x_1435:
[----:B------:R-:W-:Y:S05]  /*d5d0*/  BSYNC B0 ;  /* 0x0000000000007941 */ /* 0x000fea0003800000 */
.L_x_1434:
[----:B------:R-:W-:Y:S01]  /*d5e0*/  ISETP.NE.AND P0, PT, RZ, UR18, PT ;  /* 0x00000012ff007c0c */ /* 0x000fe2000bf05270 */
[--C-:B01-34-:R-:W-:Y:S02]  /*d5f0*/  HADD2.F32 R35, -RZ, R19.reuse.H0_H0 ;  /* 0x20000013ff237230 */ /* 0x11bfe40000004100 */
[----:B------:R-:W-:Y:S01]  /*d600*/  FADD.FTZ R32, R22, -UR16 ;  /* 0x8000001016207e21 */ /* 0x000fe20008010000 */
[----:B------:R-:W-:Y:S02]  /*d610*/  HADD2.F32 R28, -RZ, R19.H1_H1 ;  /* 0x30000013ff1c7230 */ /* 0x000fe40000004100 */
[----:B------:R-:W-:Y:S01]  /*d620*/  FADD.FTZ R19, R25, -UR16 ;  /* 0x8000001019137e21 */ /* 0x000fe20008010000 */
[--C-:B------:R-:W-:Y:S02]  /*d630*/  HADD2.F32 R22, -RZ, R18.reuse.H0_H0 ;  /* 0x20000012ff167230 */ /* 0x100fe40000004100 */
[----:B------:R-:W-:Y:S01]  /*d640*/  FMUL.FTZ R56, R32, UR20 ;  /* 0x0000001420387c20 */ /* 0x000fe20008410000 */
[----:B------:R-:W-:-:S02]  /*d650*/  HADD2.F32 R25, -RZ, R18.H1_H1 ;  /* 0x30000012ff197230 */ /* 0x000fc40000004100 */
        /* <DEDUP_REMOVED lines=20> */
.L_x_1436:
[----:B------:R-:W-:Y:S01]  /*d7a0*/  LOP3.LUT P0, RZ, R67, 0x2, RZ, 0xc0, !PT ;  /* 0x0000000243ff7812 */ /* 0x000fe2000780c0ff */
[----:B------:R-:W-:-:S12]  /*d7b0*/  BSSY B0, `(.L_x_1437) ;  /* 0x0000015000007945 */ /* 0x000fd80003800000 */
[----:B------:R-:W-:Y:S05]  /*d7c0*/  @!P0 BRA `(.L_x_1438) ;  /* 0x00000000004c8947 */ /* 0x000fea0003800000 */
[----:B------:R-:W3:Y:S01]  /*d7d0*/  LDL R18, [R1+0x10] ;  /* 0x0000100001127983 */ /* 0x000ee20000100800 */
[----:B------:R-:W-:Y:S01]  /*d7e0*/  ULDC.64 UR22, c[0x0][0x288] ;  /* 0x0000a20000167ab9 */ /* 0x000fe20000000a00 */
[----:B------:R-:W-:Y:S01]  /*d7f0*/  MOV R19, R31 ;  /* 0x0000001f00137202 */ /* 0x000fe20000000f00 */
        /* <DEDUP_REMOVED lines=16> */
.L_x_1438:
[----:B------:R-:W-:Y:S05]  /*d900*/  BSYNC B0 ;  /* 0x0000000000007941 */ /* 0x000fea0003800000 */
.L_x_1437:
[----:B------:R-:W-:Y:S01]  /*d910*/  ISETP.NE.AND P6, PT, RZ, UR18, PT ;  /* 0x00000012ff007c0c */ /* 0x000fe2000bfc5270 */
[--C-:B0-----:R-:W-:Y:S02]  /*d920*/  HADD2.F32 R33, -RZ, R17.reuse.H0_H0 ;  /* 0x20000011ff217230 */ /* 0x101fe40000004100 */
        /* <DEDUP_REMOVED lines=26> */
.L_x_1439:
[----:B------:R-:W-:Y:S04]  /*dad0*/  BSSY B0, `(.L_x_1440) ;  /* 0x0000015000007945 */ /* 0x000fe80003800000 */
        /* <DEDUP_REMOVED lines=20> */
.L_x_1441:
[----:B------:R-:W-:Y:S05]  /*dc20*/  BSYNC B0 ;  /* 0x0000000000007941 */ /* 0x000fea0003800000 */
.L_x_1440:
[----:B------:R-:W-:Y:S01]  /*dc30*/  FADD.FTZ R22, R22, -UR16 ;  /* 0x8000001016167e21 */ /* 0x000fe20008010000 */
[----:B------:R-:W-:Y:S01]  /*dc40*/  FADD.FTZ R25, R25, -UR16 ;  /* 0x8000001019197e21 */ /* 0x000fe20008010000 */
[--C-:B------:R-:W-:Y:S02]  /*dc50*/  HADD2.F32 R33, -RZ, R15.reuse.H0_H0 ;  /* 0x2000000fff217230 */ /* 0x100fe40000004100 */
[----:B------:R-:W-:Y:S02]  /*dc60*/  HADD2.F32 R28, -RZ, R15.H1_H1 ;  /* 0x3000000fff1c7230 */ /* 0x000fe40000004100 */
[----:B------:R-:W-:Y:S01]  /*dc70*/  FMUL.FTZ R47, R22, UR20 ;  /* 0x00000014162f7c20 */ /* 0x000fe20008410000 */
[--C-:B0-----:R-:W-:Y:S02]  /*dc80*/  HADD2.F32 R18, -RZ, R14.reuse.H0_H0 ;  /* 0x2000000eff127230 */ /* 0x101fe40000004100 */
[----:B------:R-:W-:Y:S01]  /*dc90*/  FMUL.FTZ R38, R25, UR20 ;  /* 0x0000001419267c20 */ /* 0x000fe20008410000 */
        /* <DEDUP_REMOVED lines=20> */
.L_x_1442:
        /* <DEDUP_REMOVED lines=21> */
.L_x_1444:
[----:B------:R-:W-:Y:S05]  /*df30*/  BSYNC B0 ;  /* 0x0000000000007941 */ /* 0x000fea0003800000 */
.L_x_1443:
[----:B------:R-:W-:Y:S01]  /*df40*/  FADD.FTZ R18, R18, -UR16 ;  /* 0x8000001012127e21 */ /* 0x000fe20008010000 */
[----:B------:R-:W-:Y:S01]  /*df50*/  FADD.FTZ R19, R19, -UR16 ;  /* 0x8000001013137e21 */ /* 0x000fe20008010000 */
[--C-:B0-----:R-:W-:Y:S02]  /*df60*/  HADD2.F32 R17, -RZ, R13.reuse.H0_H0 ;  /* 0x2000000dff117230 */ /* 0x101fe40000004100 */
[----:B------:R-:W-:Y:S02]  /*df70*/  HADD2.F32 R16, -RZ, R13.H1_H1 ;  /* 0x3000000dff107230 */ /* 0x000fe40000004100 */
[----:B------:R-:W-:Y:S01]  /*df80*/  FMUL.FTZ R35, R18, UR20 ;  /* 0x0000001412237c20 */ /* 0x000fe20008410000 */
[--C-:B------:R-:W-:Y:S02]  /*df90*/  HADD2.F32 R34, -RZ, R12.reuse.H0_H0 ;  /* 0x2000000cff227230 */ /* 0x100fe40000004100 */
        /* <DEDUP_REMOVED lines=21> */
.L_x_1445:
        /* <DEDUP_REMOVED lines=21> */
.L_x_1447:
[----:B------:R-:W-:Y:S05]  /*e240*/  BSYNC B0 ;  /* 0x0000000000007941 */ /* 0x000fea0003800000 */
.L_x_1446:
        /* <DEDUP_REMOVED lines=27> */
.L_x_1448:
[----:B------:R-:W-:Y:S04]  /*e400*/  BSSY B0, `(.L_x_1449) ;  /* 0x0000015000007945 */ /* 0x000fe80003800000 */
[----:B------:R-:W-:Y:S05]  /*e410*/  @!P2 BRA `(.L_x_1450) ;  /* 0x00000000004ca947 */ /* 0x000fea0003800000 */
[----:B------:R-:W3:Y:S01]  /*e420*/  LDL R10, [R1] ;  /* 0x00000000010a7983 */ /* 0x000ee20000100800 */
        /* <DEDUP_REMOVED lines=18> */
.L_x_1450:
[----:B------:R-:W-:Y:S05]  /*e550*/  BSYNC B0 ;  /* 0x0000000000007941 */ /* 0x000fea0003800000 */
.L_x_1449:
        /* <DEDUP_REMOVED lines=27> */
.L_x_1451:
        /* <DEDUP_REMOVED lines=20> */
.L_x_1453:
[----:B------:R-:W-:Y:S05]  /*e850*/  BSYNC B0 ;  /* 0x0000000000007941 */ /* 0x000fea0003800000 */
.L_x_1452:
        /* <DEDUP_REMOVED lines=27> */
.L_x_1454:
        /* <DEDUP_REMOVED lines=14> */
[----:B------:R-:W-:-:S03]  /*eaf0*/  FFMA.FTZ R7, R18, UR6, R36 ;  /* 0x0000000612077c23 */ /* 0x000fc60008010024 */
[----:B------:R-:W-:Y:S01]  /*eb00*/  LEA.HI.X R9, R6, UR23, R9, 0x1, P0 ;  /* 0x0000001706097c11 */ /* 0x000fe200080f0c09 */
[----:B------:R-:W-:Y:S01]  /*eb10*/  FFMA.FTZ R6, R19, UR6, R36 ;  /* 0x0000000613067c23 */ /* 0x000fe20008010024 */
[----:B------:R-:W-:-:S03]  /*eb20*/  FFMA.FTZ R10, R10, R45, -R7 ;  /* 0x0000002d0a0a7223 */ /* 0x000fc60000010807 */
[----:B------:R-:W-:-:S04]  /*eb30*/  FFMA.FTZ R6, R11, R44, -R6 ;  /* 0x0000002c0b067223 */ /* 0x000fc80000010806 */
[----:B------:R-:W-:Y:S01]  /*eb40*/  FMUL.FTZ R7, R6, UR20 ;  /* 0x0000001406077c20 */ /* 0x000fe20008410000 */
[----:B------:R-:W-:-:S05]  /*eb50*/  FMUL.FTZ R6, R10, UR20 ;  /* 0x000000140a067c20 */ /* 0x000fca0008410000 */
[----:B------:R-:W-:-:S05]  /*eb60*/  F2FP.F16.F32.PACK_AB R7, R6, R7 ;  /* 0x000000070607723e */ /* 0x000fca00000000ff */
[----:B------:R0:W-:Y:S02]  /*eb70*/  STG.E desc[UR12][R8.64], R7 ;  /* 0x0000000708007986 */ /* 0x0001e4000c10190c */
.L_x_1456:
[----:B------:R-:W-:Y:S05]  /*eb80*/  BSYNC B0 ;  /* 0x0000000000007941 */ /* 0x000fea0003800000 */
.L_x_1455:
[----:B------:R-:W-:Y:S01]  /*eb90*/  ISETP.NE.AND P0, PT, RZ, UR18, PT ;  /* 0x00000012ff007c0c */ /* 0x000fe2000bf05270 */
[----:B------:R-:W-:Y:S01]  /*eba0*/  FADD.FTZ R25, R25, -UR16 ;  /* 0x8000001019197e21 */ /* 0x000fe20008010000 */
[----:B------:R-:W-:Y:S01]  /*ebb0*/  FADD.FTZ R28, R28, -UR16 ;  /* 0x800000101c1c7e21 */ /* 0x000fe20008010000 */
[--C-:B0-----:R-:W-:Y:S02]  /*ebc0*/  HADD2.F32 R9, -RZ, R5.reuse.H0_H0 ;  /* 0x20000005ff097230 */ /* 0x101fe40000004100 */
[----:B------:R-:W-:Y:S02]  /*ebd0*/  HADD2.F32 R8, -RZ, R5.H1_H1 ;  /* 0x30000005ff087230 */ /* 0x000fe40000004100 */
[----:B------:R-:W-:Y:S01]  /*ebe0*/  FMUL.FTZ R25, R25, UR20 ;  /* 0x0000001419197c20 */ /* 0x000fe20008410000 */
[--C-:B------:R-:W-:Y:S02]  /*ebf0*/  HADD2.F32 R16, -RZ, R4.reuse.H0_H0 ;  /* 0x20000004ff107230 */ /* 0x100fe40000004100 */
[----:B------:R-:W-:Y:S01]  /*ec00*/  FMUL.FTZ R28, R28, UR20 ;  /* 0x000000141c1c7c20 */ /* 0x000fe20008410000 */
        /* <DEDUP_REMOVED lines=20> */
.L_x_1457:
        /* <DEDUP_REMOVED lines=23> */
.L_x_1459:
[----:B------:R-:W-:Y:S05]  /*eec0*/  BSYNC B0 ;  /* 0x0000000000007941 */ /* 0x000fea0003800000 */
.L_x_1458:
        /* <DEDUP_REMOVED lines=28> */
.L_x_1460:
        /* <DEDUP_REMOVED lines=23> */
.L_x_1462:
[----:B------:R-:W-:Y:S05]  /*f200*/  BSYNC B0 ;  /* 0x0000000000007941 */ /* 0x000fea0003800000 */
.L_x_1461:
[----:B------:R-:W-:Y:S01]  /*f210*/  ISETP.NE.AND P0, PT, RZ, UR18, PT ;  /* 0x00000012ff007c0c */ /* 0x000fe2000bf05270 */
[----:B------:R-:W-:Y:S01]  /*f220*/  FADD.FTZ R18, R18, -UR16 ;  /* 0x8000001012127e21 */ /* 0x000fe20008010000 */
[----:B------:R-:W-:Y:S01]  /*f230*/  FADD.FTZ R19, R19, -UR16 ;  /* 0x8000001013137e21 */ /* 0x000fe20008010000 */
[--C-:B------:R-:W-:Y:S02]  /*f240*/  HADD2.F32 R7, -RZ, R0.reuse.H0_H0 ;  /* 0x20000000ff077230 */ /* 0x100fe40000004100 */
[----:B------:R-:W-:Y:S02]  /*f250*/  HADD2.F32 R0, -RZ, R0.H1_H1 ;  /* 0x30000000ff007230 */ /* 0x000fe40000004100 */
[----:B------:R-:W-:Y:S01]  /*f260*/  FMUL.FTZ R13, R18, UR20 ;  /* 0x00000014120d7c20 */ /* 0x000fe20008410000 */
[----:B------:R-:W-:Y:S02]  /*f270*/  HADD2.F32 R14, -RZ, R52.H0_H0 ;  /* 0x20000034ff0e7230 */ /* 0x000fe40000004100 */
[----:B------:R-:W-:-:S03]  /*f280*/  FMUL.FTZ R12, R19, UR20 ;  /* 0x00000014130c7c20 */ /* 0x000fc60008410000 */
[----:B------:R-:W-:Y:S05]  /*f290*/  @!P0 BRA `(.L_x_1463) ;  /* 0x0000000000488947 */ /* 0x000fea0003800000 */
        /* <DEDUP_REMOVED lines=18> */
.L_x_1463:
[----:B------:R-:W-:Y:S01]  /*f3c0*/  LOP3.LUT P0, RZ, R67, 0x10000, RZ, 0xc0, !PT ;  /* 0x0001000043ff7812 */ /* 0x000fe2000780c0ff */
[----:B------:R-:W-:-:S12]  /*f3d0*/  BSSY B0, `(.L_x_1464) ;  /* 0x0000016000007945 */ /* 0x000fd80003800000 */
[----:B------:R-:W-:Y:S05]  /*f3e0*/  @!P0 BRA `(.L_x_1465) ;  /* 0x0000000000508947 */ /* 0x000fea0003800000 */
[----:B0-----:R-:W-:Y:S01]  /*f3f0*/  IADD3 R5, R68, 0xc0, RZ ;  /* 0x000000c044057810 */ /* 0x001fe20007ffe0ff */
        /* <DEDUP_REMOVED lines=14> */
[----:B------:R-:W-:Y:S01]  /*f4e0*/  FFMA.FTZ R2, R7, R44, -R2 ;  /* 0x0000002c07027223 */ /* 0x000fe20000010802 */
[----:B------:R-:W-:-:S03]  /*f4f0*/  FMUL.FTZ R0, R0, UR20 ;  /* 0x0000001400007c20 */ /* 0x000fc60008410000 */
[----:B------:R-:W-:-:S05]  /*f500*/  FMUL.FTZ R3, R2, UR20 ;  /* 0x0000001402037c20 */ /* 0x000fca0008410000 */
[----:B------:R-:W-:-:S05]  /*f510*/  F2FP.F16.F32.PACK_AB R3, R0, R3 ;  /* 0x000000030003723e */ /* 0x000fca00000000ff */
[----:B------:R1:W-:Y:S02]  /*f520*/  STG.E desc[UR12][R4.64], R3 ;  /* 0x0000000304007986 */ /* 0x0003e4000c10190c */
.L_x_1465:
[----:B------:R-:W-:Y:S05]  /*f530*/  BSYNC B0 ;  /* 0x0000000000007941 */ /* 0x000fea0003800000 */
.L_x_1464:
[----:B------:R-:W-:Y:S01]  /*f540*/  ISETP.NE.AND P6, PT, RZ, UR18, PT ;  /* 0x00000012ff007c0c */ /* 0x000fe2000bfc5270 */
[----:B------:R-:W-:Y:S01]  /*f550*/  HADD2.F32 R52, -RZ, R52.H1_H1 ;  /* 0x30000034ff347230 */ /* 0x000fe20000004100 */
[----:B------:R-:W-:Y:S01]  /*f560*/  IADD3 R15, R68, 0xc8, RZ ;  /* 0x000000c8440f7810 */ /* 0x000fe20007ffe0ff */
[----:B------:R-:W-:Y:S01]  /*f570*/  FADD.FTZ R14, R14, -UR16 ;  /* 0x800000100e0e7e21 */ /* 0x000fe20008010000 */
[----:B------:R-:W-:Y:S01]  /*f580*/  ULDC.64 UR22, c[0x0][0x290] ;  /* 0x0000a40000167ab9 */ /* 0x000fe20000000a00 */
[--C-:B------:R-:W-:Y:S02]  /*f590*/  HADD2.F32 R7, -RZ, R51.reuse.H0_H0 ;  /* 0x20000033ff077230 */ /* 0x100fe40000004100 */
[----:B------:R-:W-:Y:S01]  /*f5a0*/  FADD.FTZ R52, R52, -UR16 ;  /* 0x8000001034347e21 */ /* 0x000fe20008010000 */
[----:B------:R-:W-:Y:S01]  /*f5b0*/  HADD2.F32 R0, -RZ, R51.H1_H1 ;  /* 0x30000033ff007230 */ /* 0x000fe20000004100 */
[----:B------:R-:W-:Y:S01]  /*f5c0*/  SHF.R.S32.HI R12, RZ, 0x1f, R15 ;  /* 0x0000001fff0c7819 */ /* 0x000fe2000001140f */
[----:B------:R-:W-:Y:S01]  /*f5d0*/  FMUL.FTZ R13, R14, UR20 ;  /* 0x000000140e0d7c20 */ /* 0x000fe20008410000 */
[----:B------:R-:W-:-:S02]  /*f5e0*/  FMUL.FTZ R52, R52, UR20 ;  /* 0x0000001434347c20 */ /* 0x000fc40008410000 */
[----:B------:R-:W-:Y:S05]  /*f5f0*/  @!P6 BRA `(.L_x_1466) ;  /* 0x000000000048e947 */ /* 0x000fea0003800000 */
        /* <DEDUP_REMOVED lines=18> */
.L_x_1466:
        /* <DEDUP_REMOVED lines=9> */
[----:B01----:R-:W-:Y:S01]  /*f7b0*/  IMAD R4, R12, UR24, RZ ;  /* 0x000000180c047c24 */ /* 0x003fe2000f8e02ff */
        /* <DEDUP_REMOVED lines=9> */
[----:B------:R-:W-:Y:S02]  /*f850*/  FFMA.FTZ R2, R13, UR6, R36 ;  /* 0x000000060d027c23 */ /* 0x000fe40008010024 */
[----:B------:R-:W-:Y:S02]  /*f860*/  FMUL.FTZ R0, R0, UR20 ;  /* 0x0000001400007c20 */ /* 0x000fe40008410000 */
[----:B------:R-:W-:-:S04]  /*f870*/  FFMA.FTZ R2, R7, R44, -R2 ;  /* 0x0000002c07027223 */ /* 0x000fc80000010802 */
[----:B------:R-:W-:-:S05]  /*f880*/  FMUL.FTZ R3, R2, UR20 ;  /* 0x0000001402037c20 */ /* 0x000fca0008410000 */
[----:B------:R-:W-:-:S05]  /*f890*/  F2FP.F16.F32.PACK_AB R3, R0, R3 ;  /* 0x000000030003723e */ /* 0x000fca00000000ff */
[----:B------:R3:W-:Y:S02]  /*f8a0*/  STG.E desc[UR12][R4.64], R3 ;  /* 0x0000000304007986 */ /* 0x0007e4000c10190c */
.L_x_1468:
[----:B------:R-:W-:Y:S05]  /*f8b0*/  BSYNC B0 ;  /* 0x0000000000007941 */ /* 0x000fea0003800000 */
.L_x_1467:
[----:B------:R-:W-:Y:S01]  /*f8c0*/  IADD3 R17, R68, 0xd0, RZ ;  /* 0x000000d044117810 */ /* 0x000fe20007ffe0ff */
[----:B------:R-:W-:Y:S01]  /*f8d0*/  FADD.FTZ R6, R6, -UR16 ;  /* 0x8000001006067e21 */ /* 0x000fe20008010000 */
[----:B------:R-:W-:Y:S01]  /*f8e0*/  FADD.FTZ R55, R55, -UR16 ;  /* 0x8000001037377e21 */ /* 0x000fe20008010000 */
[--C-:B------:R-:W-:Y:S01]  /*f8f0*/  HADD2.F32 R7, -RZ, R54.reuse.H0_H0 ;  /* 0x20000036ff077230 */ /* 0x100fe20000004100 */
[----:B------:R-:W-:Y:S01]  /*f900*/  SHF.R.S32.HI R10, RZ, 0x1f, R17 ;  /* 0x0000001fff0a7819 */ /* 0x000fe20000011411 */
[----:B------:R-:W-:Y:S02]  /*f910*/  HADD2.F32 R54, -RZ, R54.H1_H1 ;  /* 0x30000036ff367230 */ /* 0x000fe40000004100 */
[----:B------:R-:W-:Y:S01]  /*f920*/  FMUL.FTZ R15, R6, UR20 ;  /* 0x00000014060f7c20 */ /* 0x000fe20008410000 */
[----:B------:R-:W-:Y:S01]  /*f930*/  FMUL.FTZ R8, R55, UR20 ;  /* 0x0000001437087c20 */ /* 0x000fe20008410000 */
[----:B------:R-:W-:Y:S06]  /*f940*/  @!P6 BRA `(.L_x_1469) ;  /* 0x000000000048e947 */ /* 0x000fec0003800000 */
[----:B------:R-:W-:Y:S01]  /*f950*/  FFMA.FTZ R0, R15, R44, R42 ;  /* 0x0000002c0f007223 */ /* 0x000fe2000001002a */
[----:B------:R-:W-:-:S03]  /*f960*/  FFMA.FTZ R2, R8, R45, R43 ;  /* 0x0000002d08027223 */ /* 0x000fc6000001002b */
[----:B01-3--:R-:W-:Y:S01]  /*f970*/  FMUL.FTZ R3, R0, -1.4426950216293334961 ;  /* 0xbfb8aa3b00037820 */ /* 0x00bfe20000410000 */
        /* <DEDUP_REMOVED lines=15> */
.L_x_1469:
        /* <DEDUP_REMOVED lines=10> */
[----:B01-3--:R-:W-:-:S03]  /*fb10*/  MOV R3, R31 ;  /* 0x0000001f00037202 */ /* 0x00bfc60000000f00 */
[----:B------:R-:W-:Y:S02]  /*fb20*/  IMAD R5, R17, UR25, R0 ;  /* 0x0000001911057c24 */ /* 0x000fe4000f8e0200 */
[----:B------:R-:W-:Y:S01]  /*fb30*/  FFMA.FTZ R0, R15, UR6, R36 ;  /* 0x000000060f007c23 */ /* 0x000fe20008010024 */
[----:B------:R-:W-:Y:S01]  /*fb40*/  IMAD.WIDE.U32 R2, R17, UR24, R2 ;  /* 0x0000001811027c25 */ /* 0x000fe2000f8e0002 */
[----:B------:R-:W-:-:S03]  /*fb50*/  ULDC.64 UR24, c[0x0][0x210] ;  /* 0x0000840000187ab9 */ /* 0x000fc60000000a00 */
[----:B------:R-:W-:Y:S01]  /*fb60*/  FFMA.FTZ R0, R7, R44, -R0 ;  /* 0x0000002c07007223 */ /* 0x000fe20000010800 */
[----:B------:R-:W-:Y:S01]  /*fb70*/  IADD3 R5, R3, R5, RZ ;  /* 0x0000000503057210 */ /* 0x000fe20007ffe0ff */
[----:B------:R-:W-:Y:S01]  /*fb80*/  FFMA.FTZ R3, R8, UR6, R36 ;  /* 0x0000000608037c23 */ /* 0x000fe20008010024 */
[----:B------:R-:W-:-:S03]  /*fb90*/  LEA R4, P0, R2, UR24, 0x1 ;  /* 0x0000001802047c11 */ /* 0x000fc6000f8008ff */
[----:B------:R-:W-:Y:S01]  /*fba0*/  FFMA.FTZ R54, R54, R45, -R3 ;  /* 0x0000002d36367223 */ /* 0x000fe20000010803 */
[----:B------:R-:W-:Y:S01]  /*fbb0*/  FMUL.FTZ R3, R0, UR20 ;  /* 0x0000001400037c20 */ /* 0x000fe20008410000 */
[----:B------:R-:W-:Y:S02]  /*fbc0*/  LEA.HI.X R5, R2, UR25, R5, 0x1, P0 ;  /* 0x0000001902057c11 */ /* 0x000fe400080f0c05 */
[----:B------:R-:W-:-:S05]  /*fbd0*/  FMUL.FTZ R0, R54, UR20 ;  /* 0x0000001436007c20 */ /* 0x000fca0008410000 */
[----:B------:R-:W-:-:S05]  /*fbe0*/  F2FP.F16.F32.PACK_AB R3, R0, R3 ;  /* 0x000000030003723e */ /* 0x000fca00000000ff */
[----:B------:R4:W-:Y:S02]  /*fbf0*/  STG.E desc[UR12][R4.64], R3 ;  /* 0x0000000304007986 */ /* 0x0009e4000c10190c */
.L_x_1471:
[----:B------:R-:W-:Y:S05]  /*fc00*/  BSYNC B0 ;  /* 0x0000000000007941 */ /* 0x000fea0003800000 */
.L_x_1470:
        /* <DEDUP_REMOVED lines=27> */
.L_x_1472:
        /* <DEDUP_REMOVED lines=10> */
[----:B01-34-:R-:W-:-:S03]  /*fe60*/  MOV R3, R31 ;  /* 0x0000001f00037202 */ /* 0x01bfc60000000f00 */
        /* <DEDUP_REMOVED lines=14> */
.L_x_1474:
[----:B------:R-:W-:Y:S05]  /*ff50*/  BSYNC B0 ;  /* 0x0000000000007941 */ /* 0x000fea0003800000 */
.L_x_1473:
        /* <DEDUP_REMOVED lines=27> */
.L_x_1475:
        /* <DEDUP_REMOVED lines=8> */
[----:B01-34-:R-:W-:Y:S01]  /*10190*/  MOV R4, R40 ;  /* 0x0000002800047202 */ /* 0x01bfe20000000f00 */
        /* <DEDUP_REMOVED lines=16> */
.L_x_1477:
[----:B------:R-:W-:Y:S05]  /*102a0*/  BSYNC B0 ;  /* 0x0000000000007941 */ /* 0x000fea0003800000 */
.L_x_1476:
        /* <DEDUP_REMOVED lines=10> */
[----:B0-----:R-:W-:-:S03]  /*10350*/  FFMA.FTZ R2, R8, R45, R43 ;  /* 0x0000002d08027223 */ /* 0x001fc6000001002b */
[----:B-1-34-:R-:W-:Y:S01]  /*10360*/  FMUL.FTZ R3, R0, -1.4426950216293334961 ;  /* 0xbfb8aa3b00037820 */ /* 0x01afe20000410000 */
        /* <DEDUP_REMOVED lines=15> */
.L_x_1478:
        /* <DEDUP_REMOVED lines=25> */
.L_x_1480:
[----:B------:R-:W-:Y:S05]  /*105f0*/  BSYNC B0 ;  /* 0x0000000000007941 */ /* 0x000fea0003800000 */
.L_x_1479:
        /* <DEDUP_REMOVED lines=27> */
.L_x_1481:
[----:B------:R-:W-:Y:S01]  /*107b0*/  ISETP.GE.U32.AND P0, PT, R15, UR22, PT ;  /* 0x000000160f007c0c */ /* 0x000fe2000bf06070 */
[----:B------:R-:W-:Y:S01]  /*107c0*/  BSSY B0, `(.L_x_1482) ;  /* 0x000001a000007945 */ /* 0x000fe20003800000 */
[----:B0-----:R-:W-:Y:S01]  /*107d0*/  SHF.R.U32.HI R2, RZ, 0x6, R70 ;  /* 0x00000006ff027819 */ /* 0x001fe20000011646 */
[--C-:B------:R-:W-:Y:S01]  /*107e0*/  HADD2.F32 R6, -RZ, R21.reuse.H0_H0 ;  /* 0x20000015ff067230 */ /* 0x100fe20000004100 */
[----:B------:R-:W-:Y:S01]  /*107f0*/  ISETP.GE.AND.EX P0, PT, R12, UR23, PT, P0 ;  /* 0x000000170c007c0c */ /* 0x000fe2000bf06300 */
[----:B------:R-:W-:Y:S02]  /*10800*/  HADD2.F32 R21, -RZ, R21.H1_H1 ;  /* 0x30000015ff157230 */ /* 0x000fe40000004100 */
[----:B--2---:R-:W-:Y:S01]  /*10810*/  IMAD R37, R37, UR15, R2 ;  /* 0x0000000f25257c24 */ /* 0x004fe2000f8e0202 */
[----:B------:R-:W-:-:S13]  /*10820*/  ISETP.LT.U32.AND P0, PT, R70, 0x200, !P0 ;  /* 0x000002004600780c */ /* 0x000fda0004701070 */
[----:B------:R-:W-:Y:S05]  /*10830*/  @!P0 BRA `(.L_x_1483) ;  /* 0x0000000000488947 */ /* 0x000fea0003800000 */
[----:B------:R-:W-:Y:S01]  /*10840*/  ULDC.64 UR24, c[0x0][0x288] ;  /* 0x0000a20000187ab9 */ /* 0x000fe20000000a00 */
[----:B-1-34-:R-:W-:Y:S01]  /*10850*/  MOV R4, R40 ;  /* 0x0000002800047202 */ /* 0x01afe20000000f00 */
        /* <DEDUP_REMOVED lines=16> */
.L_x_1483:
[----:B------:R-:W-:Y:S05]  /*10960*/  BSYNC B0 ;  /* 0x0000000000007941 */ /* 0x000fea0003800000 */
.L_x_1482:
[----:B------:R-:W-:Y:S01]  /*10970*/  FADD.FTZ R6, R6, -UR16 ;  /* 0x8000001006067e21 */ /* 0x000fe20008010000 */
[----:B------:R-:W-:Y:S01]  /*10980*/  IADD3 R37, R37, 0xf8, RZ ;  /* 0x000000f825257810 */ /* 0x000fe20007ffe0ff */
[----:B------:R-:W-:Y:S01]  /*10990*/  FADD.FTZ R21, R21, -UR16 ;  /* 0x8000001015157e21 */ /* 0x000fe20008010000 */
[--C-:B01-34-:R-:W-:Y:S02]  /*109a0*/  HADD2.F32 R5, -RZ, R20.reuse.H0_H0 ;  /* 0x20000014ff057230 */ /* 0x11bfe40000004100 */
[----:B------:R-:W-:Y:S01]  /*109b0*/  FMUL.FTZ R11, R6, UR20 ;  /* 0x00000014060b7c20 */ /* 0x000fe20008410000 */
[----:B------:R-:W-:Y:S01]  /*109c0*/  HADD2.F32 R20, -RZ, R20.H1_H1 ;  /* 0x30000014ff147230 */ /* 0x000fe20000004100 */
[----:B------:R-:W-:Y:S01]  /*109d0*/  SHF.R.S32.HI R10, RZ, 0x1f, R37 ;  /* 0x0000001fff0a7819 */ /* 0x000fe20000011425 */
        /* <DEDUP_REMOVED lines=20> */
.L_x_1484:
[----:B------:R-:W-:Y:S01]  /*10b20*/  ISETP.GE.U32.AND P0, PT, R37, UR22, PT ;  /* 0x0000001625007c0c */ /* 0x000fe2000bf06070 */
[----:B------:R-:W-:Y:S03]  /*10b30*/  BSSY B0, `(.L_x_1485) ;  /* 0x0000017000007945 */ /* 0x000fe60003800000 */
[----:B------:R-:W-:-:S04]  /*10b40*/  ISETP.GE.AND.EX P0, PT, R10, UR23, PT, P0 ;  /* 0x000000170a007c0c */ /* 0x000fc8000bf06300 */
[----:B------:R-:W-:-:S13]  /*10b50*/  ISETP.LT.U32.AND P0, PT, R70, 0x200, !P0 ;  /* 0x000002004600780c */ /* 0x000fda0004701070 */
[----:B------:R-:W-:Y:S05]  /*10b60*/  @!P0 BRA `(.L_x_1486) ;  /* 0x00000000004c8947 */ /* 0x000fea0003800000 */
[----:B------:R-:W-:Y:S01]  /*10b70*/  IADD3 R3, R68, 0xf8, RZ ;  /* 0x000000f844037810 */ /* 0x000fe20007ffe0ff */
[----:B------:R-:W-:Y:S01]  /*10b80*/  ULDC.64 UR22, c[0x0][0x288] ;  /* 0x0000a20000167ab9 */ /* 0x000fe20000000a00 */
[----:B------:R-:W-:Y:S01]  /*10b90*/  MOV R30, R40 ;  /* 0x00000028001e7202 */ /* 0x000fe20000000f00 */
[----:B------:R-:W-:Y:S01]  /*10ba0*/  FFMA.FTZ R7, R8, UR6, R36 ;  /* 0x0000000608077c23 */ /* 0x000fe20008010024 */
[----:B------:R-:W-:-:S03]  /*10bb0*/  SHF.R.S32.HI R0, RZ, 0x1f, R3 ;  /* 0x0000001fff007819 */ /* 0x000fc60000011403 */
[----:B------:R-:W-:-:S04]  /*10bc0*/  IMAD.WIDE.U32 R30, R3, UR22, R30 ;  /* 0x00000016031e7c25 */ /* 0x000fc8000f8e001e */
[----:B------:R-:W-:Y:S01]  /*10bd0*/  FFMA.FTZ R7, R20, R45, -R7 ;  /* 0x0000002d14077223 */ /* 0x000fe20000010807 */
[----:B------:R-:W-:-:S04]  /*10be0*/  IMAD R0, R0, UR22, RZ ;  /* 0x0000001600007c24 */ /* 0x000fc8000f8e02ff */
[----:B------:R-:W-:Y:S02]  /*10bf0*/  IMAD R3, R3, UR23, R0 ;  /* 0x0000001703037c24 */ /* 0x000fe4000f8e0200 */
[----:B------:R-:W-:Y:S01]  /*10c00*/  FFMA.FTZ R0, R11, UR6, R36 ;  /* 0x000000060b007c23 */ /* 0x000fe20008010024 */
[----:B------:R-:W-:Y:S02]  /*10c10*/  ULDC.64 UR22, c[0x0][0x210] ;  /* 0x0000840000167ab9 */ /* 0x000fe40000000a00 */
[----:B------:R-:W-:Y:S01]  /*10c20*/  LEA R2, P0, R30, UR22, 0x1 ;  /* 0x000000161e027c11 */ /* 0x000fe2000f8008ff */
[----:B------:R-:W-:Y:S01]  /*10c30*/  FFMA.FTZ R0, R5, R44, -R0 ;  /* 0x0000002c05007223 */ /* 0x000fe20000010800 */
[----:B------:R-:W-:Y:S01]  /*10c40*/  FMUL.FTZ R5, R7, UR20 ;  /* 0x0000001407057c20 */ /* 0x000fe20008410000 */
[----:B------:R-:W-:Y:S02]  /*10c50*/  IADD3 R3, R31, R3, RZ ;  /* 0x000000031f037210 */ /* 0x000fe40007ffe0ff */
[----:B------:R-:W-:-:S02]  /*10c60*/  FMUL.FTZ R0, R0, UR20 ;  /* 0x0000001400007c20 */ /* 0x000fc40008410000 */
[----:B------:R-:W-:-:S03]  /*10c70*/  LEA.HI.X R3, R30, UR23, R3, 0x1, P0 ;  /* 0x000000171e037c11 */ /* 0x000fc600080f0c03 */
[----:B------:R-:W-:-:S05]  /*10c80*/  F2FP.F16.F32.PACK_AB R5, R5, R0 ;  /* 0x000000000505723e */ /* 0x000fca00000000ff */
[----:B------:R0:W-:Y:S02]  /*10c90*/  STG.E desc[UR12][R2.64], R5 ;  /* 0x0000000502007986 */ /* 0x0001e4000c10190c */
.L_x_1486:
[----:B------:R-:W-:Y:S05]  /*10ca0*/  BSYNC B0 ;  /* 0x0000000000007941 */ /* 0x000fea0003800000 */
.L_x_1485:
        /* <DEDUP_REMOVED lines=8> */
.L_x_1340:
        /* <DEDUP_REMOVED lines=23> */
.L_x_1489:
[----:B------:R-:W-:Y:S05]  /*10ea0*/  BSYNC B0 ;  /* 0x0000000000007941 */ /* 0x000fea0003800000 */
.L_x_1488:
[----:B------:R-:W-:Y:S05]  /*10eb0*/  @P0 EXIT ;  /* 0x000000000000094d */ /* 0x000fea0003800000 */
[----:B------:R-:W-:Y:S05]  /*10ec0*/  @P2 BRA `(.L_x_1490) ;  /* 0x0000000000202947 */ /* 0x000fea0003800000 */
[----:B------:R-:W-:-:S05]  /*10ed0*/  IMAD R0, R6, R7, RZ ;  /* 0x0000000706007224 */ /* 0x000fca00078e02ff */
[----:B------:R-:W-:-:S13]  /*10ee0*/  ISETP.NE.AND P0, PT, R0, -0x1, PT ;  /* 0xffffffff0000780c */ /* 0x000fda0003f05270 */
[----:B------:R-:W-:Y:S05]  /*10ef0*/  @!P0 BRA `(.L_x_1490) ;  /* 0x0000000000148947 */ /* 0x000fea0003800000 */
.L_x_1491:
[----:B0-----:R-:W2:Y:S04]  /*10f00*/  LDG.E.STRONG.GPU R5, desc[UR12][R2.64] ;  /* 0x0000000c02057981 */ /* 0x001ea8000c1ef900 */
[----:B--2---:R-:W-:Y:S01]  /*10f10*/  CCTL.IVALL ;  /* 0x00000000ff00798f */ /* 0x004fe20002000000 */
[----:B------:R-:W-:Y:S05]  /*10f20*/  YIELD ;  /* 0x0000000000007946 */ /* 0x000fea0003800000 */
[----:B------:R-:W-:-:S13]  /*10f30*/  ISETP.NE.AND P0, PT, R5, R0, PT ;  /* 0x000000000500720c */ /* 0x000fda0003f05270 */
[----:B------:R-:W-:Y:S05]  /*10f40*/  @P0 BRA `(.L_x_1491) ;  /* 0xfffffffc00ec0947 */ /* 0x000fea000383ffff */
.L_x_1490:
        /* <DEDUP_REMOVED lines=24> */
.L_x_1492:
        /* <DEDUP_REMOVED lines=23> */
.L_x_1493:
        /* <DEDUP_REMOVED lines=12> */
.L_x_5674:


//--------------------- .text._Z35group_norm_nhwc_bwd_one_pass_kernelI11Fp16IOFp32WLi512ELi128ELi512EEv26Group_norm_nhwc_bwd_params --------------------------
	.section	.text._Z35group_norm_nhwc_bwd_one_pass_kernelI11Fp16IOFp32WLi512ELi128ELi512EEv26Group_norm_nhwc_bwd_params,"ax",@progbits
	.align	128
        .global         _Z35group_norm_nhwc_bwd_one_pass_kernelI11Fp16IOFp32WLi512ELi128ELi512EEv26Group_norm_nhwc_bwd_params
        .type           _Z35group_norm_nhwc_bwd_one_pass_kernelI11Fp16IOFp32WLi512ELi128ELi512EEv26Group_norm_nhwc_bwd_params,@function
        .size           _Z35group_norm_nhwc_bwd_one_pass_kernelI11Fp16IOFp32WLi512ELi128ELi512EEv26Group_norm_nhwc_bwd_params,(.L_x_5675 - _Z35group_norm_nhwc_bwd_one_pass_kernelI11Fp16IOFp32WLi512ELi128ELi512EEv26Group_norm_nhwc_bwd_params)
        .other          _Z35group_norm_nhwc_bwd_one_pass_kernelI11Fp16IOFp32WLi512ELi128ELi512EEv26Group_norm_nhwc_bwd_params,@"STO_CUDA_ENTRY STV_DEFAULT"
_Z35group_norm_nhwc_bwd_one_pass_kernelI11Fp16IOFp32WLi512ELi128ELi512EEv26Group_norm_nhwc_bwd_params:
.text._Z35group_norm_nhwc_bwd_one_pass_kernelI11Fp16IOFp32WLi512ELi128ELi512EEv26Group_norm_nhwc_bwd_params:
        /* <DEDUP_REMOVED lines=24> */
.L_x_1582:
        /* <DEDUP_REMOVED lines=11> */
[----:B0-----:R-:W-:Y:S02]  /*0230*/  LOP3.LUT R0, R0, 0xffffffbf, RZ, 0xc0, !PT ;  /* 0xffffffbf00007812 */ /* 0x001fe400078ec0ff */
[----:B------:R-:W-:Y:S02]  /*0240*/  LOP3.LUT R2, R2, 0xfffffffd, RZ, 0xc0, !PT ;  /* 0xfffffffd02027812 */ /* 0x000fe400078ec0ff */
[----:B------:R-:W-:-:S07]  /*0250*/  LOP3.LUT R3, R3, 0xfffffffe, RZ, 0xc0, !PT ;  /* 0xfffffffe03037812 */ /* 0x000fce00078ec0ff */
        /* <DEDUP_REMOVED lines=38> */
[C---:B------:R-:W-:Y:S02]  /*04c0*/  ISETP.GE.U32.AND P0, PT, R123.reuse, UR18, PT ;  /* 0x000000127b007c0c */ /* 0x040fe4000bf06070 */
[----:B------:R-:W-:Y:S02]  /*04d0*/  SHF.R.S32.HI R7, RZ, 0x1f, R123 ;  /* 0x0000001fff077819 */ /* 0x000fe4000001147b */
[----:B------:R-:W-:Y:S02]  /*04e0*/  IADD3 R11, R123, 0x8, RZ ;  /* 0x000000087b0b7810 */ /* 0x000fe40007ffe0ff */
        /* <DEDUP_REMOVED lines=9> */
[----:B------:R-:W-:Y:S01]  /*0580*/  SHF.R.S32.HI R19, RZ, 0x1f, R17 ;  /* 0x0000001fff137819 */ /* 0x000fe20000011411 */
[----:B------:R-:W-:Y:S01]  /*0590*/  STL [R1+0x368], R4 ;  /* 0x0003680401007387 */ /* 0x000fe20000100800 */
[----:B------:R-:W-:-:S02]  /*05a0*/  @P3 LOP3.LUT R0, R0, 0x40, RZ, 0xfc, !PT ;  /* 0x0000004000003812 */ /* 0x000fc400078efcff */
[--C-:B------:R-:W-:Y:S01]  /*05b0*/  SHF.R.S32.HI R5, RZ, 0x1f, R4.reuse ;  /* 0x0000001fff057819 */ /* 0x100fe20000011404 */
[----:B------:R-:W1:Y:S01]  /*05c0*/  @!P6 LDC.64 R26, c[0x0][0x288] ;  /* 0x0000a200ff1aeb82 */ /* 0x000e620000000a00 */
[----:B------:R-:W-:Y:S01]  /*05d0*/  ISETP.GE.OR.EX P5, PT, R19, UR19, P1, P0 ;  /* 0x0000001313007c0c */ /* 0x000fe20008fa6700 */
[----:B------:R-:W-:Y:S01]  /*05e0*/  STL [R1+0x36c], R4 ;  /* 0x00036c0401007387 */ /* 0x000fe20000100800 */
[----:B------:R-:W-:Y:S01]  /*05f0*/  IADD3 R21, R123, 0x18, RZ ;  /* 0x000000187b157810 */ /* 0x000fe20007ffe0ff */
[----:B------:R-:W-:Y:S01]  /*0600*/  IMAD.WIDE.U32 R66, R67, UR8, R4 ;  /* 0x0000000843427c25 */ /* 0x000fe2000f8e0004 */
[----:B------:R-:W-:Y:S01]  /*0610*/  LOP3.LUT R0, R0, 0xffffffdf, RZ, 0xc0, !PT ;  /* 0xffffffdf00007812 */ /* 0x000fe200078ec0ff */
[----:B------:R-:W-:Y:S01]  /*0620*/  STL [R1+0x370], R4 ;  /* 0x0003700401007387 */ /* 0x000fe20000100800 */
[----:B------:R-:W-:Y:S01]  /*0630*/  ISETP.GE.U32.AND P0, PT, R21, UR18, PT ;  /* 0x0000001215007c0c */ /* 0x000fe2000bf06070 */
[----:B------:R-:W2:Y:S01]  /*0640*/  @!P3 LDC.64 R98, c[0x0][0x230] ;  /* 0x00008c00ff62bb82 */ /* 0x000ea20000000a00 */
[----:B------:R-:W-:Y:S01]  /*0650*/  SHF.R.S32.HI R23, RZ, 0x1f, R21 ;  /* 0x0000001fff177819 */ /* 0x000fe20000011415 */
[----:B------:R-:W-:Y:S01]  /*0660*/  STL [R1+0x374], R4 ;  /* 0x0003740401007387 */ /* 0x000fe20000100800 */
[----:B------:R-:W-:Y:S01]  /*0670*/  @P6 LOP3.LUT R0, R0, 0x20, RZ, 0xfc, !PT ;  /* 0x0000002000006812 */ /* 0x000fe200078efcff */
[----:B------:R-:W-:Y:S01]  /*0680*/  ULDC.64 UR8, c[0x0][0x248] ;  /* 0x0000920000087ab9 */ /* 0x000fe20000000a00 */
[----:B------:R-:W-:Y:S01]  /*0690*/  ISETP.GE.OR.EX P4, PT, R23, UR19, P1, P0 ;  /* 0x0000001317007c0c */ /* 0x000fe20008f86700 */
[----:B------:R-:W-:Y:S01]  /*06a0*/  STL [R1+0x378], R4 ;  /* 0x0003780401007387 */ /* 0x000fe20000100800 */
[----:B------:R-:W-:Y:S01]  /*06b0*/  IADD3 R65, R67, UR7, RZ ;  /* 0x0000000743417c10 */ /* 0x000fe2000fffe0ff */
[----:B0-----:R-:W-:Y:S01]  /*06c0*/  @!P3 IMAD R6, R7, R8, RZ ;  /* 0x000000080706b224 */ /* 0x001fe200078e02ff */
[----:B------:R-:W-:Y:S01]  /*06d0*/  LOP3.LUT R0, R0, 0xffffffef, RZ, 0xc0, !PT ;  /* 0xffffffef00007812 */ /* 0x000fe200078ec0ff */
[----:B------:R-:W0:Y:S01]  /*06e0*/  @!P3 LDC.64 R12, c[0x0][0x228] ;  /* 0x00008a00ff0cbb82 */ /* 0x000e220000000a00 */
[----:B------:R-:W-:Y:S01]  /*06f0*/  @!P3 MOV R64, R66 ;  /* 0x000000420040b202 */ /* 0x000fe20000000f00 */
[C---:B------:R-:W-:Y:S01]  /*0700*/  @!P3 IMAD R9, R123.reuse, R9, R6 ;  /* 0x000000097b09b224 */ /* 0x040fe200078e0206 */
[----:B------:R-:W-:Y:S01]  /*0710*/  @P5 LOP3.LUT R0, R0, 0x10, RZ, 0xfc, !PT ;  /* 0x0000001000005812 */ /* 0x000fe200078efcff */
[----:B------:R-:W-:Y:S01]  /*0720*/  STL [R1+0x37c], R4 ;  /* 0x00037c0401007387 */ /* 0x000fe20000100800 */
[C---:B------:R-:W-:Y:S01]  /*0730*/  IADD3 R25, R123.reuse, 0x20, RZ ;  /* 0x000000207b197810 */ /* 0x040fe20007ffe0ff */
[----:B------:R-:W-:Y:S01]  /*0740*/  @!P3 IMAD.WIDE.U32 R6, R123, R8, R64 ;  /* 0x000000087b06b225 */ /* 0x000fe200078e0040 */
[----:B------:R-:W-:Y:S01]  /*0750*/  LOP3.LUT R0, R0, 0xfffffff7, RZ, 0xc0, !PT ;  /* 0xfffffff700007812 */ /* 0x000fe200078ec0ff */
[----:B------:R-:W3:Y:S01]  /*0760*/  @!P5 LDC.64 R30, c[0x0][0x288] ;  /* 0x0000a200ff1edb82 */ /* 0x000ee20000000a00 */
[----:B------:R-:W-:Y:S01]  /*0770*/  ISETP.GE.U32.AND P2, PT, R25, UR18, PT ;  /* 0x0000001219007c0c */ /* 0x000fe2000bf46070 */
[----:B-1----:R-:W-:Y:S01]  /*0780*/  @!P6 IMAD R10, R15, R26, RZ ;  /* 0x0000001a0f0ae224 */ /* 0x002fe200078e02ff */
[----:B------:R-:W-:Y:S01]  /*0790*/  @!P3 IADD3 R7, R7, R9, RZ ;  /* 0x000000090707b210 */ /* 0x000fe20007ffe0ff */
[----:B------:R-:W-:Y:S01]  /*07a0*/  STL [R1+0x380], R4 ;  /* 0x0003800401007387 */ /* 0x000fe20000100800 */
[----:B------:R-:W-:Y:S01]  /*07b0*/  @!P3 SHF.L.U32 R111, R6, 0x1, RZ ;  /* 0x00000001066fb819 */ /* 0x000fe200000006ff */
[----:B------:R-:W-:Y:S01]  /*07c0*/  @!P6 IMAD R9, R11, R27, R10 ;  /* 0x0000001b0b09e224 */ /* 0x000fe200078e020a */
[----:B------:R-:W-:Y:S01]  /*07d0*/  SHF.R.S32.HI R15, RZ, 0x1f, R25 ;  /* 0x0000001fff0f7819 */ /* 0x000fe20000011419 */
[----:B------:R-:W1:Y:S01]  /*07e0*/  @!P6 LDC.64 R100, c[0x0][0x230] ;  /* 0x00008c00ff64eb82 */ /* 0x000e620000000a00 */
[----:B------:R-:W-:Y:S01]  /*07f0*/  @P4 LOP3.LUT R0, R0, 0x8, RZ, 0xfc, !PT ;  /* 0x0000000800004812 */ /* 0x000fe200078efcff */
[----:B------:R-:W-:Y:S01]  /*0800*/  STL [R1+0x384], R4 ;  /* 0x0003840401007387 */ /* 0x000fe20000100800 */
[----:B------:R-:W-:-:S02]  /*0810*/  @!P3 SHF.L.U64.HI R8, R6, 0x1, R7 ;  /* 0x000000010608b819 */ /* 0x000fc40000010207 */
[----:B--2---:R-:W-:Y:S01]  /*0820*/  @!P3 IADD3 R98, P0, R111, R98, RZ ;  /* 0x000000626f62b210 */ /* 0x004fe20007f1e0ff */
[----:B------:R2:W-:Y:S01]  /*0830*/  STL.64 [R1+0x388], R4 ;  /* 0x0003880401007387 */ /* 0x0005e20000100a00 */
[----:B------:R-:W-:Y:S01]  /*0840*/  ISETP.GE.OR.EX P3, PT, R15, UR19, P1, P2 ;  /* 0x000000130f007c0c */ /* 0x000fe20008f66720 */
[----:B------:R-:W4:Y:S01]  /*0850*/  @!P6 LDC.64 R28, c[0x0][0x228] ;  /* 0x00008a00ff1ceb82 */ /* 0x000f220000000a00 */
[C---:B------:R-:W-:Y:S01]  /*0860*/  LOP3.LUT P2, RZ, R0.reuse, 0x40, RZ, 0xc0, !PT ;  /* 0x0000004000ff7812 */ /* 0x040fe2000784c0ff */
[----:B------:R2:W-:Y:S01]  /*0870*/  STL [R1+0x364], R5 ;  /* 0x0003640501007387 */ /* 0x0005e20000100800 */
[----:B------:R-:W-:Y:S02]  /*0880*/  @!P6 MOV R6, R66 ;  /* 0x000000420006e202 */ /* 0x000fe40000000f00 */
[----:B------:R-:W-:Y:S02]  /*0890*/  @!P6 MOV R7, R65 ;  /* 0x000000410007e202 */ /* 0x000fe40000000f00 */
[----:B------:R-:W-:Y:S01]  /*08a0*/  LOP3.LUT R0, R0, 0xfffffffb, RZ, 0xc0, !PT ;  /* 0xfffffffb00007812 */ /* 0x000fe200078ec0ff */
[----:B------:R-:W2:Y:S01]  /*08b0*/  @!P5 LDC.64 R104, c[0x0][0x230] ;  /* 0x00008c00ff68db82 */ /* 0x000ea20000000a00 */
[----:B------:R-:W-:Y:S01]  /*08c0*/  IADD3 R117, R123, 0xc8, RZ ;  /* 0x000000c87b757810 */ /* 0x000fe20007ffe0ff */
[----:B------:R-:W-:Y:S01]  /*08d0*/  @!P6 IMAD.WIDE.U32 R6, R11, R26, R6 ;  /* 0x0000001a0b06e225 */ /* 0x000fe200078e0006 */
[----:B------:R-:W-:-:S02]  /*08e0*/  IADD3 R11, R123, 0x28, RZ ;  /* 0x000000287b0b7810 */ /* 0x000fc40007ffe0ff */
[----:B------:R-:W-:Y:S02]  /*08f0*/  @P3 LOP3.LUT R0, R0, 0x4, RZ, 0xfc, !PT ;  /* 0x0000000400003812 */ /* 0x000fe400078efcff */
[C---:B------:R-:W-:Y:S01]  /*0900*/  @!P2 IADD3.X R99, R8.reuse, R99, RZ, P0, !PT ;  /* 0x000000630863a210 */ /* 0x040fe200007fe4ff */
[----:B------:R-:W2:Y:S01]  /*0910*/  @!P4 LDC.64 R26, c[0x0][0x288] ;  /* 0x0000a200ff1acb82 */ /* 0x000ea20000000a00 */
[----:B0-----:R-:W-:Y:S02]  /*0920*/  @!P2 IADD3 R110, P0, R111, R12, RZ ;  /* 0x0000000c6f6ea210 */ /* 0x001fe40007f1e0ff */
[----:B------:R-:W-:Y:S02]  /*0930*/  @!P6 IADD3 R7, R7, R9, RZ ;  /* 0x000000090707e210 */ /* 0x000fe40007ffe0ff */
[----:B------:R-:W-:Y:S02]  /*0940*/  @!P2 IADD3.X R111, R8, R13, RZ, P0, !PT ;  /* 0x0000000d086fa210 */ /* 0x000fe400007fe4ff */
[C---:B------:R-:W-:Y:S01]  /*0950*/  @!P6 SHF.L.U32 R103, R6.reuse, 0x1, RZ ;  /* 0x000000010667e819 */ /* 0x040fe200000006ff */
[----:B------:R-:W0:Y:S01]  /*0960*/  @!P5 LDC.64 R12, c[0x0][0x228] ;  /* 0x00008a00ff0cdb82 */ /* 0x000e220000000a00 */
[----:B------:R-:W-:Y:S01]  /*0970*/  @!P6 SHF.L.U64.HI R8, R6, 0x1, R7 ;  /* 0x000000010608e819 */ /* 0x000fe20000010207 */
[----:B---3--:R-:W-:Y:S01]  /*0980*/  @!P5 IMAD R6, R19, R30, RZ ;  /* 0x0000001e1306d224 */ /* 0x008fe200078e02ff */
[----:B------:R-:W-:-:S02]  /*0990*/  @!P5 MOV R7, R65 ;  /* 0x000000410007d202 */ /* 0x000fc40000000f00 */
[----:B-1----:R-:W-:Y:S01]  /*09a0*/  @!P6 IADD3 R100, P0, R103, R100, RZ ;  /* 0x000000646764e210 */ /* 0x002fe20007f1e0ff */
[----:B------:R-:W-:Y:S01]  /*09b0*/  @!P5 IMAD R9, R17, R31, R6 ;  /* 0x0000001f1109d224 */ /* 0x000fe200078e0206 */
[----:B------:R-:W-:Y:S01]  /*09c0*/  @!P5 MOV R6, R66 ;  /* 0x000000420006d202 */ /* 0x000fe20000000f00 */
[----:B------:R-:W1:Y:S01]  /*09d0*/  @!P3 LDC.64 R18, c[0x0][0x288] ;  /* 0x0000a200ff12bb82 */ /* 0x000e620000000a00 */
[----:B------:R-:W-:Y:S02]  /*09e0*/  @!P6 IADD3.X R101, R8, R101, RZ, P0, !PT ;  /* 0x000000650865e210 */ /* 0x000fe400007fe4ff */
[----:B----4-:R-:W-:Y:S01]  /*09f0*/  @!P6 IADD3 R102, P0, R103, R28, RZ ;  /* 0x0000001c6766e210 */ /* 0x010fe20007f1e0ff */
[----:B------:R-:W-:Y:S01]  /*0a00*/  @!P5 IMAD.WIDE.U32 R6, R17, R30, R6 ;  /* 0x0000001e1106d225 */ /* 0x000fe200078e0006 */
[----:B------:R-:W-:Y:S02]  /*0a10*/  LOP3.LUT R0, R0, 0xfffffffd, RZ, 0xc0, !PT ;  /* 0xfffffffd00007812 */ /* 0x000fe400078ec0ff */
[----:B------:R-:W-:Y:S01]  /*0a20*/  @!P6 IADD3.X R103, R8, R29, RZ, P0, !PT ;  /* 0x0000001d0867e210 */ /* 0x000fe200007fe4ff */
[----:B------:R-:W3:Y:S01]  /*0a30*/  @!P4 LDC.64 R108, c[0x0][0x230] ;  /* 0x00008c00ff6ccb82 */ /* 0x000ee20000000a00 */
[----:B------:R-:W-:Y:S01]  /*0a40*/  @!P5 IADD3 R7, R7, R9, RZ ;  /* 0x000000090707d210 */ /* 0x000fe20007ffe0ff */
[----:B--2---:R-:W-:Y:S01]  /*0a50*/  @!P4 IMAD R10, R23, R26, RZ ;  /* 0x0000001a170ac224 */ /* 0x004fe200078e02ff */
[----:B------:R-:W-:-:S02]  /*0a60*/  @!P5 SHF.L.U32 R113, R6, 0x1, RZ ;  /* 0x000000010671d819 */ /* 0x000fc400000006ff */
[----:B------:R-:W-:Y:S01]  /*0a70*/  @!P5 SHF.L.U64.HI R8, R6, 0x1, R7 ;  /* 0x000000010608d819 */ /* 0x000fe20000010207 */
[----:B------:R-:W-:Y:S01]  /*0a80*/  @!P4 IMAD R9, R21, R27, R10 ;  /* 0x0000001b1509c224 */ /* 0x000fe200078e020a */
[----:B------:R-:W-:Y:S01]  /*0a90*/  @!P4 MOV R6, R66 ;  /* 0x000000420006c202 */ /* 0x000fe20000000f00 */
[----:B------:R-:W2:Y:S01]  /*0aa0*/  @!P4 LDC.64 R16, c[0x0][0x228] ;  /* 0x00008a00ff10cb82 */ /* 0x000ea20000000a00 */
[----:B------:R-:W-:Y:S02]  /*0ab0*/  @!P4 MOV R7, R65 ;  /* 0x000000410007c202 */ /* 0x000fe40000000f00 */
[----:B------:R-:W-:Y:S02]  /*0ac0*/  @!P5 IADD3 R104, P0, R113, R104, RZ ;  /* 0x000000687168d210 */ /* 0x000fe40007f1e0ff */
[----:B------:R-:W-:Y:S01]  /*0ad0*/  IADD3 R121, R123, 0xd0, RZ ;  /* 0x000000d07b797810 */ /* 0x000fe20007ffe0ff */
[----:B------:R-:W-:Y:S01]  /*0ae0*/  @!P4 IMAD.WIDE.U32 R6, R21, R26, R6 ;  /* 0x0000001a1506c225 */ /* 0x000fe200078e0006 */
[----:B------:R-:W-:Y:S01]  /*0af0*/  @!P5 IADD3.X R105, R8, R105, RZ, P0, !PT ;  /* 0x000000690869d210 */ /* 0x000fe200007fe4ff */
[----:B------:R-:W4:Y:S01]  /*0b00*/  @!P3 LDC.64 R114, c[0x0][0x230] ;  /* 0x00008c00ff72bb82 */ /* 0x000f220000000a00 */
[----:B0-----:R-:W-:Y:S01]  /*0b10*/  @!P5 IADD3 R112, P0, R113, R12, RZ ;  /* 0x0000000c7170d210 */ /* 0x001fe20007f1e0ff */
[----:B-1----:R-:W-:Y:S01]  /*0b20*/  @!P3 IMAD R10, R15, R18, RZ ;  /* 0x000000120f0ab224 */ /* 0x002fe200078e02ff */
[----:B------:R-:W-:-:S02]  /*0b30*/  @!P4 IADD3 R7, R7, R9, RZ ;  /* 0x000000090707c210 */ /* 0x000fc40007ffe0ff */
[----:B------:R-:W-:Y:S01]  /*0b40*/  @!P5 IADD3.X R113, R8, R13, RZ, P0, !PT ;  /* 0x0000000d0871d210 */ /* 0x000fe200007fe4ff */
[----:B------:R-:W-:Y:S01]  /*0b50*/  @!P3 IMAD R9, R25, R19, R10 ;  /* 0x000000131909b224 */ /* 0x000fe200078e020a */
[C---:B------:R-:W-:Y:S01]  /*0b60*/  @!P4 SHF.L.U32 R107, R6.reuse, 0x1, RZ ;  /* 0x00000001066bc819 */ /* 0x040fe200000006ff */
[----:B------:R-:W0:Y:S01]  /*0b70*/  @!P3 LDC.64 R20, c[0x0][0x228] ;  /* 0x00008a00ff14bb82 */ /* 0x000e220000000a00 */
[----:B------:R-:W-:Y:S02]  /*0b80*/  @!P4 SHF.L.U64.HI R8, R6, 0x1, R7 ;  /* 0x000000010608c819 */ /* 0x000fe40000010207 */
[----:B------:R-:W-:Y:S02]  /*0b90*/  @!P3 MOV R6, R66 ;  /* 0x000000420006b202 */ /* 0x000fe40000000f00 */
[----:B------:R-:W-:Y:S02]  /*0ba0*/  @!P3 MOV R7, R65 ;  /* 0x000000410007b202 */ /* 0x000fe40000000f00 */
[----:B---3--:R-:W-:-:S02]  /*0bb0*/  @!P4 IADD3 R108, P0, R107, R108, RZ ;  /* 0x0000006c6b6cc210 */ /* 0x008fc40007f1e0ff */
[----:B------:R-:W-:Y:S01]  /*0bc0*/  IADD3 R13, R123, 0xb8, RZ ;  /* 0x000000b87b0d7810 */ /* 0x000fe20007ffe0ff */
[----:B------:R-:W-:Y:S01]  /*0bd0*/  @!P3 IMAD.WIDE.U32 R6, R25, R18, R6 ;  /* 0x000000121906b225 */ /* 0x000fe200078e0006 */
[----:B------:R-:W-:Y:S02]  /*0be0*/  @!P4 IADD3.X R109, R8, R109, RZ, P0, !PT ;  /* 0x0000006d086dc210 */ /* 0x000fe400007fe4ff */
[----:B--2---:R-:W-:Y:S02]  /*0bf0*/  @!P4 IADD3 R106, P0, R107, R16, RZ ;  /* 0x000000106b6ac210 */ /* 0x004fe40007f1e0ff */
[----:B------:R-:W-:Y:S02]  /*0c00*/  @!P3 IADD3 R7, R7, R9, RZ ;  /* 0x000000090707b210 */ /* 0x000fe40007ffe0ff */
[----:B------:R-:W-:Y:S02]  /*0c10*/  @!P3 SHF.L.U32 R97, R6, 0x1, RZ ;  /* 0x000000010661b819 */ /* 0x000fe400000006ff */
[----:B------:R-:W-:-:S02]  /*0c20*/  @!P4 IADD3.X R107, R8, R17, RZ, P0, !PT ;  /* 0x00000011086bc210 */ /* 0x000fc400007fe4ff */
[----:B------:R-:W-:Y:S02]  /*0c30*/  @!P3 SHF.L.U64.HI R6, R6, 0x1, R7 ;  /* 0x000000010606b819 */ /* 0x000fe40000010207 */
[C---:B----4-:R-:W-:Y:S02]  /*0c40*/  @!P3 IADD3 R114, P0, R97.reuse, R114, RZ ;  /* 0x000000726172b210 */ /* 0x050fe40007f1e0ff */
[----:B------:R-:W-:Y:S02]  /*0c50*/  SHF.R.S32.HI R7, RZ, 0x1f, R11 ;  /* 0x0000001fff077819 */ /* 0x000fe4000001140b */
[----:B------:R-:W-:Y:S02]  /*0c60*/  @!P3 IADD3.X R115, R6, R115, RZ, P0, !PT ;  /* 0x000000730673b210 */ /* 0x000fe400007fe4ff */
[----:B0-----:R-:W-:Y:S02]  /*0c70*/  @!P3 IADD3 R96, P0, R97, R20, RZ ;  /* 0x000000146160b210 */ /* 0x001fe40007f1e0ff */
[----:B------:R-:W-:-:S02]  /*0c80*/  SHF.R.S32.HI R119, RZ, 0x1f, R121 ;  /* 0x0000001fff777819 */ /* 0x000fc40000011479 */
[----:B------:R-:W-:Y:S02]  /*0c90*/  @!P3 IADD3.X R97, R6, R21, RZ, P0, !PT ;  /* 0x000000150661b210 */ /* 0x000fe400007fe4ff */
[----:B------:R-:W-:Y:S02]  /*0ca0*/  ISETP.GE.U32.AND P0, PT, R11, UR18, PT ;  /* 0x000000120b007c0c */ /* 0x000fe4000bf06070 */
[----:B------:R-:W-:Y:S02]  /*0cb0*/  IADD3 R122, R123, 0xd8, RZ ;  /* 0x000000d87b7a7810 */ /* 0x000fe40007ffe0ff */
[----:B------:R-:W-:Y:S02]  /*0cc0*/  ISETP.GE.OR.EX P2, PT, R7, UR19, P1, P0 ;  /* 0x0000001307007c0c */ /* 0x000fe40008f46700 */
[----:B------:R-:W-:-:S11]  /*0cd0*/  SHF.R.S32.HI R120, RZ, 0x1f, R122 ;  /* 0x0000001fff787819 */ /* 0x000fd6000001147a */
[----:B------:R-:W0:Y:S01]  /*0ce0*/  @!P2 LDC.64 R8, c[0x0][0x288] ;  /* 0x0000a200ff08ab82 */ /* 0x000e220000000a00 */
[----:B------:R-:W-:-:S04]  /*0cf0*/  @P2 LOP3.LUT R0, R0, 0x2, RZ, 0xfc, !PT ;  /* 0x0000000200002812 */ /* 0x000fc800078efcff */
[----:B------:R-:W-:-:S03]  /*0d00*/  LOP3.LUT R0, R0, 0xfffffffe, RZ, 0xc0, !PT ;  /* 0xfffffffe00007812 */ /* 0x000fc600078ec0ff */
[----:B------:R-:W1:Y:S01]  /*0d10*/  @!P2 LDC.64 R90, c[0x0][0x230] ;  /* 0x00008c00ff5aab82 */ /* 0x000e620000000a00 */
[----:B0-----:R-:W-:Y:S01]  /*0d20*/  @!P2 IMAD R6, R7, R8, RZ ;  /* 0x000000080706a224 */ /* 0x001fe200078e02ff */
[----:B------:R-:W-:-:S03]  /*0d30*/  @!P2 MOV R7, R65 ;  /* 0x000000410007a202 */ /* 0x000fc60000000f00 */
[----:B------:R-:W-:Y:S01]  /*0d40*/  @!P2 IMAD R9, R11, R9, R6 ;  /* 0x000000090b09a224 */ /* 0x000fe200078e0206 */
[----:B------:R-:W-:-:S05]  /*0d50*/  @!P2 MOV R6, R66 ;  /* 0x000000420006a202 */ /* 0x000fca0000000f00 */
[----:B------:R-:W-:Y:S01]  /*0d60*/  @!P2 IMAD.WIDE.U32 R6, R11, R8, R6 ;  /* 0x000000080b06a225 */ /* 0x000fe200078e0006 */
[----:B------:R-:W-:-:S04]  /*0d70*/  IADD3 R11, R123, 0x30, RZ ;  /* 0x000000307b0b7810 */ /* 0x000fc80007ffe0ff */
[----:B------:R-:W-:Y:S02]  /*0d80*/  @!P2 IADD3 R7, R7, R9, RZ ;  /* 0x000000090707a210 */ /* 0x000fe40007ffe0ff */
[----:B------:R-:W0:Y:S01]  /*0d90*/  @!P2 LDC.64 R8, c[0x0][0x228] ;  /* 0x00008a00ff08ab82 */ /* 0x000e220000000a00 */
[C---:B------:R-:W-:Y:S02]  /*0da0*/  @!P2 SHF.L.U32 R95, R6.reuse, 0x1, RZ ;  /* 0x00000001065fa819 */ /* 0x040fe400000006ff */
[----:B------:R-:W-:Y:S02]  /*0db0*/  @!P2 SHF.L.U64.HI R6, R6, 0x1, R7 ;  /* 0x000000010606a819 */ /* 0x000fe40000010207 */
[----:B-1----:R-:W-:Y:S02]  /*0dc0*/  @!P2 IADD3 R90, P0, R95, R90, RZ ;  /* 0x0000005a5f5aa210 */ /* 0x002fe40007f1e0ff */
[----:B------:R-:W-:Y:S02]  /*0dd0*/  SHF.R.S32.HI R7, RZ, 0x1f, R11 ;  /* 0x0000001fff077819 */ /* 0x000fe4000001140b */
[----:B------:R-:W-:-:S02]  /*0de0*/  @!P2 IADD3.X R91, R6, R91, RZ, P0, !PT ;  /* 0x0000005b065ba210 */ /* 0x000fc400007fe4ff */
[----:B0-----:R-:W-:-:S04]  /*0df0*/  @!P2 IADD3 R94, P0, R95, R8, RZ ;  /* 0x000000085f5ea210 */ /* 0x001fc80007f1e0ff */
[----:B------:R-:W-:Y:S02]  /*0e00*/  @!P2 IADD3.X R95, R6, R9, RZ, P0, !PT ;  /* 0x00000009065fa210 */ /* 0x000fe400007fe4ff */
[----:B------:R-:W-:-:S04]  /*0e10*/  ISETP.GE.U32.AND P0, PT, R11, UR18, PT ;  /* 0x000000120b007c0c */ /* 0x000fc8000bf06070 */
[----:B------:R-:W-:-:S13]  /*0e20*/  ISETP.GE.OR.EX P2, PT, R7, UR19, P1, P0 ;  /* 0x0000001307007c0c */ /* 0x000fda0008f46700 */
        /* <DEDUP_REMOVED lines=106> */
[----:B------:R-:W-:-:S07]  /*14d0*/  @P5 LOP3.LUT R2, R2, 0x10, RZ, 0xfc, !PT ;  /* 0x0000001002025812 */ /* 0x000fce00078efcff */
        /* <DEDUP_REMOVED lines=234> */
[----:B------:R-:W-:-:S05]  /*2380*/  @!P2 IMAD.WIDE.U32 R6, R11, R8, R6 ;  /* 0x000000080b06a225 */ /* 0x000fca00078e0006 */
[----:B------:R-:W-:Y:S02]  /*2390*/  @!P2 IADD3 R7, R7, R9, RZ ;  /* 0x000000090707a210 */ /* 0x000fe40007ffe0ff */
[----:B------:R-:W0:Y:S01]  /*23a0*/  @!P2 LDC.64 R8, c[0x0][0x228] ;  /* 0x00008a00ff08ab82 */ /* 0x000e220000000a00 */
[C---:B------:R-:W-:Y:S02]  /*23b0*/  @!P2 SHF.L.U32 R21, R6.reuse, 0x1, RZ ;  /* 0x000000010615a819 */ /* 0x040fe400000006ff */
[----:B------:R-:W-:Y:S02]  /*23c0*/  @!P2 SHF.L.U64.HI R6, R6, 0x1, R7 ;  /* 0x000000010606a819 */ /* 0x000fe40000010207 */
        /* <DEDUP_REMOVED lines=16> */
[----:B------:R-:W-:Y:S01]  /*24d0*/  IADD3 R13, R123, 0xc0, RZ ;  /* 0x000000c07b0d7810 */ /* 0x000fe20007ffe0ff */
[----:B------:R-:W0:Y:S03]  /*24e0*/  @!P2 LDC.64 R8, c[0x0][0x228] ;  /* 0x00008a00ff08ab82 */ /* 0x000e260000000a00 */
[----:B------:R-:W-:Y:S02]  /*24f0*/  @!P2 IADD3 R7, R7, R11, RZ ;  /* 0x0000000b0707a210 */ /* 0x000fe40007ffe0ff */
        /* <DEDUP_REMOVED lines=17> */
[----:B------:R-:W-:Y:S02]  /*2610*/  @!P2 IMAD.WIDE.U32 R6, R13, R6, R8 ;  /* 0x000000060d06a225 */ /* 0x000fe400078e0008 */
[----:B------:R-:W0:Y:S03]  /*2620*/  @!P2 LDC.64 R12, c[0x0][0x228] ;  /* 0x00008a00ff0cab82 */ /* 0x000e260000000a00 */
[----:B------:R-:W-:Y:S02]  /*2630*/  @!P2 IADD3 R9, R7, R11, RZ ;  /* 0x0000000b0709a210 */ /* 0x000fe40007ffe0ff */
[C---:B------:R-:W-:Y:S02]  /*2640*/  @!P2 SHF.L.U32 R7, R6.reuse, 0x1, RZ ;  /* 0x000000010607a819 */ /* 0x040fe400000006ff */
[----:B------:R-:W-:Y:S02]  /*2650*/  @!P2 SHF.L.U64.HI R6, R6, 0x1, R9 ;  /* 0x000000010606a819 */ /* 0x000fe40000010209 */
[----:B-1----:R-:W-:-:S02]  /*2660*/  @!P2 IADD3 R16, P0, R7, R16, RZ ;  /* 0x000000100710a210 */ /* 0x002fc40007f1e0ff */
[----:B------:R-:W-:Y:S02]  /*2670*/  SHF.R.S32.HI R11, RZ, 0x1f, R117 ;  /* 0x0000001fff0b7819 */ /* 0x000fe40000011475 */
[----:B------:R-:W-:Y:S02]  /*2680*/  @!P2 IADD3.X R17, R6, R17, RZ, P0, !PT ;  /* 0x000000110611a210 */ /* 0x000fe400007fe4ff */
        /* <DEDUP_REMOVED lines=40> */
[----:B------:R-:W-:-:S03]  /*2910*/  ISETP.GE.U32.AND P0, PT, R122, UR18, PT ;  /* 0x000000127a007c0c */ /* 0x000fc6000bf06070 */
[----:B------:R-:W-:Y:S01]  /*2920*/  @!P2 STL.64 [R1+0x250], R124 ;  /* 0x0002507c0100a387 */ /* 0x000fe20000100a00 */
[----:B------:R-:W-:-:S13]  /*2930*/  ISETP.GE.OR.EX P2, PT, R120, UR19, P1, P0 ;  /* 0x0000001378007c0c */ /* 0x000fda0008f46700 */
[----:B------:R-:W0:Y:S01]  /*2940*/  @!P2 LDC.64 R118, c[0x0][0x288] ;  /* 0x0000a200ff76ab82 */ /* 0x000e220000000a00 */
[----:B------:R-:W-:Y:S02]  /*2950*/  @!P2 MOV R121, R65 ;  /* 0x000000410079a202 */ /* 0x000fe40000000f00 */
[----:B------:R-:W-:-:S04]  /*2960*/  @P2 LOP3.LUT R0, R0, 0x100000, RZ, 0xfc, !PT ;  /* 0x0010000000002812 */ /* 0x000fc800078efcff */
[----:B------:R-:W-:Y:S01]  /*2970*/  LOP3.LUT R0, R0, 0xfdffffff, RZ, 0xc0, !PT ;  /* 0xfdffffff00007812 */ /* 0x000fe200078ec0ff */
[----:B------:R-:W1:Y:S01]  /*2980*/  @!P2 LDC.64 R116, c[0x0][0x230] ;  /* 0x00008c00ff74ab82 */ /* 0x000e620000000a00 */
[----:B0-----:R-:W-:-:S04]  /*2990*/  @!P2 IMAD R120, R120, R118, RZ ;  /* 0x000000767878a224 */ /* 0x001fc800078e02ff */
[----:B------:R-:W-:Y:S01]  /*29a0*/  @!P2 IMAD R119, R122, R119, R120 ;  /* 0x000000777a77a224 */ /* 0x000fe200078e0278 */
[----:B------:R-:W-:-:S05]  /*29b0*/  @!P2 MOV R120, R66 ;  /* 0x000000420078a202 */ /* 0x000fca0000000f00 */
[----:B------:R-:W-:Y:S01]  /*29c0*/  @!P2 IMAD.WIDE.U32 R120, R122, R118, R120 ;  /* 0x000000767a78a225 */ /* 0x000fe200078e0078 */
[----:B------:R-:W-:-:S04]  /*29d0*/  IADD3 R122, R123, 0xe0, RZ ;  /* 0x000000e07b7a7810 */ /* 0x000fc80007ffe0ff */
[----:B------:R-:W-:Y:S02]  /*29e0*/  @!P2 IADD3 R119, R121, R119, RZ ;  /* 0x000000777977a210 */ /* 0x000fe40007ffe0ff */
[C---:B------:R-:W-:Y:S02]  /*29f0*/  @!P2 SHF.L.U32 R118, R120.reuse, 0x1, RZ ;  /* 0x000000017876a819 */ /* 0x040fe400000006ff */
[----:B------:R-:W-:Y:S02]  /*2a00*/  @!P2 SHF.L.U64.HI R120, R120, 0x1, R119 ;  /* 0x000000017878a819 */ /* 0x000fe40000010277 */
[----:B-1----:R-:W-:-:S04]  /*2a10*/  @!P2 IADD3 R4, P0, R118, R116, RZ ;  /* 0x000000747604a210 */ /* 0x002fc80007f1e0ff */
[----:B------:R-:W-:Y:S02]  /*2a20*/  @!P2 IADD3.X R5, R120, R117, RZ, P0, !PT ;  /* 0x000000757805a210 */ /* 0x000fe400007fe4ff */
[----:B------:R-:W0:Y:S03]  /*2a30*/  @!P2 LDC.64 R116, c[0x0][0x228] ;  /* 0x00008a00ff74ab82 */ /* 0x000e260000000a00 */
[----:B------:R0:W-:Y:S02]  /*2a40*/  @!P2 STL.64 [R1+0x2b8], R4 ;  /* 0x0002b8040100a387 */ /* 0x0001e40000100a00 */
[----:B0-----:R-:W-:-:S04]  /*2a50*/  @!P2 IADD3 R4, P0, R118, R116, RZ ;  /* 0x000000747604a210 */ /* 0x001fc80007f1e0ff */
[----:B------:R-:W-:Y:S02]  /*2a60*/  @!P2 IADD3.X R5, R120, R117, RZ, P0, !PT ;  /* 0x000000757805a210 */ /* 0x000fe400007fe4ff */
[----:B------:R-:W-:Y:S02]  /*2a70*/  SHF.R.S32.HI R120, RZ, 0x1f, R122 ;  /* 0x0000001fff787819 */ /* 0x000fe4000001147a */
[----:B------:R-:W-:Y:S01]  /*2a80*/  ISETP.GE.U32.AND P0, PT, R122, UR18, PT ;  /* 0x000000127a007c0c */ /* 0x000fe2000bf06070 */
[----:B------:R0:W-:Y:S03]  /*2a90*/  @!P2 STL.64 [R1+0x2d8], R4 ;  /* 0x0002d8040100a387 */ /* 0x0001e60000100a00 */
[----:B------:R-:W-:-:S13]  /*2aa0*/  ISETP.GE.OR.EX P2, PT, R120, UR19, P1, P0 ;  /* 0x0000001378007c0c */ /* 0x000fda0008f46700 */
[----:B------:R-:W1:Y:S01]  /*2ab0*/  @!P2 LDC.64 R118, c[0x0][0x288] ;  /* 0x0000a200ff76ab82 */ /* 0x000e620000000a00 */
[----:B------:R-:W-:Y:S02]  /*2ac0*/  @!P2 MOV R121, R65 ;  /* 0x000000410079a202 */ /* 0x000fe40000000f00 */
[----:B------:R-:W-:-:S04]  /*2ad0*/  @P2 LOP3.LUT R0, R0, 0x2000000, RZ, 0xfc, !PT ;  /* 0x0200000000002812 */ /* 0x000fc800078efcff */
[----:B------:R-:W-:Y:S01]  /*2ae0*/  LOP3.LUT R0, R0, 0xfeffffff, RZ, 0xc0, !PT ;  /* 0xfeffffff00007812 */ /* 0x000fe200078ec0ff */
[----:B------:R-:W0:Y:S01]  /*2af0*/  @!P2 LDC.64 R116, c[0x0][0x230] ;  /* 0x00008c00ff74ab82 */ /* 0x000e220000000a00 */
[----:B-1----:R-:W-:-:S04]  /*2b00*/  @!P2 IMAD R120, R120, R118, RZ ;  /* 0x000000767878a224 */ /* 0x002fc800078e02ff */
[----:B------:R-:W-:Y:S01]  /*2b10*/  @!P2 IMAD R119, R122, R119, R120 ;  /* 0x000000777a77a224 */ /* 0x000fe200078e0278 */
[----:B------:R-:W-:-:S05]  /*2b20*/  @!P2 MOV R120, R66 ;  /* 0x000000420078a202 */ /* 0x000fca0000000f00 */
[----:B------:R-:W-:Y:S01]  /*2b30*/  @!P2 IMAD.WIDE.U32 R120, R122, R118, R120 ;  /* 0x000000767a78a225 */ /* 0x000fe200078e0078 */
[----:B------:R-:W-:-:S04]  /*2b40*/  IADD3 R122, R123, 0xe8, RZ ;  /* 0x000000e87b7a7810 */ /* 0x000fc80007ffe0ff */
[----:B------:R-:W-:Y:S02]  /*2b50*/  @!P2 IADD3 R119, R121, R119, RZ ;  /* 0x000000777977a210 */ /* 0x000fe40007ffe0ff */
[C---:B------:R-:W-:Y:S02]  /*2b60*/  @!P2 SHF.L.U32 R118, R120.reuse, 0x1, RZ ;  /* 0x000000017876a819 */ /* 0x040fe400000006ff */
[----:B------:R-:W-:Y:S02]  /*2b70*/  @!P2 SHF.L.U64.HI R120, R120, 0x1, R119 ;  /* 0x000000017878a819 */ /* 0x000fe40000010277 */
[----:B0-----:R-:W-:-:S04]  /*2b80*/  @!P2 IADD3 R4, P0, R118, R116, RZ ;  /* 0x000000747604a210 */ /* 0x001fc80007f1e0ff */
        /* <DEDUP_REMOVED lines=22> */
[----:B0-----:R-:W-:Y:S02]  /*2cf0*/  @!P2 IADD3 R4, P0, R118, R116, RZ ;  /* 0x000000747604a210 */ /* 0x001fe40007f1e0ff */
[----:B------:R-:W-:Y:S02]  /*2d00*/  SHF.R.S32.HI R120, RZ, 0x1f, R122 ;  /* 0x0000001fff787819 */ /* 0x000fe4000001147a */
[----:B------:R-:W-:-:S02]  /*2d10*/  @!P2 IADD3.X R5, R119, R117, RZ, P0, !PT ;  /* 0x000000757705a210 */ /* 0x000fc400007fe4ff */
[----:B------:R-:W0:Y:S03]  /*2d20*/  @!P2 LDC.64 R116, c[0x0][0x228] ;  /* 0x00008a00ff74ab82 */ /* 0x000e260000000a00 */
[----:B------:R0:W-:Y:S02]  /*2d30*/  @!P2 STL.64 [R1+0x2b0], R4 ;  /* 0x0002b0040100a387 */ /* 0x0001e40000100a00 */
[----:B0-----:R-:W-:-:S04]  /*2d40*/  @!P2 IADD3 R4, P0, R118, R116, RZ ;  /* 0x000000747604a210 */ /* 0x001fc80007f1e0ff */
[----:B------:R-:W-:Y:S02]  /*2d50*/  @!P2 IADD3.X R5, R119, R117, RZ, P0, !PT ;  /* 0x000000757705a210 */ /* 0x000fe400007fe4ff */
[----:B------:R-:W-:-:S03]  /*2d60*/  ISETP.GE.U32.AND P0, PT, R122, UR18, PT ;  /* 0x000000127a007c0c */ /* 0x000fc6000bf06070 */
[----:B------:R0:W-:Y:S01]  /*2d70*/  @!P2 STL.64 [R1+0x2d0], R4 ;  /* 0x0002d0040100a387 */ /* 0x0001e20000100a00 */
        /* <DEDUP_REMOVED lines=50> */
[C---:B------:R-:W-:Y:S01]  /*30a0*/  LOP3.LUT P3, RZ, R0.reuse, 0x40, RZ, 0xc0, !PT ;  /* 0x0000004000ff7812 */ /* 0x040fe2000786c0ff */
[----:B------:R-:W0:Y:S01]  /*30b0*/  @!P2 LDC.64 R116, c[0x0][0x230] ;  /* 0x00008c00ff74ab82 */ /* 0x000e220000000a00 */
[----:B------:R-:W-:Y:S01]  /*30c0*/  LOP3.LUT R0, R0, 0xfbffffff, RZ, 0xc0, !PT ;  /* 0xfbffffff00007812 */ /* 0x000fe200078ec0ff */
        /* <DEDUP_REMOVED lines=20> */
[----:B------:R-:W-:-:S05]  /*3210*/  @P2 LOP3.LUT R0, R0, 0x4000000, RZ, 0xfc, !PT ;  /* 0x0400000000002812 */ /* 0x000fca00078efcff */
[----:B------:R-:W0:Y:S01]  /*3220*/  @!P2 LDC.64 R116, c[0x0][0x230] ;  /* 0x00008c00ff74ab82 */ /* 0x000e220000000a00 */
[----:B-1----:R-:W-:-:S04]  /*3230*/  @!P2 IMAD R120, R120, R118, RZ ;  /* 0x000000767878a224 */ /* 0x002fc800078e02ff */
[----:B------:R-:W-:Y:S01]  /*3240*/  @!P2 IMAD R119, R122, R119, R120 ;  /* 0x000000777a77a224 */ /* 0x000fe200078e0278 */
[----:B------:R-:W-:-:S05]  /*3250*/  @!P2 MOV R120, R66 ;  /* 0x000000420078a202 */ /* 0x000fca0000000f00 */
[----:B------:R-:W-:Y:S01]  /*3260*/  @!P2 IMAD.WIDE.U32 R120, R122, R118, R120 ;  /* 0x000000767a78a225 */ /* 0x000fe200078e0078 */
[----:B------:R-:W-:-:S04]  /*3270*/  IADD3 R122, R123, 0x110, RZ ;  /* 0x000001107b7a7810 */ /* 0x000fc80007ffe0ff */
[----:B------:R-:W-:Y:S01]  /*3280*/  @!P2 IADD3 R119, R121, R119, RZ ;  /* 0x000000777977a210 */ /* 0x000fe20007ffe0ff */
[----:B------:R-:W-:Y:S01]  /*3290*/  STL [R1+0x398], R122 ;  /* 0x0003987a01007387 */ /* 0x000fe20000100800 */
[C---:B------:R-:W-:Y:S02]  /*32a0*/  @!P2 SHF.L.U32 R118, R120.reuse, 0x1, RZ ;  /* 0x000000017876a819 */ /* 0x040fe400000006ff */
[----:B------:R-:W-:Y:S01]  /*32b0*/  @!P2 SHF.L.U64.HI R119, R120, 0x1, R119 ;  /* 0x000000017877a819 */ /* 0x000fe20000010277 */
[----:B------:R-:W-:Y:S01]  /*32c0*/  STL [R1+0x3a8], R122 ;  /* 0x0003a87a01007387 */ /* 0x000fe20000100800 */
[----:B0-----:R-:W-:Y:S02]  /*32d0*/  @!P2 IADD3 R4, P0, R118, R116, RZ ;  /* 0x000000747604a210 */ /* 0x001fe40007f1e0ff */
[----:B------:R-:W-:Y:S01]  /*32e0*/  SHF.R.S32.HI R120, RZ, 0x1f, R122 ;  /* 0x0000001fff787819 */ /* 0x000fe2000001147a */
[----:B------:R-:W-:Y:S01]  /*32f0*/  STL [R1+0x3ac], R122 ;  /* 0x0003ac7a01007387 */ /* 0x000fe20000100800 */
[----:B------:R-:W-:-:S02]  /*3300*/  @!P2 IADD3.X R5, R119, R117, RZ, P0, !PT ;  /* 0x000000757705a210 */ /* 0x000fc400007fe4ff */
[----:B------:R-:W0:Y:S01]  /*3310*/  @!P2 LDC.64 R116, c[0x0][0x228] ;  /* 0x00008a00ff74ab82 */ /* 0x000e220000000a00 */
[----:B------:R-:W-:Y:S04]  /*3320*/  STL [R1+0x3b0], R122 ;  /* 0x0003b07a01007387 */ /* 0x000fe80000100800 */
[----:B------:R0:W-:Y:S04]  /*3330*/  @!P2 STL.64 [R1+0x2a0], R4 ;  /* 0x0002a0040100a387 */ /* 0x0001e80000100a00 */
[----:B------:R-:W-:Y:S04]  /*3340*/  STL [R1+0x3c8], R122 ;  /* 0x0003c87a01007387 */ /* 0x000fe80000100800 */
[----:B------:R-:W-:Y:S04]  /*3350*/  STL [R1+0x3d8], R122 ;  /* 0x0003d87a01007387 */ /* 0x000fe80000100800 */
[----:B------:R-:W-:Y:S04]  /*3360*/  STL [R1+0x3dc], R122 ;  /* 0x0003dc7a01007387 */ /* 0x000fe80000100800 */
[----:B------:R-:W-:Y:S01]  /*3370*/  STL [R1+0x3e0], R122 ;  /* 0x0003e07a01007387 */ /* 0x000fe20000100800 */
[----:B0-----:R-:W-:-:S03]  /*3380*/  @!P2 IADD3 R4, P0, R118, R116, RZ ;  /* 0x000000747604a210 */ /* 0x001fc60007f1e0ff */
[----:B------:R-:W-:Y:S01]  /*3390*/  STL [R1+0x3f8], R122 ;  /* 0x0003f87a01007387 */ /* 0x000fe20000100800 */
[----:B------:R-:W-:-:S03]  /*33a0*/  @!P2 IADD3.X R5, R119, R117, RZ, P0, !PT ;  /* 0x000000757705a210 */ /* 0x000fc600007fe4ff */
[----:B------:R-:W-:Y:S01]  /*33b0*/  STL [R1+0x3fc], R122 ;  /* 0x0003fc7a01007387 */ /* 0x000fe20000100800 */
[----:B------:R-:W-:-:S03]  /*33c0*/  ISETP.GE.U32.AND P0, PT, R122, UR18, PT ;  /* 0x000000127a007c0c */ /* 0x000fc6000bf06070 */
[----:B------:R0:W-:Y:S01]  /*33d0*/  @!P2 STL.64 [R1+0x2c0], R4 ;  /* 0x0002c0040100a387 */ /* 0x0001e20000100a00 */
[----:B------:R-:W-:Y:S02]  /*33e0*/  ISETP.GE.OR.EX P4, PT, R120, UR19, P1, P0 ;  /* 0x0000001378007c0c */ /* 0x000fe40008f86700 */
[----:B------:R-:W-:Y:S01]  /*33f0*/  LOP3.LUT P2, RZ, R0, 0x20, RZ, 0xc0, !PT ;  /* 0x0000002000ff7812 */ /* 0x000fe2000784c0ff */
[----:B------:R-:W-:Y:S04]  /*3400*/  STL [R1+0x408], R122 ;  /* 0x0004087a01007387 */ /* 0x000fe80000100800 */
[----:B------:R-:W-:Y:S04]  /*3410*/  STL [R1+0x40c], R122 ;  /* 0x00040c7a01007387 */ /* 0x000fe80000100800 */
[----:B------:R-:W-:Y:S02]  /*3420*/  STL [R1+0x41c], R122 ;  /* 0x00041c7a01007387 */ /* 0x000fe40000100800 */
[----:B------:R-:W1:Y:S01]  /*3430*/  @!P4 LDC.64 R116, c[0x0][0x288] ;  /* 0x0000a200ff74cb82 */ /* 0x000e620000000a00 */
[----:B------:R-:W-:Y:S01]  /*3440*/  @!P4 MOV R121, R65 ;  /* 0x000000410079c202 */ /* 0x000fe20000000f00 */
[----:B------:R-:W-:Y:S01]  /*3450*/  STL [R1+0x420], R122 ;  /* 0x0004207a01007387 */ /* 0x000fe20000100800 */
[----:B------:R-:W-:-:S03]  /*3460*/  @P4 LOP3.LUT R3, R3, 0x1, RZ, 0xfc, !PT ;  /* 0x0000000103034812 */ /* 0x000fc600078efcff */
[----:B------:R-:W-:Y:S02]  /*3470*/  STL [R1+0x430], R122 ;  /* 0x0004307a01007387 */ /* 0x000fe40000100800 */
[----:B------:R-:W2:Y:S02]  /*3480*/  @!P4 LDC.64 R118, c[0x0][0x230] ;  /* 0x00008c00ff76cb82 */ /* 0x000ea40000000a00 */
[----:B------:R-:W-:Y:S04]  /*3490*/  STL [R1+0x434], R122 ;  /* 0x0004347a01007387 */ /* 0x000fe80000100800 */
[----:B------:R-:W-:Y:S04]  /*34a0*/  STL [R1+0x450], R122 ;  /* 0x0004507a01007387 */ /* 0x000fe80000100800 */
[----:B------:R-:W-:Y:S01]  /*34b0*/  STL [R1+0x454], R122 ;  /* 0x0004547a01007387 */ /* 0x000fe20000100800 */
[----:B-1----:R-:W-:-:S04]  /*34c0*/  @!P4 IMAD R120, R120, R116, RZ ;  /* 0x000000747878c224 */ /* 0x002fc800078e02ff */
[----:B------:R-:W-:Y:S01]  /*34d0*/  @!P4 IMAD R117, R122, R117, R120 ;  /* 0x000000757a75c224 */ /* 0x000fe200078e0278 */
[----:B------:R-:W-:-:S05]  /*34e0*/  @!P4 MOV R120, R66 ;  /* 0x000000420078c202 */ /* 0x000fca0000000f00 */
[----:B------:R-:W-:-:S05]  /*34f0*/  @!P4 IMAD.WIDE.U32 R120, R122, R116, R120 ;  /* 0x000000747a78c225 */ /* 0x000fca00078e0078 */
[----:B------:R-:W-:Y:S02]  /*3500*/  @!P4 IADD3 R117, R121, R117, RZ ;  /* 0x000000757975c210 */ /* 0x000fe40007ffe0ff */
[C---:B------:R-:W-:Y:S02]  /*3510*/  @!P4 SHF.L.U32 R121, R120.reuse, 0x1, RZ ;  /* 0x000000017879c819 */ /* 0x040fe400000006ff */
[----:B------:R-:W-:Y:S02]  /*3520*/  @!P4 SHF.L.U64.HI R120, R120, 0x1, R117 ;  /* 0x000000017878c819 */ /* 0x000fe40000010275 */
[----:B------:R-:W0:Y:S01]  /*3530*/  @!P4 LDC.64 R116, c[0x0][0x228] ;  /* 0x00008a00ff74cb82 */ /* 0x000e220000000a00 */
[----:B--2---:R-:W-:-:S04]  /*3540*/  @!P4 IADD3 R124, P0, R121, R118, RZ ;  /* 0x00000076797cc210 */ /* 0x004fc80007f1e0ff */
[----:B------:R-:W-:Y:S02]  /*3550*/  @!P4 IADD3.X R125, R120, R119, RZ, P0, !PT ;  /* 0x00000077787dc210 */ /* 0x000fe400007fe4ff */
[----:B0-----:R-:W-:Y:S01]  /*3560*/  @!P4 IADD3 R4, P0, R121, R116, RZ ;  /* 0x000000747904c210 */ /* 0x001fe20007f1e0ff */
[----:B------:R-:W-:-:S03]  /*3570*/  HFMA2.MMA R116, -RZ, RZ, 0, 0 ;  /* 0x00000000ff747435 */ /* 0x000fc600000001ff */
[----:B------:R-:W-:Y:S02]  /*3580*/  @!P4 IADD3.X R5, R120, R117, RZ, P0, !PT ;  /* 0x000000757805c210 */ /* 0x000fe400007fe4ff */
[----:B------:R-:W-:Y:S02]  /*3590*/  IADD3 R117, R123, 0x118, RZ ;  /* 0x000001187b757810 */ /* 0x000fe40007ffe0ff */
[----:B------:R-:W-:Y:S01]  /*35a0*/  LOP3.LUT P0, RZ, R0, 0x10, RZ, 0xc0, !PT ;  /* 0x0000001000ff7812 */ /* 0x000fe2000780c0ff */
[----:B------:R0:W-:Y:S01]  /*35b0*/  @!P4 STL.64 [R1+0x248], R4 ;  /* 0x000248040100c387 */ /* 0x0001e20000100a00 */
[----:B------:R-:W-:Y:S02]  /*35c0*/  SHF.R.S32.HI R118, RZ, 0x1f, R117 ;  /* 0x0000001fff767819 */ /* 0x000fe40000011475 */
[----:B------:R-:W-:Y:S01]  /*35d0*/  ISETP.GE.U32.AND P4, PT, R117, UR18, PT ;  /* 0x0000001275007c0c */ /* 0x000fe2000bf86070 */
[----:B------:R1:W2:Y:S03]  /*35e0*/  @!P3 LDG.E R116, desc[UR10][R98.64] ;  /* 0x0000000a6274b981 */ /* 0x0002a6000c1e1900 */
[----:B------:R-:W-:-:S02]  /*35f0*/  ISETP.GE.OR.EX P5, PT, R118, UR19, P1, P4 ;  /* 0x0000001376007c0c */ /* 0x000fc40008fa6740 */
[----:B-1----:R-:W-:-:S06]  /*3600*/  MOV R98, RZ ;  /* 0x000000ff00627202 */ /* 0x002fcc0000000f00 */
[----:B------:R1:W3:Y:S05]  /*3610*/  @!P3 LDG.E R98, desc[UR10][R110.64] ;  /* 0x0000000a6e62b981 */ /* 0x0002ea000c1e1900 */
[----:B-1----:R-:W1:Y:S01]  /*3620*/  @!P5 LDC.64 R110, c[0x0][0x288] ;  /* 0x0000a200ff6edb82 */ /* 0x002e620000000a00 */
[----:B------:R-:W-:Y:S01]  /*3630*/  @!P5 MOV R119, R65 ;  /* 0x000000410077d202 */ /* 0x000fe20000000f00 */
[----:B-1----:R-:W-:Y:S01]  /*3640*/  @!P5 IMAD R99, R118, R110, RZ ;  /* 0x0000006e7663d224 */ /* 0x002fe200078e02ff */
[----:B------:R-:W-:-:S03]  /*3650*/  @!P5 MOV R118, R66 ;  /* 0x000000420076d202 */ /* 0x000fc60000000f00 */
[C---:B------:R-:W-:Y:S02]  /*3660*/  @!P5 IMAD R99, R117.reuse, R111, R99 ;  /* 0x0000006f7563d224 */ /* 0x040fe400078e0263 */
[----:B------:R-:W-:Y:S02]  /*3670*/  @!P5 IMAD.WIDE.U32 R118, R117, R110, R118 ;  /* 0x0000006e7576d225 */ /* 0x000fe400078e0076 */
[----:B------:R-:W0:Y:S03]  /*3680*/  @!P5 LDC.64 R110, c[0x0][0x230] ;  /* 0x00008c00ff6edb82 */ /* 0x000e260000000a00 */
[----:B------:R-:W-:-:S04]  /*3690*/  @!P5 IADD3 R99, R119, R99, RZ ;  /* 0x000000637763d210 */ /* 0x000fc80007ffe0ff */
[C---:B------:R-:W-:Y:S02]  /*36a0*/  @!P5 SHF.L.U64.HI R99, R118.reuse, 0x1, R99 ;  /* 0x000000017663d819 */ /* 0x040fe40000010263 */
[----:B------:R-:W-:-:S04]  /*36b0*/  @!P5 SHF.L.U32 R118, R118, 0x1, RZ ;  /* 0x000000017676d819 */ /* 0x000fc800000006ff */
[----:B0-----:R-:W-:-:S04]  /*36c0*/  @!P5 IADD3 R4, P3, R118, R110, RZ ;  /* 0x0000006e7604d210 */ /* 0x001fc80007f7e0ff */
[----:B------:R-:W-:Y:S02]  /*36d0*/  @!P5 IADD3.X R5, R99, R111, RZ, P3, !PT ;  /* 0x0000006f6305d210 */ /* 0x000fe40001ffe4ff */
[----:B------:R-:W0:Y:S03]  /*36e0*/  @!P5 LDC.64 R110, c[0x0][0x228] ;  /* 0x00008a00ff6edb82 */ /* 0x000e260000000a00 */
[----:B------:R0:W-:Y:S02]  /*36f0*/  @!P5 STL.64 [R1+0x268], R4 ;  /* 0x000268040100d387 */ /* 0x0001e40000100a00 */
[----:B0-----:R-:W-:-:S04]  /*3700*/  @!P5 IADD3 R4, P4, R118, R110, RZ ;  /* 0x0000006e7604d210 */ /* 0x001fc80007f9e0ff */
[----:B------:R-:W-:Y:S01]  /*3710*/  @!P5 IADD3.X R5, R99, R111, RZ, P4, !PT ;  /* 0x0000006f6305d210 */ /* 0x000fe200027fe4ff */
[----:B------:R-:W-:-:S10]  /*3720*/  HFMA2.MMA R99, -RZ, RZ, 0, 0 ;  /* 0x00000000ff637435 */ /* 0x000fd400000001ff */
[----:B------:R0:W4:Y:S02]  /*3730*/  @!P2 LDG.E R99, desc[UR10][R100.64] ;  /* 0x0000000a6463a981 */ /* 0x000124000c1e1900 */
[----:B0-----:R-:W-:Y:S02]  /*3740*/  CS2R R100, SRZ ;  /* 0x0000000000647805 */ /* 0x001fe4000001ff00 */
[----:B------:R-:W-:-:S04]  /*3750*/  LOP3.LUT R0, R0, 0x7fffffff, RZ, 0xc0, !PT ;  /* 0x7fffffff00007812 */ /* 0x000fc800078ec0ff */
[----:B------:R0:W3:Y:S01]  /*3760*/  @!P2 LDG.E R100, desc[UR10][R102.64] ;  /* 0x0000000a6664a981 */ /* 0x0000e2000c1e1900 */
[----:B------:R-:W-:-:S03]  /*3770*/  @P5 LOP3.LUT R0, R0, 0x80000000, RZ, 0xfc, !PT ;  /* 0x8000000000005812 */ /* 0x000fc600078efcff */
[----:B------:R1:W3:Y:S01]  /*3780*/  @!P0 LDG.E R101, desc[UR10][R104.64] ;  /* 0x0000000a68658981 */ /* 0x0002e2000c1e1900 */
[----:B0-----:R-:W-:-:S04]  /*3790*/  IADD3 R103, R123, 0x120, RZ ;  /* 0x000001207b677810 */ /* 0x001fc80007ffe0ff */
[----:B------:R-:W-:Y:S02]  /*37a0*/  SHF.R.S32.HI R110, RZ, 0x1f, R103 ;  /* 0x0000001fff6e7819 */ /* 0x000fe40000011467 */
[----:B------:R-:W-:-:S04]  /*37b0*/  ISETP.GE.U32.AND P4, PT, R103, UR18, PT ;  /* 0x0000001267007c0c */ /* 0x000fc8000bf86070 */
[----:B------:R-:W-:-:S13]  /*37c0*/  ISETP.GE.OR.EX P5, PT, R110, UR19, P1, P4 ;  /* 0x000000136e007c0c */ /* 0x000fda0008fa6740 */
[----:B-1----:R-:W0:Y:S01]  /*37d0*/  @!P5 LDC.64 R104, c[0x0][0x288] ;  /* 0x0000a200ff68db82 */ /* 0x002e220000000a00 */
[----:B------:R-:W-:Y:S02]  /*37e0*/  MOV R102, RZ ;  /* 0x000000ff00667202 */ /* 0x000fe40000000f00 */
[----:B------:R-:W-:-:S04]  /*37f0*/  @!P5 MOV R111, R65 ;  /* 0x00000041006fd202 */ /* 0x000fc80000000f00 */
[----:B------:R0:W3:Y:S02]  /*3800*/  @!P0 LDG.E R102, desc[UR10][R112.64] ;  /* 0x0000000a70668981 */ /* 0x0000e4000c1e1900 */
[----:B0-----:R-:W-:Y:S01]  /*3810*/  @!P5 IMAD R112, R110, R104, RZ ;  /* 0x000000686e70d224 */ /* 0x001fe200078e02ff */
        /* <DEDUP_REMOVED lines=9> */
[----:B------:R-:W0:Y:S01]  /*38b0*/  @!P5 LDC.64 R104, c[0x0][0x228] ;  /* 0x00008a00ff68db82 */ /* 0x000e220000000a00 */
[C---:B------:R-:W-:Y:S02]  /*38c0*/  LOP3.LUT P3, RZ, R0.reuse, 0x8, RZ, 0xc0, !PT ;  /* 0x0000000800ff7812 */ /* 0x040fe4000786c0ff */
[----:B------:R-:W-:Y:S02]  /*38d0*/  LOP3.LUT P2, RZ, R0, 0x4, RZ, 0xc0, !PT ;  /* 0x0000000400ff7812 */ /* 0x000fe4000784c0ff */
[----:B0-----:R-:W-:-:S04]  /*38e0*/  @!P5 IADD3 R120, P4, R110, R104, RZ ;  /* 0x000000686e78d210 */ /* 0x001fc80007f9e0ff */
[----:B------:R-:W-:Y:S02]  /*38f0*/  @!P5 IADD3.X R121, R103, R105, RZ, P4, !PT ;  /* 0x000000696779d210 */ /* 0x000fe400027fe4ff */
[----:B------:R-:W-:-:S06]  /*3900*/  CS2R R104, SRZ ;  /* 0x0000000000687805 */ /* 0x000fcc000001ff00 */
[----:B------:R0:W2:Y:S04]  /*3910*/  @!P3 LDG.E R104, desc[UR10][R106.64] ;  /* 0x0000000a6a68b981 */ /* 0x0000a8000c1e1900 */
[----:B------:R-:W2:Y:S01]  /*3920*/  @!P2 LDG.E R105, desc[UR10][R114.64] ;  /* 0x0000000a7269a981 */ /* 0x000ea2000c1e1900 */
[----:B------:R-:W-:Y:S01]  /*3930*/  HFMA2.MMA R103, -RZ, RZ, 0, 0 ;  /* 0x00000000ff677435 */ /* 0x000fe200000001ff */
[----:B0-----:R-:W-:-:S09]  /*3940*/  IADD3 R107, R123, 0x128, RZ ;  /* 0x000001287b6b7810 */ /* 0x001fd20007ffe0ff */
[----:B------:R0:W3:Y:S01]  /*3950*/  @!P3 LDG.E R103, desc[UR10][R108.64] ;  /* 0x0000000a6c67b981 */ /* 0x0000e2000c1e1900 */
[----:B------:R-:W-:Y:S02]  /*3960*/  ISETP.GE.U32.AND P3, PT, R107, UR18, PT ;  /* 0x000000126b007c0c */ /* 0x000fe4000bf66070 */
[----:B0-----:R-:W-:-:S04]  /*3970*/  SHF.R.S32.HI R108, RZ, 0x1f, R107 ;  /* 0x0000001fff6c7819 */ /* 0x001fc8000001146b */
[----:B------:R-:W-:Y:S02]  /*3980*/  ISETP.GE.OR.EX P3, PT, R108, UR19, P1, P3 ;  /* 0x000000136c007c0c */ /* 0x000fe40008f66730 */
[----:B------:R-:W-:-:S06]  /*3990*/  MOV R106, RZ ;  /* 0x000000ff006a7202 */ /* 0x000fcc0000000f00 */
[----:B------:R0:W3:Y:S05]  /*39a0*/  @!P2 LDG.E R106, desc[UR10][R96.64] ;  /* 0x0000000a606aa981 */ /* 0x0000ea000c1e1900 */
[----:B0-----:R-:W0:Y:S01]  /*39b0*/  @!P3 LDC.64 R96, c[0x0][0x288] ;  /* 0x0000a200ff60bb82 */ /* 0x001e220000000a00 */
[----:B------:R-:W-:Y:S01]  /*39c0*/  @!P3 MOV R109, R65 ;  /* 0x00000041006db202 */ /* 0x000fe20000000f00 */
        /* <DEDUP_REMOVED lines=11> */
[----:B------:R-:W-:-:S04]  /*3a80*/  LOP3.LUT R0, R0, 0xbfffffff, RZ, 0xc0, !PT ;  /* 0xbfffffff00007812 */ /* 0x000fc800078ec0ff */
[----:B------:R-:W-:-:S04]  /*3a90*/  @P5 LOP3.LUT R0, R0, 0x40000000, RZ, 0xfc, !PT ;  /* 0x4000000000005812 */ /* 0x000fc800078efcff */
[C---:B------:R-:W-:Y:S02]  /*3aa0*/  LOP3.LUT P0, RZ, R0.reuse, 0x2, RZ, 0xc0, !PT ;  /* 0x0000000200ff7812 */ /* 0x040fe4000780c0ff */
[----:B------:R-:W-:Y:S02]  /*3ab0*/  LOP3.LUT P4, RZ, R0, 0x1, RZ, 0xc0, !PT ;  /* 0x0000000100ff7812 */ /* 0x000fe4000788c0ff */
[----:B0-----:R-:W-:Y:S01]  /*3ac0*/  @!P3 IADD3 R108, P2, R108, R96, RZ ;  /* 0x000000606c6cb210 */ /* 0x001fe20007f5e0ff */
[----:B------:R-:W-:-:S10]  /*3ad0*/  HFMA2.MMA R96, -RZ, RZ, 0, 0 ;  /* 0x00000000ff607435 */ /* 0x000fd400000001ff */
[----:B------:R0:W3:Y:S02]  /*3ae0*/  @!P0 LDG.E R96, desc[UR10][R90.64] ;  /* 0x0000000a5a608981 */ /* 0x0000e4000c1e1900 */
[----:B0-----:R-:W-:-:S06]  /*3af0*/  CS2R R90, SRZ ;  /* 0x00000000005a7805 */ /* 0x001fcc000001ff00 */
[----:B------:R0:W3:Y:S01]  /*3b00*/  @!P4 LDG.E R91, desc[UR10][R92.64] ;  /* 0x0000000a5c5bc981 */ /* 0x0000e2000c1e1900 */
[----:B------:R-:W-:-:S03]  /*3b10*/  @!P3 IADD3.X R109, R107, R97, RZ, P2, !PT ;  /* 0x000000616b6db210 */ /* 0x000fc600017fe4ff */
[----:B------:R1:W3:Y:S01]  /*3b20*/  @!P0 LDG.E R90, desc[UR10][R94.64] ;  /* 0x0000000a5e5a8981 */ /* 0x0002e2000c1e1900 */
[----:B0-----:R-:W-:-:S06]  /*3b30*/  MOV R92, RZ ;  /* 0x000000ff005c7202 */ /* 0x001fcc0000000f00 */
[----:B------:R0:W4:Y:S01]  /*3b40*/  @!P4 LDG.E R92, desc[UR10][R88.64] ;  /* 0x0000000a585cc981 */ /* 0x000122000c1e1900 */
[----:B------:R-:W-:-:S04]  /*3b50*/  IADD3 R97, R123, 0x130, RZ ;  /* 0x000001307b617810 */ /* 0x000fc80007ffe0ff */
[----:B-1----:R-:W-:Y:S02]  /*3b60*/  SHF.R.S32.HI R94, RZ, 0x1f, R97 ;  /* 0x0000001fff5e7819 */ /* 0x002fe40000011461 */
[----:B------:R-:W-:-:S04]  /*3b70*/  ISETP.GE.U32.AND P0, PT, R97, UR18, PT ;  /* 0x0000001261007c0c */ /* 0x000fc8000bf06070 */
[----:B------:R-:W-:-:S13]  /*3b80*/  ISETP.GE.OR.EX P0, PT, R94, UR19, P1, P0 ;  /* 0x000000135e007c0c */ /* 0x000fda0008f06700 */
[----:B0-----:R-:W0:Y:S01]  /*3b90*/  @!P0 LDC.64 R88, c[0x0][0x288] ;  /* 0x0000a200ff588b82 */ /* 0x001e220000000a00 */
[----:B------:R-:W-:Y:S01]  /*3ba0*/  @!P0 MOV R95, R65 ;  /* 0x00000041005f8202 */ /* 0x000fe20000000f00 */
[----:B------:R1:W-:Y:S01]  /*3bb0*/  @!P5 STL.64 [R1+0x240], R120 ;  /* 0x000240780100d387 */ /* 0x0003e20000100a00 */
[----:B0-----:R-:W-:-:S04]  /*3bc0*/  @!P0 IMAD R94, R94, R88, RZ ;  /* 0x000000585e5e8224 */ /* 0x001fc800078e02ff */
[----:B------:R-:W-:Y:S01]  /*3bd0*/  @!P0 IMAD R89, R97, R89, R94 ;  /* 0x0000005961598224 */ /* 0x000fe200078e025e */
[----:B------:R-:W-:-:S05]  /*3be0*/  @!P0 MOV R94, R66 ;  /* 0x00000042005e8202 */ /* 0x000fca0000000f00 */
[----:B------:R-:W-:Y:S01]  /*3bf0*/  @!P0 IMAD.WIDE.U32 R94, R97, R88, R94 ;  /* 0x00000058615e8225 */ /* 0x000fe200078e005e */
[----:B-1----:R-:W-:Y:S02]  /*3c00*/  MOV R120, R124 ;  /* 0x0000007c00787202 */ /* 0x002fe40000000f00 */
[----:B------:R-:W-:Y:S02]  /*3c10*/  MOV R121, R125 ;  /* 0x0000007d00797202 */ /* 0x000fe40000000f00 */
[----:B------:R-:W-:Y:S01]  /*3c20*/  @!P0 IADD3 R89, R95, R89, RZ ;  /* 0x000000595f598210 */ /* 0x000fe20007ffe0ff */
[----:B------:R-:W0:Y:S03]  /*3c30*/  @!P0 LDC.64 R124, c[0x0][0x230] ;  /* 0x00008c00ff7c8b82 */ /* 0x000e260000000a00 */
[----:B------:R-:W-:-:S05]  /*3c40*/  @!P0 SHF.L.U64.HI R93, R94, 0x1, R89 ;  /* 0x000000015e5d8819 */ /* 0x000fca0000010259 */
[----:B------:R-:W1:Y:S01]  /*3c50*/  @!P0 LDC.64 R88, c[0x0][0x228] ;  /* 0x00008a00ff588b82 */ /* 0x000e620000000a00 */
[----:B------:R-:W-:Y:S02]  /*3c60*/  @!P0 SHF.L.U32 R94, R94, 0x1, RZ ;  /* 0x000000015e5e8819 */ /* 0x000fe400000006ff */
[----:B------:R-:W-:-:S04]  /*3c70*/  LOP3.LUT R3, R3, 0xfffffff7, RZ, 0xc0, !PT ;  /* 0xfffffff703037812 */ /* 0x000fc800078ec0ff */
[----:B------:R-:W-:-:S04]  /*3c80*/  @P3 LOP3.LUT R3, R3, 0x8, RZ, 0xfc, !PT ;  /* 0x0000000803033812 */ /* 0x000fc800078efcff */
[----:B------:R-:W-:Y:S02]  /*3c90*/  LOP3.LUT R3, R3, 0xfffffffb, RZ, 0xc0, !PT ;  /* 0xfffffffb03037812 */ /* 0x000fe400078ec0ff */
[----:B0-----:R-:W-:-:S04]  /*3ca0*/  @!P0 IADD3 R124, P4, R94, R124, RZ ;  /* 0x0000007c5e7c8210 */ /* 0x001fc80007f9e0ff */
[----:B------:R-:W-:Y:S02]  /*3cb0*/  @!P0 IADD3.X R125, R93, R125, RZ, P4, !PT ;  /* 0x0000007d5d7d8210 */ /* 0x000fe400027fe4ff */
[----:B------:R-:W-:Y:S01]  /*3cc0*/  @P0 LOP3.LUT R3, R3, 0x4, RZ, 0xfc, !PT ;  /* 0x0000000403030812 */ /* 0x000fe200078efcff */
[----:B--2---:R1:W-:Y:S02]  /*3cd0*/  STL.64 [R1+0x448], R104 ;  /* 0x0004486801007387 */ /* 0x0043e40000100a00 */
[----:B-1----:R-:W-:-:S04]  /*3ce0*/  @!P0 IADD3 R104, P4, R94, R88, RZ ;  /* 0x000000585e688210 */ /* 0x002fc80007f9e0ff */
[----:B------:R-:W-:Y:S02]  /*3cf0*/  @!P0 IADD3.X R105, R93, R89, RZ, P4, !PT ;  /* 0x000000595d698210 */ /* 0x000fe400027fe4ff */
[----:B------:R-:W-:Y:S01]  /*3d00*/  LOP3.LUT P0, RZ, R2, 0x2, RZ, 0xc0, !PT ;  /* 0x0000000202ff7812 */ /* 0x000fe2000780c0ff */
[----:B------:R-:W-:-:S12]  /*3d10*/  HFMA2.MMA R88, -RZ, RZ, 0, 0 ;  /* 0x00000000ff587435 */ /* 0x000fd800000001ff */
[----:B------:R0:W2:Y:S01]  /*3d20*/  @!P0 LDG.E R88, desc[UR10][R86.64] ;  /* 0x0000000a56588981 */ /* 0x0000a2000c1e1900 */
[----:B------:R-:W-:Y:S02]  /*3d30*/  LOP3.LUT P2, RZ, R2, 0x4, RZ, 0xc0, !PT ;  /* 0x0000000402ff7812 */ /* 0x000fe4000784c0ff */
[----:B0-----:R-:W-:-:S06]  /*3d40*/  MOV R86, RZ ;  /* 0x000000ff00567202 */ /* 0x001fcc0000000f00 */
[----:B------:R0:W3:Y:S02]  /*3d50*/  @!P0 LDG.E R86, desc[UR10][R84.64] ;  /* 0x0000000a54568981 */ /* 0x0000e4000c1e1900 */
[----:B0-----:R-:W-:Y:S01]  /*3d60*/  IADD3 R85, R123, 0x138, RZ ;  /* 0x000001387b557810 */ /* 0x001fe20007ffe0ff */
[----:B------:R-:W-:-:S03]  /*3d70*/  HFMA2.MMA R84, -RZ, RZ, 0, 0 ;  /* 0x00000000ff547435 */ /* 0x000fc600000001ff */
[----:B------:R-:W-:Y:S02]  /*3d80*/  SHF.R.S32.HI R87, RZ, 0x1f, R85 ;  /* 0x0000001fff577819 */ /* 0x000fe40000011455 */
[----:B------:R-:W-:-:S04]  /*3d90*/  ISETP.GE.U32.AND P4, PT, R85, UR18, PT ;  /* 0x0000001255007c0c */ /* 0x000fc8000bf86070 */
[----:B------:R-:W-:Y:S01]  /*3da0*/  ISETP.GE.OR.EX P4, PT, R87, UR19, P1, P4 ;  /* 0x0000001357007c0c */ /* 0x000fe20008f86740 */
[----:B------:R0:W3:Y:S02]  /*3db0*/  @!P2 LDG.E R84, desc[UR10][R82.64] ;  /* 0x0000000a5254a981 */ /* 0x0000e4000c1e1900 */
[----:B0-----:R-:W-:-:S06]  /*3dc0*/  MOV R82, RZ ;  /* 0x000000ff00527202 */ /* 0x001fcc0000000f00 */
[----:B------:R0:W3:Y:S04]  /*3dd0*/  @!P2 LDG.E R82, desc[UR10][R80.64] ;  /* 0x0000000a5052a981 */ /* 0x0000e8000c1e1900 */
[----:B0-----:R-:W0:Y:S01]  /*3de0*/  @!P4 LDC.64 R80, c[0x0][0x288] ;  /* 0x0000a200ff50cb82 */ /* 0x001e220000000a00 */
[----:B------:R-:W-:Y:S02]  /*3df0*/  @!P4 MOV R94, R66 ;  /* 0x00000042005ec202 */ /* 0x000fe40000000f00 */
[----:B------:R-:W-:Y:S01]  /*3e00*/  @!P4 MOV R95, R65 ;  /* 0x00000041005fc202 */ /* 0x000fe20000000f00 */
[-C--:B0-----:R-:W-:Y:S02]  /*3e10*/  @!P4 IMAD R83, R87, R80.reuse, RZ ;  /* 0x000000505753c224 */ /* 0x081fe400078e02ff */
[----:B------:R-:W-:-:S04]  /*3e20*/  @!P4 IMAD.WIDE.U32 R94, R85, R80, R94 ;  /* 0x00000050555ec225 */ /* 0x000fc800078e005e */
[----:B------:R-:W-:Y:S02]  /*3e30*/  @!P4 IMAD R83, R85, R81, R83 ;  /* 0x000000515553c224 */ /* 0x000fe400078e0253 */
[----:B------:R-:W0:Y:S03]  /*3e40*/  @!P4 LDC.64 R80, c[0x0][0x230] ;  /* 0x00008c00ff50cb82 */ /* 0x000e260000000a00 */
[----:B------:R-:W-:Y:S02]  /*3e50*/  @!P4 IADD3 R83, R95, R83, RZ ;  /* 0x000000535f53c210 */ /* 0x000fe40007ffe0ff */
[----:B------:R-:W-:Y:S02]  /*3e60*/  LOP3.LUT R3, R3, 0xdfffffff, RZ, 0xc0, !PT ;  /* 0xdfffffff03037812 */ /* 0x000fe400078ec0ff */
[C---:B------:R-:W-:Y:S02]  /*3e70*/  @!P4 SHF.L.U64.HI R83, R94.reuse, 0x1, R83 ;  /* 0x000000015e53c819 */ /* 0x040fe40000010253 */
[----:B------:R-:W-:-:S02]  /*3e80*/  @!P4 SHF.L.U32 R94, R94, 0x1, RZ ;  /* 0x000000015e5ec819 */ /* 0x000fc400000006ff */
[----:B------:R-:W-:Y:S02]  /*3e90*/  @P0 LOP3.LUT R3, R3, 0x20000000, RZ, 0xfc, !PT ;  /* 0x2000000003030812 */ /* 0x000fe400078efcff */
[----:B0-----:R-:W-:-:S04]  /*3ea0*/  @!P4 IADD3 R110, P0, R94, R80, RZ ;  /* 0x000000505e6ec210 */ /* 0x001fc80007f1e0ff */
[----:B------:R-:W-:Y:S02]  /*3eb0*/  @!P4 IADD3.X R111, R83, R81, RZ, P0, !PT ;  /* 0x00000051536fc210 */ /* 0x000fe400007fe4ff */
[----:B------:R-:W0:Y:S01]  /*3ec0*/  @!P4 LDC.64 R80, c[0x0][0x228] ;  /* 0x00008a00ff50cb82 */ /* 0x000e220000000a00 */
[----:B------:R-:W-:Y:S01]  /*3ed0*/  LOP3.LUT R3, R3, 0xfffffffd, RZ, 0xc0, !PT ;  /* 0xfffffffd03037812 */ /* 0x000fe200078ec0ff */
[----:B------:R-:W-:Y:S01]  /*3ee0*/  @!P3 STL.64 [R1+0x238], R112 ;  /* 0x000238700100b387 */ /* 0x000fe20000100a00 */
[C---:B------:R-:W-:Y:S02]  /*3ef0*/  LOP3.LUT P3, RZ, R2.reuse, 0x8, RZ, 0xc0, !PT ;  /* 0x0000000802ff7812 */ /* 0x040fe4000786c0ff */
[----:B------:R-:W-:Y:S01]  /*3f00*/  @P4 LOP3.LUT R3, R3, 0x2, RZ, 0xfc, !PT ;  /* 0x0000000203034812 */ /* 0x000fe200078efcff */
[----:B------:R-:W-:Y:S01]  /*3f10*/  @!P4 STL.64 [R1+0x218], R110 ;  /* 0x0002186e0100c387 */ /* 0x000fe20000100a00 */
[----:B------:R-:W-:-:S03]  /*3f20*/  LOP3.LUT P5, RZ, R2, 0x10, RZ, 0xc0, !PT ;  /* 0x0000001002ff7812 */ /* 0x000fc600078ac0ff */
[----:B----4-:R1:W-:Y:S02]  /*3f30*/  STL.64 [R1+0x440], R92 ;  /* 0x0004405c01007387 */ /* 0x0103e40000100a00 */
[----:B-1----:R-:W-:Y:S02]  /*3f40*/  MOV R92, R4 ;  /* 0x00000004005c7202 */ /* 0x002fe40000000f00 */
[----:B0-----:R-:W-:Y:S02]  /*3f50*/  @!P4 IADD3 R4, P0, R94, R80, RZ ;  /* 0x000000505e04c210 */ /* 0x001fe40007f1e0ff */
[----:B------:R-:W-:Y:S02]  /*3f60*/  MOV R93, R5 ;  /* 0x00000005005d7202 */ /* 0x000fe40000000f00 */
[----:B------:R-:W-:Y:S02]  /*3f70*/  @!P4 IADD3.X R5, R83, R81, RZ, P0, !PT ;  /* 0x000000515305c210 */ /* 0x000fe400007fe4ff */
[----:B------:R-:W-:Y:S01]  /*3f80*/  LOP3.LUT P4, RZ, R2, 0x1, RZ, 0xc0, !PT ;  /* 0x0000000102ff7812 */ /* 0x000fe2000788c0ff */
[----:B------:R-:W-:-:S10]  /*3f90*/  HFMA2.MMA R2, -RZ, RZ, 0, 0 ;  /* 0x00000000ff027435 */ /* 0x000fd400000001ff */
[----:B------:R0:W4:Y:S02]  /*3fa0*/  @!P3 LDG.E R2, desc[UR10][R78.64] ;  /* 0x0000000a4e02b981 */ /* 0x000124000c1e1900 */
[----:B0-----:R-:W-:Y:S02]  /*3fb0*/  MOV R78, RZ ;  /* 0x000000ff004e7202 */ /* 0x001fe40000000f00 */
[----:B------:R-:W-:-:S04]  /*3fc0*/  LOP3.LUT R3, R3, 0xf7ffffff, RZ, 0xc0, !PT ;  /* 0xf7ffffff03037812 */ /* 0x000fc800078ec0ff */
[----:B------:R0:W4:Y:S01]  /*3fd0*/  @!P3 LDG.E R78, desc[UR10][R76.64] ;  /* 0x0000000a4c4eb981 */ /* 0x000122000c1e1900 */
[----:B------:R-:W-:Y:S02]  /*3fe0*/  @P2 LOP3.LUT R3, R3, 0x8000000, RZ, 0xfc, !PT ;  /* 0x0800000003032812 */ /* 0x000fe400078efcff */
[----:B0-----:R-:W-:Y:S01]  /*3ff0*/  IADD3 R77, R123, 0x140, RZ ;  /* 0x000001407b4d7810 */ /* 0x001fe20007ffe0ff */
[----:B------:R-:W-:-:S03]  /*4000*/  HFMA2.MMA R76, -RZ, RZ, 0, 0 ;  /* 0x00000000ff4c7435 */ /* 0x000fc600000001ff */
[----:B------:R-:W-:Y:S02]  /*4010*/  SHF.R.S32.HI R79, RZ, 0x1f, R77 ;  /* 0x0000001fff4f7819 */ /* 0x000fe4000001144d */
[----:B------:R-:W-:-:S04]  /*4020*/  ISETP.GE.U32.AND P0, PT, R77, UR18, PT ;  /* 0x000000124d007c0c */ /* 0x000fc8000bf06070 */
[----:B------:R-:W-:Y:S01]  /*4030*/  ISETP.GE.OR.EX P2, PT, R79, UR19, P1, P0 ;  /* 0x000000134f007c0c */ /* 0x000fe20008f46700 */
[----:B------:R0:W4:Y:S02]  /*4040*/  @!P4 LDG.E R76, desc[UR10][R74.64] ;  /* 0x0000000a4a4cc981 */ /* 0x000124000c1e1900 */
[----:B0-----:R-:W-:-:S10]  /*4050*/  MOV R74, RZ ;  /* 0x000000ff004a7202 */ /* 0x001fd40000000f00 */
[----:B------:R-:W0:Y:S01]  /*4060*/  @!P2 LDC.64 R112, c[0x0][0x230] ;  /* 0x00008c00ff70ab82 */ /* 0x000e220000000a00 */
[----:B------:R1:W4:Y:S07]  /*4070*/  @!P4 LDG.E R74, desc[UR10][R72.64] ;  /* 0x0000000a484ac981 */ /* 0x00032e000c1e1900 */
[----:B-1----:R-:W1:Y:S01]  /*4080*/  @!P2 LDC.64 R72, c[0x0][0x288] ;  /* 0x0000a200ff48ab82 */ /* 0x002e620000000a00 */
[----:B------:R2:W-:Y:S01]  /*4090*/  STL.64 [R1+0x3c0], R94 ;  /* 0x0003c05e01007387 */ /* 0x0005e20000100a00 */
[----:B------:R-:W-:-:S02]  /*40a0*/  @!P2 MOV R80, R66 ;  /* 0x000000420050a202 */ /* 0x000fc40000000f00 */
[----:B------:R-:W-:Y:S02]  /*40b0*/  @!P2 MOV R81, R65 ;  /* 0x000000410051a202 */ /* 0x000fe40000000f00 */
[----:B--2---:R-:W-:Y:S02]  /*40c0*/  MOV R94, R104 ;  /* 0x00000068005e7202 */ /* 0x004fe40000000f00 */
[----:B------:R-:W-:Y:S02]  /*40d0*/  MOV R95, R105 ;  /* 0x00000069005f7202 */ /* 0x000fe40000000f00 */
[----:B------:R-:W-:Y:S02]  /*40e0*/  MOV R104, R120 ;  /* 0x0000007800687202 */ /* 0x000fe40000000f00 */
[----:B------:R-:W-:Y:S02]  /*40f0*/  MOV R105, R121 ;  /* 0x0000007900697202 */ /* 0x000fe40000000f00 */
[----:B------:R-:W2:Y:S01]  /*4100*/  @!P2 LDC.64 R120, c[0x0][0x228] ;  /* 0x00008a00ff78ab82 */ /* 0x000ea20000000a00 */
[----:B-1----:R-:W-:-:S02]  /*4110*/  @!P2 IMAD R79, R79, R72, RZ ;  /* 0x000000484f4fa224 */ /* 0x002fc400078e02ff */
[----:B------:R-:W-:-:S04]  /*4120*/  @!P2 IMAD.WIDE.U32 R80, R77, R72, R80 ;  /* 0x000000484d50a225 */ /* 0x000fc800078e0050 */
[----:B------:R-:W-:-:S05]  /*4130*/  @!P2 IMAD R73, R77, R73, R79 ;  /* 0x000000494d49a224 */ /* 0x000fca00078e024f */
[----:B------:R-:W-:-:S04]  /*4140*/  @!P2 IADD3 R72, R81, R73, RZ ;  /* 0x000000495148a210 */ /* 0x000fc80007ffe0ff */
[C---:B------:R-:W-:Y:S02]  /*4150*/  @!P2 SHF.L.U64.HI R72, R80.reuse, 0x1, R72 ;  /* 0x000000015048a819 */ /* 0x040fe40000010248 */
[----:B------:R-:W-:-:S04]  /*4160*/  @!P2 SHF.L.U32 R80, R80, 0x1, RZ ;  /* 0x000000015050a819 */ /* 0x000fc800000006ff */
[----:B0-----:R-:W-:Y:S02]  /*4170*/  @!P2 IADD3 R112, P0, R80, R112, RZ ;  /* 0x000000705070a210 */ /* 0x001fe40007f1e0ff */
[----:B------:R-:W-:Y:S02]  /*4180*/  LOP3.LUT R3, R3, 0xefffffff, RZ, 0xc0, !PT ;  /* 0xefffffff03037812 */ /* 0x000fe400078ec0ff */
[----:B------:R-:W-:Y:S02]  /*4190*/  @!P2 IADD3.X R113, R72, R113, RZ, P0, !PT ;  /* 0x000000714871a210 */ /* 0x000fe400007fe4ff */
[----:B--2---:R-:W-:Y:S02]  /*41a0*/  @!P2 IADD3 R120, P0, R80, R120, RZ ;  /* 0x000000785078a210 */ /* 0x004fe40007f1e0ff */
[----:B------:R-:W-:Y:S02]  /*41b0*/  @P3 LOP3.LUT R3, R3, 0x10000000, RZ, 0xfc, !PT ;  /* 0x1000000003033812 */ /* 0x000fe400078efcff */
[----:B------:R-:W-:Y:S01]  /*41c0*/  @!P2 IADD3.X R121, R72, R121, RZ, P0, !PT ;  /* 0x000000794879a210 */ /* 0x000fe200007fe4ff */
[----:B------:R-:W-:Y:S01]  /*41d0*/  HFMA2.MMA R72, -RZ, RZ, 0, 0 ;  /* 0x00000000ff487435 */ /* 0x000fe200000001ff */
[----:B------:R-:W-:-:S04]  /*41e0*/  LOP3.LUT R3, R3, 0xffffffbf, RZ, 0xc0, !PT ;  /* 0xffffffbf03037812 */ /* 0x000fc800078ec0ff */
[----:B------:R-:W-:-:S04]  /*41f0*/  @P2 LOP3.LUT R3, R3, 0x40, RZ, 0xfc, !PT ;  /* 0x0000004003032812 */ /* 0x000fc800078efcff */
[----:B------:R-:W-:Y:S01]  /*4200*/  LOP3.LUT R3, R3, 0xfbffffff, RZ, 0xc0, !PT ;  /* 0xfbffffff03037812 */ /* 0x000fe200078ec0ff */
[----:B------:R0:W2:Y:S01]  /*4210*/  @!P5 LDG.E R72, desc[UR10][R68.64] ;  /* 0x0000000a4448d981 */ /* 0x0000a2000c1e1900 */
[----:B------:R-:W-:Y:S02]  /*4220*/  IADD3 R73, R123, 0x148, RZ ;  /* 0x000001487b497810 */ /* 0x000fe40007ffe0ff */
[----:B------:R-:W-:Y:S02]  /*4230*/  @P4 LOP3.LUT R3, R3, 0x4000000, RZ, 0xfc, !PT ;  /* 0x0400000003034812 */ /* 0x000fe400078efcff */
[----:B0-----:R-:W-:Y:S02]  /*4240*/  CS2R R68, SRZ ;  /* 0x0000000000447805 */ /* 0x001fe4000001ff00 */
[----:B------:R-:W-:Y:S02]  /*4250*/  LOP3.LUT R3, R3, 0xbfffffff, RZ, 0xc0, !PT ;  /* 0xbfffffff03037812 */ /* 0x000fe400078ec0ff */
[----:B------:R-:W-:-:S02]  /*4260*/  ISETP.GE.U32.AND P0, PT, R73, UR18, PT ;  /* 0x0000001249007c0c */ /* 0x000fc4000bf06070 */
[----:B------:R0:W4:Y:S01]  /*4270*/  @!P5 LDG.E R68, desc[UR10][R70.64] ;  /* 0x0000000a4644d981 */ /* 0x000122000c1e1900 */
[----:B------:R-:W-:-:S03]  /*4280*/  @P5 LOP3.LUT R3, R3, 0x40000000, RZ, 0xfc, !PT ;  /* 0x4000000003035812 */ /* 0x000fc600078efcff */
[----:B------:R1:W4:Y:S01]  /*4290*/  @!P6 LDG.E R69, desc[UR10][R62.64] ;  /* 0x0000000a3e45e981 */ /* 0x000322000c1e1900 */
[----:B0-----:R-:W-:-:S04]  /*42a0*/  SHF.R.S32.HI R70, RZ, 0x1f, R73 ;  /* 0x0000001fff467819 */ /* 0x001fc80000011449 */
[----:B------:R-:W-:Y:S02]  /*42b0*/  ISETP.GE.OR.EX P5, PT, R70, UR19, P1, P0 ;  /* 0x0000001346007c0c */ /* 0x000fe40008fa6700 */
[----:B-1----:R-:W-:-:S06]  /*42c0*/  MOV R62, RZ ;  /* 0x000000ff003e7202 */ /* 0x002fcc0000000f00 */
[----:B------:R0:W2:Y:S04]  /*42d0*/  @!P6 LDG.E R62, desc[UR10][R60.64] ;  /* 0x0000000a3c3ee981 */ /* 0x0000a8000c1e1900 */
[----:B------:R1:W-:Y:S01]  /*42e0*/  STL.64 [R1+0x438], R88 ;  /* 0x0004385801007387 */ /* 0x0003e20000100a00 */
[----:B------:R-:W3:Y:S08]  /*42f0*/  @!P5 LDC.64 R114, c[0x0][0x228] ;  /* 0x00008a00ff72db82 */ /* 0x000ef00000000a00 */
[----:B0-----:R-:W0:Y:S01]  /*4300*/  @!P5 LDC.64 R60, c[0x0][0x288] ;  /* 0x0000a200ff3cdb82 */ /* 0x001e220000000a00 */
[----:B-1----:R-:W-:-:S02]  /*4310*/  MOV R88, R118 ;  /* 0x0000007600587202 */ /* 0x002fc40000000f00 */
[----:B------:R-:W-:-:S05]  /*4320*/  MOV R89, R119 ;  /* 0x0000007700597202 */ /* 0x000fca0000000f00 */
[----:B------:R-:W1:Y:S01]  /*4330*/  @!P5 LDC.64 R118, c[0x0][0x230] ;  /* 0x00008c00ff76db82 */ /* 0x000e620000000a00 */
[----:B------:R-:W-:Y:S01]  /*4340*/  @!P5 MOV R71, R65 ;  /* 0x000000410047d202 */ /* 0x000fe20000000f00 */
[----:B0-----:R-:W-:-:S04]  /*4350*/  @!P5 IMAD R70, R70, R60, RZ ;  /* 0x0000003c4646d224 */ /* 0x001fc800078e02ff */
[----:B------:R-:W-:Y:S01]  /*4360*/  @!P5 IMAD R61, R73, R61, R70 ;  /* 0x0000003d493dd224 */ /* 0x000fe200078e0246 */
[----:B------:R-:W-:-:S05]  /*4370*/  @!P5 MOV R70, R66 ;  /* 0x000000420046d202 */ /* 0x000fca0000000f00 */
[----:B------:R-:W-:-:S05]  /*4380*/  @!P5 IMAD.WIDE.U32 R70, R73, R60, R70 ;  /* 0x0000003c4946d225 */ /* 0x000fca00078e0046 */
[----:B------:R-:W-:-:S04]  /*4390*/  @!P5 IADD3 R60, R71, R61, RZ ;  /* 0x0000003d473cd210 */ /* 0x000fc80007ffe0ff */
[C---:B------:R-:W-:Y:S02]  /*43a0*/  @!P5 SHF.L.U64.HI R60, R70.reuse, 0x1, R60 ;  /* 0x00000001463cd819 */ /* 0x040fe4000001023c */
[----:B------:R-:W-:Y:S02]  /*43b0*/  @!P5 SHF.L.U32 R70, R70, 0x1, RZ ;  /* 0x000000014646d819 */ /* 0x000fe400000006ff */
[----:B------:R-:W-:Y:S02]  /*43c0*/  LOP3.LUT P2, RZ, R0, 0x200, RZ, 0xc0, !PT ;  /* 0x0000020000ff7812 */ /* 0x000fe4000784c0ff */
[C---:B-1----:R-:W-:Y:S02]  /*43d0*/  @!P5 IADD3 R118, P0, R70.reuse, R118, RZ ;  /* 0x000000764676d210 */ /* 0x042fe40007f1e0ff */
[----:B---3--:R-:W-:Y:S02]  /*43e0*/  @!P5 IADD3 R114, P4, R70, R114, RZ ;  /* 0x000000724672d210 */ /* 0x008fe40007f9e0ff */
[----:B------:R-:W-:-:S02]  /*43f0*/  @!P5 IADD3.X R119, R60, R119, RZ, P0, !PT ;  /* 0x000000773c77d210 */ /* 0x000fc400007fe4ff */
[----:B------:R-:W-:Y:S01]  /*4400*/  @!P5 IADD3.X R115, R60, R115, RZ, P4, !PT ;  /* 0x000000733c73d210 */ /* 0x000fe200027fe4ff */
[----:B------:R-:W-:Y:S01]  /*4410*/  HFMA2.MMA R60, -RZ, RZ, 0, 0 ;  /* 0x00000000ff3c7435 */ /* 0x000fe200000001ff */
[----:B------:R-:W-:-:S09]  /*4420*/  LOP3.LUT R3, R3, 0xffffffdf, RZ, 0xc0, !PT ;  /* 0xffffffdf03037812 */ /* 0x000fd200078ec0ff */
[----:B------:R0:W3:Y:S01]  /*4430*/  @!P2 LDG.E R60, desc[UR10][R58.64] ;  /* 0x0000000a3a3ca981 */ /* 0x0000e2000c1e1900 */
[----:B------:R-:W-:Y:S02]  /*4440*/  LOP3.LUT P3, RZ, R0, 0x100, RZ, 0xc0, !PT ;  /* 0x0000010000ff7812 */ /* 0x000fe4000786c0ff */
[----:B------:R-:W-:Y:S02]  /*4450*/  @P5 LOP3.LUT R3, R3, 0x20, RZ, 0xfc, !PT ;  /* 0x0000002003035812 */ /* 0x000fe400078efcff */
[----:B0-----:R-:W-:-:S04]  /*4460*/  IADD3 R59, R123, 0x150, RZ ;  /* 0x000001507b3b7810 */ /* 0x001fc80007ffe0ff */
[----:B------:R-:W-:Y:S02]  /*4470*/  SHF.R.S32.HI R61, RZ, 0x1f, R59 ;  /* 0x0000001fff3d7819 */ /* 0x000fe4000001143b */
[----:B------:R-:W-:Y:S02]  /*4480*/  ISETP.GE.U32.AND P4, PT, R59, UR18, PT ;  /* 0x000000123b007c0c */ /* 0x000fe4000bf86070 */
[----:B------:R-:W-:Y:S02]  /*4490*/  MOV R58, RZ ;  /* 0x000000ff003a7202 */ /* 0x000fe40000000f00 */
[----:B------:R-:W-:-:S04]  /*44a0*/  ISETP.GE.OR.EX P5, PT, R61, UR19, P1, P4 ;  /* 0x000000133d007c0c */ /* 0x000fc80008fa6740 */
[----:B------:R0:W3:Y:S09]  /*44b0*/  @!P2 LDG.E R58, desc[UR10][R54.64] ;  /* 0x0000000a363aa981 */ /* 0x0000f2000c1e1900 */
[----:B------:R-:W1:Y:S01]  /*44c0*/  @!P5 LDC.64 R110, c[0x0][0x230] ;  /* 0x00008c00ff6edb82 */ /* 0x000e620000000a00 */
[----:B0-----:R-:W-:-:S06]  /*44d0*/  CS2R R54, SRZ ;  /* 0x0000000000367805 */ /* 0x001fcc000001ff00 */
[----:B------:R0:W3:Y:S04]  /*44e0*/  @!P3 LDG.E R55, desc[UR10][R52.64] ;  /* 0x0000000a3437b981 */ /* 0x0000e8000c1e1900 */
[----:B------:R0:W3:Y:S02]  /*44f0*/  @!P3 LDG.E R54, desc[UR10][R56.64] ;  /* 0x0000000a3836b981 */ /* 0x0000e4000c1e1900 */
[----:B0-----:R-:W0:Y:S01]  /*4500*/  @!P5 LDC.64 R52, c[0x0][0x288] ;  /* 0x0000a200ff34db82 */ /* 0x001e220000000a00 */
[----:B------:R-:W-:Y:S02]  /*4510*/  @!P5 MOV R56, R66 ;  /* 0x000000420038d202 */ /* 0x000fe40000000f00 */
[----:B------:R-:W-:Y:S01]  /*4520*/  @!P5 MOV R57, R65 ;  /* 0x000000410039d202 */ /* 0x000fe20000000f00 */
[----:B0-----:R-:W-:-:S02]  /*4530*/  @!P5 IMAD R61, R61, R52, RZ ;  /* 0x000000343d3dd224 */ /* 0x001fc400078e02ff */
[----:B------:R-:W-:-:S04]  /*4540*/  @!P5 IMAD.WIDE.U32 R56, R59, R52, R56 ;  /* 0x000000343b38d225 */ /* 0x000fc800078e0038 */
[----:B------:R-:W-:-:S05]  /*4550*/  @!P5 IMAD R53, R59, R53, R61 ;  /* 0x000000353b35d224 */ /* 0x000fca00078e023d */
[----:B------:R-:W-:Y:S02]  /*4560*/  @!P5 IADD3 R52, R57, R53, RZ ;  /* 0x000000353934d210 */ /* 0x000fe40007ffe0ff */
[C---:B------:R-:W-:Y:S02]  /*4570*/  @!P5 SHF.L.U32 R53, R56.reuse, 0x1, RZ ;  /* 0x000000013835d819 */ /* 0x040fe400000006ff */
[----:B------:R-:W-:Y:S02]  /*4580*/  @!P5 SHF.L.U64.HI R52, R56, 0x1, R52 ;  /* 0x000000013834d819 */ /* 0x000fe40000010234 */
[----:B------:R-:W0:Y:S01]  /*4590*/  @!P5 LDC.64 R56, c[0x0][0x228] ;  /* 0x00008a00ff38db82 */ /* 0x000e220000000a00 */
[----:B-1----:R-:W-:Y:S02]  /*45a0*/  @!P5 IADD3 R110, P3, R53, R110, RZ ;  /* 0x0000006e356ed210 */ /* 0x002fe40007f7e0ff */
[----:B------:R-:W-:Y:S02]  /*45b0*/  LOP3.LUT P0, RZ, R0, 0x80, RZ, 0xc0, !PT ;  /* 0x0000008000ff7812 */ /* 0x000fe4000780c0ff */
[----:B------:R-:W-:-:S02]  /*45c0*/  @!P5 IADD3.X R111, R52, R111, RZ, P3, !PT ;  /* 0x0000006f346fd210 */ /* 0x000fc40001ffe4ff */
[----:B------:R-:W-:Y:S02]  /*45d0*/  LOP3.LUT R3, R3, 0x7fffffff, RZ, 0xc0, !PT ;  /* 0x7fffffff03037812 */ /* 0x000fe400078ec0ff */
[----:B0-----:R-:W-:-:S04]  /*45e0*/  @!P5 IADD3 R56, P4, R53, R56, RZ ;  /* 0x000000383538d210 */ /* 0x001fc80007f9e0ff */
[----:B------:R-:W-:Y:S01]  /*45f0*/  @!P5 IADD3.X R57, R52, R57, RZ, P4, !PT ;  /* 0x000000393439d210 */ /* 0x000fe200027fe4ff */
[----:B------:R-:W-:Y:S01]  /*4600*/  HFMA2.MMA R52, -RZ, RZ, 0, 0 ;  /* 0x00000000ff347435 */ /* 0x000fe200000001ff */
[----:B------:R-:W-:-:S04]  /*4610*/  @P6 LOP3.LUT R3, R3, 0x80000000, RZ, 0xfc, !PT ;  /* 0x8000000003036812 */ /* 0x000fc800078efcff */
[----:B------:R-:W-:-:S05]  /*4620*/  LOP3.LUT R3, R3, 0xffffffef, RZ, 0xc0, !PT ;  /* 0xffffffef03037812 */ /* 0x000fca00078ec0ff */
        /* <DEDUP_REMOVED lines=8> */
[----:B------:R0:W3:Y:S02]  /*46b0*/  @!P0 LDG.E R48, desc[UR10][R46.64] ;  /* 0x0000000a2e308981 */ /* 0x0000e4000c1e1900 */
[----:B0-----:R-:W-:-:S06]  /*46c0*/  CS2R R46, SRZ ;  /* 0x00000000002e7805 */ /* 0x001fcc000001ff00 */
[----:B------:R0:W3:Y:S04]  /*46d0*/  @!P2 LDG.E R47, desc[UR10][R44.64] ;  /* 0x0000000a2c2fa981 */ /* 0x0000e8000c1e1900 */
[----:B------:R1:W3:Y:S01]  /*46e0*/  @!P2 LDG.E R46, desc[UR10][R50.64] ;  /* 0x0000000a322ea981 */ /* 0x0002e2000c1e1900 */
[----:B0-----:R-:W0:Y:S01]  /*46f0*/  @!P5 LDC.64 R44, c[0x0][0x288] ;  /* 0x0000a200ff2cdb82 */ /* 0x001e220000000a00 */
[----:B-1----:R-:W-:Y:S02]  /*4700*/  @!P5 MOV R50, R66 ;  /* 0x000000420032d202 */ /* 0x002fe40000000f00 */
[----:B------:R-:W-:Y:S01]  /*4710*/  @!P5 MOV R51, R65 ;  /* 0x000000410033d202 */ /* 0x000fe20000000f00 */
[----:B------:R1:W-:Y:S01]  /*4720*/  STL.64 [R1+0x3a0], R124 ;  /* 0x0003a07c01007387 */ /* 0x0003e20000100a00 */
[----:B0-----:R-:W-:-:S02]  /*4730*/  @!P5 IMAD R53, R53, R44, RZ ;  /* 0x0000002c3535d224 */ /* 0x001fc400078e02ff */
[----:B------:R-:W-:-:S04]  /*4740*/  @!P5 IMAD.WIDE.U32 R50, R49, R44, R50 ;  /* 0x0000002c3132d225 */ /* 0x000fc800078e0032 */
[----:B------:R-:W-:Y:S01]  /*4750*/  @!P5 IMAD R45, R49, R45, R53 ;  /* 0x0000002d312dd224 */ /* 0x000fe200078e0235 */
[----:B-1----:R-:W-:-:S04]  /*4760*/  MOV R124, R108 ;  /* 0x0000006c007c7202 */ /* 0x002fc80000000f00 */
[----:B------:R-:W-:Y:S02]  /*4770*/  @!P5 IADD3 R44, R51, R45, RZ ;  /* 0x0000002d332cd210 */ /* 0x000fe40007ffe0ff */
[----:B------:R-:W-:Y:S02]  /*4780*/  MOV R125, R109 ;  /* 0x0000006d007d7202 */ /* 0x000fe40000000f00 */
[C---:B------:R-:W-:Y:S01]  /*4790*/  @!P5 SHF.L.U64.HI R44, R50.reuse, 0x1, R44 ;  /* 0x00000001322cd819 */ /* 0x040fe2000001022c */
[----:B------:R-:W0:Y:S01]  /*47a0*/  @!P5 LDC.64 R108, c[0x0][0x230] ;  /* 0x00008c00ff6cdb82 */ /* 0x000e220000000a00 */
[----:B------:R-:W-:-:S07]  /*47b0*/  @!P5 SHF.L.U32 R45, R50, 0x1, RZ ;  /* 0x00000001322dd819 */ /* 0x000fce00000006ff */
[----:B------:R-:W1:Y:S01]  /*47c0*/  @!P5 LDC.64 R50, c[0x0][0x228] ;  /* 0x00008a00ff32db82 */ /* 0x000e620000000a00 */
[----:B------:R-:W-:Y:S02]  /*47d0*/  LOP3.LUT P3, RZ, R0, 0x800, RZ, 0xc0, !PT ;  /* 0x0000080000ff7812 */ /* 0x000fe4000786c0ff */
[----:B0-----:R-:W-:-:S04]  /*47e0*/  @!P5 IADD3 R108, P2, R45, R108, RZ ;  /* 0x0000006c2d6cd210 */ /* 0x001fc80007f5e0ff */
[----:B------:R-:W-:Y:S02]  /*47f0*/  @!P5 IADD3.X R109, R44, R109, RZ, P2, !PT ;  /* 0x0000006d2c6dd210 */ /* 0x000fe400017fe4ff */
[----:B-1----:R-:W-:-:S04]  /*4800*/  @!P5 IADD3 R50, P4, R45, R50, RZ ;  /* 0x000000322d32d210 */ /* 0x002fc80007f9e0ff */
[----:B------:R-:W-:Y:S01]  /*4810*/  @!P5 IADD3.X R51, R44, R51, RZ, P4, !PT ;  /* 0x000000332c33d210 */ /* 0x000fe200027fe4ff */
[----:B------:R-:W-:-:S10]  /*4820*/  HFMA2.MMA R44, -RZ, RZ, 0, 0 ;  /* 0x00000000ff2c7435 */ /* 0x000fd400000001ff */
[----:B------:R0:W3:Y:S02]  /*4830*/  @!P3 LDG.E R44, desc[UR10][R40.64] ;  /* 0x0000000a282cb981 */ /* 0x0000e4000c1e1900 */
[----:B0-----:R-:W-:Y:S02]  /*4840*/  CS2R R40, SRZ ;  /* 0x0000000000287805 */ /* 0x001fe4000001ff00 */
[----:B------:R-:W-:-:S04]  /*4850*/  LOP3.LUT R3, R3, 0xfffffbff, RZ, 0xc0, !PT ;  /* 0xfffffbff03037812 */ /* 0x000fc800078ec0ff */
[----:B------:R0:W3:Y:S01]  /*4860*/  @!P3 LDG.E R40, desc[UR10][R42.64] ;  /* 0x0000000a2a28b981 */ /* 0x0000e2000c1e1900 */
[----:B------:R-:W-:Y:S02]  /*4870*/  LOP3.LUT P0, RZ, R0, 0x400, RZ, 0xc0, !PT ;  /* 0x0000040000ff7812 */ /* 0x000fe4000780c0ff */
[----:B------:R-:W-:Y:S02]  /*4880*/  @P5 LOP3.LUT R3, R3, 0x400, RZ, 0xfc, !PT ;  /* 0x0000040003035812 */ /* 0x000fe400078efcff */
[----:B0-----:R-:W-:-:S04]  /*4890*/  IADD3 R43, R123, 0x160, RZ ;  /* 0x000001607b2b7810 */ /* 0x001fc80007ffe0ff */
[----:B------:R-:W-:Y:S01]  /*48a0*/  SHF.R.S32.HI R45, RZ, 0x1f, R43 ;  /* 0x0000001fff2d7819 */ /* 0x000fe2000001142b */
[----:B------:R-:W-:Y:S01]  /*48b0*/  STL.64 [R1+0x3b8], R112 ;  /* 0x0003b87001007387 */ /* 0x000fe20000100a00 */
[----:B------:R-:W-:Y:S02]  /*48c0*/  ISETP.GE.U32.AND P4, PT, R43, UR18, PT ;  /* 0x000000122b007c0c */ /* 0x000fe4000bf86070 */
[----:B------:R-:W-:Y:S01]  /*48d0*/  MOV R42, RZ ;  /* 0x000000ff002a7202 */ /* 0x000fe20000000f00 */
[----:B------:R0:W-:Y:S01]  /*48e0*/  STL.64 [R1+0x3f0], R112 ;  /* 0x0003f07001007387 */ /* 0x0001e20000100a00 */
[----:B------:R-:W-:-:S03]  /*48f0*/  ISETP.GE.OR.EX P5, PT, R45, UR19, P1, P4 ;  /* 0x000000132d007c0c */ /* 0x000fc60008fa6740 */
[----:B------:R-:W3:Y:S04]  /*4900*/  @!P0 LDG.E R41, desc[UR10][R38.64] ;  /* 0x0000000a26298981 */ /* 0x000ee8000c1e1900 */
[----:B------:R1:W3:Y:S04]  /*4910*/  @!P0 LDG.E R42, desc[UR10][R36.64] ;  /* 0x0000000a242a8981 */ /* 0x0002e8000c1e1900 */
[----:B0-----:R-:W4:Y:S02]  /*4920*/  LDL.LU.64 R112, [R1+0x250] ;  /* 0x0002500001707983 */ /* 0x001f240000300a00 */
[----:B-1----:R-:W0:Y:S01]  /*4930*/  @!P5 LDC.64 R36, c[0x0][0x288] ;  /* 0x0000a200ff24db82 */ /* 0x002e220000000a00 */
[----:B------:R-:W-:-:S02]  /*4940*/  @!P5 MOV R38, R66 ;  /* 0x000000420026d202 */ /* 0x000fc40000000f00 */
[----:B------:R-:W-:Y:S01]  /*4950*/  @!P5 MOV R39, R65 ;  /* 0x000000410027d202 */ /* 0x000fe20000000f00 */
[-C--:B0-----:R-:W-:Y:S02]  /*4960*/  @!P5 IMAD R45, R45, R36.reuse, RZ ;  /* 0x000000242d2dd224 */ /* 0x081fe400078e02ff */
[----:B------:R-:W-:-:S04]  /*4970*/  @!P5 IMAD.WIDE.U32 R38, R43, R36, R38 ;  /* 0x000000242b26d225 */ /* 0x000fc800078e0026 */
[----:B------:R-:W-:Y:S02]  /*4980*/  @!P5 IMAD R45, R43, R37, R45 ;  /* 0x000000252b2dd224 */ /* 0x000fe400078e022d */
[----:B------:R-:W0:Y:S03]  /*4990*/  @!P5 LDC.64 R36, c[0x0][0x230] ;  /* 0x00008c00ff24db82 */ /* 0x000e260000000a00 */
[----:B------:R-:W-:Y:S02]  /*49a0*/  @!P5 IADD3 R43, R39, R45, RZ ;  /* 0x0000002d272bd210 */ /* 0x000fe40007ffe0ff */
[C---:B------:R-:W-:Y:S02]  /*49b0*/  @!P5 SHF.L.U32 R45, R38.reuse, 0x1, RZ ;  /* 0x00000001262dd819 */ /* 0x040fe400000006ff */
[----:B------:R-:W-:Y:S02]  /*49c0*/  @!P5 SHF.L.U64.HI R43, R38, 0x1, R43 ;  /* 0x00000001262bd819 */ /* 0x000fe4000001022b */
[----:B------:R-:W1:Y:S01]  /*49d0*/  @!P5 LDC.64 R38, c[0x0][0x228] ;  /* 0x00008a00ff26db82 */ /* 0x000e620000000a00 */
[----:B------:R-:W-:-:S02]  /*49e0*/  LOP3.LUT P2, RZ, R0, 0x8000, RZ, 0xc0, !PT ;  /* 0x0000800000ff7812 */ /* 0x000fc4000784c0ff */
[----:B0-----:R-:W-:-:S04]  /*49f0*/  @!P5 IADD3 R36, P0, R45, R36, RZ ;  /* 0x000000242d24d210 */ /* 0x001fc80007f1e0ff */
[----:B------:R-:W-:Y:S02]  /*4a00*/  @!P5 IADD3.X R37, R43, R37, RZ, P0, !PT ;  /* 0x000000252b25d210 */ /* 0x000fe400007fe4ff */
[----:B-1----:R-:W-:-:S04]  /*4a10*/  @!P5 IADD3 R38, P4, R45, R38, RZ ;  /* 0x000000262d26d210 */ /* 0x002fc80007f9e0ff */
[----:B------:R-:W-:Y:S01]  /*4a20*/  @!P5 IADD3.X R39, R43, R39, RZ, P4, !PT ;  /* 0x000000272b27d210 */ /* 0x000fe200027fe4ff */
[----:B------:R-:W-:Y:S01]  /*4a30*/  HFMA2.MMA R43, -RZ, RZ, 0, 0 ;  /* 0x00000000ff2b7435 */ /* 0x000fe200000001ff */
[----:B------:R-:W-:Y:S02]  /*4a40*/  LOP3.LUT P3, RZ, R0, 0x4000, RZ, 0xc0, !PT ;  /* 0x0000400000ff7812 */ /* 0x000fe4000786c0ff */
[----:B------:R-:W-:-:S07]  /*4a50*/  IADD3 R45, R123, 0x168, RZ ;  /* 0x000001687b2d7810 */ /* 0x000fce0007ffe0ff */
[----:B------:R0:W3:Y:S01]  /*4a60*/  @!P2 LDG.E R43, desc[UR10][R34.64] ;  /* 0x0000000a222ba981 */ /* 0x0000e2000c1e1900 */
[----:B------:R-:W-:Y:S02]  /*4a70*/  ISETP.GE.U32.AND P4, PT, R45, UR18, PT ;  /* 0x000000122d007c0c */ /* 0x000fe4000bf86070 */
[----:B0-----:R-:W-:-:S06]  /*4a80*/  CS2R R34, SRZ ;  /* 0x0000000000227805 */ /* 0x001fcc000001ff00 */
[----:B------:R0:W3:Y:S04]  /*4a90*/  @!P2 LDG.E R34, desc[UR10][R30.64] ;  /* 0x0000000a1e22a981 */ /* 0x0000e8000c1e1900 */
[----:B------:R1:W3:Y:S01]  /*4aa0*/  @!P3 LDG.E R35, desc[UR10][R32.64] ;  /* 0x0000000a2023b981 */ /* 0x0002e2000c1e1900 */
[----:B0-----:R-:W-:-:S04]  /*4ab0*/  SHF.R.S32.HI R30, RZ, 0x1f, R45 ;  /* 0x0000001fff1e7819 */ /* 0x001fc8000001142d */
[----:B------:R-:W-:Y:S02]  /*4ac0*/  ISETP.GE.OR.EX P4, PT, R30, UR19, P1, P4 ;  /* 0x000000131e007c0c */ /* 0x000fe40008f86740 */
[----:B-1----:R-:W-:-:S06]  /*4ad0*/  MOV R32, RZ ;  /* 0x000000ff00207202 */ /* 0x002fcc0000000f00 */
        /* <DEDUP_REMOVED lines=8> */
[----:B------:R-:W-:Y:S02]  /*4b60*/  @!P4 IADD3 R33, R31, R33, RZ ;  /* 0x000000211f21c210 */ /* 0x000fe40007ffe0ff */
[C---:B------:R-:W-:Y:S02]  /*4b70*/  @!P4 SHF.L.U32 R45, R30.reuse, 0x1, RZ ;  /* 0x000000011e2dc819 */ /* 0x040fe400000006ff */
[----:B------:R-:W-:-:S02]  /*4b80*/  @!P4 SHF.L.U64.HI R33, R30, 0x1, R33 ;  /* 0x000000011e21c819 */ /* 0x000fc40000010221 */
[----:B------:R-:W1:Y:S01]  /*4b90*/  @!P4 LDC.64 R30, c[0x0][0x228] ;  /* 0x00008a00ff1ecb82 */ /* 0x000e620000000a00 */
[----:B------:R-:W-:Y:S02]  /*4ba0*/  LOP3.LUT P0, RZ, R0, 0x2000, RZ, 0xc0, !PT ;  /* 0x0000200000ff7812 */ /* 0x000fe4000780c0ff */
[----:B0-----:R-:W-:-:S04]  /*4bb0*/  @!P4 IADD3 R28, P3, R45, R28, RZ ;  /* 0x0000001c2d1cc210 */ /* 0x001fc80007f7e0ff */
[----:B------:R-:W-:Y:S02]  /*4bc0*/  @!P4 IADD3.X R29, R33, R29, RZ, P3, !PT ;  /* 0x0000001d211dc210 */ /* 0x000fe40001ffe4ff */
[----:B-1----:R-:W-:-:S04]  /*4bd0*/  @!P4 IADD3 R30, P3, R45, R30, RZ ;  /* 0x0000001e2d1ec210 */ /* 0x002fc80007f7e0ff */
[----:B------:R-:W-:Y:S01]  /*4be0*/  @!P4 IADD3.X R31, R33, R31, RZ, P3, !PT ;  /* 0x0000001f211fc210 */ /* 0x000fe20001ffe4ff */
[----:B------:R-:W-:Y:S01]  /*4bf0*/  HFMA2.MMA R33, -RZ, RZ, 0, 0 ;  /* 0x00000000ff217435 */ /* 0x000fe200000001ff */
[----:B------:R-:W-:-:S09]  /*4c00*/  LOP3.LUT P2, RZ, R0, 0x40000, RZ, 0xc0, !PT ;  /* 0x0004000000ff7812 */ /* 0x000fd2000784c0ff */
[----:B------:R0:W3:Y:S02]  /*4c10*/  @!P0 LDG.E R33, desc[UR10][R26.64] ;  /* 0x0000000a1a218981 */ /* 0x0000e4000c1e1900 */
        /* <DEDUP_REMOVED lines=20> */
[----:B------:R-:W-:-:S04]  /*4d60*/  LOP3.LUT R3, R3, 0xfffffdff, RZ, 0xc0, !PT ;  /* 0xfffffdff03037812 */ /* 0x000fc800078ec0ff */
[----:B------:R-:W-:-:S04]  /*4d70*/  @P5 LOP3.LUT R3, R3, 0x200, RZ, 0xfc, !PT ;  /* 0x0000020003035812 */ /* 0x000fc800078efcff */
[----:B------:R-:W-:Y:S02]  /*4d80*/  LOP3.LUT R3, R3, 0xfffffeff, RZ, 0xc0, !PT ;  /* 0xfffffeff03037812 */ /* 0x000fe400078ec0ff */
[----:B0-----:R-:W-:Y:S02]  /*4d90*/  @!P3 IADD3 R20, P2, R45, R20, RZ ;  /* 0x000000142d14b210 */ /* 0x001fe40007f5e0ff */
[----:B------:R-:W-:Y:S02]  /*4da0*/  @P4 LOP3.LUT R3, R3, 0x100, RZ, 0xfc, !PT ;  /* 0x0000010003034812 */ /* 0x000fe400078efcff */
[----:B------:R-:W-:Y:S02]  /*4db0*/  @!P3 IADD3.X R21, R27, R21, RZ, P2, !PT ;  /* 0x000000151b15b210 */ /* 0x000fe400017fe4ff */
[----:B------:R-:W-:Y:S02]  /*4dc0*/  LOP3.LUT P4, RZ, R0, 0x20000, RZ, 0xc0, !PT ;  /* 0x0002000000ff7812 */ /* 0x000fe4000788c0ff */
[----:B-1----:R-:W-:-:S04]  /*4dd0*/  @!P3 IADD3 R22, P2, R45, R22, RZ ;  /* 0x000000162d16b210 */ /* 0x002fc80007f5e0ff */
[----:B------:R-:W-:Y:S01]  /*4de0*/  @!P3 IADD3.X R23, R27, R23, RZ, P2, !PT ;  /* 0x000000171b17b210 */ /* 0x000fe200017fe4ff */
[----:B------:R-:W-:Y:S01]  /*4df0*/  HFMA2.MMA R27, -RZ, RZ, 0, 0 ;  /* 0x00000000ff1b7435 */ /* 0x000fe200000001ff */
[----:B------:R-:W-:-:S09]  /*4e00*/  LOP3.LUT P0, RZ, R0, 0x10000, RZ, 0xc0, !PT ;  /* 0x0001000000ff7812 */ /* 0x000fd2000780c0ff */
[----:B------:R0:W3:Y:S02]  /*4e10*/  @!P4 LDG.E R27, desc[UR10][R18.64] ;  /* 0x0000000a121bc981 */ /* 0x0000e4000c1e1900 */
[----:B0-----:R-:W-:-:S06]  /*4e20*/  CS2R R18, SRZ ;  /* 0x0000000000127805 */ /* 0x001fcc000001ff00 */
[----:B------:R0:W3:Y:S01]  /*4e30*/  @!P0 LDG.E R19, desc[UR10][R16.64] ;  /* 0x0000000a10138981 */ /* 0x0000e2000c1e1900 */
[----:B------:R-:W-:Y:S02]  /*4e40*/  MOV R53, RZ ;  /* 0x000000ff00357202 */ /* 0x000fe40000000f00 */
[----:B------:R-:W-:Y:S01]  /*4e50*/  LOP3.LUT P5, RZ, R0, 0x20, RZ, 0xc0, !PT ;  /* 0x0000002000ff7812 */ /* 0x000fe200078ac0ff */
[----:B------:R-:W-:Y:S01]  /*4e60*/  HFMA2.MMA R49, -RZ, RZ, 0, 0 ;  /* 0x00000000ff317435 */ /* 0x000fe200000001ff */
[----:B------:R-:W-:Y:S01]  /*4e70*/  IADD3 R45, R123, 0x178, RZ ;  /* 0x000001787b2d7810 */ /* 0x000fe20007ffe0ff */
[----:B------:R1:W3:Y:S01]  /*4e80*/  @!P4 LDG.E R18, desc[UR10][R14.64] ;  /* 0x0000000a0e12c981 */ /* 0x0002e2000c1e1900 */
[----:B0-----:R-:W-:-:S06]  /*4e90*/  MOV R16, RZ ;  /* 0x000000ff00107202 */ /* 0x001fcc0000000f00 */
[----:B------:R-:W3:Y:S01]  /*4ea0*/  @!P0 LDG.E R16, desc[UR10][R12.64] ;  /* 0x0000000a0c108981 */ /* 0x000ee2000c1e1900 */
[----:B------:R-:W-:-:S13]  /*4eb0*/  LOP3.LUT P0, RZ, R0, 0x200000, RZ, 0xc0, !PT ;  /* 0x0020000000ff7812 */ /* 0x000fda000780c0ff */
[----:B----4-:R-:W4:Y:S01]  /*4ec0*/  @!P0 LDG.E R53, desc[UR10][R112.64] ;  /* 0x0000000a70358981 */ /* 0x010f22000c1e1900 */
[----:B-1----:R-:W-:Y:S02]  /*4ed0*/  SHF.R.S32.HI R14, RZ, 0x1f, R45 ;  /* 0x0000001fff0e7819 */ /* 0x002fe4000001142d */
[----:B------:R-:W-:Y:S01]  /*4ee0*/  ISETP.GE.U32.AND P4, PT, R45, UR18, PT ;  /* 0x000000122d007c0c */ /* 0x000fe2000bf86070 */
[----:B------:R0:W-:Y:S04]  /*4ef0*/  STL.64 [R1+0x390], R4 ;  /* 0x0003900401007387 */ /* 0x0001e80000100a00 */
[----:B------:R1:W4:Y:S04]  /*4f00*/  @!P0 LDG.E R49, desc[UR10][R6.64] ;  /* 0x0000000a06318981 */ /* 0x000328000c1e1900 */
[----:B------:R-:W2:Y:S01]  /*4f10*/  LDL.LU.64 R112, [R1+0x2b8] ;  /* 0x0002b80001707983 */ /* 0x000ea20000300a00 */
[----:B------:R-:W-:-:S02]  /*4f20*/  ISETP.GE.OR.EX P6, PT, R14, UR19, P1, P4 ;  /* 0x000000130e007c0c */ /* 0x000fc40008fc6740 */
[----:B0-----:R-:W-:Y:S02]  /*4f30*/  PRMT R5, RZ, 0x7610, R5 ;  /* 0x00007610ff057816 */ /* 0x001fe40000000005 */
[----:B------:R-:W-:Y:S02]  /*4f40*/  PRMT R4, RZ, 0x7610, R4 ;  /* 0x00007610ff047816 */ /* 0x000fe40000000004 */
[----:B-1----:R-:W-:Y:S02]  /*4f50*/  @!P5 SHF.R.U32.HI R6, RZ, 0x10, R99 ;  /* 0x00000010ff06d819 */ /* 0x002fe40000011663 */
[----:B------:R-:W-:Y:S02]  /*4f60*/  @!P5 PRMT R5, R99, 0x7610, R5 ;  /* 0x000076106305d816 */ /* 0x000fe40000000005 */
[----:B------:R-:W-:-:S03]  /*4f70*/  @!P5 PRMT R4, R6, 0x7610, R4 ;  /* 0x000076100604d816 */ /* 0x000fc60000000004 */
[----:B------:R-:W0:Y:S01]  /*4f80*/  @!P6 LDC.64 R12, c[0x0][0x288] ;  /* 0x0000a200ff0ceb82 */ /* 0x000e220000000a00 */
[----:B------:R1:W-:Y:S04]  /*4f90*/  STL.S16 [R1+0x2e8], R5 ;  /* 0x0002e80501007387 */ /* 0x0003e80000100600 */
[----:B------:R1:W-:Y:S02]  /*4fa0*/  STL.S16 [R1+0x2ea], R4 ;  /* 0x0002ea0401007387 */ /* 0x0003e40000100600 */
[----:B-1----:R-:W-:Y:S02]  /*4fb0*/  MOV R5, R95 ;  /* 0x0000005f00057202 */ /* 0x002fe40000000f00 */
[----:B------:R-:W-:Y:S02]  /*4fc0*/  MOV R95, R105 ;  /* 0x00000069005f7202 */ /* 0x000fe40000000f00 */
[----:B------:R-:W-:-:S02]  /*4fd0*/  MOV R4, R94 ;  /* 0x0000005e00047202 */ /* 0x000fc40000000f00 */
[----:B------:R-:W-:Y:S02]  /*4fe0*/  MOV R94, R104 ;  /* 0x00000068005e7202 */ /* 0x000fe40000000f00 */
[----:B------:R-:W3:Y:S01]  /*4ff0*/  LDL.LU.64 R104, [R1+0x2d8] ;  /* 0x0002d80001687983 */ /* 0x000ee20000300a00 */
        /* <DEDUP_REMOVED lines=10> */
[----:B------:R-:W-:Y:S02]  /*50a0*/  LOP3.LUT R3, R3, 0xffffefff, RZ, 0xc0, !PT ;  /* 0xffffefff03037812 */ /* 0x000fe400078ec0ff */
[C---:B------:R-:W-:Y:S02]  /*50b0*/  LOP3.LUT P2, RZ, R0.reuse, 0x40, RZ, 0xc0, !PT ;  /* 0x0000004000ff7812 */ /* 0x040fe4000784c0ff */
[----:B------:R-:W-:Y:S02]  /*50c0*/  @P3 LOP3.LUT R3, R3, 0x1000, RZ, 0xfc, !PT ;  /* 0x0000100003033812 */ /* 0x000fe400078efcff */
[----:B------:R-:W-:Y:S02]  /*50d0*/  LOP3.LUT P3, RZ, R0, 0x400000, RZ, 0xc0, !PT ;  /* 0x0040000000ff7812 */ /* 0x000fe4000786c0ff */
[----:B0-----:R-:W-:-:S04]  /*50e0*/  @!P6 IADD3 R12, P4, R45, R12, RZ ;  /* 0x0000000c2d0ce210 */ /* 0x001fc80007f9e0ff */
[----:B------:R-:W-:Y:S02]  /*50f0*/  @!P6 IADD3.X R13, R17, R13, RZ, P4, !PT ;  /* 0x0000000d110de210 */ /* 0x000fe400027fe4ff */
[----:B-1----:R-:W-:-:S04]  /*5100*/  @!P6 IADD3 R14, P4, R45, R14, RZ ;  /* 0x0000000e2d0ee210 */ /* 0x002fc80007f9e0ff */
[----:B------:R-:W-:Y:S01]  /*5110*/  @!P6 IADD3.X R15, R17, R15, RZ, P4, !PT ;  /* 0x0000000f110fe210 */ /* 0x000fe200027fe4ff */
[----:B------:R-:W-:Y:S01]  /*5120*/  HFMA2.MMA R17, -RZ, RZ, 0, 0 ;  /* 0x00000000ff117435 */ /* 0x000fe200000001ff */
[----:B------:R0:W-:Y:S01]  /*5130*/  STL.64 [R1+0x3d0], R120 ;  /* 0x0003d07801007387 */ /* 0x0001e20000100a00 */
[----:B------:R-:W-:-:S08]  /*5140*/  PRMT R45, RZ, 0x7610, R45 ;  /* 0x00007610ff2d7816 */ /* 0x000fd0000000002d */
[----:B------:R1:W4:Y:S01]  /*5150*/  @!P3 LDG.E R17, desc[UR10][R8.64] ;  /* 0x0000000a0811b981 */ /* 0x000322000c1e1900 */
[----:B0-----:R-:W-:Y:S02]  /*5160*/  PRMT R121, RZ, 0x7610, R121 ;  /* 0x00007610ff797816 */ /* 0x001fe40000000079 */
[----:B-1----:R-:W-:-:S04]  /*5170*/  @!P2 SHF.R.U32.HI R8, RZ, 0x10, R116 ;  /* 0x00000010ff08a819 */ /* 0x002fc80000011674 */
[----:B------:R-:W-:Y:S02]  /*5180*/  @!P2 PRMT R121, R8, 0x7610, R121 ;  /* 0x000076100879a816 */ /* 0x000fe40000000079 */
[----:B------:R-:W-:-:S04]  /*5190*/  @!P2 SHF.R.U32.HI R8, RZ, 0x10, R98 ;  /* 0x00000010ff08a819 */ /* 0x000fc80000011662 */
[----:B------:R-:W-:Y:S02]  /*51a0*/  @!P2 PRMT R45, R8, 0x7610, R45 ;  /* 0x00007610082da816 */ /* 0x000fe4000000002d */
[----:B------:R-:W-:-:S03]  /*51b0*/  PRMT R59, RZ, 0x7610, R59 ;  /* 0x00007610ff3b7816 */ /* 0x000fc6000000003b */
[----:B------:R0:W-:Y:S01]  /*51c0*/  STL.S16 [R1+0x2f0], R45 ;  /* 0x0002f02d01007387 */ /* 0x0001e20000100600 */
[----:B------:R-:W-:Y:S02]  /*51d0*/  @!P5 PRMT R59, R100, 0x7610, R59 ;  /* 0x00007610643bd816 */ /* 0x000fe4000000003b */
[----:B0-----:R-:W-:-:S03]  /*51e0*/  MOV R45, RZ ;  /* 0x000000ff002d7202 */ /* 0x001fc60000000f00 */
[----:B------:R0:W-:Y:S04]  /*51f0*/  STL.S16 [R1+0x2e4], R59 ;  /* 0x0002e43b01007387 */ /* 0x0001e80000100600 */
[----:B------:R1:W4:Y:S01]  /*5200*/  @!P3 LDG.E R45, desc[UR10][R10.64] ;  /* 0x0000000a0a2db981 */ /* 0x000322000c1e1900 */
[----:B------:R-:W-:Y:S01]  /*5210*/  LOP3.LUT P3, RZ, R0, 0x100000, RZ, 0xc0, !PT ;  /* 0x0010000000ff7812 */ /* 0x000fe2000786c0ff */
[----:B0-----:R-:W-:Y:S01]  /*5220*/  HFMA2.MMA R59, -RZ, RZ, 0, 0 ;  /* 0x00000000ff3b7435 */ /* 0x001fe200000001ff */
[----:B------:R-:W-:Y:S02]  /*5230*/  LOP3.LUT R3, R3, 0xfffff7ff, RZ, 0xc0, !PT ;  /* 0xfffff7ff03037812 */ /* 0x000fe400078ec0ff */
[----:B-1----:R-:W-:-:S04]  /*5240*/  IADD3 R10, R123, 0x180, RZ ;  /* 0x000001807b0a7810 */ /* 0x002fc80007ffe0ff */
[----:B------:R-:W-:Y:S02]  /*5250*/  SHF.R.S32.HI R11, RZ, 0x1f, R10 ;  /* 0x0000001fff0b7819 */ /* 0x000fe4000001140a */
[----:B------:R-:W-:Y:S02]  /*5260*/  ISETP.GE.U32.AND P0, PT, R10, UR18, PT ;  /* 0x000000120a007c0c */ /* 0x000fe4000bf06070 */
[----:B------:R-:W-:Y:S02]  /*5270*/  @P6 LOP3.LUT R3, R3, 0x800, RZ, 0xfc, !PT ;  /* 0x0000080003036812 */ /* 0x000fe400078efcff */
[----:B------:R-:W-:Y:S02]  /*5280*/  ISETP.GE.OR.EX P6, PT, R11, UR19, P1, P0 ;  /* 0x000000130b007c0c */ /* 0x000fe40008fc6700 */
[----:B------:R-:W-:Y:S02]  /*5290*/  PRMT R7, RZ, 0x7610, R7 ;  /* 0x00007610ff077816 */ /* 0x000fe40000000007 */
[----:B------:R-:W-:-:S04]  /*52a0*/  @!P5 SHF.R.U32.HI R6, RZ, 0x10, R100 ;  /* 0x00000010ff06d819 */ /* 0x000fc80000011664 */
[----:B------:R-:W-:-:S05]  /*52b0*/  @!P5 PRMT R7, R6, 0x7610, R7 ;  /* 0x000076100607d816 */ /* 0x000fca0000000007 */
[----:B------:R0:W-:Y:S02]  /*52c0*/  STL.S16 [R1+0x2e6], R7 ;  /* 0x0002e60701007387 */ /* 0x0001e40000100600 */
[----:B0-----:R-:W0:Y:S01]  /*52d0*/  @!P6 LDC.64 R6, c[0x0][0x288] ;  /* 0x0000a200ff06eb82 */ /* 0x001e220000000a00 */
[----:B------:R-:W-:Y:S02]  /*52e0*/  PRMT R9, RZ, 0x7610, R9 ;  /* 0x00007610ff097816 */ /* 0x000fe40000000009 */
[----:B------:R-:W-:Y:S02]  /*52f0*/  PRMT R8, RZ, 0x7610, R8 ;  /* 0x00007610ff087816 */ /* 0x000fe40000000008 */
[----:B------:R-:W-:Y:S02]  /*5300*/  @!P2 PRMT R9, R116, 0x7610, R9 ;  /* 0x000076107409a816 */ /* 0x000fe40000000009 */
[----:B------:R-:W-:-:S03]  /*5310*/  @!P2 PRMT R8, R98, 0x7610, R8 ;  /* 0x000076106208a816 */ /* 0x000fc60000000008 */
[----:B------:R1:W-:Y:S04]  /*5320*/  STL.S16 [R1+0x2ec], R9 ;  /* 0x0002ec0901007387 */ /* 0x0003e80000100600 */
[----:B--2---:R-:W2:Y:S04]  /*5330*/  @!P3 LDG.E R59, desc[UR10][R112.64] ;  /* 0x0000000a703bb981 */ /* 0x004ea8000c1e1900 */
[----:B------:R-:W4:Y:S01]  /*5340*/  LDL.LU.64 R112, [R1+0x280] ;  /* 0x0002800001707983 */ /* 0x000f220000300a00 */
[----:B-1----:R-:W-:Y:S01]  /*5350*/  @!P6 MOV R9, R65 ;  /* 0x000000410009e202 */ /* 0x002fe20000000f00 */
[----:B0-----:R-:W-:-:S02]  /*5360*/  @!P6 IMAD R11, R11, R6, RZ ;  /* 0x000000060b0be224 */ /* 0x001fc400078e02ff */
[----:B------:R0:W-:Y:S02]  /*5370*/  STL.S16 [R1+0x2ee], R8 ;  /* 0x0002ee0801007387 */ /* 0x0001e40000100600 */
[----:B------:R-:W-:Y:S01]  /*5380*/  @!P6 IMAD R7, R10, R7, R11 ;  /* 0x000000070a07e224 */ /* 0x000fe200078e020b */
[----:B0-----:R-:W-:-:S05]  /*5390*/  @!P6 MOV R8, R66 ;  /* 0x000000420008e202 */ /* 0x001fca0000000f00 */
[----:B------:R-:W-:-:S05]  /*53a0*/  @!P6 IMAD.WIDE.U32 R8, R10, R6, R8 ;  /* 0x000000060a08e225 */ /* 0x000fca00078e0008 */
[----:B------:R-:W-:-:S04]  /*53b0*/  @!P6 IADD3 R7, R9, R7, RZ ;  /* 0x000000070907e210 */ /* 0x000fc80007ffe0ff */
[C---:B------:R-:W-:Y:S02]  /*53c0*/  @!P6 SHF.L.U64.HI R10, R8.reuse, 0x1, R7 ;  /* 0x00000001080ae819 */ /* 0x040fe40000010207 */
[----:B------:R-:W0:Y:S01]  /*53d0*/  @!P6 LDC.64 R6, c[0x0][0x230] ;  /* 0x00008c00ff06eb82 */ /* 0x000e220000000a00 */
[----:B------:R-:W-:-:S07]  /*53e0*/  @!P6 SHF.L.U32 R11, R8, 0x1, RZ ;  /* 0x00000001080be819 */ /* 0x000fce00000006ff */
[----:B------:R-:W1:Y:S01]  /*53f0*/  @!P6 LDC.64 R8, c[0x0][0x228] ;  /* 0x00008a00ff08eb82 */ /* 0x000e620000000a00 */
[----:B------:R-:W-:Y:S02]  /*5400*/  LOP3.LUT P4, RZ, R0, 0x10, RZ, 0xc0, !PT ;  /* 0x0000001000ff7812 */ /* 0x000fe4000788c0ff */
[----:B------:R-:W-:Y:S02]  /*5410*/  PRMT R122, RZ, 0x7610, R122 ;  /* 0x00007610ff7a7816 */ /* 0x000fe4000000007a */
[----:B0-----:R-:W-:-:S04]  /*5420*/  @!P6 IADD3 R6, P0, R11, R6, RZ ;  /* 0x000000060b06e210 */ /* 0x001fc80007f1e0ff */
[----:B------:R-:W-:Y:S02]  /*5430*/  @!P6 IADD3.X R7, R10, R7, RZ, P0, !PT ;  /* 0x000000070a07e210 */ /* 0x000fe400007fe4ff */
[----:B-1----:R-:W-:-:S04]  /*5440*/  @!P6 IADD3 R8, P0, R11, R8, RZ ;  /* 0x000000080b08e210 */ /* 0x002fc80007f1e0ff */
[----:B------:R-:W-:Y:S02]  /*5450*/  @!P6 IADD3.X R9, R10, R9, RZ, P0, !PT ;  /* 0x000000090a09e210 */ /* 0x000fe400007fe4ff */
[----:B------:R-:W-:-:S04]  /*5460*/  @!P4 SHF.R.U32.HI R10, RZ, 0x10, R101 ;  /* 0x00000010ff0ac819 */ /* 0x000fc80000011665 */
[----:B------:R-:W-:Y:S02]  /*5470*/  @!P4 PRMT R122, R10, 0x7610, R122 ;  /* 0x000076100a7ac816 */ /* 0x000fe4000000007a */
[----:B------:R-:W-:-:S03]  /*5480*/  PRMT R63, RZ, 0x7610, R63 ;  /* 0x00007610ff3f7816 */ /* 0x000fc6000000003f */
[----:B------:R0:W-:Y:S01]  /*5490*/  STL.S16 [R1+0x2f6], R122 ;  /* 0x0002f67a01007387 */ /* 0x0001e20000100600 */
[----:B------:R-:W-:-:S03]  /*54a0*/  @!P4 PRMT R63, R102, 0x7610, R63 ;  /* 0x00007610663fc816 */ /* 0x000fc6000000003f */
[----:B0-----:R-:W2:Y:S04]  /*54b0*/  LDL.LU R122, [R1+0x454] ;  /* 0x00045400017a7983 */ /* 0x001ea80000300800 */
[----:B------:R0:W-:Y:S02]  /*54c0*/  STL.S16 [R1+0x2be], R63 ;  /* 0x0002be3f01007387 */ /* 0x0001e40000100600 */
[----:B0-----:R-:W-:-:S06]  /*54d0*/  MOV R63, RZ ;  /* 0x000000ff003f7202 */ /* 0x001fcc0000000f00 */
[----:B---3--:R-:W3:Y:S04]  /*54e0*/  @!P3 LDG.E R63, desc[UR10][R104.64] ;  /* 0x0000000a683fb981 */ /* 0x008ee8000c1e1900 */
[----:B------:R-:W3:Y:S04]  /*54f0*/  LDL.LU.64 R104, [R1+0x448] ;  /* 0x0004480001687983 */ /* 0x000ee80000300a00 */
[----:B------:R0:W-:Y:S04]  /*5500*/  STL.S16 [R1+0x2f2], R121 ;  /* 0x0002f27901007387 */ /* 0x0001e80000100600 */
[----:B0-----:R-:W3:Y:S01]  /*5510*/  LDL.LU.64 R120, [R1+0x298] ;  /* 0x0002980001787983 */ /* 0x001ee20000300a00 */
[----:B------:R-:W-:-:S02]  /*5520*/  LOP3.LUT P2, RZ, R0, 0x8, RZ, 0xc0, !PT ;  /* 0x0000000800ff7812 */ /* 0x000fc4000784c0ff */
[----:B------:R-:W-:Y:S02]  /*5530*/  PRMT R73, RZ, 0x7610, R73 ;  /* 0x00007610ff497816 */ /* 0x000fe40000000049 */
[----:B------:R-:W-:-:S09]  /*5540*/  LOP3.LUT P0, RZ, R0, 0x2000000, RZ, 0xc0, !PT ;  /* 0x0200000000ff7812 */ /* 0x000fd2000780c0ff */
[----:B------:R-:W-:-:S05]  /*5550*/  @!P2 PRMT R73, R103, 0x7610, R73 ;  /* 0x000076106749a816 */ /* 0x000fca0000000049 */
[----:B------:R0:W-:Y:S02]  /*5560*/  STL.S16 [R1+0x2ba], R73 ;  /* 0x0002ba4901007387 */ /* 0x0001e40000100600 */
[----:B0-----:R-:W-:-:S06]  /*5570*/  MOV R73, RZ ;  /* 0x000000ff00497202 */ /* 0x001fcc0000000f00 */
[----:B----4-:R0:W4:Y:S02]  /*5580*/  @!P0 LDG.E R73, desc[UR10][R112.64] ;  /* 0x0000000a70498981 */ /* 0x010124000c1e1900 */
[----:B0-----:R-:W-:Y:S02]  /*5590*/  MOV R112, R94 ;  /* 0x0000005e00707202 */ /* 0x001fe40000000f00 */
[----:B------:R-:W-:Y:S02]  /*55a0*/  MOV R113, R95 ;  /* 0x0000005f00717202 */ /* 0x000fe40000000f00 */
[----:B------:R-:W-:Y:S02]  /*55b0*/  MOV R94, R88 ;  /* 0x00000058005e7202 */ /* 0x000fe40000000f00 */
[----:B------:R-:W-:Y:S02]  /*55c0*/  MOV R95, R89 ;  /* 0x00000059005f7202 */ /* 0x000fe40000000f00 */
[----:B------:R-:W4:Y:S01]  /*55d0*/  LDL.LU.64 R88, [R1+0x2b0] ;  /* 0x0002b00001587983 */ /* 0x000f220000300a00 */
[----:B------:R-:W-:-:S02]  /*55e0*/  @!P4 SHF.R.U32.HI R10, RZ, 0x10, R102 ;  /* 0x00000010ff0ac819 */ /* 0x000fc40000011666 */
[----:B------:R-:W-:Y:S02]  /*55f0*/  PRMT R61, RZ, 0x7610, R61 ;  /* 0x00007610ff3d7816 */ /* 0x000fe4000000003d */
[----:B------:R-:W-:Y:S02]  /*5600*/  PRMT R77, RZ, 0x7610, R77 ;  /* 0x00007610ff4d7816 */ /* 0x000fe4000000004d */
[----:B------:R-:W-:Y:S02]  /*5610*/  PRMT R75, RZ, 0x7610, R75 ;  /* 0x00007610ff4b7816 */ /* 0x000fe4000000004b */
[----:B------:R-:W-:Y:S02]  /*5620*/  LOP3.LUT P5, RZ, R0, 0x4, RZ, 0xc0, !PT ;  /* 0x0000000400ff7812 */ /* 0x000fe400078ac0ff */
[----:B------:R-:W-:Y:S02]  /*5630*/  LOP3.LUT R3, R3, 0xffffff7f, RZ, 0xc0, !PT ;  /* 0xffffff7f03037812 */ /* 0x000fe400078ec0ff */
[----:B------:R-:W-:-:S02]  /*5640*/  PRMT R70, RZ, 0x7610, R70 ;  /* 0x00007610ff467816 */ /* 0x000fc40000000046 */
[----:B------:R-:W-:Y:S02]  /*5650*/  @P6 LOP3.LUT R3, R3, 0x80, RZ, 0xfc, !PT ;  /* 0x0000008003036812 */ /* 0x000fe400078efcff */
[----:B------:R-:W-:Y:S02]  /*5660*/  PRMT R11, RZ, 0x7610, R11 ;  /* 0x00007610ff0b7816 */ /* 0x000fe4000000000b */
[----:B--2---:R-:W-:-:S04]  /*5670*/  PRMT R122, RZ, 0x7610, R122 ;  /* 0x00007610ff7a7816 */ /* 0x004fc8000000007a */
[----:B------:R-:W-:Y:S02]  /*5680*/  @!P4 PRMT R122, R10, 0x7610, R122 ;  /* 0x000076100a7ac816 */ /* 0x000fe4000000007a */
[----:B------:R-:W-:-:S04]  /*5690*/  PRMT R10, RZ, 0x7610, R10 ;  /* 0x00007610ff0a7816 */ /* 0x000fc8000000000a */
[----:B------:R-:W-:-:S05]  /*56a0*/  @!P4 PRMT R10, R101, 0x7610, R10 ;  /* 0x00007610650ac816 */ /* 0x000fca000000000a */
[----:B------:R0:W-:Y:S02]  /*56b0*/  STL.S16 [R1+0x2bc], R10 ;  /* 0x0002bc0a01007387 */ /* 0x0001e40000100600 */
[----:B0-----:R-:W-:Y:S02]  /*56c0*/  @!P2 SHF.R.U32.HI R10, RZ, 0x10, R103 ;  /* 0x00000010ff0aa819 */ /* 0x001fe40000011667 */
[----:B---3--:R-:W-:Y:S02]  /*56d0*/  @!P2 PRMT R61, R104, 0x7610, R61 ;  /* 0x00007610683da816 */ /* 0x008fe4000000003d */
[----:B------:R-:W-:Y:S02]  /*56e0*/  @!P2 PRMT R77, R10, 0x7610, R77 ;  /* 0x000076100a4da816 */ /* 0x000fe4000000004d */
[----:B------:R-:W-:Y:S01]  /*56f0*/  @!P2 SHF.R.U32.HI R10, RZ, 0x10, R104 ;  /* 0x00000010ff0aa819 */ /* 0x000fe20000011668 */
[----:B------:R0:W-:Y:S03]  /*5700*/  STL.S16 [R1+0x2dc], R61 ;  /* 0x0002dc3d01007387 */ /* 0x0001e60000100600 */
[----:B------:R-:W-:Y:S01]  /*5710*/  @!P2 PRMT R75, R10, 0x7610, R75 ;  /* 0x000076100a4ba816 */ /* 0x000fe2000000004b */
[----:B0-----:R-:W-:-:S04]  /*5720*/  HFMA2.MMA R61, -RZ, RZ, 0, 0 ;  /* 0x00000000ff3d7435 */ /* 0x001fc800000001ff */
[----:B------:R0:W-:Y:S01]  /*5730*/  STL.S16 [R1+0x2de], R75 ;  /* 0x0002de4b01007387 */ /* 0x0001e20000100600 */
[----:B------:R-:W-:-:S03]  /*5740*/  @!P5 SHF.R.U32.HI R10, RZ, 0x10, R105 ;  /* 0x00000010ff0ad819 */ /* 0x000fc60000011669 */
[----:B------:R1:W-:Y:S04]  /*5750*/  STL.S16 [R1+0x2d8], R77 ;  /* 0x0002d84d01007387 */ /* 0x0003e80000100600 */
[----:B------:R2:W3:Y:S01]  /*5760*/  @!P0 LDG.E R61, desc[UR10][R120.64] ;  /* 0x0000000a783d8981 */ /* 0x0004e2000c1e1900 */
[----:B0-----:R-:W-:-:S04]  /*5770*/  IADD3 R75, R123, 0x188, RZ ;  /* 0x000001887b4b7810 */ /* 0x001fc80007ffe0ff */
[----:B-1----:R-:W-:Y:S02]  /*5780*/  SHF.R.S32.HI R77, RZ, 0x1f, R75 ;  /* 0x0000001fff4d7819 */ /* 0x002fe4000001144b */
[----:B------:R-:W-:Y:S02]  /*5790*/  ISETP.GE.U32.AND P0, PT, R75, UR18, PT ;  /* 0x000000124b007c0c */ /* 0x000fe4000bf06070 */
[----:B------:R-:W-:Y:S02]  /*57a0*/  @!P5 PRMT R70, R10, 0x7610, R70 ;  /* 0x000076100a46d816 */ /* 0x000fe40000000046 */
[----:B------:R-:W-:Y:S02]  /*57b0*/  ISETP.GE.OR.EX P6, PT, R77, UR19, P1, P0 ;  /* 0x000000134d007c0c */ /* 0x000fe40008fc6700 */
[----:B------:R-:W-:-:S04]  /*57c0*/  @!P5 SHF.R.U32.HI R10, RZ, 0x10, R106 ;  /* 0x00000010ff0ad819 */ /* 0x000fc8000001166a */
[----:B------:R-:W-:-:S05]  /*57d0*/  @!P5 PRMT R11, R10, 0x7610, R11 ;  /* 0x000076100a0bd816 */ /* 0x000fca000000000b */
[----:B------:R0:W-:Y:S02]  /*57e0*/  STL.S16 [R1+0x2fa], R11 ;  /* 0x0002fa0b01007387 */ /* 0x0001e40000100600 */
[----:B0-----:R-:W0:Y:S01]  /*57f0*/  @!P6 LDC.64 R10, c[0x0][0x288] ;  /* 0x0000a200ff0aeb82 */ /* 0x001e220000000a00 */
[----:B------:R-:W-:-:S04]  /*5800*/  PRMT R71, RZ, 0x7610, R71 ;  /* 0x00007610ff477816 */ /* 0x000fc80000000047 */
[----:B------:R-:W-:Y:S01]  /*5810*/  @!P5 PRMT R71, R105, 0x7610, R71 ;  /* 0x000076106947d816 */ /* 0x000fe20000000047 */
[----:B------:R1:W-:Y:S04]  /*5820*/  STL.S16 [R1+0x2f8], R70 ;  /* 0x0002f84601007387 */ /* 0x0003e80000100600 */
[----:B------:R2:W-:Y:S01]  /*5830*/  STL.S16 [R1+0x2da], R71 ;  /* 0x0002da4701007387 */ /* 0x0005e20000100600 */
[----:B-1----:R-:W-:Y:S02]  /*5840*/  @!P6 MOV R70, R66 ;  /* 0x000000420046e202 */ /* 0x002fe40000000f00 */
[----:B--2---:R-:W-:Y:S01]  /*5850*/  @!P6 MOV R71, R65 ;  /* 0x000000410047e202 */ /* 0x004fe20000000f00 */
[-C--:B0-----:R-:W-:Y:S02]  /*5860*/  @!P6 IMAD R77, R77, R10.reuse, RZ ;  /* 0x0000000a4d4de224 */ /* 0x081fe400078e02ff */
[----:B------:R-:W-:-:S04]  /*5870*/  @!P6 IMAD.WIDE.U32 R70, R75, R10, R70 ;  /* 0x0000000a4b46e225 */ /* 0x000fc800078e0046 */
[----:B------:R-:W-:-:S05]  /*5880*/  @!P6 IMAD R11, R75, R11, R77 ;  /* 0x0000000b4b0be224 */ /* 0x000fca00078e024d */
[----:B------:R-:W-:-:S04]  /*5890*/  @!P6 IADD3 R11, R71, R11, RZ ;  /* 0x0000000b470be210 */ /* 0x000fc80007ffe0ff */
[C---:B------:R-:W-:Y:S02]  /*58a0*/  @!P6 SHF.L.U64.HI R75, R70.reuse, 0x1, R11 ;  /* 0x00000001464be819 */ /* 0x040fe4000001020b */
[----:B------:R-:W0:Y:S01]  /*58b0*/  @!P6 LDC.64 R10, c[0x0][0x230] ;  /* 0x00008c00ff0aeb82 */ /* 0x000e220000000a00 */
[----:B------:R-:W-:-:S07]  /*58c0*/  @!P6 SHF.L.U32 R77, R70, 0x1, RZ ;  /* 0x00000001464de819 */ /* 0x000fce00000006ff */
[----:B------:R-:W1:Y:S01]  /*58d0*/  @!P6 LDC.64 R70, c[0x0][0x228] ;  /* 0x00008a00ff46eb82 */ /* 0x000e620000000a00 */
[----:B------:R-:W-:Y:S02]  /*58e0*/  MOV R120, R92 ;  /* 0x0000005c00787202 */ /* 0x000fe40000000f00 */
[----:B------:R-:W-:Y:S02]  /*58f0*/  MOV R121, R93 ;  /* 0x0000005d00797202 */ /* 0x000fe40000000f00 */
[----:B------:R-:W2:Y:S01]  /*5900*/  LDL.LU.64 R92, [R1+0x2d0] ;  /* 0x0002d000015c7983 */ /* 0x000ea20000300a00 */
[----:B------:R-:W-:Y:S02]  /*5910*/  LOP3.LUT P4, RZ, R0, 0x1000000, RZ, 0xc0, !PT ;  /* 0x0100000000ff7812 */ /* 0x000fe4000788c0ff */
[----:B0-----:R-:W-:-:S04]  /*5920*/  @!P6 IADD3 R10, P2, R77, R10, RZ ;  /* 0x0000000a4d0ae210 */ /* 0x001fc80007f5e0ff */
[----:B------:R-:W-:Y:S02]  /*5930*/  @!P6 IADD3.X R11, R75, R11, RZ, P2, !PT ;  /* 0x0000000b4b0be210 */ /* 0x000fe400017fe4ff */
[----:B-1----:R-:W-:-:S04]  /*5940*/  @!P6 IADD3 R70, P2, R77, R70, RZ ;  /* 0x000000464d46e210 */ /* 0x002fc80007f5e0ff */
[----:B------:R-:W-:Y:S01]  /*5950*/  @!P6 IADD3.X R71, R75, R71, RZ, P2, !PT ;  /* 0x000000474b47e210 */ /* 0x000fe200017fe4ff */
[----:B------:R-:W-:-:S10]  /*5960*/  HFMA2.MMA R75, -RZ, RZ, 0, 0 ;  /* 0x00000000ff4b7435 */ /* 0x000fd400000001ff */
[----:B----4-:R-:W4:Y:S04]  /*5970*/  @!P4 LDG.E R75, desc[UR10][R88.64] ;  /* 0x0000000a584bc981 */ /* 0x010f28000c1e1900 */
[----:B------:R-:W3:Y:S01]  /*5980*/  LDL.LU.64 R88, [R1+0x290] ;  /* 0x0002900001587983 */ /* 0x000ee20000300a00 */
[----:B------:R-:W-:Y:S02]  /*5990*/  LOP3.LUT P0, RZ, R0, 0x2, RZ, 0xc0, !PT ;  /* 0x0000000200ff7812 */ /* 0x000fe4000780c0ff */
[----:B------:R-:W-:-:S11]  /*59a0*/  PRMT R83, RZ, 0x7610, R83 ;  /* 0x00007610ff537816 */ /* 0x000fd60000000053 */
[----:B------:R-:W-:-:S05]  /*59b0*/  @!P0 PRMT R83, R90, 0x7610, R83 ;  /* 0x000076105a538816 */ /* 0x000fca0000000053 */
[----:B------:R0:W-:Y:S01]  /*59c0*/  STL.S16 [R1+0x29a], R83 ;  /* 0x00029a5301007387 */ /* 0x0001e20000100600 */
[C---:B------:R-:W-:Y:S02]  /*59d0*/  LOP3.LUT P3, RZ, R0.reuse, 0x1, RZ, 0xc0, !PT ;  /* 0x0000000100ff7812 */ /* 0x040fe4000786c0ff */
[----:B------:R-:W-:Y:S02]  /*59e0*/  LOP3.LUT R0, R0, 0xdfffffff, RZ, 0xc0, !PT ;  /* 0xdfffffff00007812 */ /* 0x000fe400078ec0ff */
[----:B0-----:R-:W-:Y:S02]  /*59f0*/  MOV R83, RZ ;  /* 0x000000ff00537202 */ /* 0x001fe40000000f00 */
[----:B------:R-:W-:Y:S02]  /*5a00*/  PRMT R87, RZ, 0x7610, R87 ;  /* 0x00007610ff577816 */ /* 0x000fe40000000057 */
[----:B------:R-:W-:Y:S02]  /*5a10*/  @P6 LOP3.LUT R0, R0, 0x20000000, RZ, 0xfc, !PT ;  /* 0x2000000000006812 */ /* 0x000fe400078efcff */
[----:B------:R-:W-:Y:S01]  /*5a20*/  @!P0 PRMT R87, R96, 0x7610, R87 ;  /* 0x0000761060578816 */ /* 0x000fe20000000057 */
[----:B------:R-:W-:Y:S01]  /*5a30*/  STL.64 [R1+0x3e8], R118 ;  /* 0x0003e87601007387 */ /* 0x000fe20000100a00 */
[----:B------:R-:W-:-:S02]  /*5a40*/  LOP3.LUT P2, RZ, R0, 0x800000, RZ, 0xc0, !PT ;  /* 0x0080000000ff7812 */ /* 0x000fc4000784c0ff */
[----:B------:R-:W-:Y:S01]  /*5a50*/  @!P0 SHF.R.U32.HI R77, RZ, 0x10, R96 ;  /* 0x00000010ff4d8819 */ /* 0x000fe20000011660 */
[----:B------:R0:W-:Y:S04]  /*5a60*/  STL.64 [R1+0x428], R118 ;  /* 0x0004287601007387 */ /* 0x0001e80000100a00 */
[----:B------:R1:W-:Y:S01]  /*5a70*/  STL.S16 [R1+0x298], R87 ;  /* 0x0002985701007387 */ /* 0x0003e20000100600 */
[----:B0-----:R-:W-:Y:S02]  /*5a80*/  PRMT R119, RZ, 0x7610, R119 ;  /* 0x00007610ff777816 */ /* 0x001fe40000000077 */
[----:B------:R-:W-:Y:S01]  /*5a90*/  PRMT R118, RZ, 0x7610, R118 ;  /* 0x00007610ff767816 */ /* 0x000fe20000000076 */
[----:B-1----:R-:W-:Y:S01]  /*5aa0*/  HFMA2.MMA R87, -RZ, RZ, 0, 0 ;  /* 0x00000000ff577435 */ /* 0x002fe200000001ff */
[----:B------:R-:W-:-:S02]  /*5ab0*/  @!P5 PRMT R119, R106, 0x7610, R119 ;  /* 0x000076106a77d816 */ /* 0x000fc40000000077 */
[----:B------:R-:W-:-:S03]  /*5ac0*/  @!P0 PRMT R118, R77, 0x7610, R118 ;  /* 0x000076104d768816 */ /* 0x000fc60000000076 */
[----:B------:R-:W-:Y:S04]  /*5ad0*/  STL.S16 [R1+0x2b8], R119 ;  /* 0x0002b87701007387 */ /* 0x000fe80000100600 */
[----:B------:R0:W-:Y:S04]  /*5ae0*/  STL.S16 [R1+0x29e], R118 ;  /* 0x00029e7601007387 */ /* 0x0001e80000100600 */
[----:B0-----:R-:W4:Y:S04]  /*5af0*/  LDL.LU.64 R118, [R1+0x278] ;  /* 0x0002780001767983 */ /* 0x001f280000300a00 */
[----:B------:R0:W-:Y:S04]  /*5b00*/  STL.S16 [R1+0x2f4], R122 ;  /* 0x0002f47a01007387 */ /* 0x0001e80000100600 */
[----:B0-----:R-:W4:Y:S04]  /*5b10*/  LDL.LU R122, [R1+0x450] ;  /* 0x00045000017a7983 */ /* 0x001f280000300800 */
[----:B--2---:R-:W2:Y:S04]  /*5b20*/  @!P4 LDG.E R83, desc[UR10][R92.64] ;  /* 0x0000000a5c53c981 */ /* 0x004ea8000c1e1900 */
[----:B------:R-:W2:Y:S04]  /*5b30*/  LDL.LU.64 R92, [R1+0x440] ;  /* 0x00044000015c7983 */ /* 0x000ea80000300a00 */
[----:B---3--:R0:W3:Y:S04]  /*5b40*/  @!P2 LDG.E R87, desc[UR10][R88.64] ;  /* 0x0000000a5857a981 */ /* 0x0080e8000c1e1900 */
[----:B------:R-:W0:Y:S01]  /*5b50*/  LDL.LU.64 R88, [R1+0x438] ;  /* 0x0004380001587983 */ /* 0x000e220000300a00 */
[----:B------:R-:W-:-:S03]  /*5b60*/  @!P0 SHF.R.U32.HI R77, RZ, 0x10, R90 ;  /* 0x00000010ff4d8819 */ /* 0x000fc6000001165a */
[----:B------:R1:W-:Y:S01]  /*5b70*/  STL.64 [R1+0x400], R114 ;  /* 0x0004007201007387 */ /* 0x0003e20000100a00 */
[----:B------:R-:W-:Y:S02]  /*5b80*/  PRMT R85, RZ, 0x7610, R85 ;  /* 0x00007610ff557816 */ /* 0x000fe40000000055 */
[----:B-1----:R-:W-:-:S04]  /*5b90*/  PRMT R115, RZ, 0x7610, R115 ;  /* 0x00007610ff737816 */ /* 0x002fc80000000073 */
[----:B------:R-:W-:Y:S02]  /*5ba0*/  @!P0 PRMT R115, R77, 0x7610, R115 ;  /* 0x000076104d738816 */ /* 0x000fe40000000073 */
[----:B------:R-:W-:Y:S02]  /*5bb0*/  @!P3 SHF.R.U32.HI R77, RZ, 0x10, R91 ;  /* 0x00000010ff4db819 */ /* 0x000fe4000001165b */
[----:B------:R-:W-:Y:S02]  /*5bc0*/  PRMT R80, RZ, 0x7610, R80 ;  /* 0x00007610ff507816 */ /* 0x000fe40000000050 */
[----:B------:R-:W-:Y:S02]  /*5bd0*/  @!P3 PRMT R85, R77, 0x7610, R85 ;  /* 0x000076104d55b816 */ /* 0x000fe40000000055 */
[----:B------:R-:W-:Y:S02]  /*5be0*/  LOP3.LUT P0, RZ, R3, 0x20000000, RZ, 0xc0, !PT ;  /* 0x2000000003ff7812 */ /* 0x000fe4000780c0ff */
[----:B------:R-:W-:Y:S01]  /*5bf0*/  PRMT R79, RZ, 0x7610, R79 ;  /* 0x00007610ff4f7816 */ /* 0x000fe2000000004f */
[----:B------:R1:W-:Y:S03]  /*5c00*/  STL.S16 [R1+0x2b2], R85 ;  /* 0x0002b25501007387 */ /* 0x0003e60000100600 */
[----:B------:R-:W-:-:S02]  /*5c10*/  @!P3 PRMT R79, R91, 0x7610, R79 ;  /* 0x000076105b4fb816 */ /* 0x000fc4000000004f */
[----:B-1----:R-:W-:-:S03]  /*5c20*/  MOV R85, RZ ;  /* 0x000000ff00557202 */ /* 0x002fc60000000f00 */
[----:B------:R-:W-:Y:S01]  /*5c30*/  STL.S16 [R1+0x29c], R79 ;  /* 0x00029c4f01007387 */ /* 0x000fe20000100600 */
[----:B------:R-:W-:-:S03]  /*5c40*/  PRMT R81, RZ, 0x7610, R81 ;  /* 0x00007610ff517816 */ /* 0x000fc60000000051 */
[----:B----4-:R-:W4:Y:S01]  /*5c50*/  @!P2 LDG.E R85, desc[UR10][R118.64] ;  /* 0x0000000a7655a981 */ /* 0x010f22000c1e1900 */
[----:B------:R-:W-:-:S03]  /*5c60*/  PRMT R114, RZ, 0x7610, R114 ;  /* 0x00007610ff727816 */ /* 0x000fc60000000072 */
[----:B------:R-:W-:Y:S04]  /*5c70*/  STL.64 [R1+0x410], R68 ;  /* 0x0004104401007387 */ /* 0x000fe80000100a00 */
[----:B------:R-:W-:Y:S01]  /*5c80*/  STL [R1+0x418], R68 ;  /* 0x0004184401007387 */ /* 0x000fe20000100800 */
[----:B------:R-:W-:Y:S02]  /*5c90*/  PRMT R122, RZ, 0x7610, R122 ;  /* 0x00007610ff7a7816 */ /* 0x000fe4000000007a */
[----:B0-----:R-:W-:Y:S01]  /*5ca0*/  PRMT R89, RZ, 0x7610, R89 ;  /* 0x00007610ff597816 */ /* 0x001fe20000000059 */
[----:B------:R-:W-:Y:S01]  /*5cb0*/  STL [R1+0x2c], R88 ;  /* 0x00002c5801007387 */ /* 0x000fe20000100800 */
[----:B--2---:R-:W-:-:S03]  /*5cc0*/  @!P3 SHF.R.U32.HI R77, RZ, 0x10, R92 ;  /* 0x00000010ff4db819 */ /* 0x004fc6000001165c */
[----:B------:R-:W-:Y:S01]  /*5cd0*/  STL.S16 [R1+0x2b0], R115 ;  /* 0x0002b07301007387 */ /* 0x000fe20000100600 */
[----:B------:R-:W-:Y:S02]  /*5ce0*/  @!P3 PRMT R80, R77, 0x7610, R80 ;  /* 0x000076104d50b816 */ /* 0x000fe40000000050 */
[----:B------:R-:W-:Y:S01]  /*5cf0*/  PRMT R77, RZ, 0x7610, R77 ;  /* 0x00007610ff4d7816 */ /* 0x000fe2000000004d */
[----:B------:R-:W-:Y:S03]  /*5d00*/  STL [R1+0x130], R82 ;  /* 0x0001305201007387 */ /* 0x000fe60000100800 */
[----:B------:R-:W-:Y:S01]  /*5d10*/  @!P3 PRMT R77, R92, 0x7610, R77 ;  /* 0x000076105c4db816 */ /* 0x000fe2000000004d */
[----:B------:R-:W2:Y:S04]  /*5d20*/  LDL.LU.64 R118, [R1+0x2c8] ;  /* 0x0002c80001767983 */ /* 0x000ea80000300a00 */
[----:B------:R0:W-:Y:S04]  /*5d30*/  STL.S16 [R1+0x2b4], R77 ;  /* 0x0002b44d01007387 */ /* 0x0001e80000100600 */
[----:B------:R1:W-:Y:S01]  /*5d40*/  STL.S16 [R1+0x2b6], R80 ;  /* 0x0002b65001007387 */ /* 0x0003e20000100600 */
[----:B0-----:R-:W-:-:S04]  /*5d50*/  IADD3 R77, R123, 0x190, RZ ;  /* 0x000001907b4d7810 */ /* 0x001fc80007ffe0ff */
[----:B------:R-:W-:Y:S02]  /*5d60*/  SHF.R.S32.HI R79, RZ, 0x1f, R77 ;  /* 0x0000001fff4f7819 */ /* 0x000fe4000001144d */
[----:B------:R-:W-:Y:S02]  /*5d70*/  ISETP.GE.U32.AND P2, PT, R77, UR18, PT ;  /* 0x000000124d007c0c */ /* 0x000fe4000bf46070 */
[----:B-1----:R-:W-:Y:S02]  /*5d80*/  @!P0 SHF.R.U32.HI R80, RZ, 0x10, R88 ;  /* 0x00000010ff508819 */ /* 0x002fe40000011658 */
[----:B------:R-:W-:Y:S02]  /*5d90*/  ISETP.GE.OR.EX P3, PT, R79, UR19, P1, P2 ;  /* 0x000000134f007c0c */ /* 0x000fe40008f66720 */
[----:B------:R-:W-:Y:S02]  /*5da0*/  @!P0 PRMT R89, R80, 0x7610, R89 ;  /* 0x0000761050598816 */ /* 0x000fe40000000059 */
[----:B------:R-:W-:-:S04]  /*5db0*/  @!P0 SHF.R.U32.HI R80, RZ, 0x10, R86 ;  /* 0x00000010ff508819 */ /* 0x000fc80000011656 */
[----:B------:R-:W-:-:S05]  /*5dc0*/  @!P0 PRMT R81, R80, 0x7610, R81 ;  /* 0x0000761050518816 */ /* 0x000fca0000000051 */
[----:B------:R0:W-:Y:S02]  /*5dd0*/  STL.S16 [R1+0x294], R81 ;  /* 0x0002945101007387 */ /* 0x0001e40000100600 */
[----:B0-----:R-:W0:Y:S01]  /*5de0*/  @!P3 LDC.64 R80, c[0x0][0x288] ;  /* 0x0000a200ff50bb82 */ /* 0x001e220000000a00 */
[----:B------:R-:W-:Y:S01]  /*5df0*/  @!P0 PRMT R114, R88, 0x7610, R114 ;  /* 0x0000761058728816 */ /* 0x000fe20000000072 */
[----:B------:R1:W-:Y:S01]  /*5e00*/  STL.S16 [R1+0x292], R89 ;  /* 0x0002925901007387 */ /* 0x0003e20000100600 */
[----:B------:R-:W-:Y:S02]  /*5e10*/  @!P3 MOV R88, R66 ;  /* 0x000000420058b202 */ /* 0x000fe40000000f00 */
[----:B-1----:R-:W-:Y:S01]  /*5e20*/  @!P3 MOV R89, R65 ;  /* 0x000000410059b202 */ /* 0x002fe20000000f00 */
        /* <DEDUP_REMOVED lines=8> */
[----:B0-----:R-:W-:-:S04]  /*5eb0*/  @!P3 IADD3 R80, P2, R79, R80, RZ ;  /* 0x000000504f50b210 */ /* 0x001fc80007f5e0ff */
[----:B------:R-:W-:Y:S02]  /*5ec0*/  @!P3 IADD3.X R81, R77, R81, RZ, P2, !PT ;  /* 0x000000514d51b210 */ /* 0x000fe400017fe4ff */
[----:B-1----:R-:W-:-:S04]  /*5ed0*/  @!P3 IADD3 R88, P2, R79, R88, RZ ;  /* 0x000000584f58b210 */ /* 0x002fc80007f5e0ff */
[----:B------:R-:W-:Y:S02]  /*5ee0*/  @!P3 IADD3.X R89, R77, R89, RZ, P2, !PT ;  /* 0x000000594d59b210 */ /* 0x000fe400017fe4ff */
[----:B------:R-:W-:Y:S02]  /*5ef0*/  LOP3.LUT P2, RZ, R3, 0x8000000, RZ, 0xc0, !PT ;  /* 0x0800000003ff7812 */ /* 0x000fe4000784c0ff */
[----:B------:R-:W-:-:S11]  /*5f00*/  PRMT R68, RZ, 0x7610, R68 ;  /* 0x00007610ff447816 */ /* 0x000fd60000000044 */
[----:B------:R-:W-:-:S04]  /*5f10*/  @!P2 SHF.R.U32.HI R77, RZ, 0x10, R84 ;  /* 0x00000010ff4da819 */ /* 0x000fc80000011654 */
[----:B------:R-:W-:Y:S02]  /*5f20*/  @!P2 PRMT R68, R77, 0x7610, R68 ;  /* 0x000076104d44a816 */ /* 0x000fe40000000044 */
[----:B------:R-:W-:-:S04]  /*5f30*/  @!P2 SHF.R.U32.HI R77, RZ, 0x10, R82 ;  /* 0x00000010ff4da819 */ /* 0x000fc80000011652 */
[----:B------:R-:W-:-:S05]  /*5f40*/  @!P2 PRMT R122, R77, 0x7610, R122 ;  /* 0x000076104d7aa816 */ /* 0x000fca000000007a */
[----:B------:R0:W-:Y:S04]  /*5f50*/  STL.S16 [R1+0x286], R122 ;  /* 0x0002867a01007387 */ /* 0x0001e80000100600 */
[----:B0-----:R-:W3:Y:S01]  /*5f60*/  LDL.LU R122, [R1+0x434] ;  /* 0x00043400017a7983 */ /* 0x001ee20000300800 */
[----:B------:R-:W-:-:S04]  /*5f70*/  PRMT R69, RZ, 0x7610, R69 ;  /* 0x00007610ff457816 */ /* 0x000fc80000000045 */
[----:B------:R-:W-:Y:S01]  /*5f80*/  @!P0 PRMT R69, R86, 0x7610, R69 ;  /* 0x0000761056458816 */ /* 0x000fe20000000045 */
[----:B------:R-:W-:Y:S04]  /*5f90*/  STL.S16 [R1+0x284], R68 ;  /* 0x0002844401007387 */ /* 0x000fe80000100600 */
[----:B------:R0:W-:Y:S04]  /*5fa0*/  STL.S16 [R1+0x282], R69 ;  /* 0x0002824501007387 */ /* 0x0001e80000100600 */
[----:B0-----:R-:W4:Y:S04]  /*5fb0*/  LDL.LU.64 R68, [R1+0x288] ;  /* 0x0002880001447983 */ /* 0x001f280000300a00 */
[----:B------:R0:W-:Y:S04]  /*5fc0*/  STL.S16 [R1+0x290], R114 ;  /* 0x0002907201007387 */ /* 0x0001e80000100600 */
[----:B0-----:R-:W2:Y:S01]  /*5fd0*/  LDL.LU.64 R114, [R1+0x2a8] ;  /* 0x0002a80001727983 */ /* 0x001ea20000300a00 */
[----:B------:R-:W-:-:S02]  /*5fe0*/  LOP3.LUT P4, RZ, R0, 0x10000000, RZ, 0xc0, !PT ;  /* 0x1000000000ff7812 */ /* 0x000fc4000788c0ff */
[----:B------:R-:W-:Y:S02]  /*5ff0*/  LOP3.LUT R0, R0, 0xfff7ffff, RZ, 0xc0, !PT ;  /* 0xfff7ffff00007812 */ /* 0x000fe400078ec0ff */
[----:B------:R-:W-:Y:S02]  /*6000*/  PRMT R77, RZ, 0x7610, R77 ;  /* 0x00007610ff4d7816 */ /* 0x000fe4000000004d */
[----:B------:R-:W-:Y:S02]  /*6010*/  @P3 LOP3.LUT R0, R0, 0x80000, RZ, 0xfc, !PT ;  /* 0x0008000000003812 */ /* 0x000fe400078efcff */
[----:B------:R-:W-:Y:S02]  /*6020*/  @!P2 PRMT R77, R82, 0x7610, R77 ;  /* 0x00007610524da816 */ /* 0x000fe4000000004d */
[----:B------:R-:W-:Y:S01]  /*6030*/  LOP3.LUT P0, RZ, R0, 0x8000000, RZ, 0xc0, !PT ;  /* 0x0800000000ff7812 */ /* 0x000fe2000780c0ff */
[----:B------:R-:W-:Y:S01]  /*6040*/  HFMA2.MMA R82, -RZ, RZ, 0, 0 ;  /* 0x00000000ff527435 */ /* 0x000fe200000001ff */
[----:B---3--:R-:W-:-:S04]  /*6050*/  PRMT R122, RZ, 0x7610, R122 ;  /* 0x00007610ff7a7816 */ /* 0x008fc8000000007a */
[----:B------:R-:W-:-:S05]  /*6060*/  @!P2 PRMT R122, R84, 0x7610, R122 ;  /* 0x00007610547aa816 */ /* 0x000fca000000007a */
[----:B------:R0:W-:Y:S04]  /*6070*/  STL.S16 [R1+0x27c], R122 ;  /* 0x00027c7a01007387 */ /* 0x0001e80000100600 */
[----:B0-----:R-:W3:Y:S04]  /*6080*/  LDL.LU R122, [R1+0x430] ;  /* 0x00043000017a7983 */ /* 0x001ee80000300800 */
[----:B----4-:R0:W4:Y:S04]  /*6090*/  @!P0 LDG.E R82, desc[UR10][R68.64] ;  /* 0x0000000a44528981 */ /* 0x010128000c1e1900 */
[----:B------:R-:W0:Y:S01]  /*60a0*/  LDL.LU R68, [R1+0x418] ;  /* 0x0004180001447983 */ /* 0x000e220000300800 */
[----:B------:R-:W-:-:S03]  /*60b0*/  LOP3.LUT P3, RZ, R3, 0x10000000, RZ, 0xc0, !PT ;  /* 0x1000000003ff7812 */ /* 0x000fc6000786c0ff */
[----:B------:R1:W-:Y:S04]  /*60c0*/  STL.S16 [R1+0x27e], R77 ;  /* 0x00027e4d01007387 */ /* 0x0003e80000100600 */
[----:B------:R2:W-:Y:S06]  /*60d0*/  STL [R1+0x12c], R86 ;  /* 0x00012c5601007387 */ /* 0x0005ec0000100800 */
[----:B-1----:R-:W-:Y:S01]  /*60e0*/  @!P3 SHF.R.U32.HI R77, RZ, 0x10, R2 ;  /* 0x00000010ff4db819 */ /* 0x002fe20000011602 */
[----:B--2---:R-:W-:-:S10]  /*60f0*/  HFMA2.MMA R86, -RZ, RZ, 0, 0 ;  /* 0x00000000ff567435 */ /* 0x004fd400000001ff */
[----:B------:R-:W2:Y:S04]  /*6100*/  @!P4 LDG.E R86, desc[UR10][R114.64] ;  /* 0x0000000a7256c981 */ /* 0x000ea8000c1e1900 */
[----:B------:R-:W4:Y:S04]  /*6110*/  LDL.LU.64 R114, [R1+0x270] ;  /* 0x0002700001727983 */ /* 0x000f280000300a00 */
[----:B------:R1:W-:Y:S02]  /*6120*/  STL [R1+0x30], R84 ;  /* 0x0000305401007387 */ /* 0x0003e40000100800 */
[----:B-1----:R-:W-:-:S06]  /*6130*/  MOV R84, RZ ;  /* 0x000000ff00547202 */ /* 0x002fcc0000000f00 */
[----:B------:R1:W2:Y:S01]  /*6140*/  @!P4 LDG.E R84, desc[UR10][R118.64] ;  /* 0x0000000a7654c981 */ /* 0x0002a2000c1e1900 */
[----:B------:R-:W-:-:S03]  /*6150*/  LOP3.LUT P4, RZ, R3, 0x4000000, RZ, 0xc0, !PT ;  /* 0x0400000003ff7812 */ /* 0x000fc6000788c0ff */
[----:B------:R-:W-:Y:S04]  /*6160*/  STL [R1+0x128], R92 ;  /* 0x0001285c01007387 */ /* 0x000fe80000100800 */
[----:B------:R-:W-:Y:S04]  /*6170*/  STL [R1+0x124], R90 ;  /* 0x0001245a01007387 */ /* 0x000fe80000100800 */
[----:B------:R-:W-:Y:S01]  /*6180*/  STL [R1+0x34], R2 ;  /* 0x0000340201007387 */ /* 0x000fe20000100800 */
[----:B---3--:R-:W-:-:S03]  /*6190*/  PRMT R122, RZ, 0x7610, R122 ;  /* 0x00007610ff7a7816 */ /* 0x008fc6000000007a */
[----:B------:R-:W-:Y:S01]  /*61a0*/  STL [R1+0x38], R76 ;  /* 0x0000384c01007387 */ /* 0x000fe20000100800 */
[----:B------:R-:W-:-:S03]  /*61b0*/  @!P3 PRMT R122, R77, 0x7610, R122 ;  /* 0x000076104d7ab816 */ /* 0x000fc6000000007a */
[----:B------:R-:W-:Y:S04]  /*61c0*/  STL [R1+0x134], R78 ;  /* 0x0001344e01007387 */ /* 0x000fe80000100800 */
[----:B------:R3:W-:Y:S01]  /*61d0*/  STL.S16 [R1+0x296], R122 ;  /* 0x0002967a01007387 */ /* 0x0007e20000100600 */
[----:B------:R-:W-:-:S03]  /*61e0*/  PRMT R79, RZ, 0x7610, R79 ;  /* 0x00007610ff4f7816 */ /* 0x000fc6000000004f */
[----:B------:R-:W1:Y:S04]  /*61f0*/  LDL.LU.64 R118, [R1+0x428] ;  /* 0x0004280001767983 */ /* 0x000e680000300a00 */
[----:B---3--:R-:W3:Y:S01]  /*6200*/  LDL.LU R122, [R1+0x420] ;  /* 0x00042000017a7983 */ /* 0x008ee20000300800 */
[----:B0-----:R-:W-:-:S04]  /*6210*/  PRMT R68, RZ, 0x7610, R68 ;  /* 0x00007610ff447816 */ /* 0x001fc80000000044 */
[----:B------:R-:W-:-:S05]  /*6220*/  @!P4 PRMT R68, R76, 0x7610, R68 ;  /* 0x000076104c44c816 */ /* 0x000fca0000000044 */
[----:B------:R0:W-:Y:S04]  /*6230*/  STL.S16 [R1+0x288], R68 ;  /* 0x0002884401007387 */ /* 0x0001e80000100600 */
[----:B0-----:R-:W2:Y:S01]  /*6240*/  LDL.LU.64 R68, [R1+0x2a0] ;  /* 0x0002a00001447983 */ /* 0x001ea20000300a00 */
[----:B------:R-:W-:-:S04]  /*6250*/  PRMT R92, RZ, 0x7610, R92 ;  /* 0x00007610ff5c7816 */ /* 0x000fc8000000005c */
[----:B------:R-:W-:Y:S02]  /*6260*/  @!P3 PRMT R92, R2, 0x7610, R92 ;  /* 0x00007610025cb816 */ /* 0x000fe4000000005c */
[----:B------:R-:W-:-:S03]  /*6270*/  PRMT R90, RZ, 0x7610, R90 ;  /* 0x00007610ff5a7816 */ /* 0x000fc6000000005a */
[----:B------:R0:W-:Y:S01]  /*6280*/  STL.S16 [R1+0x280], R92 ;  /* 0x0002805c01007387 */ /* 0x0001e20000100600 */
[----:B------:R-:W-:Y:S02]  /*6290*/  @!P3 PRMT R90, R78, 0x7610, R90 ;  /* 0x000076104e5ab816 */ /* 0x000fe4000000005a */
[----:B------:R-:W-:Y:S02]  /*62a0*/  IADD3 R2, R123, 0x198, RZ ;  /* 0x000001987b027810 */ /* 0x000fe40007ffe0ff */
[----:B------:R-:W-:Y:S02]  /*62b0*/  @!P3 SHF.R.U32.HI R77, RZ, 0x10, R78 ;  /* 0x00000010ff4db819 */ /* 0x000fe4000001164e */
[----:B0-----:R-:W-:Y:S01]  /*62c0*/  MOV R92, RZ ;  /* 0x000000ff005c7202 */ /* 0x001fe20000000f00 */
[----:B------:R0:W-:Y:S05]  /*62d0*/  STL.S16 [R1+0x2a8], R90 ;  /* 0x0002a85a01007387 */ /* 0x0001ea0000100600 */
[----:B----4-:R-:W4:Y:S01]  /*62e0*/  @!P0 LDG.E R92, desc[UR10][R114.64] ;  /* 0x0000000a725c8981 */ /* 0x010f22000c1e1900 */
[----:B------:R-:W-:-:S02]  /*62f0*/  ISETP.GE.U32.AND P0, PT, R2, UR18, PT ;  /* 0x0000001202007c0c */ /* 0x000fc4000bf06070 */
[----:B0-----:R-:W-:-:S04]  /*6300*/  SHF.R.S32.HI R90, RZ, 0x1f, R2 ;  /* 0x0000001fff5a7819 */ /* 0x001fc80000011402 */
[----:B------:R-:W-:Y:S01]  /*6310*/  ISETP.GE.OR.EX P2, PT, R90, UR19, P1, P0 ;  /* 0x000000135a007c0c */ /* 0x000fe20008f46700 */
[----:B------:R-:W-:Y:S01]  /*6320*/  STL [R1+0x138], R74 ;  /* 0x0001384a01007387 */ /* 0x000fe20000100800 */
[C---:B------:R-:W-:Y:S02]  /*6330*/  LOP3.LUT P5, RZ, R3.reuse, 0x40000000, RZ, 0xc0, !PT ;  /* 0x4000000003ff7812 */ /* 0x040fe400078ac0ff */
[----:B------:R-:W-:Y:S01]  /*6340*/  LOP3.LUT P6, RZ, R3, 0x80000000, RZ, 0xc0, !PT ;  /* 0x8000000003ff7812 */ /* 0x000fe200078cc0ff */
[----:B------:R-:W4:Y:S08]  /*6350*/  LDL.LU.64 R114, [R1+0x2c0] ;  /* 0x0002c00001727983 */ /* 0x000f300000300a00 */
[----:B------:R-:W-:-:S02]  /*6360*/  @!P2 MOV R78, R66 ;  /* 0x00000042004ea202 */ /* 0x000fc40000000f00 */
[----:B---3--:R-:W-:-:S04]  /*6370*/  PRMT R122, RZ, 0x7610, R122 ;  /* 0x00007610ff7a7816 */ /* 0x008fc8000000007a */
[----:B------:R-:W-:Y:S02]  /*6380*/  @!P3 PRMT R122, R77, 0x7610, R122 ;  /* 0x000076104d7ab816 */ /* 0x000fe4000000007a */
[----:B------:R-:W-:Y:S02]  /*6390*/  @!P4 SHF.R.U32.HI R77, RZ, 0x10, R76 ;  /* 0x00000010ff4dc819 */ /* 0x000fe4000001164c */
[----:B------:R-:W-:Y:S02]  /*63a0*/  @!P4 SHF.R.U32.HI R76, RZ, 0x10, R74 ;  /* 0x00000010ff4cc819 */ /* 0x000fe4000001164a */
[----:B------:R-:W-:Y:S02]  /*63b0*/  @!P4 PRMT R79, R77, 0x7610, R79 ;  /* 0x000076104d4fc816 */ /* 0x000fe4000000004f */
[----:B------:R-:W-:-:S04]  /*63c0*/  PRMT R77, RZ, 0x7610, R77 ;  /* 0x00007610ff4d7816 */ /* 0x000fc8000000004d */
[----:B------:R-:W-:-:S05]  /*63d0*/  @!P4 PRMT R77, R76, 0x7610, R77 ;  /* 0x000076104c4dc816 */ /* 0x000fca000000004d */
[----:B------:R0:W-:Y:S02]  /*63e0*/  STL.S16 [R1+0x28c], R77 ;  /* 0x00028c4d01007387 */ /* 0x0001e40000100600 */
[----:B0-----:R-:W0:Y:S02]  /*63f0*/  @!P2 LDC.64 R76, c[0x0][0x288] ;  /* 0x0000a200ff4cab82 */ /* 0x001e240000000a00 */
[----:B------:R3:W-:Y:S02]  /*6400*/  STL.S16 [R1+0x28a], R79 ;  /* 0x00028a4f01007387 */ /* 0x0007e40000100600 */
[----:B---3--:R-:W-:Y:S01]  /*6410*/  @!P2 MOV R79, R65 ;  /* 0x00000041004fa202 */ /* 0x008fe20000000f00 */
[-C--:B0-----:R-:W-:Y:S02]  /*6420*/  @!P2 IMAD R90, R90, R76.reuse, RZ ;  /* 0x0000004c5a5aa224 */ /* 0x081fe400078e02ff */
[----:B------:R-:W-:-:S04]  /*6430*/  @!P2 IMAD.WIDE.U32 R78, R2, R76, R78 ;  /* 0x0000004c024ea225 */ /* 0x000fc800078e004e */
[----:B------:R-:W-:-:S05]  /*6440*/  @!P2 IMAD R77, R2, R77, R90 ;  /* 0x0000004d024da224 */ /* 0x000fca00078e025a */
[----:B------:R-:W-:Y:S02]  /*6450*/  @!P2 IADD3 R2, R79, R77, RZ ;  /* 0x0000004d4f02a210 */ /* 0x000fe40007ffe0ff */
[----:B------:R-:W0:Y:S01]  /*6460*/  @!P2 LDC.64 R76, c[0x0][0x230] ;  /* 0x00008c00ff4cab82 */ /* 0x000e220000000a00 */
[C---:B------:R-:W-:Y:S02]  /*6470*/  @!P2 SHF.L.U32 R90, R78.reuse, 0x1, RZ ;  /* 0x000000014e5aa819 */ /* 0x040fe400000006ff */
[----:B------:R-:W-:-:S05]  /*6480*/  @!P2 SHF.L.U64.HI R2, R78, 0x1, R2 ;  /* 0x000000014e02a819 */ /* 0x000fca0000010202 */
[----:B------:R-:W3:Y:S01]  /*6490*/  @!P2 LDC.64 R78, c[0x0][0x228] ;  /* 0x00008a00ff4eab82 */ /* 0x000ee20000000a00 */
[----:B------:R-:W-:Y:S02]  /*64a0*/  LOP3.LUT P3, RZ, R0, 0x4000000, RZ, 0xc0, !PT ;  /* 0x0400000000ff7812 */ /* 0x000fe4000786c0ff */
[----:B0-----:R-:W-:-:S04]  /*64b0*/  @!P2 IADD3 R76, P0, R90, R76, RZ ;  /* 0x0000004c5a4ca210 */ /* 0x001fc80007f1e0ff */
[----:B------:R-:W-:Y:S02]  /*64c0*/  @!P2 IADD3.X R77, R2, R77, RZ, P0, !PT ;  /* 0x0000004d024da210 */ /* 0x000fe400007fe4ff */
[----:B---3--:R-:W-:-:S04]  /*64d0*/  @!P2 IADD3 R78, P0, R90, R78, RZ ;  /* 0x0000004e5a4ea210 */ /* 0x008fc80007f1e0ff */
[----:B------:R-:W-:Y:S01]  /*64e0*/  @!P2 IADD3.X R79, R2, R79, RZ, P0, !PT ;  /* 0x0000004f024fa210 */ /* 0x000fe200007fe4ff */
[----:B------:R-:W-:Y:S01]  /*64f0*/  HFMA2.MMA R2, -RZ, RZ, 0, 0 ;  /* 0x00000000ff027435 */ /* 0x000fe200000001ff */
[----:B------:R0:W-:Y:S09]  /*6500*/  STL.S16 [R1+0x2aa], R122 ;  /* 0x0002aa7a01007387 */ /* 0x0001f20000100600 */
[----:B--2---:R2:W3:Y:S04]  /*6510*/  @!P3 LDG.E R2, desc[UR10][R68.64] ;  /* 0x0000000a4402b981 */ /* 0x0044e8000c1e1900 */
[----:B0-----:R-:W4:Y:S04]  /*6520*/  LDL.LU R122, [R1+0x41c] ;  /* 0x00041c00017a7983 */ /* 0x001f280000300800 */
[----:B------:R-:W2:Y:S01]  /*6530*/  LDL.LU.64 R68, [R1+0x410] ;  /* 0x0004100001447983 */ /* 0x000ea20000300a00 */
[----:B-1----:R-:W-:-:S02]  /*6540*/  PRMT R119, RZ, 0x7610, R119 ;  /* 0x00007610ff777816 */ /* 0x002fc40000000077 */
[----:B------:R-:W-:Y:S02]  /*6550*/  PRMT R118, RZ, 0x7610, R118 ;  /* 0x00007610ff767816 */ /* 0x000fe40000000076 */
[----:B------:R-:W-:Y:S02]  /*6560*/  @!P4 PRMT R119, R74, 0x7610, R119 ;  /* 0x000076104a77c816 */ /* 0x000fe40000000077 */
[----:B------:R-:W-:-:S04]  /*6570*/  @!P5 SHF.R.U32.HI R74, RZ, 0x10, R72 ;  /* 0x00000010ff4ad819 */ /* 0x000fc80000011648 */
[----:B------:R-:W-:Y:S02]  /*6580*/  @!P5 PRMT R118, R74, 0x7610, R118 ;  /* 0x000076104a76d816 */ /* 0x000fe40000000076 */
[----:B----4-:R-:W-:Y:S02]  /*6590*/  PRMT R122, RZ, 0x7610, R122 ;  /* 0x00007610ff7a7816 */ /* 0x010fe4000000007a */
[----:B--2---:R-:W-:-:S04]  /*65a0*/  @!P5 SHF.R.U32.HI R74, RZ, 0x10, R68 ;  /* 0x00000010ff4ad819 */ /* 0x004fc80000011644 */
[----:B------:R-:W-:-:S05]  /*65b0*/  @!P5 PRMT R122, R74, 0x7610, R122 ;  /* 0x000076104a7ad816 */ /* 0x000fca000000007a */
[----:B------:R0:W-:Y:S04]  /*65c0*/  STL.S16 [R1+0x27a], R122 ;  /* 0x00027a7a01007387 */ /* 0x0001e80000100600 */
[----:B0-----:R-:W2:Y:S02]  /*65d0*/  LDL.LU R122, [R1+0x40c] ;  /* 0x00040c00017a7983 */ /* 0x001ea40000300800 */
[----:B--2---:R-:W-:-:S04]  /*65e0*/  PRMT R122, RZ, 0x7610, R122 ;  /* 0x00007610ff7a7816 */ /* 0x004fc8000000007a */
[----:B------:R-:W-:-:S05]  /*65f0*/  @!P5 PRMT R122, R72, 0x7610, R122 ;  /* 0x00007610487ad816 */ /* 0x000fca000000007a */
[----:B------:R0:W-:Y:S04]  /*6600*/  STL.S16 [R1+0x270], R122 ;  /* 0x0002707a01007387 */ /* 0x0001e80000100600 */
[----:B0-----:R-:W2:Y:S01]  /*6610*/  LDL.LU R122, [R1+0x408] ;  /* 0x00040800017a7983 */ /* 0x001ea20000300800 */
[----:B------:R-:W-:-:S04]  /*6620*/  PRMT R74, RZ, 0x7610, R74 ;  /* 0x00007610ff4a7816 */ /* 0x000fc8000000004a */
[----:B------:R-:W-:-:S05]  /*6630*/  @!P5 PRMT R74, R68, 0x7610, R74 ;  /* 0x00007610444ad816 */ /* 0x000fca000000004a */
[----:B------:R0:W-:Y:S02]  /*6640*/  STL.S16 [R1+0x272], R74 ;  /* 0x0002724a01007387 */ /* 0x0001e40000100600 */
[----:B0-----:R-:W-:Y:S02]  /*6650*/  @!P6 SHF.R.U32.HI R74, RZ, 0x10, R69 ;  /* 0x00000010ff4ae819 */ /* 0x001fe40000011645 */
[----:B--2---:R-:W-:-:S04]  /*6660*/  PRMT R122, RZ, 0x7610, R122 ;  /* 0x00007610ff7a7816 */ /* 0x004fc8000000007a */
[----:B------:R-:W-:-:S05]  /*6670*/  @!P6 PRMT R122, R74, 0x7610, R122 ;  /* 0x000076104a7ae816 */ /* 0x000fca000000007a */
[----:B------:R0:W-:Y:S04]  /*6680*/  STL.S16 [R1+0x28e], R122 ;  /* 0x00028e7a01007387 */ /* 0x0001e80000100600 */
[----:B0-----:R-:W2:Y:S01]  /*6690*/  LDL.LU R122, [R1+0x3fc] ;  /* 0x0003fc00017a7983 */ /* 0x001ea20000300800 */
[----:B------:R-:W-:Y:S02]  /*66a0*/  LOP3.LUT R0, R0, 0xffffffbf, RZ, 0xc0, !PT ;  /* 0xffffffbf00007812 */ /* 0x000fe400078ec0ff */
[----:B------:R-:W-:Y:S02]  /*66b0*/  @!P6 SHF.R.U32.HI R74, RZ, 0x10, R62 ;  /* 0x00000010ff4ae819 */ /* 0x000fe4000001163e */
[----:B------:R-:W-:Y:S02]  /*66c0*/  @P2 LOP3.LUT R0, R0, 0x40, RZ, 0xfc, !PT ;  /* 0x0000004000002812 */ /* 0x000fe400078efcff */
[----:B------:R-:W-:Y:S01]  /*66d0*/  LOP3.LUT P2, RZ, R3, 0x1, RZ, 0xc0, !PT ;  /* 0x0000000103ff7812 */ /* 0x000fe2000784c0ff */
[----:B------:R-:W-:Y:S04]  /*66e0*/  STL.S16 [R1+0x276], R119 ;  /* 0x0002767701007387 */ /* 0x000fe80000100600 */
[----:B------:R0:W-:Y:S04]  /*66f0*/  STL.S16 [R1+0x278], R118 ;  /* 0x0002787601007387 */ /* 0x0001e80000100600 */
[----:B0-----:R-:W4:Y:S01]  /*6700*/  LDL.LU.64 R118, [R1+0x248] ;  /* 0x0002480001767983 */ /* 0x001f220000300a00 */
[----:B--2---:R-:W-:-:S04]  /*6710*/  PRMT R122, RZ, 0x7610, R122 ;  /* 0x00007610ff7a7816 */ /* 0x004fc8000000007a */
[----:B------:R-:W-:Y:S01]  /*6720*/  @!P6 PRMT R122, R74, 0x7610, R122 ;  /* 0x000076104a7ae816 */ /* 0x000fe2000000007a */
[----:B------:R-:W-:-:S10]  /*6730*/  HFMA2.MMA R74, -RZ, RZ, 0, 0 ;  /* 0x00000000ff4a7435 */ /* 0x000fd400000001ff */
[----:B------:R0:W2:Y:S04]  /*6740*/  @!P2 LDG.E R74, desc[UR10][R112.64] ;  /* 0x0000000a704aa981 */ /* 0x0000a8000c1e1900 */
[----:B------:R-:W0:Y:S04]  /*6750*/  LDL.LU.64 R112, [R1+0x3f0] ;  /* 0x0003f00001707983 */ /* 0x000e280000300a00 */
[----:B------:R1:W-:Y:S04]  /*6760*/  STL.S16 [R1+0x2a2], R122 ;  /* 0x0002a27a01007387 */ /* 0x0003e80000100600 */
[----:B-1----:R-:W3:Y:S01]  /*6770*/  LDL.LU R122, [R1+0x3f8] ;  /* 0x0003f800017a7983 */ /* 0x002ee20000300800 */
[----:B------:R-:W-:-:S02]  /*6780*/  PRMT R93, RZ, 0x7610, R93 ;  /* 0x00007610ff5d7816 */ /* 0x000fc4000000005d */
[----:B------:R-:W-:Y:S02]  /*6790*/  PRMT R90, RZ, 0x7610, R90 ;  /* 0x00007610ff5a7816 */ /* 0x000fe4000000005a */
[----:B------:R-:W-:Y:S02]  /*67a0*/  @!P6 PRMT R93, R69, 0x7610, R93 ;  /* 0x00007610455de816 */ /* 0x000fe4000000005d */
[----:B------:R-:W-:Y:S02]  /*67b0*/  @!P6 PRMT R90, R62, 0x7610, R90 ;  /* 0x000076103e5ae816 */ /* 0x000fe4000000005a */
[----:B------:R-:W-:Y:S01]  /*67c0*/  LOP3.LUT P6, RZ, R0, 0x200, RZ, 0xc0, !PT ;  /* 0x0000020000ff7812 */ /* 0x000fe200078cc0ff */
[----:B------:R1:W-:Y:S04]  /*67d0*/  STL [R1+0x140], R62 ;  /* 0x0001403e01007387 */ /* 0x0003e80000100800 */
[----:B------:R4:W-:Y:S01]  /*67e0*/  STL.S16 [R1+0x2a0], R90 ;  /* 0x0002a05a01007387 */ /* 0x0009e20000100600 */
[----:B-1----:R-:W-:-:S04]  /*67f0*/  IADD3 R62, R123, 0x1a0, RZ ;  /* 0x000001a07b3e7810 */ /* 0x002fc80007ffe0ff */
[----:B----4-:R-:W-:Y:S02]  /*6800*/  SHF.R.S32.HI R90, RZ, 0x1f, R62 ;  /* 0x0000001fff5a7819 */ /* 0x010fe4000001143e */
[----:B------:R-:W-:Y:S01]  /*6810*/  ISETP.GE.U32.AND P0, PT, R62, UR18, PT ;  /* 0x000000123e007c0c */ /* 0x000fe2000bf06070 */
[----:B------:R1:W-:Y:S03]  /*6820*/  STL [R1+0x13c], R68 ;  /* 0x00013c4401007387 */ /* 0x0003e60000100800 */
[----:B------:R-:W-:Y:S01]  /*6830*/  ISETP.GE.OR.EX P5, PT, R90, UR19, P1, P0 ;  /* 0x000000135a007c0c */ /* 0x000fe20008fa6700 */
[----:B------:R4:W-:Y:S04]  /*6840*/  STL [R1+0x40], R69 ;  /* 0x0000404501007387 */ /* 0x0009e80000100800 */
[----:B------:R-:W-:Y:S01]  /*6850*/  STL [R1+0x44], R60 ;  /* 0x0000443c01007387 */ /* 0x000fe20000100800 */
[----:B-1----:R-:W-:-:S02]  /*6860*/  @!P6 SHF.R.U32.HI R68, RZ, 0x10, R60 ;  /* 0x00000010ff44e819 */ /* 0x002fc4000001163c */
[----:B----4-:R-:W-:Y:S01]  /*6870*/  PRMT R69, RZ, 0x7610, R69 ;  /* 0x00007610ff457816 */ /* 0x010fe20000000045 */
[----:B------:R1:W-:Y:S02]  /*6880*/  STL [R1+0x28], R91 ;  /* 0x0000285b01007387 */ /* 0x0003e40000100800 */
[----:B-1----:R-:W-:-:S04]  /*6890*/  PRMT R91, RZ, 0x7610, R91 ;  /* 0x00007610ff5b7816 */ /* 0x002fc8000000005b */
[----:B------:R-:W-:-:S05]  /*68a0*/  @!P6 PRMT R91, R68, 0x7610, R91 ;  /* 0x00007610445be816 */ /* 0x000fca000000005b */
[----:B------:R1:W-:Y:S02]  /*68b0*/  STL.S16 [R1+0x264], R91 ;  /* 0x0002645b01007387 */ /* 0x0003e40000100600 */
[----:B-1----:R-:W-:Y:S02]  /*68c0*/  @!P5 MOV R91, R65 ;  /* 0x00000041005bd202 */ /* 0x002fe40000000f00 */
[----:B------:R1:W-:Y:S01]  /*68d0*/  STL [R1+0x3c], R72 ;  /* 0x00003c4801007387 */ /* 0x0003e20000100800 */
[----:B------:R-:W-:-:S03]  /*68e0*/  LOP3.LUT R3, R3, 0xfeffffff, RZ, 0xc0, !PT ;  /* 0xfeffffff03037812 */ /* 0x000fc600078ec0ff */
[----:B------:R4:W-:Y:S01]  /*68f0*/  STL.S16 [R1+0x274], R93 ;  /* 0x0002745d01007387 */ /* 0x0009e20000100600 */
[----:B-1----:R-:W-:Y:S02]  /*6900*/  MOV R72, RZ ;  /* 0x000000ff00487202 */ /* 0x002fe40000000f00 */
[----:B----4-:R-:W-:-:S04]  /*6910*/  MOV R93, RZ ;  /* 0x000000ff005d7202 */ /* 0x010fc80000000f00 */
[----:B------:R-:W4:Y:S01]  /*6920*/  @!P3 LDG.E R72, desc[UR10][R114.64] ;  /* 0x0000000a7248b981 */ /* 0x000f22000c1e1900 */
[----:B------:R-:W-:Y:S02]  /*6930*/  @P3 LOP3.LUT R3, R3, 0x1000000, RZ, 0xfc, !PT ;  /* 0x0100000003033812 */ /* 0x000fe400078efcff */
[C---:B------:R-:W-:Y:S01]  /*6940*/  LOP3.LUT P3, RZ, R0.reuse, 0x80000000, RZ, 0xc0, !PT ;  /* 0x8000000000ff7812 */ /* 0x040fe2000786c0ff */
[----:B------:R-:W2:Y:S01]  /*6950*/  @!P2 LDG.E R93, desc[UR10][R118.64] ;  /* 0x0000000a765da981 */ /* 0x000ea2000c1e1900 */
[C---:B------:R-:W-:Y:S02]  /*6960*/  LOP3.LUT P4, RZ, R0.reuse, 0x80, RZ, 0xc0, !PT ;  /* 0x0000008000ff7812 */ /* 0x040fe4000788c0ff */
[C---:B------:R-:W-:Y:S02]  /*6970*/  LOP3.LUT P2, RZ, R0.reuse, 0x40000000, RZ, 0xc0, !PT ;  /* 0x4000000000ff7812 */ /* 0x040fe4000784c0ff */
[----:B------:R-:W-:Y:S01]  /*6980*/  LOP3.LUT R0, R0, 0xffffffdf, RZ, 0xc0, !PT ;  /* 0xffffffdf00007812 */ /* 0x000fe200078ec0ff */
[----:B------:R-:W-:Y:S03]  /*6990*/  STL [R1+0x48], R54 ;  /* 0x0000483601007387 */ /* 0x000fe60000100800 */
[----:B------:R-:W-:Y:S01]  /*69a0*/  @P5 LOP3.LUT R0, R0, 0x20, RZ, 0xfc, !PT ;  /* 0x0000002000005812 */ /* 0x000fe200078efcff */
[----:B------:R-:W-:Y:S04]  /*69b0*/  STL [R1+0x24], R96 ;  /* 0x0000246001007387 */ /* 0x000fe80000100800 */
[----:B------:R-:W4:Y:S04]  /*69c0*/  LDL.LU.64 R118, [R1+0x268] ;  /* 0x0002680001767983 */ /* 0x000f280000300a00 */
[----:B------:R-:W-:Y:S01]  /*69d0*/  STL [R1+0x14c], R48 ;  /* 0x00014c3001007387 */ /* 0x000fe20000100800 */
[----:B0-----:R-:W-:-:S03]  /*69e0*/  PRMT R113, RZ, 0x7610, R113 ;  /* 0x00007610ff717816 */ /* 0x001fc60000000071 */
[----:B------:R-:W-:Y:S01]  /*69f0*/  STL [R1+0x4c], R52 ;  /* 0x00004c3401007387 */ /* 0x000fe20000100800 */
[----:B------:R-:W-:-:S03]  /*6a00*/  @!P6 PRMT R113, R60, 0x7610, R113 ;  /* 0x000076103c71e816 */ /* 0x000fc60000000071 */
[----:B------:R-:W-:Y:S01]  /*6a10*/  STL [R1+0x148], R55 ;  /* 0x0001483701007387 */ /* 0x000fe20000100800 */
[----:B------:R-:W-:Y:S02]  /*6a20*/  @!P6 SHF.R.U32.HI R60, RZ, 0x10, R58 ;  /* 0x00000010ff3ce819 */ /* 0x000fe4000001163a */
[----:B------:R-:W-:Y:S01]  /*6a30*/  PRMT R112, RZ, 0x7610, R112 ;  /* 0x00007610ff707816 */ /* 0x000fe20000000070 */
[----:B------:R-:W-:Y:S01]  /*6a40*/  STL [R1+0x50], R46 ;  /* 0x0000502e01007387 */ /* 0x000fe20000100800 */
[----:B------:R-:W-:-:S03]  /*6a50*/  @!P6 PRMT R69, R60, 0x7610, R69 ;  /* 0x000076103c45e816 */ /* 0x000fc60000000045 */
[----:B------:R-:W-:Y:S04]  /*6a60*/  STL [R1+0x144], R58 ;  /* 0x0001443a01007387 */ /* 0x000fe80000100800 */
[----:B------:R0:W-:Y:S01]  /*6a70*/  STL.S16 [R1+0x266], R69 ;  /* 0x0002664501007387 */ /* 0x0001e20000100600 */
[----:B---3--:R-:W-:-:S03]  /*6a80*/  PRMT R122, RZ, 0x7610, R122 ;  /* 0x00007610ff7a7816 */ /* 0x008fc6000000007a */
[----:B------:R-:W-:Y:S04]  /*6a90*/  STL [R1+0x150], R47 ;  /* 0x0001502f01007387 */ /* 0x000fe80000100800 */
[----:B------:R-:W-:Y:S01]  /*6aa0*/  STL [R1+0x54], R44 ;  /* 0x0000542c01007387 */ /* 0x000fe20000100800 */
[----:B0-----:R-:W0:Y:S01]  /*6ab0*/  @!P5 LDC.64 R68, c[0x0][0x288] ;  /* 0x0000a200ff44db82 */ /* 0x001e220000000a00 */
[----:B------:R-:W-:Y:S02]  /*6ac0*/  PRMT R97, RZ, 0x7610, R97 ;  /* 0x00007610ff617816 */ /* 0x000fe40000000061 */
[----:B------:R-:W-:Y:S04]  /*6ad0*/  STL [R1+0x154], R40 ;  /* 0x0001542801007387 */ /* 0x000fe80000100800 */
[----:B------:R-:W-:Y:S04]  /*6ae0*/  STL [R1+0x58], R41 ;  /* 0x0000582901007387 */ /* 0x000fe80000100800 */
[----:B------:R-:W-:Y:S04]  /*6af0*/  STL [R1+0x158], R42 ;  /* 0x0001582a01007387 */ /* 0x000fe80000100800 */
[----:B------:R-:W-:Y:S04]  /*6b00*/  STL [R1+0x5c], R43 ;  /* 0x00005c2b01007387 */ /* 0x000fe80000100800 */
[----:B------:R-:W3:Y:S01]  /*6b10*/  LDL.LU.64 R114, [R1+0x400] ;  /* 0x0004000001727983 */ /* 0x000ee20000300a00 */
        /* <DEDUP_REMOVED lines=9> */
[----:B0-----:R-:W-:-:S04]  /*6bb0*/  @!P5 IADD3 R68, P0, R62, R68, RZ ;  /* 0x000000443e44d210 */ /* 0x001fc80007f1e0ff */
[----:B------:R-:W-:Y:S02]  /*6bc0*/  @!P5 IADD3.X R69, R60, R69, RZ, P0, !PT ;  /* 0x000000453c45d210 */ /* 0x000fe400007fe4ff */
[----:B-1----:R-:W-:-:S04]  /*6bd0*/  @!P5 IADD3 R90, P0, R62, R90, RZ ;  /* 0x0000005a3e5ad210 */ /* 0x002fc80007f1e0ff */
[----:B------:R-:W-:Y:S02]  /*6be0*/  @!P5 IADD3.X R91, R60, R91, RZ, P0, !PT ;  /* 0x0000005b3c5bd210 */ /* 0x000fe400007fe4ff */
[----:B------:R-:W-:-:S13]  /*6bf0*/  LOP3.LUT P0, RZ, R0, 0x100, RZ, 0xc0, !PT ;  /* 0x0000010000ff7812 */ /* 0x000fda000780c0ff */
[----:B------:R-:W-:-:S04]  /*6c00*/  @!P0 SHF.R.U32.HI R60, RZ, 0x10, R54 ;  /* 0x00000010ff3c8819 */ /* 0x000fc80000011636 */
[----:B------:R-:W-:-:S05]  /*6c10*/  @!P0 PRMT R122, R60, 0x7610, R122 ;  /* 0x000076103c7a8816 */ /* 0x000fca000000007a */
[----:B------:R0:W-:Y:S04]  /*6c20*/  STL.S16 [R1+0x256], R122 ;  /* 0x0002567a01007387 */ /* 0x0001e80000100600 */
[----:B0-----:R-:W2:Y:S01]  /*6c30*/  LDL.LU R122, [R1+0x3e0] ;  /* 0x0003e000017a7983 */ /* 0x001ea20000300800 */
[----:B------:R-:W-:Y:S02]  /*6c40*/  @!P0 SHF.R.U32.HI R60, RZ, 0x10, R55 ;  /* 0x00000010ff3c8819 */ /* 0x000fe40000011637 */
[----:B--2---:R-:W-:-:S04]  /*6c50*/  PRMT R122, RZ, 0x7610, R122 ;  /* 0x00007610ff7a7816 */ /* 0x004fc8000000007a */
[----:B------:R-:W-:-:S05]  /*6c60*/  @!P0 PRMT R122, R60, 0x7610, R122 ;  /* 0x000076103c7a8816 */ /* 0x000fca000000007a */
[----:B------:R0:W-:Y:S04]  /*6c70*/  STL.S16 [R1+0x260], R122 ;  /* 0x0002607a01007387 */ /* 0x0001e80000100600 */
[----:B0-----:R-:W2:Y:S02]  /*6c80*/  LDL.LU R122, [R1+0x3dc] ;  /* 0x0003dc00017a7983 */ /* 0x001ea40000300800 */
[----:B--2---:R-:W-:-:S04]  /*6c90*/  PRMT R122, RZ, 0x7610, R122 ;  /* 0x00007610ff7a7816 */ /* 0x004fc8000000007a */
[----:B------:R-:W-:-:S05]  /*6ca0*/  @!P0 PRMT R122, R54, 0x7610, R122 ;  /* 0x00007610367a8816 */ /* 0x000fca000000007a */
[----:B------:R0:W-:Y:S04]  /*6cb0*/  STL.S16 [R1+0x250], R122 ;  /* 0x0002507a01007387 */ /* 0x0001e80000100600 */
[----:B0-----:R-:W2:Y:S01]  /*6cc0*/  LDL.LU R122, [R1+0x3d8] ;  /* 0x0003d800017a7983 */ /* 0x001ea20000300800 */
[----:B------:R-:W-:Y:S02]  /*6cd0*/  @!P4 SHF.R.U32.HI R54, RZ, 0x10, R52 ;  /* 0x00000010ff36c819 */ /* 0x000fe40000011634 */
[----:B------:R-:W-:Y:S02]  /*6ce0*/  PRMT R96, RZ, 0x7610, R96 ;  /* 0x00007610ff607816 */ /* 0x000fe40000000060 */
[----:B--2---:R-:W-:-:S04]  /*6cf0*/  PRMT R122, RZ, 0x7610, R122 ;  /* 0x00007610ff7a7816 */ /* 0x004fc8000000007a */
[----:B------:R-:W-:Y:S02]  /*6d00*/  @!P4 PRMT R122, R54, 0x7610, R122 ;  /* 0x00007610367ac816 */ /* 0x000fe4000000007a */
[----:B------:R-:W-:-:S04]  /*6d10*/  @!P4 SHF.R.U32.HI R54, RZ, 0x10, R48 ;  /* 0x00000010ff36c819 */ /* 0x000fc80000011630 */
[----:B------:R-:W-:-:S05]  /*6d20*/  @!P4 PRMT R96, R54, 0x7610, R96 ;  /* 0x000076103660c816 */ /* 0x000fca0000000060 */
[----:B------:R0:W-:Y:S02]  /*6d30*/  STL.S16 [R1+0x25e], R96 ;  /* 0x00025e6001007387 */ /* 0x0001e40000100600 */
[----:B0-----:R-:W-:-:S10]  /*6d40*/  HFMA2.MMA R96, -RZ, RZ, 0, 0 ;  /* 0x00000000ff607435 */ /* 0x001fd400000001ff */
[----:B------:R0:W2:Y:S04]  /*6d50*/  @!P2 LDG.E R96, desc[UR10][R94.64] ;  /* 0x0000000a5e60a981 */ /* 0x0000a8000c1e1900 */
[----:B------:R-:W0:Y:S04]  /*6d60*/  LDL.LU.64 R94, [R1+0x3c0] ;  /* 0x0003c000015e7983 */ /* 0x000e280000300a00 */
[----:B------:R1:W-:Y:S04]  /*6d70*/  STL.S16 [R1+0x25a], R122 ;  /* 0x00025a7a01007387 */ /* 0x0003e80000100600 */
[----:B-1----:R-:W3:Y:S01]  /*6d80*/  LDL.LU R122, [R1+0x3c8] ;  /* 0x0003c800017a7983 */ /* 0x002ee20000300800 */
[----:B------:R-:W-:-:S02]  /*6d90*/  PRMT R54, RZ, 0x7610, R54 ;  /* 0x00007610ff367816 */ /* 0x000fc40000000036 */
[----:B------:R-:W-:Y:S02]  /*6da0*/  @!P6 PRMT R112, R58, 0x7610, R112 ;  /* 0x000076103a70e816 */ /* 0x000fe40000000070 */
[----:B------:R-:W-:Y:S02]  /*6db0*/  LOP3.LUT P6, RZ, R0, 0x1000, RZ, 0xc0, !PT ;  /* 0x0000100000ff7812 */ /* 0x000fe400078cc0ff */
[----:B------:R-:W-:Y:S02]  /*6dc0*/  PRMT R60, RZ, 0x7610, R60 ;  /* 0x00007610ff3c7816 */ /* 0x000fe4000000003c */
[----:B------:R-:W-:Y:S02]  /*6dd0*/  PRMT R62, RZ, 0x7610, R62 ;  /* 0x00007610ff3e7816 */ /* 0x000fe4000000003e */
[----:B------:R-:W-:Y:S02]  /*6de0*/  @!P4 PRMT R54, R48, 0x7610, R54 ;  /* 0x000076103036c816 */ /* 0x000fe40000000036 */
[----:B------:R-:W-:-:S02]  /*6df0*/  IADD3 R48, R123, 0x1a8, RZ ;  /* 0x000001a87b307810 */ /* 0x000fc40007ffe0ff */
[----:B------:R-:W-:Y:S02]  /*6e00*/  LOP3.LUT R3, R3, 0xff7fffff, RZ, 0xc0, !PT ;  /* 0xff7fffff03037812 */ /* 0x000fe400078ec0ff */
[----:B------:R-:W-:Y:S02]  /*6e10*/  @!P0 PRMT R60, R55, 0x7610, R60 ;  /* 0x00007610373c8816 */ /* 0x000fe4000000003c */
[----:B------:R-:W-:Y:S02]  /*6e20*/  @!P4 PRMT R62, R52, 0x7610, R62 ;  /* 0x00007610343ec816 */ /* 0x000fe4000000003e */
[----:B------:R-:W-:Y:S02]  /*6e30*/  SHF.R.S32.HI R52, RZ, 0x1f, R48 ;  /* 0x0000001fff347819 */ /* 0x000fe40000011430 */
[----:B------:R-:W-:Y:S02]  /*6e40*/  ISETP.GE.U32.AND P0, PT, R48, UR18, PT ;  /* 0x0000001230007c0c */ /* 0x000fe4000bf06070 */
[----:B------:R-:W-:Y:S01]  /*6e50*/  @P5 LOP3.LUT R3, R3, 0x800000, RZ, 0xfc, !PT ;  /* 0x0080000003035812 */ /* 0x000fe200078efcff */
[----:B------:R1:W-:Y:S01]  /*6e60*/  STL.S16 [R1+0x25c], R54 ;  /* 0x00025c3601007387 */ /* 0x0003e20000100600 */
[----:B------:R-:W-:-:S02]  /*6e70*/  ISETP.GE.OR.EX P5, PT, R52, UR19, P1, P0 ;  /* 0x0000001334007c0c */ /* 0x000fc40008fa6700 */
[----:B------:R-:W-:Y:S02]  /*6e80*/  PRMT R55, RZ, 0x7610, R55 ;  /* 0x00007610ff377816 */ /* 0x000fe40000000037 */
[----:B-1----:R-:W-:Y:S01]  /*6e90*/  @!P6 SHF.R.U32.HI R54, RZ, 0x10, R46 ;  /* 0x00000010ff36e819 */ /* 0x002fe2000001162e */
[----:B------:R-:W-:Y:S01]  /*6ea0*/  HFMA2.MMA R58, -RZ, RZ, 0, 0 ;  /* 0x00000000ff3a7435 */ /* 0x000fe200000001ff */
[----:B------:R1:W-:Y:S09]  /*6eb0*/  STL.S16 [R1+0x252], R60 ;  /* 0x0002523c01007387 */ /* 0x0003f20000100600 */
[----:B----4-:R-:W4:Y:S01]  /*6ec0*/  @!P3 LDG.E R58, desc[UR10][R118.64] ;  /* 0x0000000a763ab981 */ /* 0x010f22000c1e1900 */
[----:B-1----:R-:W-:-:S06]  /*6ed0*/  MOV R60, RZ ;  /* 0x000000ff003c7202 */ /* 0x002fcc0000000f00 */
[----:B------:R-:W2:Y:S01]  /*6ee0*/  @!P3 LDG.E R60, desc[UR10][R120.64] ;  /* 0x0000000a783cb981 */ /* 0x000ea2000c1e1900 */
[----:B------:R-:W-:-:S03]  /*6ef0*/  LOP3.LUT P3, RZ, R0, 0x800, RZ, 0xc0, !PT ;  /* 0x0000080000ff7812 */ /* 0x000fc6000786c0ff */
[----:B------:R-:W-:Y:S04]  /*6f00*/  STL.S16 [R1+0x262], R113 ;  /* 0x0002627101007387 */ /* 0x000fe80000100600 */
[----:B------:R1:W-:Y:S01]  /*6f10*/  STL.S16 [R1+0x24e], R112 ;  /* 0x00024e7001007387 */ /* 0x0003e20000100600 */
[----:B0-----:R-:W-:-:S03]  /*6f20*/  PRMT R95, RZ, 0x7610, R95 ;  /* 0x00007610ff5f7816 */ /* 0x001fc6000000005f */
[----:B-1----:R-:W4:Y:S01]  /*6f30*/  LDL.LU.64 R112, [R1+0x240] ;  /* 0x0002400001707983 */ /* 0x002f220000300a00 */
[----:B------:R-:W-:Y:S02]  /*6f40*/  @!P6 PRMT R95, R46, 0x7610, R95 ;  /* 0x000076102e5fe816 */ /* 0x000fe4000000005f */
[----:B------:R-:W-:Y:S02]  /*6f50*/  PRMT R94, RZ, 0x7610, R94 ;  /* 0x00007610ff5e7816 */ /* 0x000fe4000000005e */
[----:B---3--:R-:W-:Y:S01]  /*6f60*/  PRMT R122, RZ, 0x7610, R122 ;  /* 0x00007610ff7a7816 */ /* 0x008fe2000000007a */
[----:B------:R-:W-:Y:S01]  /*6f70*/  STL.S16 [R1+0x254], R62 ;  /* 0x0002543e01007387 */ /* 0x000fe20000100600 */
[----:B------:R-:W-:Y:S02]  /*6f80*/  @!P6 SHF.R.U32.HI R46, RZ, 0x10, R47 ;  /* 0x00000010ff2ee819 */ /* 0x000fe4000001162f */
[----:B------:R-:W-:Y:S01]  /*6f90*/  LOP3.LUT P4, RZ, R3, 0x8, RZ, 0xc0, !PT ;  /* 0x0000000803ff7812 */ /* 0x000fe2000788c0ff */
[----:B------:R-:W3:Y:S01]  /*6fa0*/  LDL.LU.64 R120, [R1+0x3d0] ;  /* 0x0003d00001787983 */ /* 0x000ee20000300a00 */
[----:B------:R-:W-:-:S02]  /*6fb0*/  @!P6 PRMT R55, R46, 0x7610, R55 ;  /* 0x000076102e37e816 */ /* 0x000fc40000000037 */
[----:B------:R-:W-:Y:S01]  /*6fc0*/  @!P6 PRMT R94, R54, 0x7610, R94 ;  /* 0x00007610365ee816 */ /* 0x000fe2000000005e */
[----:B------:R-:W2:Y:S04]  /*6fd0*/  LDL.LU.64 R118, [R1+0x3e8] ;  /* 0x0003e80001767983 */ /* 0x000ea80000300a00 */
[----:B------:R0:W-:Y:S02]  /*6fe0*/  STL.S16 [R1+0x26a], R55 ;  /* 0x00026a3701007387 */ /* 0x0001e40000100600 */
[----:B0-----:R-:W0:Y:S02]  /*6ff0*/  @!P5 LDC.64 R54, c[0x0][0x288] ;  /* 0x0000a200ff36db82 */ /* 0x001e240000000a00 */
[----:B------:R1:W-:Y:S04]  /*7000*/  STL.S16 [R1+0x258], R95 ;  /* 0x0002585f01007387 */ /* 0x0003e80000100600 */
[----:B------:R1:W-:Y:S02]  /*7010*/  STL.S16 [R1+0x268], R94 ;  /* 0x0002685e01007387 */ /* 0x0003e40000100600 */
[----:B-1----:R-:W-:-:S02]  /*7020*/  @!P5 MOV R95, R65 ;  /* 0x00000041005fd202 */ /* 0x002fc40000000f00 */
[----:B------:R-:W-:Y:S01]  /*7030*/  @!P5 MOV R94, R66 ;  /* 0x00000042005ed202 */ /* 0x000fe20000000f00 */
[----:B0-----:R-:W-:-:S04]  /*7040*/  @!P5 IMAD R46, R52, R54, RZ ;  /* 0x00000036342ed224 */ /* 0x001fc800078e02ff */
        /* <DEDUP_REMOVED lines=11> */
[----:B------:R-:W-:-:S04]  /*7100*/  PRMT R46, RZ, 0x7610, R46 ;  /* 0x00007610ff2e7816 */ /* 0x000fc8000000002e */
[----:B------:R-:W-:Y:S02]  /*7110*/  @!P6 PRMT R46, R47, 0x7610, R46 ;  /* 0x000076102f2ee816 */ /* 0x000fe4000000002e */
[----:B------:R-:W-:-:S04]  /*7120*/  @!P3 SHF.R.U32.HI R47, RZ, 0x10, R44 ;  /* 0x00000010ff2fb819 */ /* 0x000fc8000001162c */
[----:B------:R-:W-:-:S05]  /*7130*/  @!P3 PRMT R122, R47, 0x7610, R122 ;  /* 0x000076102f7ab816 */ /* 0x000fca000000007a */
[----:B------:R0:W-:Y:S04]  /*7140*/  STL.S16 [R1+0x246], R122 ;  /* 0x0002467a01007387 */ /* 0x0001e80000100600 */
[----:B0-----:R-:W4:Y:S01]  /*7150*/  LDL.LU R122, [R1+0x3b0] ;  /* 0x0003b000017a7983 */ /* 0x001f220000300800 */
[----:B------:R-:W-:Y:S02]  /*7160*/  @!P3 SHF.R.U32.HI R47, RZ, 0x10, R40 ;  /* 0x00000010ff2fb819 */ /* 0x000fe40000011628 */
[----:B----4-:R-:W-:-:S04]  /*7170*/  PRMT R122, RZ, 0x7610, R122 ;  /* 0x00007610ff7a7816 */ /* 0x010fc8000000007a */
[----:B------:R-:W-:-:S05]  /*7180*/  @!P3 PRMT R122, R47, 0x7610, R122 ;  /* 0x000076102f7ab816 */ /* 0x000fca000000007a */
[----:B------:R0:W-:Y:S04]  /*7190*/  STL.S16 [R1+0x24c], R122 ;  /* 0x00024c7a01007387 */ /* 0x0001e80000100600 */
[----:B0-----:R-:W4:Y:S01]  /*71a0*/  LDL.LU R122, [R1+0x3ac] ;  /* 0x0003ac00017a7983 */ /* 0x001f220000300800 */
[----:B------:R-:W-:-:S06]  /*71b0*/  MOV R62, RZ ;  /* 0x000000ff003e7202 */ /* 0x000fcc0000000f00 */
[----:B------:R-:W2:Y:S01]  /*71c0*/  @!P2 LDG.E R62, desc[UR10][R112.64] ;  /* 0x0000000a703ea981 */ /* 0x000ea2000c1e1900 */
[C---:B------:R-:W-:Y:S02]  /*71d0*/  LOP3.LUT P2, RZ, R0.reuse, 0x400, RZ, 0xc0, !PT ;  /* 0x0000040000ff7812 */ /* 0x040fe4000784c0ff */
[----:B------:R-:W-:Y:S02]  /*71e0*/  LOP3.LUT R0, R0, 0xffffffef, RZ, 0xc0, !PT ;  /* 0xffffffef00007812 */ /* 0x000fe400078ec0ff */
[----:B------:R-:W-:Y:S01]  /*71f0*/  PRMT R48, RZ, 0x7610, R48 ;  /* 0x00007610ff307816 */ /* 0x000fe20000000030 */
[----:B------:R-:W3:Y:S01]  /*7200*/  LDL.LU.64 R112, [R1+0x238] ;  /* 0x0002380001707983 */ /* 0x000ee20000300a00 */
[----:B------:R-:W-:Y:S02]  /*7210*/  @P5 LOP3.LUT R0, R0, 0x10, RZ, 0xfc, !PT ;  /* 0x0000001000005812 */ /* 0x000fe400078efcff */
[----:B------:R-:W-:-:S05]  /*7220*/  LOP3.LUT P5, RZ, R3, 0x4, RZ, 0xc0, !PT ;  /* 0x0000000403ff7812 */ /* 0x000fca00078ac0ff */
[----:B------:R-:W-:-:S05]  /*7230*/  @!P2 PRMT R48, R42, 0x7610, R48 ;  /* 0x000076102a30a816 */ /* 0x000fca0000000030 */
[----:B------:R0:W-:Y:S02]  /*7240*/  STL.S16 [R1+0x26e], R48 ;  /* 0x00026e3001007387 */ /* 0x0001e40000100600 */
[----:B0-----:R-:W-:-:S06]  /*7250*/  MOV R48, RZ ;  /* 0x000000ff00307202 */ /* 0x001fcc0000000f00 */
[----:B------:R-:W2:Y:S04]  /*7260*/  @!P5 LDG.E R48, desc[UR10][R4.64] ;  /* 0x0000000a0430d981 */ /* 0x000ea8000c1e1900 */
[----:B------:R-:W2:Y:S01]  /*7270*/  LDL.LU.64 R4, [R1+0x218] ;  /* 0x0002180001047983 */ /* 0x000ea20000300a00 */
[----:B----4-:R-:W-:-:S04]  /*7280*/  PRMT R122, RZ, 0x7610, R122 ;  /* 0x00007610ff7a7816 */ /* 0x010fc8000000007a */
[----:B------:R-:W-:-:S05]  /*7290*/  @!P3 PRMT R122, R44, 0x7610, R122 ;  /* 0x000076102c7ab816 */ /* 0x000fca000000007a */
[----:B------:R0:W-:Y:S04]  /*72a0*/  STL.S16 [R1+0x244], R122 ;  /* 0x0002447a01007387 */ /* 0x0001e80000100600 */
[----:B0-----:R-:W4:Y:S01]  /*72b0*/  LDL.LU R122, [R1+0x3a8] ;  /* 0x0003a800017a7983 */ /* 0x001f220000300800 */
[----:B------:R-:W-:-:S06]  /*72c0*/  MOV R44, RZ ;  /* 0x000000ff002c7202 */ /* 0x000fcc0000000f00 */
[----:B------:R-:W2:Y:S04]  /*72d0*/  @!P4 LDG.E R44, desc[UR10][R124.64] ;  /* 0x0000000a7c2cc981 */ /* 0x000ea8000c1e1900 */
[----:B------:R-:W2:Y:S01]  /*72e0*/  LDL.LU.64 R124, [R1+0x3a0] ;  /* 0x0003a000017c7983 */ /* 0x000ea20000300a00 */
[----:B------:R-:W-:-:S04]  /*72f0*/  PRMT R47, RZ, 0x7610, R47 ;  /* 0x00007610ff2f7816 */ /* 0x000fc8000000002f */
[----:B------:R-:W-:-:S05]  /*7300*/  @!P3 PRMT R47, R40, 0x7610, R47 ;  /* 0x00007610282fb816 */ /* 0x000fca000000002f */
[----:B------:R0:W-:Y:S02]  /*7310*/  STL.S16 [R1+0x248], R47 ;  /* 0x0002482f01007387 */ /* 0x0001e40000100600 */
[----:B0-----:R-:W-:Y:S02]  /*7320*/  @!P2 SHF.R.U32.HI R47, RZ, 0x10, R41 ;  /* 0x00000010ff2fa819 */ /* 0x001fe40000011629 */
[C---:B------:R-:W-:Y:S02]  /*7330*/  LOP3.LUT P3, RZ, R3.reuse, 0x2, RZ, 0xc0, !PT ;  /* 0x0000000203ff7812 */ /* 0x040fe4000786c0ff */
[----:B------:R-:W-:Y:S02]  /*7340*/  LOP3.LUT R3, R3, 0xfdffffff, RZ, 0xc0, !PT ;  /* 0xfdffffff03037812 */ /* 0x000fe400078ec0ff */
[----:B------:R-:W-:Y:S02]  /*7350*/  PRMT R52, RZ, 0x7610, R52 ;  /* 0x00007610ff347816 */ /* 0x000fe40000000034 */
[----:B------:R-:W-:-:S02]  /*7360*/  @P5 LOP3.LUT R3, R3, 0x2000000, RZ, 0xfc, !PT ;  /* 0x0200000003035812 */ /* 0x000fc400078efcff */
[----:B------:R-:W-:-:S05]  /*7370*/  @!P2 PRMT R52, R41, 0x7610, R52 ;  /* 0x000076102934a816 */ /* 0x000fca0000000034 */
[----:B------:R0:W-:Y:S02]  /*7380*/  STL.S16 [R1+0x24a], R52 ;  /* 0x00024a3401007387 */ /* 0x0001e40000100600 */
[----:B0-----:R-:W-:-:S04]  /*7390*/  IADD3 R52, R123, 0x1b0, RZ ;  /* 0x000001b07b347810 */ /* 0x001fc80007ffe0ff */
[----:B------:R-:W-:Y:S02]  /*73a0*/  ISETP.GE.U32.AND P0, PT, R52, UR18, PT ;  /* 0x0000001234007c0c */ /* 0x000fe4000bf06070 */
[----:B------:R-:W-:Y:S01]  /*73b0*/  PRMT R41, RZ, 0x7610, R41 ;  /* 0x00007610ff297816 */ /* 0x000fe20000000029 */
[----:B------:R0:W-:Y:S02]  /*73c0*/  STL.S16 [R1+0x242], R46 ;  /* 0x0002422e01007387 */ /* 0x0001e40000100600 */
[----:B0-----:R-:W-:-:S10]  /*73d0*/  HFMA2.MMA R46, -RZ, RZ, 0, 0 ;  /* 0x00000000ff2e7435 */ /* 0x001fd400000001ff */
[----:B---3--:R-:W3:Y:S04]  /*73e0*/  @!P4 LDG.E R46, desc[UR10][R112.64] ;  /* 0x0000000a702ec981 */ /* 0x008ee8000c1e1900 */
[----:B------:R-:W3:Y:S01]  /*73f0*/  LDL.LU.64 R112, [R1+0x3b8] ;  /* 0x0003b80001707983 */ /* 0x000ee20000300a00 */
[----:B----4-:R-:W-:-:S04]  /*7400*/  PRMT R122, RZ, 0x7610, R122 ;  /* 0x00007610ff7a7816 */ /* 0x010fc8000000007a */
[----:B------:R-:W-:Y:S02]  /*7410*/  @!P2 PRMT R122, R47, 0x7610, R122 ;  /* 0x000076102f7aa816 */ /* 0x000fe4000000007a */
[----:B------:R-:W-:-:S04]  /*7420*/  @!P2 SHF.R.U32.HI R47, RZ, 0x10, R42 ;  /* 0x00000010ff2fa819 */ /* 0x000fc8000001162a */
[----:B------:R-:W-:Y:S01]  /*7430*/  @!P2 PRMT R97, R47, 0x7610, R97 ;  /* 0x000076102f61a816 */ /* 0x000fe20000000061 */
[----:B------:R-:W-:-:S10]  /*7440*/  HFMA2.MMA R47, -RZ, RZ, 0, 0 ;  /* 0x00000000ff2f7435 */ /* 0x000fd400000001ff */
[----:B--2---:R0:W2:Y:S01]  /*7450*/  @!P5 LDG.E R47, desc[UR10][R124.64] ;  /* 0x0000000a7c2fd981 */ /* 0x0040a2000c1e1900 */
[----:B------:R-:W-:-:S03]  /*7460*/  LOP3.LUT P5, RZ, R0, 0x8000, RZ, 0xc0, !PT ;  /* 0x0000800000ff7812 */ /* 0x000fc600078ac0ff */
[----:B------:R1:W-:Y:S01]  /*7470*/  STL.S16 [R1+0x2a4], R97 ;  /* 0x0002a46101007387 */ /* 0x0003e20000100600 */
[----:B0-----:R-:W-:Y:S02]  /*7480*/  PRMT R125, R125, 0x5410, RZ ;  /* 0x000054107d7d7816 */ /* 0x001fe400000000ff */
[----:B-1----:R-:W-:-:S07]  /*7490*/  SHF.R.S32.HI R97, RZ, 0x1f, R52 ;  /* 0x0000001fff617819 */ /* 0x002fce0000011434 */
[----:B------:R-:W-:Y:S02]  /*74a0*/  @!P5 SHF.R.U32.HI R40, RZ, 0x10, R43 ;  /* 0x00000010ff28d819 */ /* 0x000fe4000001162b */
[----:B------:R-:W-:Y:S02]  /*74b0*/  ISETP.GE.OR.EX P2, PT, R97, UR19, P1, P0 ;  /* 0x0000001361007c0c */ /* 0x000fe40008f46700 */
[----:B------:R-:W-:Y:S02]  /*74c0*/  @!P5 PRMT R125, R125, 0x5410, R40 ;  /* 0x000054107d7dd816 */ /* 0x000fe40000000028 */
[----:B------:R-:W-:-:S04]  /*74d0*/  @!P5 SHF.R.U32.HI R40, RZ, 0x10, R34 ;  /* 0x00000010ff28d819 */ /* 0x000fc80000011622 */
[----:B------:R-:W-:-:S05]  /*74e0*/  @!P5 PRMT R41, R40, 0x7610, R41 ;  /* 0x000076102829d816 */ /* 0x000fca0000000029 */
[----:B------:R0:W-:Y:S02]  /*74f0*/  STL.S16 [R1+0x220], R41 ;  /* 0x0002202901007387 */ /* 0x0001e40000100600 */
[----:B0-----:R-:W0:Y:S01]  /*7500*/  @!P2 LDC.64 R40, c[0x0][0x288] ;  /* 0x0000a200ff28ab82 */ /* 0x001e220000000a00 */
[----:B------:R-:W-:Y:S02]  /*7510*/  PRMT R124, R124, 0x5410, RZ ;  /* 0x000054107c7c7816 */ /* 0x000fe400000000ff */
[----:B------:R-:W-:Y:S02]  /*7520*/  @!P2 MOV R42, R66 ;  /* 0x00000042002aa202 */ /* 0x000fe40000000f00 */
[----:B------:R-:W-:Y:S02]  /*7530*/  @!P5 PRMT R124, R124, 0x5410, R43 ;  /* 0x000054107c7cd816 */ /* 0x000fe4000000002b */
[----:B------:R-:W-:Y:S01]  /*7540*/  @!P2 MOV R43, R65 ;  /* 0x00000041002ba202 */ /* 0x000fe20000000f00 */
[----:B------:R1:W-:Y:S04]  /*7550*/  STL.S16 [R1+0x26c], R122 ;  /* 0x00026c7a01007387 */ /* 0x0003e80000100600 */
[----:B-1----:R-:W4:Y:S01]  /*7560*/  LDL.LU R122, [R1+0x398] ;  /* 0x00039800017a7983 */ /* 0x002f220000300800 */
[----:B0-----:R-:W-:-:S02]  /*7570*/  @!P2 IMAD R97, R97, R40, RZ ;  /* 0x000000286161a224 */ /* 0x001fc400078e02ff */
[----:B------:R-:W-:-:S04]  /*7580*/  @!P2 IMAD.WIDE.U32 R42, R52, R40, R42 ;  /* 0x00000028342aa225 */ /* 0x000fc800078e002a */
[----:B------:R-:W-:-:S05]  /*7590*/  @!P2 IMAD R41, R52, R41, R97 ;  /* 0x000000293429a224 */ /* 0x000fca00078e0261 */
[----:B------:R-:W-:-:S04]  /*75a0*/  @!P2 IADD3 R41, R43, R41, RZ ;  /* 0x000000292b29a210 */ /* 0x000fc80007ffe0ff */
[C---:B------:R-:W-:Y:S02]  /*75b0*/  @!P2 SHF.L.U64.HI R52, R42.reuse, 0x1, R41 ;  /* 0x000000012a34a819 */ /* 0x040fe40000010229 */
[----:B------:R-:W0:Y:S01]  /*75c0*/  @!P2 LDC.64 R40, c[0x0][0x230] ;  /* 0x00008c00ff28ab82 */ /* 0x000e220000000a00 */
[----:B------:R-:W-:-:S07]  /*75d0*/  @!P2 SHF.L.U32 R97, R42, 0x1, RZ ;  /* 0x000000012a61a819 */ /* 0x000fce00000006ff */
[----:B------:R-:W1:Y:S01]  /*75e0*/  @!P2 LDC.64 R42, c[0x0][0x228] ;  /* 0x00008a00ff2aab82 */ /* 0x000e620000000a00 */
[----:B0-----:R-:W-:-:S04]  /*75f0*/  @!P2 IADD3 R40, P0, R97, R40, RZ ;  /* 0x000000286128a210 */ /* 0x001fc80007f1e0ff */
[----:B------:R-:W-:Y:S02]  /*7600*/  @!P2 IADD3.X R41, R52, R41, RZ, P0, !PT ;  /* 0x000000293429a210 */ /* 0x000fe400007fe4ff */
[----:B-1----:R-:W-:-:S04]  /*7610*/  @!P2 IADD3 R42, P0, R97, R42, RZ ;  /* 0x0000002a612aa210 */ /* 0x002fc80007f1e0ff */
[----:B------:R-:W-:Y:S01]  /*7620*/  @!P2 IADD3.X R43, R52, R43, RZ, P0, !PT ;  /* 0x0000002b342ba210 */ /* 0x000fe200007fe4ff */
[----:B------:R-:W-:-:S10]  /*7630*/  HFMA2.MMA R52, -RZ, RZ, 0, 0 ;  /* 0x00000000ff347435 */ /* 0x000fd400000001ff */
[----:B------:R-:W2:Y:S04]  /*7640*/  @!P3 LDG.E R52, desc[UR10][R4.64] ;  /* 0x0000000a0434b981 */ /* 0x000ea8000c1e1900 */
[----:B------:R-:W2:Y:S01]  /*7650*/  LDL.LU.64 R4, [R1+0x390] ;  /* 0x0003900001047983 */ /* 0x000ea20000300a00 */
[----:B------:R-:W-:-:S03]  /*7660*/  LOP3.LUT P6, RZ, R0, 0x4000, RZ, 0xc0, !PT ;  /* 0x0000400000ff7812 */ /* 0x000fc600078cc0ff */
[----:B------:R0:W-:Y:S01]  /*7670*/  STL [R1+0x10], R116 ;  /* 0x0000107401007387 */ /* 0x0001e20000100800 */
[----:B------:R-:W-:Y:S02]  /*7680*/  LOP3.LUT P4, RZ, R0, 0x2000, RZ, 0xc0, !PT ;  /* 0x0000200000ff7812 */ /* 0x000fe4000788c0ff */
[----:B------:R-:W-:Y:S01]  /*7690*/  PRMT R117, R117, 0x5410, RZ ;  /* 0x0000541075757816 */ /* 0x000fe200000000ff */
[----:B------:R1:W-:Y:S01]  /*76a0*/  STL [R1+0x15c], R34 ;  /* 0x00015c2201007387 */ /* 0x0003e20000100800 */
[----:B0-----:R-:W-:-:S04]  /*76b0*/  PRMT R116, RZ, 0x7610, R116 ;  /* 0x00007610ff747816 */ /* 0x001fc80000000074 */
[----:B------:R-:W-:Y:S02]  /*76c0*/  @!P5 PRMT R116, R34, 0x7610, R116 ;  /* 0x000076102274d816 */ /* 0x000fe40000000074 */
[----:B-1----:R-:W-:Y:S02]  /*76d0*/  @!P6 SHF.R.U32.HI R34, RZ, 0x10, R35 ;  /* 0x00000010ff22e819 */ /* 0x002fe40000011623 */
[----:B------:R-:W-:Y:S02]  /*76e0*/  PRMT R124, RZ, 0x7610, R124 ;  /* 0x00007610ff7c7816 */ /* 0x000fe4000000007c */
[----:B------:R-:W-:Y:S02]  /*76f0*/  @!P6 PRMT R117, R117, 0x5410, R34 ;  /* 0x000054107575e816 */ /* 0x000fe40000000022 */
[----:B------:R-:W-:Y:S02]  /*7700*/  @!P6 SHF.R.U32.HI R34, RZ, 0x10, R32 ;  /* 0x00000010ff22e819 */ /* 0x000fe40000011620 */
[----:B------:R-:W-:Y:S01]  /*7710*/  PRMT R116, R116, 0x5410, RZ ;  /* 0x0000541074747816 */ /* 0x000fe200000000ff */
[----:B------:R0:W-:Y:S01]  /*7720*/  STL [R1+0x14], R99 ;  /* 0x0000146301007387 */ /* 0x0001e20000100800 */
[----:B------:R-:W-:-:S02]  /*7730*/  @!P6 PRMT R124, R34, 0x7610, R124 ;  /* 0x00007610227ce816 */ /* 0x000fc4000000007c */
[----:B------:R-:W-:Y:S01]  /*7740*/  LOP3.LUT R0, R0, 0xfffffff7, RZ, 0xc0, !PT ;  /* 0xfffffff700007812 */ /* 0x000fe200078ec0ff */
[----:B------:R1:W-:Y:S01]  /*7750*/  STL [R1+0x60], R35 ;  /* 0x0000602301007387 */ /* 0x0003e20000100800 */
[----:B------:R-:W-:Y:S02]  /*7760*/  @!P6 PRMT R116, R116, 0x5410, R35 ;  /* 0x000054107474e816 */ /* 0x000fe40000000023 */
[----:B------:R-:W-:Y:S02]  /*7770*/  @!P4 SHF.R.U32.HI R34, RZ, 0x10, R33 ;  /* 0x00000010ff22c819 */ /* 0x000fe40000011621 */
[----:B0-----:R-:W-:Y:S01]  /*7780*/  PRMT R99, RZ, 0x7610, R99 ;  /* 0x00007610ff637816 */ /* 0x001fe20000000063 */
[----:B------:R0:W-:Y:S01]  /*7790*/  STL [R1+0x110], R98 ;  /* 0x0001106201007387 */ /* 0x0001e20000100800 */
[----:B-1----:R-:W-:-:S03]  /*77a0*/  PRMT R35, RZ, 0x7610, R35 ;  /* 0x00007610ff237816 */ /* 0x002fc60000000023 */
[----:B------:R1:W-:Y:S01]  /*77b0*/  STL [R1+0x164], R26 ;  /* 0x0001641a01007387 */ /* 0x0003e20000100800 */
[----:B------:R-:W-:Y:S02]  /*77c0*/  @P2 LOP3.LUT R0, R0, 0x8, RZ, 0xfc, !PT ;  /* 0x0000000800002812 */ /* 0x000fe400078efcff */
[----:B------:R-:W-:Y:S02]  /*77d0*/  @!P4 PRMT R99, R34, 0x7610, R99 ;  /* 0x000076102263c816 */ /* 0x000fe40000000063 */
[----:B------:R-:W-:Y:S02]  /*77e0*/  @!P4 SHF.R.U32.HI R34, RZ, 0x10, R26 ;  /* 0x00000010ff22c819 */ /* 0x000fe4000001161a */
[----:B0-----:R-:W-:Y:S02]  /*77f0*/  PRMT R98, RZ, 0x7610, R98 ;  /* 0x00007610ff627816 */ /* 0x001fe40000000062 */
[----:B------:R-:W-:Y:S02]  /*7800*/  @!P4 PRMT R35, R26, 0x7610, R35 ;  /* 0x000076101a23c816 */ /* 0x000fe40000000023 */
[----:B-1----:R-:W-:-:S02]  /*7810*/  IADD3 R26, R123, 0x1b8, RZ ;  /* 0x000001b87b1a7810 */ /* 0x002fc40007ffe0ff */
[----:B------:R-:W-:Y:S02]  /*7820*/  LOP3.LUT P2, RZ, R3, 0x40, RZ, 0xc0, !PT ;  /* 0x0000004003ff7812 */ /* 0x000fe4000784c0ff */
[----:B------:R-:W-:Y:S02]  /*7830*/  LOP3.LUT P5, RZ, R0, 0x40000, RZ, 0xc0, !PT ;  /* 0x0004000000ff7812 */ /* 0x000fe400078ac0ff */
[----:B------:R-:W-:Y:S02]  /*7840*/  @!P4 PRMT R98, R34, 0x7610, R98 ;  /* 0x000076102262c816 */ /* 0x000fe40000000062 */
[----:B------:R-:W-:Y:S02]  /*7850*/  SHF.R.S32.HI R34, RZ, 0x1f, R26 ;  /* 0x0000001fff227819 */ /* 0x000fe4000001141a */
[----:B------:R-:W-:Y:S01]  /*7860*/  ISETP.GE.U32.AND P0, PT, R26, UR18, PT ;  /* 0x000000121a007c0c */ /* 0x000fe2000bf06070 */
[----:B------:R-:W-:Y:S04]  /*7870*/  STL.S16 [R1+0x210], R99 ;  /* 0x0002106301007387 */ /* 0x000fe80000100600 */
[----:B------:R0:W-:Y:S04]  /*7880*/  STL.S16 [R1+0x214], R98 ;  /* 0x0002146201007387 */ /* 0x0001e80000100600 */
[----:B------:R-:W-:Y:S01]  /*7890*/  STL [R1+0x160], R32 ;  /* 0x0001602001007387 */ /* 0x000fe20000100800 */
[----:B0-----:R-:W-:-:S03]  /*78a0*/  CS2R R98, SRZ ;  /* 0x0000000000627805 */ /* 0x001fc6000001ff00 */
[----:B------:R-:W-:Y:S04]  /*78b0*/  STL [R1+0x64], R33 ;  /* 0x0000642101007387 */ /* 0x000fe80000100800 */
[----:B------:R0:W2:Y:S04]  /*78c0*/  @!P2 LDG.E R99, desc[UR10][R120.64] ;  /* 0x0000000a7863a981 */ /* 0x0000a8000c1e1900 */
[----:B---3--:R1:W3:Y:S01]  /*78d0*/  @!P2 LDG.E R98, desc[UR10][R112.64] ;  /* 0x0000000a7062a981 */ /* 0x0082e2000c1e1900 */
[----:B0-----:R-:W-:Y:S02]  /*78e0*/  PRMT R120, R120, 0x5410, RZ ;  /* 0x0000541078787816 */ /* 0x001fe400000000ff */
[----:B-1----:R-:W-:Y:S01]  /*78f0*/  PRMT R113, R113, 0x5410, RZ ;  /* 0x0000541071717816 */ /* 0x002fe200000000ff */
[----:B------:R-:W-:Y:S01]  /*7900*/  STL [R1+0x68], R24 ;  /* 0x0000681801007387 */ /* 0x000fe20000100800 */
[----:B------:R-:W-:-:S02]  /*7910*/  PRMT R121, RZ, 0x7610, R121 ;  /* 0x00007610ff797816 */ /* 0x000fc40000000079 */
[----:B------:R-:W-:Y:S01]  /*7920*/  @!P5 PRMT R113, R113, 0x5410, R24 ;  /* 0x000054107171d816 */ /* 0x000fe20000000018 */
[----:B------:R-:W-:Y:S01]  /*7930*/  STL.S16 [R1+0x212], R35 ;  /* 0x0002122301007387 */ /* 0x000fe20000100600 */
[----:B------:R-:W-:-:S03]  /*7940*/  MOV R97, RZ ;  /* 0x000000ff00617202 */ /* 0x000fc60000000f00 */
[----:B------:R0:W-:Y:S01]  /*7950*/  STL [R1+0x120], R106 ;  /* 0x0001206a01007387 */ /* 0x0001e20000100800 */
[----:B------:R-:W-:-:S03]  /*7960*/  PRMT R107, RZ, 0x7610, R107 ;  /* 0x00007610ff6b7816 */ /* 0x000fc6000000006b */
[----:B------:R1:W-:Y:S01]  /*7970*/  STL [R1+0x168], R25 ;  /* 0x0001681901007387 */ /* 0x0003e20000100800 */
[----:B0-----:R-:W-:-:S04]  /*7980*/  PRMT R106, RZ, 0x7610, R106 ;  /* 0x00007610ff6a7816 */ /* 0x001fc8000000006a */
[----:B------:R-:W-:Y:S02]  /*7990*/  @!P5 PRMT R106, R25, 0x7610, R106 ;  /* 0x00007610196ad816 */ /* 0x000fe4000000006a */
[----:B------:R-:W-:Y:S02]  /*79a0*/  LOP3.LUT P2, RZ, R0, 0x10000, RZ, 0xc0, !PT ;  /* 0x0001000000ff7812 */ /* 0x000fe4000784c0ff */
[----:B------:R-:W-:Y:S02]  /*79b0*/  PRMT R113, RZ, 0x7610, R113 ;  /* 0x00007610ff717816 */ /* 0x000fe40000000071 */
[----:B------:R-:W-:Y:S02]  /*79c0*/  PRMT R106, R106, 0x5410, RZ ;  /* 0x000054106a6a7816 */ /* 0x000fe400000000ff */
[----:B----4-:R-:W-:-:S04]  /*79d0*/  PRMT R122, RZ, 0x7610, R122 ;  /* 0x00007610ff7a7816 */ /* 0x010fc8000000007a */
[----:B------:R-:W-:Y:S02]  /*79e0*/  @!P6 PRMT R122, R32, 0x7610, R122 ;  /* 0x00007610207ae816 */ /* 0x000fe4000000007a */
[----:B------:R-:W-:Y:S02]  /*79f0*/  ISETP.GE.OR.EX P6, PT, R34, UR19, P1, P0 ;  /* 0x0000001322007c0c */ /* 0x000fe40008fc6700 */
[----:B------:R-:W-:Y:S02]  /*7a00*/  @!P5 SHF.R.U32.HI R32, RZ, 0x10, R24 ;  /* 0x00000010ff20d819 */ /* 0x000fe40000011618 */
[----:B------:R-:W-:Y:S02]  /*7a10*/  PRMT R122, R122, 0x5410, RZ ;  /* 0x000054107a7a7816 */ /* 0x000fe400000000ff */
[----:B------:R-:W-:Y:S02]  /*7a20*/  @!P5 PRMT R120, R120, 0x5410, R32 ;  /* 0x000054107878d816 */ /* 0x000fe40000000020 */
[----:B------:R-:W-:-:S05]  /*7a30*/  @!P4 PRMT R122, R122, 0x5410, R33 ;  /* 0x000054107a7ac816 */ /* 0x000fca0000000021 */
[----:B------:R-:W0:Y:S01]  /*7a40*/  @!P6 LDC.64 R32, c[0x0][0x288] ;  /* 0x0000a200ff20eb82 */ /* 0x000e220000000a00 */
[----:B------:R-:W-:Y:S02]  /*7a50*/  @!P5 SHF.R.U32.HI R24, RZ, 0x10, R25 ;  /* 0x00000010ff18d819 */ /* 0x000fe40000011619 */
[----:B------:R-:W-:Y:S02]  /*7a60*/  @!P6 MOV R35, R65 ;  /* 0x000000410023e202 */ /* 0x000fe40000000f00 */
[----:B------:R-:W-:Y:S01]  /*7a70*/  @!P5 PRMT R121, R24, 0x7610, R121 ;  /* 0x000076101879d816 */ /* 0x000fe20000000079 */
        /* <DEDUP_REMOVED lines=8> */
[----:B------:R-:W4:Y:S01]  /*7b00*/  @!P6 LDC.64 R34, c[0x0][0x228] ;  /* 0x00008a00ff22eb82 */ /* 0x000f220000000a00 */
[----:B------:R-:W-:Y:S01]  /*7b10*/  LOP3.LUT P4, RZ, R3, 0x20, RZ, 0xc0, !PT ;  /* 0x0000002003ff7812 */ /* 0x000fe2000788c0ff */
[----:B--2---:R-:W2:Y:S01]  /*7b20*/  @!P3 LDG.E R97, desc[UR10][R4.64] ;  /* 0x0000000a0461b981 */ /* 0x004ea2000c1e1900 */
[----:B------:R-:W-:Y:S02]  /*7b30*/  LOP3.LUT P3, RZ, R0, 0x20000, RZ, 0xc0, !PT ;  /* 0x0002000000ff7812 */ /* 0x000fe4000786c0ff */
[----:B0-----:R-:W-:Y:S01]  /*7b40*/  @!P6 IADD3 R32, P0, R26, R32, RZ ;  /* 0x000000201a20e210 */ /* 0x001fe20007f1e0ff */
[----:B------:R0:W-:Y:S01]  /*7b50*/  STL [R1+0x6c], R27 ;  /* 0x00006c1b01007387 */ /* 0x0001e20000100800 */
[----:B------:R-:W-:-:S03]  /*7b60*/  PRMT R112, R112, 0x5410, RZ ;  /* 0x0000541070707816 */ /* 0x000fc600000000ff */
[----:B------:R0:W-:Y:S04]  /*7b70*/  STL [R1+0x170], R16 ;  /* 0x0001701001007387 */ /* 0x0001e80000100800 */
[----:B------:R0:W-:Y:S02]  /*7b80*/  STL [R1+0x74], R17 ;  /* 0x0000741101007387 */ /* 0x0001e40000100800 */
[----:B-1----:R-:W-:Y:S02]  /*7b90*/  @!P3 SHF.R.U32.HI R25, RZ, 0x10, R27 ;  /* 0x00000010ff19b819 */ /* 0x002fe4000001161b */
[----:B------:R1:W-:Y:S02]  /*7ba0*/  STL [R1+0x16c], R18 ;  /* 0x00016c1201007387 */ /* 0x0003e40000100800 */
[----:B------:R-:W-:-:S02]  /*7bb0*/  @!P3 PRMT R107, R25, 0x7610, R107 ;  /* 0x00007610196bb816 */ /* 0x000fc4000000006b */
[----:B------:R-:W-:Y:S01]  /*7bc0*/  @!P3 SHF.R.U32.HI R25, RZ, 0x10, R18 ;  /* 0x00000010ff19b819 */ /* 0x000fe20000011612 */
[----:B------:R1:W-:Y:S03]  /*7bd0*/  STL [R1+0x70], R19 ;  /* 0x0000701301007387 */ /* 0x0003e60000100800 */
[----:B------:R-:W-:Y:S01]  /*7be0*/  @!P3 PRMT R113, R25, 0x7610, R113 ;  /* 0x000076101971b816 */ /* 0x000fe20000000071 */
[----:B------:R3:W-:Y:S01]  /*7bf0*/  STL [R1+0x18], R101 ;  /* 0x0000186501007387 */ /* 0x0007e20000100800 */
[----:B------:R-:W-:Y:S02]  /*7c00*/  MOV R25, RZ ;  /* 0x000000ff00197202 */ /* 0x000fe40000000f00 */
[----:B------:R-:W-:Y:S01]  /*7c10*/  @!P6 IADD3.X R33, R24, R33, RZ, P0, !PT ;  /* 0x000000211821e210 */ /* 0x000fe200007fe4ff */
[----:B------:R3:W-:Y:S01]  /*7c20*/  STL [R1+0x114], R100 ;  /* 0x0001146401007387 */ /* 0x0007e20000100800 */
[----:B------:R-:W-:-:S02]  /*7c30*/  LOP3.LUT R0, R0, 0xfffffffb, RZ, 0xc0, !PT ;  /* 0xfffffffb00007812 */ /* 0x000fc400078ec0ff */
[----:B----4-:R-:W-:Y:S01]  /*7c40*/  @!P6 IADD3 R34, P0, R26, R34, RZ ;  /* 0x000000221a22e210 */ /* 0x010fe20007f1e0ff */
[----:B------:R4:W2:Y:S01]  /*7c50*/  @!P4 LDG.E R25, desc[UR10][R114.64] ;  /* 0x0000000a7219c981 */ /* 0x0008a2000c1e1900 */
[----:B------:R-:W-:Y:S02]  /*7c60*/  @!P2 SHF.R.U32.HI R26, RZ, 0x10, R19 ;  /* 0x00000010ff1aa819 */ /* 0x000fe40000011613 */
[----:B------:R-:W-:Y:S01]  /*7c70*/  @P6 LOP3.LUT R0, R0, 0x4, RZ, 0xfc, !PT ;  /* 0x0000000400006812 */ /* 0x000fe200078efcff */
[----:B------:R3:W-:Y:S01]  /*7c80*/  STL [R1+0x174], R45 ;  /* 0x0001742d01007387 */ /* 0x0007e20000100800 */
[----:B------:R-:W-:Y:S02]  /*7c90*/  @!P6 IADD3.X R35, R24, R35, RZ, P0, !PT ;  /* 0x000000231823e210 */ /* 0x000fe400007fe4ff */
[----:B------:R-:W-:Y:S01]  /*7ca0*/  LOP3.LUT P6, RZ, R3, 0x10, RZ, 0xc0, !PT ;  /* 0x0000001003ff7812 */ /* 0x000fe200078cc0ff */
[----:B------:R3:W-:Y:S01]  /*7cb0*/  STL [R1+0x78], R49 ;  /* 0x0000783101007387 */ /* 0x0007e20000100800 */
[----:B----4-:R-:W-:-:S02]  /*7cc0*/  PRMT R114, R114, 0x5410, RZ ;  /* 0x0000541072727816 */ /* 0x010fc400000000ff */
[----:B------:R-:W-:Y:S01]  /*7cd0*/  PRMT R115, R115, 0x5410, RZ ;  /* 0x0000541073737816 */ /* 0x000fe200000000ff */
[----:B------:R4:W-:Y:S01]  /*7ce0*/  STL [R1+0x20], R105 ;  /* 0x0000206901007387 */ /* 0x0009e20000100800 */
[----:B------:R-:W-:Y:S02]  /*7cf0*/  @!P2 PRMT R114, R114, 0x5410, R26 ;  /* 0x000054107272a816 */ /* 0x000fe4000000001a */
[----:B------:R-:W-:Y:S01]  /*7d00*/  @!P2 SHF.R.U32.HI R26, RZ, 0x10, R16 ;  /* 0x00000010ff1aa819 */ /* 0x000fe20000011610 */
[----:B------:R4:W-:Y:S01]  /*7d10*/  STL [R1+0x178], R53 ;  /* 0x0001783501007387 */ /* 0x0009e20000100800 */
[----:B------:R-:W-:Y:S02]  /*7d20*/  PRMT R107, R107, 0x5410, RZ ;  /* 0x000054106b6b7816 */ /* 0x000fe400000000ff */
[----:B------:R-:W-:Y:S01]  /*7d30*/  @!P3 PRMT R106, R106, 0x5410, R27 ;  /* 0x000054106a6ab816 */ /* 0x000fe2000000001b */
[----:B------:R4:W-:Y:S01]  /*7d40*/  STL [R1+0x80], R61 ;  /* 0x0000803d01007387 */ /* 0x0009e20000100800 */
[----:B------:R-:W-:-:S02]  /*7d50*/  @!P2 PRMT R115, R115, 0x5410, R26 ;  /* 0x000054107373a816 */ /* 0x000fc4000000001a */
[----:B0-----:R-:W-:Y:S02]  /*7d60*/  CS2R R26, SRZ ;  /* 0x00000000001a7805 */ /* 0x001fe4000001ff00 */
[----:B------:R-:W-:Y:S01]  /*7d70*/  @!P3 PRMT R107, R107, 0x5410, R18 ;  /* 0x000054106b6bb816 */ /* 0x000fe20000000012 */
[----:B------:R0:W-:Y:S01]  /*7d80*/  STL [R1+0x11c], R104 ;  /* 0x00011c6801007387 */ /* 0x0001e20000100800 */
[----:B------:R-:W-:-:S03]  /*7d90*/  LOP3.LUT P3, RZ, R0, 0x400000, RZ, 0xc0, !PT ;  /* 0x0040000000ff7812 */ /* 0x000fc6000786c0ff */
[----:B------:R1:W2:Y:S01]  /*7da0*/  @!P6 LDG.E R27, desc[UR10][R56.64] ;  /* 0x0000000a381be981 */ /* 0x0002a2000c1e1900 */
[----:B------:R-:W-:-:S03]  /*7db0*/  PRMT R115, RZ, 0x7610, R115 ;  /* 0x00007610ff737816 */ /* 0x000fc60000000073 */
[----:B------:R4:W2:Y:S01]  /*7dc0*/  @!P6 LDG.E R26, desc[UR10][R110.64] ;  /* 0x0000000a6e1ae981 */ /* 0x0008a2000c1e1900 */
[----:B------:R-:W-:-:S03]  /*7dd0*/  LOP3.LUT P5, RZ, R3, 0x2000000, RZ, 0xc0, !PT ;  /* 0x0200000003ff7812 */ /* 0x000fc600078ac0ff */
[----:B------:R0:W-:Y:S01]  /*7de0*/  STL [R1+0x118], R102 ;  /* 0x0001186601007387 */ /* 0x0001e20000100800 */
[----:B-1----:R-:W-:-:S03]  /*7df0*/  IADD3 R56, R123, 0x1c0, RZ ;  /* 0x000001c07b387810 */ /* 0x002fc60007ffe0ff */
[----:B------:R1:W-:Y:S01]  /*7e00*/  STL [R1+0x1c], R103 ;  /* 0x00001c6701007387 */ /* 0x0003e20000100800 */
[----:B------:R-:W-:Y:S02]  /*7e10*/  SHF.R.S32.HI R57, RZ, 0x1f, R56 ;  /* 0x0000001fff397819 */ /* 0x000fe40000011438 */
[----:B------:R-:W-:Y:S01]  /*7e20*/  ISETP.GE.U32.AND P0, PT, R56, UR18, PT ;  /* 0x0000001238007c0c */ /* 0x000fe2000bf06070 */
[----:B------:R1:W-:Y:S01]  /*7e30*/  STL [R1+0x84], R75 ;  /* 0x0000844b01007387 */ /* 0x0003e20000100800 */
[----:B----4-:R-:W-:Y:S02]  /*7e40*/  PRMT R110, RZ, 0x5410, RZ ;  /* 0x00005410ff6e7816 */ /* 0x010fe400000000ff */
[----:B------:R-:W-:Y:S01]  /*7e50*/  @!P2 PRMT R112, R112, 0x5410, R19 ;  /* 0x000054107070a816 */ /* 0x000fe20000000013 */
[----:B------:R4:W-:Y:S01]  /*7e60*/  STL [R1+0x88], R87 ;  /* 0x0000885701007387 */ /* 0x0009e20000100800 */
[----:B------:R-:W-:Y:S02]  /*7e70*/  @!P2 PRMT R115, R16, 0x7610, R115 ;  /* 0x000076101073a816 */ /* 0x000fe40000000073 */
[----:B------:R-:W-:Y:S01]  /*7e80*/  ISETP.GE.OR.EX P2, PT, R57, UR19, P1, P0 ;  /* 0x0000001339007c0c */ /* 0x000fe20008f46700 */
[----:B------:R-:W-:Y:S01]  /*7e90*/  STL [R1+0x188], R85 ;  /* 0x0001885501007387 */ /* 0x000fe20000100800 */
[----:B------:R-:W-:-:S02]  /*7ea0*/  @!P3 SHF.R.U32.HI R16, RZ, 0x10, R17 ;  /* 0x00000010ff10b819 */ /* 0x000fc40000011611 */
[----:B------:R-:W-:Y:S01]  /*7eb0*/  @!P3 PRMT R110, R17, 0x7610, R110 ;  /* 0x00007610116eb816 */ /* 0x000fe2000000006e */
[----:B------:R-:W-:Y:S01]  /*7ec0*/  STL [R1+0x18c], R84 ;  /* 0x00018c5401007387 */ /* 0x000fe20000100800 */
[----:B------:R-:W-:Y:S02]  /*7ed0*/  PRMT R111, R111, 0x5410, RZ ;  /* 0x000054106f6f7816 */ /* 0x000fe400000000ff */
[----:B------:R-:W-:Y:S01]  /*7ee0*/  @!P3 PRMT R110, R110, 0x5410, R16 ;  /* 0x000054106e6eb816 */ /* 0x000fe20000000010 */
[----:B------:R-:W-:Y:S01]  /*7ef0*/  STL [R1+0x184], R83 ;  /* 0x0001845301007387 */ /* 0x000fe20000100800 */
[----:B------:R-:W-:Y:S02]  /*7f00*/  @!P3 SHF.R.U32.HI R16, RZ, 0x10, R45 ;  /* 0x00000010ff10b819 */ /* 0x000fe4000001162d */
[----:B------:R-:W-:Y:S01]  /*7f10*/  PRMT R121, R121, 0x5410, RZ ;  /* 0x0000541079797816 */ /* 0x000fe200000000ff */
[----:B------:R-:W-:Y:S01]  /*7f20*/  STL [R1+0x94], R2 ;  /* 0x0000940201007387 */ /* 0x000fe20000100800 */
[----:B------:R-:W-:-:S02]  /*7f30*/  @!P3 PRMT R111, R111, 0x5410, R16 ;  /* 0x000054106f6fb816 */ /* 0x000fc40000000010 */
[----:B------:R-:W0:Y:S01]  /*7f40*/  @!P2 LDC.64 R16, c[0x0][0x288] ;  /* 0x0000a200ff10ab82 */ /* 0x000e220000000a00 */
[----:B------:R-:W-:Y:S01]  /*7f50*/  @!P2 MOV R18, R66 ;  /* 0x000000420012a202 */ /* 0x000fe20000000f00 */
[----:B------:R-:W-:Y:S01]  /*7f60*/  STL [R1+0x180], R73 ;  /* 0x0001804901007387 */ /* 0x000fe20000100800 */
[----:B------:R-:W-:Y:S02]  /*7f70*/  @!P2 MOV R19, R65 ;  /* 0x000000410013a202 */ /* 0x000fe40000000f00 */
[----:B------:R-:W-:Y:S01]  /*7f80*/  PRMT R125, RZ, 0x7610, R125 ;  /* 0x00007610ff7d7816 */ /* 0x000fe2000000007d */
[----:B------:R-:W-:Y:S04]  /*7f90*/  STL [R1+0x194], R72 ;  /* 0x0001944801007387 */ /* 0x000fe80000100800 */
[----:B------:R-:W-:Y:S04]  /*7fa0*/  STL [R1+0x190], R92 ;  /* 0x0001905c01007387 */ /* 0x000fe80000100800 */
[----:B------:R-:W-:Y:S01]  /*7fb0*/  STL [R1+0x98], R74 ;  /* 0x0000984a01007387 */ /* 0x000fe20000100800 */
[----:B------:R-:W-:-:S02]  /*7fc0*/  PRMT R120, RZ, 0x7610, R120 ;  /* 0x00007610ff787816 */ /* 0x000fc40000000078 */
[----:B------:R-:W-:Y:S01]  /*7fd0*/  PRMT R117, RZ, 0x7610, R117 ;  /* 0x00007610ff757816 */ /* 0x000fe20000000075 */
[----:B------:R-:W-:Y:S04]  /*7fe0*/  STL [R1+0x198], R93 ;  /* 0x0001985d01007387 */ /* 0x000fe80000100800 */
[----:B------:R-:W-:Y:S01]  /*7ff0*/  STL [R1+0x9c], R58 ;  /* 0x00009c3a01007387 */ /* 0x000fe20000100800 */
[-C--:B0-----:R-:W-:Y:S02]  /*8000*/  @!P2 IMAD R57, R57, R16.reuse, RZ ;  /* 0x000000103939a224 */ /* 0x081fe400078e02ff */
[C---:B------:R-:W-:Y:S01]  /*8010*/  @!P2 IMAD.WIDE.U32 R18, R56.reuse, R16, R18 ;  /* 0x000000103812a225 */ /* 0x040fe200078e0012 */
[----:B------:R-:W-:Y:S03]  /*8020*/  STL [R1+0x7c], R59 ;  /* 0x00007c3b01007387 */ /* 0x000fe60000100800 */
[----:B------:R-:W-:Y:S01]  /*8030*/  @!P2 IMAD R17, R56, R17, R57 ;  /* 0x000000113811a224 */ /* 0x000fe200078e0239 */
[----:B------:R-:W-:Y:S04]  /*8040*/  STL [R1+0xa0], R96 ;  /* 0x0000a06001007387 */ /* 0x000fe80000100800 */
[----:B------:R-:W-:Y:S01]  /*8050*/  @!P2 IADD3 R17, R19, R17, RZ ;  /* 0x000000111311a210 */ /* 0x000fe20007ffe0ff */
[----:B------:R-:W2:Y:S03]  /*8060*/  LDL.LU.64 R4, [R1+0x388] ;  /* 0x0003880001047983 */ /* 0x000ea60000300a00 */
[----:B------:R-:W-:-:S02]  /*8070*/  @!P2 SHF.L.U64.HI R56, R18, 0x1, R17 ;  /* 0x000000011238a819 */ /* 0x000fc40000010211 */
[----:B------:R-:W0:Y:S01]  /*8080*/  @!P2 LDC.64 R16, c[0x0][0x230] ;  /* 0x00008c00ff10ab82 */ /* 0x000e220000000a00 */
[----:B------:R-:W-:-:S07]  /*8090*/  @!P2 SHF.L.U32 R57, R18, 0x1, RZ ;  /* 0x000000011239a819 */ /* 0x000fce00000006ff */
[----:B------:R-:W1:Y:S01]  /*80a0*/  @!P2 LDC.64 R18, c[0x0][0x228] ;  /* 0x00008a00ff12ab82 */ /* 0x000e620000000a00 */
[----:B------:R-:W-:-:S10]  /*80b0*/  HFMA2.MMA R24, -RZ, RZ, 0, 0 ;  /* 0x00000000ff187435 */ /* 0x000fd400000001ff */
[----:B------:R-:W2:Y:S01]  /*80c0*/  @!P4 LDG.E R24, desc[UR10][R118.64] ;  /* 0x0000000a7618c981 */ /* 0x000ea2000c1e1900 */
[C---:B------:R-:W-:Y:S02]  /*80d0*/  LOP3.LUT P4, RZ, R0.reuse, 0x100000, RZ, 0xc0, !PT ;  /* 0x0010000000ff7812 */ /* 0x040fe4000788c0ff */
[----:B------:R-:W-:Y:S02]  /*80e0*/  LOP3.LUT R0, R0, 0xfffffffd, RZ, 0xc0, !PT ;  /* 0xfffffffd00007812 */ /* 0x000fe400078ec0ff */
[C---:B0-----:R-:W-:Y:S02]  /*80f0*/  @!P2 IADD3 R16, P0, R57.reuse, R16, RZ ;  /* 0x000000103910a210 */ /* 0x041fe40007f1e0ff */
[----:B------:R-:W-:Y:S02]  /*8100*/  @P2 LOP3.LUT R0, R0, 0x2, RZ, 0xfc, !PT ;  /* 0x0000000200002812 */ /* 0x000fe400078efcff */
[----:B------:R-:W-:Y:S02]  /*8110*/  @!P2 IADD3.X R17, R56, R17, RZ, P0, !PT ;  /* 0x000000113811a210 */ /* 0x000fe400007fe4ff */
[----:B-1----:R-:W-:-:S04]  /*8120*/  @!P2 IADD3 R18, P0, R57, R18, RZ ;  /* 0x000000123912a210 */ /* 0x002fc80007f1e0ff */
[----:B------:R-:W-:Y:S02]  /*8130*/  @!P2 IADD3.X R19, R56, R19, RZ, P0, !PT ;  /* 0x000000133813a210 */ /* 0x000fe400007fe4ff */
[----:B------:R-:W-:Y:S02]  /*8140*/  LOP3.LUT P0, RZ, R0, 0x200000, RZ, 0xc0, !PT ;  /* 0x0020000000ff7812 */ /* 0x000fe4000780c0ff */
[----:B------:R-:W-:Y:S02]  /*8150*/  LOP3.LUT R3, R3, 0xffbfffff, RZ, 0xc0, !PT ;  /* 0xffbfffff03037812 */ /* 0x000fe400078ec0ff */
[----:B---3--:R-:W-:Y:S02]  /*8160*/  PRMT R101, R101, 0x5410, RZ ;  /* 0x0000541065657816 */ /* 0x008fe400000000ff */
[----:B------:R-:W-:Y:S02]  /*8170*/  @P6 LOP3.LUT R3, R3, 0x400000, RZ, 0xfc, !PT ;  /* 0x0040000003036812 */ /* 0x000fe400078efcff */
[----:B------:R-:W-:-:S05]  /*8180*/  PRMT R100, RZ, 0x7610, R100 ;  /* 0x00007610ff647816 */ /* 0x000fca0000000064 */
[----:B------:R-:W-:Y:S02]  /*8190*/  @!P0 SHF.R.U32.HI R56, RZ, 0x10, R49 ;  /* 0x00000010ff388819 */ /* 0x000fe40000011631 */
[----:B------:R-:W-:Y:S02]  /*81a0*/  LOP3.LUT P6, RZ, R3, 0x400, RZ, 0xc0, !PT ;  /* 0x0000040003ff7812 */ /* 0x000fe400078cc0ff */
[----:B------:R-:W-:Y:S02]  /*81b0*/  @!P0 PRMT R101, R101, 0x5410, R56 ;  /* 0x0000541065658816 */ /* 0x000fe40000000038 */
[----:B------:R-:W-:Y:S01]  /*81c0*/  @!P3 PRMT R100, R45, 0x7610, R100 ;  /* 0x000076102d64b816 */ /* 0x000fe20000000064 */
[----:B------:R-:W-:Y:S01]  /*81d0*/  HFMA2.MMA R45, -RZ, RZ, 0, 0 ;  /* 0x00000000ff2d7435 */ /* 0x000fe200000001ff */
[----:B------:R-:W-:-:S04]  /*81e0*/  PRMT R101, RZ, 0x7610, R101 ;  /* 0x00007610ff657816 */ /* 0x000fc80000000065 */
[----:B------:R-:W-:Y:S02]  /*81f0*/  @!P0 PRMT R101, R49, 0x7610, R101 ;  /* 0x0000761031658816 */ /* 0x000fe40000000065 */
[----:B------:R-:W-:-:S03]  /*8200*/  MOV R49, RZ ;  /* 0x000000ff00317202 */ /* 0x000fc60000000f00 */
[----:B------:R0:W3:Y:S04]  /*8210*/  @!P6 LDG.E R45, desc[UR10][R108.64] ;  /* 0x0000000a6c2de981 */ /* 0x0000e8000c1e1900 */
[----:B------:R1:W3:Y:S01]  /*8220*/  @!P6 LDG.E R49, desc[UR10][R50.64] ;  /* 0x0000000a3231e981 */ /* 0x0002e2000c1e1900 */
[----:B------:R-:W-:Y:S02]  /*8230*/  LOP3.LUT P2, RZ, R3, 0x200, RZ, 0xc0, !PT ;  /* 0x0000020003ff7812 */ /* 0x000fe4000784c0ff */
[----:B0-----:R-:W-:Y:S02]  /*8240*/  PRMT R108, R108, 0x5410, RZ ;  /* 0x000054106c6c7816 */ /* 0x001fe400000000ff */
[----:B-1----:R-:W-:Y:S02]  /*8250*/  @!P4 SHF.R.U32.HI R50, RZ, 0x10, R59 ;  /* 0x00000010ff32c819 */ /* 0x002fe4000001163b */
[----:B------:R-:W-:-:S02]  /*8260*/  PRMT R100, R100, 0x5410, RZ ;  /* 0x0000541064647816 */ /* 0x000fc400000000ff */
[----:B------:R-:W-:Y:S02]  /*8270*/  @!P4 PRMT R108, R108, 0x5410, R50 ;  /* 0x000054106c6cc816 */ /* 0x000fe40000000032 */
[----:B------:R-:W-:Y:S02]  /*8280*/  PRMT R109, R109, 0x5410, RZ ;  /* 0x000054106d6d7816 */ /* 0x000fe400000000ff */
[----:B------:R-:W-:Y:S02]  /*8290*/  @!P4 SHF.R.U32.HI R50, RZ, 0x10, R63 ;  /* 0x00000010ff32c819 */ /* 0x000fe4000001163f */
[----:B------:R-:W-:Y:S02]  /*82a0*/  LOP3.LUT P3, RZ, R0, 0x2000000, RZ, 0xc0, !PT ;  /* 0x0200000000ff7812 */ /* 0x000fe4000786c0ff */
[----:B------:R-:W-:Y:S02]  /*82b0*/  PRMT R105, R105, 0x5410, RZ ;  /* 0x0000541069697816 */ /* 0x000fe400000000ff */
[----:B------:R-:W-:-:S02]  /*82c0*/  @!P0 SHF.R.U32.HI R56, RZ, 0x10, R53 ;  /* 0x00000010ff388819 */ /* 0x000fc40000011635 */
[----:B------:R-:W-:Y:S02]  /*82d0*/  @!P0 PRMT R100, R100, 0x5410, R53 ;  /* 0x0000541064648816 */ /* 0x000fe40000000035 */
[----:B------:R-:W-:Y:S02]  /*82e0*/  @!P4 PRMT R109, R109, 0x5410, R50 ;  /* 0x000054106d6dc816 */ /* 0x000fe40000000032 */
[----:B------:R-:W-:Y:S02]  /*82f0*/  CS2R R50, SRZ ;  /* 0x0000000000327805 */ /* 0x000fe4000001ff00 */
[----:B------:R-:W-:Y:S02]  /*8300*/  IADD3 R53, R123, 0x1c8, RZ ;  /* 0x000001c87b357810 */ /* 0x000fe40007ffe0ff */
[----:B------:R-:W-:Y:S02]  /*8310*/  @!P0 PRMT R105, R105, 0x5410, R56 ;  /* 0x0000541069698816 */ /* 0x000fe40000000038 */
[----:B------:R-:W-:Y:S01]  /*8320*/  SHF.R.S32.HI R56, RZ, 0x1f, R53 ;  /* 0x0000001fff387819 */ /* 0x000fe20000011435 */
[----:B------:R0:W3:Y:S01]  /*8330*/  @!P2 LDG.E R50, desc[UR10][R36.64] ;  /* 0x0000000a2432a981 */ /* 0x0000e2000c1e1900 */
[----:B------:R-:W-:-:S03]  /*8340*/  ISETP.GE.U32.AND P0, PT, R53, UR18, PT ;  /* 0x0000001235007c0c */ /* 0x000fc6000bf06070 */
[----:B------:R1:W3:Y:S01]  /*8350*/  @!P2 LDG.E R51, desc[UR10][R38.64] ;  /* 0x0000000a2633a981 */ /* 0x0002e2000c1e1900 */
[----:B------:R-:W-:Y:S02]  /*8360*/  ISETP.GE.OR.EX P2, PT, R56, UR19, P1, P0 ;  /* 0x0000001338007c0c */ /* 0x000fe40008f46700 */
[----:B------:R-:W-:Y:S02]  /*8370*/  PRMT R118, R118, 0x5410, RZ ;  /* 0x0000541076767816 */ /* 0x000fe400000000ff */
[----:B0-----:R-:W-:Y:S02]  /*8380*/  @!P3 SHF.R.U32.HI R36, RZ, 0x10, R61 ;  /* 0x00000010ff24b819 */ /* 0x001fe4000001163d */
[----:B------:R-:W-:Y:S02]  /*8390*/  PRMT R119, RZ, 0x7610, R119 ;  /* 0x00007610ff777816 */ /* 0x000fe40000000077 */
[----:B------:R-:W-:Y:S02]  /*83a0*/  @!P3 PRMT R118, R118, 0x5410, R36 ;  /* 0x000054107676b816 */ /* 0x000fe40000000024 */
[----:B------:R-:W-:-:S04]  /*83b0*/  @!P3 SHF.R.U32.HI R36, RZ, 0x10, R73 ;  /* 0x00000010ff24b819 */ /* 0x000fc80000011649 */
[----:B------:R-:W-:Y:S02]  /*83c0*/  @!P3 PRMT R119, R36, 0x7610, R119 ;  /* 0x000076102477b816 */ /* 0x000fe40000000077 */
[----:B------:R-:W0:Y:S01]  /*83d0*/  @!P2 LDC.64 R36, c[0x0][0x288] ;  /* 0x0000a200ff24ab82 */ /* 0x000e220000000a00 */
[----:B-1----:R-:W-:Y:S02]  /*83e0*/  @!P2 MOV R38, R66 ;  /* 0x000000420026a202 */ /* 0x002fe40000000f00 */
[----:B------:R-:W-:Y:S01]  /*83f0*/  @!P2 MOV R39, R65 ;  /* 0x000000410027a202 */ /* 0x000fe20000000f00 */
        /* <DEDUP_REMOVED lines=8> */
[----:B------:R-:W-:Y:S02]  /*8480*/  PRMT R105, RZ, 0x7610, R105 ;  /* 0x00007610ff697816 */ /* 0x000fe40000000069 */
[----:B------:R-:W-:Y:S02]  /*8490*/  PRMT R109, RZ, 0x7610, R109 ;  /* 0x00007610ff6d7816 */ /* 0x000fe4000000006d */
[----:B------:R-:W-:Y:S02]  /*84a0*/  @!P4 PRMT R105, R59, 0x7610, R105 ;  /* 0x000076103b69c816 */ /* 0x000fe40000000069 */
[----:B------:R-:W-:Y:S02]  /*84b0*/  @!P4 PRMT R109, R63, 0x7610, R109 ;  /* 0x000076103f6dc816 */ /* 0x000fe4000000006d */
[----:B------:R-:W-:Y:S02]  /*84c0*/  LOP3.LUT P6, RZ, R3, 0x100, RZ, 0xc0, !PT ;  /* 0x0000010003ff7812 */ /* 0x000fe400078cc0ff */
[----:B0-----:R-:W-:-:S04]  /*84d0*/  @!P2 IADD3 R36, P0, R56, R36, RZ ;  /* 0x000000243824a210 */ /* 0x001fc80007f1e0ff */
[C---:B------:R-:W-:Y:S02]  /*84e0*/  @!P2 IADD3.X R37, R53.reuse, R37, RZ, P0, !PT ;  /* 0x000000253525a210 */ /* 0x040fe400007fe4ff */
[----:B-1----:R-:W-:Y:S02]  /*84f0*/  @!P2 IADD3 R38, P0, R56, R38, RZ ;  /* 0x000000263826a210 */ /* 0x002fe40007f1e0ff */
[C---:B------:R-:W-:Y:S02]  /*8500*/  LOP3.LUT P4, RZ, R0.reuse, 0x800000, RZ, 0xc0, !PT ;  /* 0x0080000000ff7812 */ /* 0x040fe4000788c0ff */
[----:B------:R-:W-:Y:S01]  /*8510*/  @!P2 IADD3.X R39, R53, R39, RZ, P0, !PT ;  /* 0x000000273527a210 */ /* 0x000fe200007fe4ff */
[----:B------:R-:W-:Y:S01]  /*8520*/  HFMA2.MMA R53, -RZ, RZ, 0, 0 ;  /* 0x00000000ff357435 */ /* 0x000fe200000001ff */
[----:B------:R-:W-:Y:S02]  /*8530*/  LOP3.LUT R0, R0, 0xfffffffe, RZ, 0xc0, !PT ;  /* 0xfffffffe00007812 */ /* 0x000fe400078ec0ff */
[----:B------:R-:W-:-:S02]  /*8540*/  PRMT R108, RZ, 0x7610, R108 ;  /* 0x00007610ff6c7816 */ /* 0x000fc4000000006c */
[----:B------:R-:W-:-:S05]  /*8550*/  PRMT R119, R119, 0x5410, RZ ;  /* 0x0000541077777816 */ /* 0x000fca00000000ff */
[----:B------:R0:W3:Y:S01]  /*8560*/  @!P6 LDG.E R53, desc[UR10][R28.64] ;  /* 0x0000000a1c35e981 */ /* 0x0000e2000c1e1900 */
[----:B------:R-:W-:Y:S02]  /*8570*/  @P2 LOP3.LUT R0, R0, 0x1, RZ, 0xfc, !PT ;  /* 0x0000000100002812 */ /* 0x000fe400078efcff */
[----:B------:R-:W-:Y:S02]  /*8580*/  @!P3 PRMT R108, R61, 0x7610, R108 ;  /* 0x000076103d6cb816 */ /* 0x000fe4000000006c */
[----:B------:R-:W-:Y:S02]  /*8590*/  PRMT R61, RZ, 0x7610, R61 ;  /* 0x00007610ff3d7816 */ /* 0x000fe4000000003d */
[----:B0-----:R-:W-:-:S04]  /*85a0*/  @!P4 SHF.R.U32.HI R29, RZ, 0x10, R87 ;  /* 0x00000010ff1dc819 */ /* 0x001fc80000011657 */
[----:B------:R-:W-:Y:S02]  /*85b0*/  @!P4 PRMT R119, R119, 0x5410, R29 ;  /* 0x000054107777c816 */ /* 0x000fe4000000001d */
[----:B------:R-:W-:Y:S02]  /*85c0*/  @!P4 SHF.R.U32.HI R29, RZ, 0x10, R85 ;  /* 0x00000010ff1dc819 */ /* 0x000fe40000011655 */
[----:B------:R-:W-:Y:S02]  /*85d0*/  LOP3.LUT P0, RZ, R0, 0x1000000, RZ, 0xc0, !PT ;  /* 0x0100000000ff7812 */ /* 0x000fe4000780c0ff */
[----:B------:R-:W-:Y:S02]  /*85e0*/  LOP3.LUT P2, RZ, R3, 0x1000, RZ, 0xc0, !PT ;  /* 0x0000100003ff7812 */ /* 0x000fe4000784c0ff */
[----:B------:R-:W-:Y:S01]  /*85f0*/  @!P4 PRMT R61, R29, 0x7610, R61 ;  /* 0x000076101d3dc816 */ /* 0x000fe2000000003d */
[----:B------:R-:W-:Y:S01]  /*8600*/  HFMA2.MMA R29, -RZ, RZ, 0, 0 ;  /* 0x00000000ff1d7435 */ /* 0x000fe200000001ff */
[----:B------:R-:W-:-:S02]  /*8610*/  PRMT R104, RZ, 0x7610, R104 ;  /* 0x00007610ff687816 */ /* 0x000fc40000000068 */
[----:B------:R-:W-:Y:S02]  /*8620*/  PRMT R102, R102, 0x5410, RZ ;  /* 0x0000541066667816 */ /* 0x000fe400000000ff */
[----:B------:R-:W-:Y:S02]  /*8630*/  @!P3 PRMT R104, R73, 0x7610, R104 ;  /* 0x000076104968b816 */ /* 0x000fe40000000068 */
[----:B------:R-:W-:Y:S02]  /*8640*/  LOP3.LUT P3, RZ, R0, 0x10000000, RZ, 0xc0, !PT ;  /* 0x1000000000ff7812 */ /* 0x000fe4000786c0ff */
[----:B------:R-:W-:Y:S01]  /*8650*/  @!P0 SHF.R.U32.HI R28, RZ, 0x10, R75 ;  /* 0x00000010ff1c8819 */ /* 0x000fe2000001164b */
[----:B------:R0:W3:Y:S01]  /*8660*/  @!P2 LDG.E R29, desc[UR10][R20.64] ;  /* 0x0000000a141da981 */ /* 0x0000e2000c1e1900 */
[----:B------:R-:W-:Y:S02]  /*8670*/  PRMT R103, RZ, 0x5410, RZ ;  /* 0x00005410ff677816 */ /* 0x000fe400000000ff */
[----:B------:R-:W-:-:S02]  /*8680*/  @!P0 PRMT R102, R102, 0x5410, R28 ;  /* 0x0000541066668816 */ /* 0x000fc4000000001c */
[----:B0-----:R-:W-:Y:S02]  /*8690*/  MOV R20, RZ ;  /* 0x000000ff00147202 */ /* 0x001fe40000000f00 */
[----:B------:R-:W-:Y:S02]  /*86a0*/  IADD3 R21, R123, 0x1d0, RZ ;  /* 0x000001d07b157810 */ /* 0x000fe40007ffe0ff */
[----:B------:R-:W-:Y:S02]  /*86b0*/  PRMT R102, RZ, 0x7610, R102 ;  /* 0x00007610ff667816 */ /* 0x000fe40000000066 */
[----:B------:R0:W3:Y:S01]  /*86c0*/  @!P2 LDG.E R20, desc[UR10][R22.64] ;  /* 0x0000000a1614a981 */ /* 0x0000e2000c1e1900 */
[----:B------:R-:W-:Y:S02]  /*86d0*/  @!P0 SHF.R.U32.HI R28, RZ, 0x10, R83 ;  /* 0x00000010ff1c8819 */ /* 0x000fe40000011653 */
[----:B------:R-:W-:Y:S02]  /*86e0*/  @!P0 PRMT R103, R75, 0x7610, R103 ;  /* 0x000076104b678816 */ /* 0x000fe40000000067 */
[----:B------:R-:W-:-:S02]  /*86f0*/  SHF.R.S32.HI R56, RZ, 0x1f, R21 ;  /* 0x0000001fff387819 */ /* 0x000fc40000011415 */
[----:B------:R-:W-:Y:S02]  /*8700*/  ISETP.GE.U32.AND P2, PT, R21, UR18, PT ;  /* 0x0000001215007c0c */ /* 0x000fe4000bf46070 */
[----:B------:R-:W-:Y:S02]  /*8710*/  PRMT R75, RZ, 0x7610, R75 ;  /* 0x00007610ff4b7816 */ /* 0x000fe4000000004b */
[----:B------:R-:W-:Y:S02]  /*8720*/  @!P0 PRMT R102, R28, 0x7610, R102 ;  /* 0x000076101c668816 */ /* 0x000fe40000000066 */
[----:B------:R-:W-:Y:S02]  /*8730*/  ISETP.GE.OR.EX P2, PT, R56, UR19, P1, P2 ;  /* 0x0000001338007c0c */ /* 0x000fe40008f46720 */
[----:B------:R-:W-:Y:S02]  /*8740*/  MOV R28, RZ ;  /* 0x000000ff001c7202 */ /* 0x000fe40000000f00 */
[----:B------:R-:W-:-:S02]  /*8750*/  @!P4 PRMT R75, R87, 0x7610, R75 ;  /* 0x00007610574bc816 */ /* 0x000fc4000000004b */
[----:B----4-:R-:W-:Y:S02]  /*8760*/  PRMT R87, R87, 0x5410, RZ ;  /* 0x0000541057577816 */ /* 0x010fe400000000ff */
[----:B0-----:R-:W-:Y:S01]  /*8770*/  @!P3 SHF.R.U32.HI R22, RZ, 0x10, R86 ;  /* 0x00000010ff16b819 */ /* 0x001fe20000011656 */
[----:B------:R0:W4:Y:S03]  /*8780*/  @!P6 LDG.E R28, desc[UR10][R30.64] ;  /* 0x0000000a1e1ce981 */ /* 0x000126000c1e1900 */
[----:B------:R-:W-:Y:S02]  /*8790*/  @!P3 PRMT R87, R87, 0x5410, R22 ;  /* 0x000054105757b816 */ /* 0x000fe40000000016 */
[----:B------:R-:W-:Y:S02]  /*87a0*/  @!P3 SHF.R.U32.HI R22, RZ, 0x10, R84 ;  /* 0x00000010ff16b819 */ /* 0x000fe40000011654 */
[----:B0-----:R-:W-:-:S04]  /*87b0*/  PRMT R30, RZ, 0x7610, R30 ;  /* 0x00007610ff1e7816 */ /* 0x001fc8000000001e */
[----:B------:R-:W-:Y:S02]  /*87c0*/  @!P3 PRMT R30, R22, 0x7610, R30 ;  /* 0x00007610161eb816 */ /* 0x000fe4000000001e */
[----:B------:R-:W0:Y:S01]  /*87d0*/  @!P2 LDC.64 R22, c[0x0][0x288] ;  /* 0x0000a200ff16ab82 */ /* 0x000e220000000a00 */
[----:B------:R-:W-:Y:S02]  /*87e0*/  @!P2 MOV R31, R65 ;  /* 0x00000041001fa202 */ /* 0x000fe40000000f00 */
[----:B------:R1:W-:Y:S02]  /*87f0*/  STL.S16 [R1+0x218], R30 ;  /* 0x0002181e01007387 */ /* 0x0003e40000100600 */
[----:B-1----:R-:W-:Y:S01]  /*8800*/  @!P2 MOV R30, R66 ;  /* 0x00000042001ea202 */ /* 0x002fe20000000f00 */
[----:B0-----:R-:W-:-:S04]  /*8810*/  @!P2 IMAD R56, R56, R22, RZ ;  /* 0x000000163838a224 */ /* 0x001fc800078e02ff */
[----:B------:R-:W-:-:S04]  /*8820*/  @!P2 IMAD.WIDE.U32 R30, R21, R22, R30 ;  /* 0x00000016151ea225 */ /* 0x000fc800078e001e */
[----:B------:R-:W-:-:S05]  /*8830*/  @!P2 IMAD R23, R21, R23, R56 ;  /* 0x000000171517a224 */ /* 0x000fca00078e0238 */
[----:B------:R-:W-:Y:S02]  /*8840*/  @!P2 IADD3 R21, R31, R23, RZ ;  /* 0x000000171f15a210 */ /* 0x000fe40007ffe0ff */
[----:B------:R-:W0:Y:S01]  /*8850*/  @!P2 LDC.64 R22, c[0x0][0x230] ;  /* 0x00008c00ff16ab82 */ /* 0x000e220000000a00 */
[C---:B------:R-:W-:Y:S02]  /*8860*/  @!P2 SHF.L.U32 R56, R30.reuse, 0x1, RZ ;  /* 0x000000011e38a819 */ /* 0x040fe400000006ff */
[----:B------:R-:W-:-:S05]  /*8870*/  @!P2 SHF.L.U64.HI R21, R30, 0x1, R21 ;  /* 0x000000011e15a819 */ /* 0x000fca0000010215 */
[----:B------:R-:W1:Y:S01]  /*8880*/  @!P2 LDC.64 R30, c[0x0][0x228] ;  /* 0x00008a00ff1eab82 */ /* 0x000e620000000a00 */
[----:B------:R-:W-:Y:S02]  /*8890*/  @!P4 PRMT R121, R121, 0x5410, R85 ;  /* 0x000054107979c816 */ /* 0x000fe40000000055 */
[----:B------:R-:W-:Y:S02]  /*88a0*/  PRMT R85, R85, 0x5410, RZ ;  /* 0x0000541055557816 */ /* 0x000fe400000000ff */
[----:B------:R-:W-:Y:S02]  /*88b0*/  @!P0 PRMT R103, R103, 0x5410, R83 ;  /* 0x0000541067678816 */ /* 0x000fe40000000053 */
[----:B------:R-:W-:Y:S02]  /*88c0*/  LOP3.LUT P4, RZ, R3, 0x800, RZ, 0xc0, !PT ;  /* 0x0000080003ff7812 */ /* 0x000fe4000788c0ff */
[----:B------:R-:W-:Y:S02]  /*88d0*/  @!P3 PRMT R85, R85, 0x5410, R86 ;  /* 0x000054105555b816 */ /* 0x000fe40000000056 */
[----:B------:R-:W-:-:S02]  /*88e0*/  LOP3.LUT R3, R3, 0xfff7ffff, RZ, 0xc0, !PT ;  /* 0xfff7ffff03037812 */ /* 0x000fc400078ec0ff */
[----:B------:R-:W-:Y:S02]  /*88f0*/  PRMT R85, RZ, 0x7610, R85 ;  /* 0x00007610ff557816 */ /* 0x000fe40000000055 */
[----:B0-----:R-:W-:Y:S02]  /*8900*/  @!P2 IADD3 R22, P0, R56, R22, RZ ;  /* 0x000000163816a210 */ /* 0x001fe40007f1e0ff */
[----:B------:R-:W-:Y:S02]  /*8910*/  @P2 LOP3.LUT R3, R3, 0x80000, RZ, 0xfc, !PT ;  /* 0x0008000003032812 */ /* 0x000fe400078efcff */
[----:B------:R-:W-:Y:S02]  /*8920*/  @!P2 IADD3.X R23, R21, R23, RZ, P0, !PT ;  /* 0x000000171517a210 */ /* 0x000fe400007fe4ff */
[----:B------:R-:W-:Y:S02]  /*8930*/  @!P3 PRMT R85, R84, 0x7610, R85 ;  /* 0x000076105455b816 */ /* 0x000fe40000000055 */
[----:B-1----:R-:W-:-:S02]  /*8940*/  @!P2 IADD3 R30, P0, R56, R30, RZ ;  /* 0x0000001e381ea210 */ /* 0x002fc40007f1e0ff */
[----:B------:R-:W-:Y:S02]  /*8950*/  LOP3.LUT P3, RZ, R3, 0x1000000, RZ, 0xc0, !PT ;  /* 0x0100000003ff7812 */ /* 0x000fe4000786c0ff */
[----:B------:R-:W-:Y:S01]  /*8960*/  @!P2 IADD3.X R31, R21, R31, RZ, P0, !PT ;  /* 0x0000001f151fa210 */ /* 0x000fe200007fe4ff */
[----:B------:R-:W-:Y:S01]  /*8970*/  HFMA2.MMA R21, -RZ, RZ, 0, 0 ;  /* 0x00000000ff157435 */ /* 0x000fe200000001ff */
[----:B------:R-:W-:Y:S02]  /*8980*/  LOP3.LUT P6, RZ, R0, 0x8000000, RZ, 0xc0, !PT ;  /* 0x0800000000ff7812 */ /* 0x000fe400078cc0ff */
[----:B------:R-:W-:Y:S02]  /*8990*/  PRMT R57, RZ, 0x7610, R57 ;  /* 0x00007610ff397816 */ /* 0x000fe40000000039 */
[----:B------:R-:W-:-:S05]  /*89a0*/  PRMT R84, RZ, 0x7610, R84 ;  /* 0x00007610ff547816 */ /* 0x000fca0000000054 */
[----:B------:R0:W4:Y:S01]  /*89b0*/  @!P4 LDG.E R21, desc[UR10][R12.64] ;  /* 0x0000000a0c15c981 */ /* 0x000122000c1e1900 */
[----:B------:R-:W-:Y:S02]  /*89c0*/  PRMT R56, RZ, 0x7610, R56 ;  /* 0x00007610ff387816 */ /* 0x000fe40000000038 */
[----:B------:R-:W-:Y:S02]  /*89d0*/  PRMT R83, RZ, 0x5410, RZ ;  /* 0x00005410ff537816 */ /* 0x000fe400000000ff */
[----:B0-----:R-:W-:Y:S02]  /*89e0*/  @!P3 SHF.R.U32.HI R13, RZ, 0x10, R2 ;  /* 0x00000010ff0db819 */ /* 0x001fe40000011602 */
[----:B------:R-:W-:Y:S02]  /*89f0*/  @!P6 SHF.R.U32.HI R12, RZ, 0x10, R82 ;  /* 0x00000010ff0ce819 */ /* 0x000fe40000011652 */
[----:B------:R-:W-:Y:S02]  /*8a00*/  @!P3 PRMT R57, R13, 0x7610, R57 ;  /* 0x000076100d39b816 */ /* 0x000fe40000000039 */
[----:B------:R-:W-:-:S02]  /*8a10*/  @!P3 SHF.R.U32.HI R13, RZ, 0x10, R72 ;  /* 0x00000010ff0db819 */ /* 0x000fc40000011648 */
[----:B------:R-:W-:Y:S02]  /*8a20*/  LOP3.LUT P2, RZ, R3, 0x80, RZ, 0xc0, !PT ;  /* 0x0000008003ff7812 */ /* 0x000fe4000784c0ff */
[----:B------:R-:W-:Y:S02]  /*8a30*/  @!P6 PRMT R84, R12, 0x7610, R84 ;  /* 0x000076100c54e816 */ /* 0x000fe40000000054 */
[----:B------:R-:W-:Y:S02]  /*8a40*/  @!P6 SHF.R.U32.HI R12, RZ, 0x10, R92 ;  /* 0x00000010ff0ce819 */ /* 0x000fe4000001165c */
[----:B------:R-:W-:Y:S01]  /*8a50*/  @!P3 PRMT R56, R13, 0x7610, R56 ;  /* 0x000076100d38b816 */ /* 0x000fe20000000038 */
[----:B------:R-:W-:Y:S01]  /*8a60*/  HFMA2.MMA R13, -RZ, RZ, 0, 0 ;  /* 0x00000000ff0d7435 */ /* 0x000fe200000001ff */
[----:B------:R-:W-:Y:S02]  /*8a70*/  @!P6 PRMT R83, R83, 0x5410, R82 ;  /* 0x000054105353e816 */ /* 0x000fe40000000052 */
[----:B------:R-:W-:-:S02]  /*8a80*/  @!P6 PRMT R125, R12, 0x7610, R125 ;  /* 0x000076100c7de816 */ /* 0x000fc4000000007d */
[----:B------:R-:W-:Y:S02]  /*8a90*/  @!P6 PRMT R83, R92, 0x7610, R83 ;  /* 0x000076105c53e816 */ /* 0x000fe40000000053 */
[----:B------:R-:W-:Y:S02]  /*8aa0*/  MOV R12, RZ ;  /* 0x000000ff000c7202 */ /* 0x000fe40000000f00 */
[----:B------:R-:W-:Y:S01]  /*8ab0*/  LOP3.LUT P6, RZ, R3, 0x1, RZ, 0xc0, !PT ;  /* 0x0000000103ff7812 */ /* 0x000fe200078cc0ff */
[----:B------:R0:W4:Y:S01]  /*8ac0*/  @!P2 LDG.E R13, desc[UR10][R6.64] ;  /* 0x0000000a060da981 */ /* 0x000122000c1e1900 */
[----:B------:R-:W-:-:S03]  /*8ad0*/  PRMT R75, R75, 0x5410, RZ ;  /* 0x000054104b4b7816 */ /* 0x000fc600000000ff */
[----:B------:R1:W4:Y:S01]  /*8ae0*/  @!P4 LDG.E R12, desc[UR10][R14.64] ;  /* 0x0000000a0e0cc981 */ /* 0x000322000c1e1900 */
[----:B------:R-:W-:Y:S02]  /*8af0*/  @!P3 PRMT R75, R75, 0x5410, R2 ;  /* 0x000054104b4bb816 */ /* 0x000fe40000000002 */
[----:B------:R-:W-:Y:S02]  /*8b00*/  IADD3 R2, R123, 0x1d8, RZ ;  /* 0x000001d87b027810 */ /* 0x000fe40007ffe0ff */
[----:B0-----:R-:W-:Y:S02]  /*8b10*/  MOV R6, RZ ;  /* 0x000000ff00067202 */ /* 0x001fe40000000f00 */
[----:B-1----:R-:W-:Y:S02]  /*8b20*/  PRMT R15, RZ, 0x7610, R15 ;  /* 0x00007610ff0f7816 */ /* 0x002fe4000000000f */
[----:B------:R-:W-:Y:S02]  /*8b30*/  SHF.R.S32.HI R7, RZ, 0x1f, R2 ;  /* 0x0000001fff077819 */ /* 0x000fe40000011402 */
[----:B------:R0:W4:Y:S01]  /*8b40*/  @!P2 LDG.E R6, desc[UR10][R8.64] ;  /* 0x0000000a0806a981 */ /* 0x000122000c1e1900 */
[----:B------:R-:W-:-:S02]  /*8b50*/  @!P3 PRMT R15, R72, 0x7610, R15 ;  /* 0x00007610480fb816 */ /* 0x000fc4000000000f */
[----:B------:R-:W-:Y:S02]  /*8b60*/  ISETP.GE.U32.AND P3, PT, R2, UR18, PT ;  /* 0x0000001202007c0c */ /* 0x000fe4000bf66070 */
[----:B------:R-:W-:Y:S02]  /*8b70*/  PRMT R14, RZ, 0x7610, R14 ;  /* 0x00007610ff0e7816 */ /* 0x000fe4000000000e */
[----:B------:R-:W-:Y:S02]  /*8b80*/  ISETP.GE.OR.EX P3, PT, R7, UR19, P1, P3 ;  /* 0x0000001307007c0c */ /* 0x000fe40008f66730 */
[----:B0-----:R-:W-:Y:S02]  /*8b90*/  @!P6 SHF.R.U32.HI R8, RZ, 0x10, R74 ;  /* 0x00000010ff08e819 */ /* 0x001fe4000001164a */
[----:B------:R-:W-:Y:S02]  /*8ba0*/  PRMT R9, RZ, 0x7610, R9 ;  /* 0x00007610ff097816 */ /* 0x000fe40000000009 */
[----:B------:R-:W-:-:S02]  /*8bb0*/  @!P6 PRMT R14, R8, 0x7610, R14 ;  /* 0x00007610080ee816 */ /* 0x000fc4000000000e */
[----:B------:R-:W-:-:S04]  /*8bc0*/  @!P6 SHF.R.U32.HI R8, RZ, 0x10, R93 ;  /* 0x00000010ff08e819 */ /* 0x000fc8000001165d */
[----:B------:R-:W-:Y:S01]  /*8bd0*/  @!P6 PRMT R9, R8, 0x7610, R9 ;  /* 0x000076100809e816 */ /* 0x000fe20000000009 */
[----:B------:R-:W-:Y:S01]  /*8be0*/  STL.S16 [R1+0x21a], R57 ;  /* 0x00021a3901007387 */ /* 0x000fe20000100600 */
[----:B------:R-:W0:Y:S03]  /*8bf0*/  @!P3 LDC.64 R72, c[0x0][0x228] ;  /* 0x00008a00ff48bb82 */ /* 0x000e260000000a00 */
[----:B------:R1:W-:Y:S05]  /*8c00*/  STL.S16 [R1+0x224], R9 ;  /* 0x0002240901007387 */ /* 0x0003ea0000100600 */
[----:B-1----:R-:W1:Y:S01]  /*8c10*/  @!P3 LDC.64 R8, c[0x0][0x288] ;  /* 0x0000a200ff08bb82 */ /* 0x002e620000000a00 */
[----:B------:R2:W-:Y:S04]  /*8c20*/  STL.S16 [R1+0x21e], R56 ;  /* 0x00021e3801007387 */ /* 0x0005e80000100600 */
[----:B------:R2:W-:Y:S03]  /*8c30*/  STL.S16 [R1+0x21c], R15 ;  /* 0x00021c0f01007387 */ /* 0x0005e60000100600 */
[----:B--2---:R-:W2:Y:S01]  /*8c40*/  @!P3 LDC.64 R56, c[0x0][0x230] ;  /* 0x00008c00ff38bb82 */ /* 0x004ea20000000a00 */
[----:B------:R0:W-:Y:S01]  /*8c50*/  STL.S16 [R1+0x222], R14 ;  /* 0x0002220e01007387 */ /* 0x0001e20000100600 */
[----:B------:R-:W-:-:S02]  /*8c60*/  @!P3 MOV R15, R65 ;  /* 0x00000041000fb202 */ /* 0x000fc40000000f00 */
[----:B0-----:R-:W-:Y:S01]  /*8c70*/  @!P3 MOV R14, R66 ;  /* 0x00000042000eb202 */ /* 0x001fe20000000f00 */
[----:B-1----:R-:W-:-:S04]  /*8c80*/  @!P3 IMAD R7, R7, R8, RZ ;  /* 0x000000080707b224 */ /* 0x002fc800078e02ff */
[----:B------:R-:W-:-:S04]  /*8c90*/  @!P3 IMAD.WIDE.U32 R14, R2, R8, R14 ;  /* 0x00000008020eb225 */ /* 0x000fc800078e000e */
[----:B------:R-:W-:-:S05]  /*8ca0*/  @!P3 IMAD R7, R2, R9, R7 ;  /* 0x000000090207b224 */ /* 0x000fca00078e0207 */
[----:B------:R-:W-:Y:S02]  /*8cb0*/  @!P3 IADD3 R2, R15, R7, RZ ;  /* 0x000000070f02b210 */ /* 0x000fe40007ffe0ff */
[----:B------:R-:W-:Y:S02]  /*8cc0*/  LOP3.LUT R3, R3, 0xffefffff, RZ, 0xc0, !PT ;  /* 0xffefffff03037812 */ /* 0x000fe400078ec0ff */
[C---:B------:R-:W-:Y:S02]  /*8cd0*/  @!P3 SHF.L.U64.HI R2, R14.reuse, 0x1, R2 ;  /* 0x000000010e02b819 */ /* 0x040fe40000010202 */
[----:B------:R-:W-:Y:S02]  /*8ce0*/  @!P3 SHF.L.U32 R14, R14, 0x1, RZ ;  /* 0x000000010e0eb819 */ /* 0x000fe400000006ff */
[----:B------:R-:W-:Y:S02]  /*8cf0*/  @P2 LOP3.LUT R3, R3, 0x100000, RZ, 0xfc, !PT ;  /* 0x0010000003032812 */ /* 0x000fe400078efcff */
[----:B--2---:R-:W-:-:S02]  /*8d00*/  @!P3 IADD3 R56, P0, R14, R56, RZ ;  /* 0x000000380e38b210 */ /* 0x004fc40007f1e0ff */
[----:B------:R-:W-:Y:S02]  /*8d10*/  LOP3.LUT R3, R3, 0xffdfffff, RZ, 0xc0, !PT ;  /* 0xffdfffff03037812 */ /* 0x000fe400078ec0ff */
[----:B------:R-:W-:Y:S02]  /*8d20*/  @!P3 IADD3.X R57, R2, R57, RZ, P0, !PT ;  /* 0x000000390239b210 */ /* 0x000fe400007fe4ff */
[----:B------:R-:W-:Y:S02]  /*8d30*/  @!P3 IADD3 R72, P0, R14, R72, RZ ;  /* 0x000000480e48b210 */ /* 0x000fe40007f1e0ff */
[----:B------:R-:W-:Y:S02]  /*8d40*/  @P3 LOP3.LUT R3, R3, 0x200000, RZ, 0xfc, !PT ;  /* 0x0020000003033812 */ /* 0x000fe400078efcff */
[----:B------:R-:W-:Y:S02]  /*8d50*/  @!P3 IADD3.X R73, R2, R73, RZ, P0, !PT ;  /* 0x000000490249b210 */ /* 0x000fe400007fe4ff */
[----:B------:R-:W-:-:S02]  /*8d60*/  LOP3.LUT P3, RZ, R0, 0x80000000, RZ, 0xc0, !PT ;  /* 0x8000000000ff7812 */ /* 0x000fc4000786c0ff */
[----:B------:R-:W-:Y:S02]  /*8d70*/  PRMT R92, R92, 0x5410, RZ ;  /* 0x000054105c5c7816 */ /* 0x000fe400000000ff */
[----:B------:R-:W-:Y:S01]  /*8d80*/  LOP3.LUT P0, RZ, R0, 0x20000000, RZ, 0xc0, !PT ;  /* 0x2000000000ff7812 */ /* 0x000fe2000780c0ff */
[----:B------:R-:W-:Y:S01]  /*8d90*/  HFMA2.MMA R2, -RZ, RZ, 0, 0 ;  /* 0x00000000ff027435 */ /* 0x000fe200000001ff */
[----:B------:R-:W-:Y:S02]  /*8da0*/  @!P6 PRMT R92, R92, 0x5410, R74 ;  /* 0x000054105c5ce816 */ /* 0x000fe4000000004a */
[----:B------:R-:W-:Y:S02]  /*8db0*/  LOP3.LUT P2, RZ, R0, 0x40000000, RZ, 0xc0, !PT ;  /* 0x4000000000ff7812 */ /* 0x000fe4000784c0ff */
[----:B------:R-:W-:-:S03]  /*8dc0*/  PRMT R74, R74, 0x5410, RZ ;  /* 0x000054104a4a7816 */ /* 0x000fc600000000ff */
[----:B------:R-:W-:Y:S02]  /*8dd0*/  @!P3 SHF.R.U32.HI R7, RZ, 0x10, R58 ;  /* 0x00000010ff07b819 */ /* 0x000fe4000001163a */
[----:B------:R-:W-:Y:S02]  /*8de0*/  LOP3.LUT P4, RZ, R0, 0x80000, RZ, 0xc0, !PT ;  /* 0x0008000000ff7812 */ /* 0x000fe4000788c0ff */
[----:B------:R-:W-:Y:S01]  /*8df0*/  @!P3 PRMT R74, R74, 0x5410, R7 ;  /* 0x000054104a4ab816 */ /* 0x000fe20000000007 */
[----:B------:R0:W2:Y:S01]  /*8e00*/  @!P0 LDG.E R2, desc[UR10][R10.64] ;  /* 0x0000000a0a028981 */ /* 0x0000a2000c1e1900 */
[----:B------:R-:W-:Y:S02]  /*8e10*/  @!P6 PRMT R120, R93, 0x7610, R120 ;  /* 0x000076105d78e816 */ /* 0x000fe40000000078 */
[----:B------:R-:W-:Y:S02]  /*8e20*/  PRMT R74, RZ, 0x7610, R74 ;  /* 0x00007610ff4a7816 */ /* 0x000fe4000000004a */
[----:B------:R-:W-:-:S02]  /*8e30*/  LOP3.LUT P6, RZ, R3, 0x8, RZ, 0xc0, !PT ;  /* 0x0000000803ff7812 */ /* 0x000fc400078cc0ff */
[----:B------:R-:W-:Y:S02]  /*8e40*/  @!P3 SHF.R.U32.HI R7, RZ, 0x10, R60 ;  /* 0x00000010ff07b819 */ /* 0x000fe4000001163c */
[----:B0-----:R-:W-:Y:S02]  /*8e50*/  CS2R R10, SRZ ;  /* 0x00000000000a7805 */ /* 0x001fe4000001ff00 */
[----:B------:R-:W-:Y:S02]  /*8e60*/  @!P3 PRMT R74, R58, 0x7610, R74 ;  /* 0x000076103a4ab816 */ /* 0x000fe4000000004a */
[----:B------:R-:W-:Y:S02]  /*8e70*/  PRMT R93, RZ, 0x7610, R93 ;  /* 0x00007610ff5d7816 */ /* 0x000fe4000000005d */
[----:B------:R-:W-:Y:S01]  /*8e80*/  @!P2 SHF.R.U32.HI R8, RZ, 0x10, R96 ;  /* 0x00000010ff08a819 */ /* 0x000fe20000011660 */
[----:B------:R-:W2:Y:S01]  /*8e90*/  @!P4 LDG.E R10, desc[UR10][R80.64] ;  /* 0x0000000a500ac981 */ /* 0x000ea2000c1e1900 */
[----:B------:R-:W-:-:S02]  /*8ea0*/  IADD3 R58, R123, 0x1e0, RZ ;  /* 0x000001e07b3a7810 */ /* 0x000fc40007ffe0ff */
[----:B------:R-:W-:Y:S01]  /*8eb0*/  @!P3 PRMT R117, R7, 0x7610, R117 ;  /* 0x000076100775b816 */ /* 0x000fe20000000075 */
[----:B------:R0:W2:Y:S01]  /*8ec0*/  @!P4 LDG.E R11, desc[UR10][R88.64] ;  /* 0x0000000a580bc981 */ /* 0x0000a2000c1e1900 */
[----:B------:R-:W-:Y:S02]  /*8ed0*/  MOV R7, RZ ;  /* 0x000000ff00077202 */ /* 0x000fe40000000f00 */
[----:B------:R-:W-:Y:S02]  /*8ee0*/  @!P2 PRMT R93, R8, 0x7610, R93 ;  /* 0x00007610085da816 */ /* 0x000fe4000000005d */
[----:B------:R-:W-:Y:S02]  /*8ef0*/  SHF.R.S32.HI R14, RZ, 0x1f, R58 ;  /* 0x0000001fff0e7819 */ /* 0x000fe4000001143a */
[----:B------:R-:W-:Y:S01]  /*8f00*/  ISETP.GE.U32.AND P4, PT, R58, UR18, PT ;  /* 0x000000123a007c0c */ /* 0x000fe2000bf86070 */
[----:B------:R1:W2:Y:S01]  /*8f10*/  @!P0 LDG.E R7, desc[UR10][R70.64] ;  /* 0x0000000a46078981 */ /* 0x0002a2000c1e1900 */
[----:B------:R-:W-:-:S02]  /*8f20*/  PRMT R59, RZ, 0x7610, R59 ;  /* 0x00007610ff3b7816 */ /* 0x000fc4000000003b */
[----:B------:R-:W-:Y:S02]  /*8f30*/  @!P2 SHF.R.U32.HI R8, RZ, 0x10, R62 ;  /* 0x00000010ff08a819 */ /* 0x000fe4000001163e */
[----:B------:R-:W-:Y:S02]  /*8f40*/  ISETP.GE.OR.EX P4, PT, R14, UR19, P1, P4 ;  /* 0x000000130e007c0c */ /* 0x000fe40008f86740 */
[----:B------:R-:W-:Y:S02]  /*8f50*/  @!P2 PRMT R59, R8, 0x7610, R59 ;  /* 0x00007610083ba816 */ /* 0x000fe4000000003b */
[----:B0-----:R-:W-:Y:S02]  /*8f60*/  PRMT R88, R88, 0x5410, RZ ;  /* 0x0000541058587816 */ /* 0x001fe400000000ff */
[----:B------:R-:W-:Y:S02]  /*8f70*/  @!P6 SHF.R.U32.HI R8, RZ, 0x10, R46 ;  /* 0x00000010ff08e819 */ /* 0x000fe4000001162e */
[----:B-1----:R-:W-:-:S02]  /*8f80*/  PRMT R70, RZ, 0x7610, R70 ;  /* 0x00007610ff467816 */ /* 0x002fc40000000046 */
[----:B------:R-:W-:Y:S02]  /*8f90*/  @!P6 PRMT R88, R88, 0x5410, R8 ;  /* 0x000054105858e816 */ /* 0x000fe40000000008 */
[----:B------:R-:W-:Y:S02]  /*8fa0*/  @!P2 PRMT R70, R96, 0x7610, R70 ;  /* 0x000076106046a816 */ /* 0x000fe40000000046 */
[----:B------:R-:W-:Y:S02]  /*8fb0*/  @!P6 SHF.R.U32.HI R8, RZ, 0x10, R44 ;  /* 0x00000010ff08e819 */ /* 0x000fe4000001162c */
[----:B------:R-:W-:-:S04]  /*8fc0*/  PRMT R96, RZ, 0x7610, R96 ;  /* 0x00007610ff607816 */ /* 0x000fc80000000060 */
[----:B------:R-:W-:Y:S02]  /*8fd0*/  @!P6 PRMT R96, R8, 0x7610, R96 ;  /* 0x000076100860e816 */ /* 0x000fe40000000060 */
[----:B------:R-:W0:Y:S01]  /*8fe0*/  @!P4 LDC.64 R8, c[0x0][0x288] ;  /* 0x0000a200ff08cb82 */ /* 0x000e220000000a00 */
[----:B------:R-:W-:Y:S01]  /*8ff0*/  PRMT R80, R80, 0x5410, RZ ;  /* 0x0000541050507816 */ /* 0x000fe200000000ff */
[----:B------:R0:W-:Y:S01]  /*9000*/  STL [R1+0xa4], R46 ;  /* 0x0000a42e01007387 */ /* 0x0001e20000100800 */
[----:B------:R-:W-:Y:S02]  /*9010*/  @!P4 MOV R15, R65 ;  /* 0x00000041000fc202 */ /* 0x000fe40000000f00 */
[----:B------:R-:W-:Y:S01]  /*9020*/  @!P6 PRMT R80, R80, 0x5410, R46 ;  /* 0x000054105050e816 */ /* 0x000fe2000000002e */
[----:B------:R1:W-:Y:S01]  /*9030*/  STL.S16 [R1+0x2a6], R59 ;  /* 0x0002a63b01007387 */ /* 0x0003e20000100600 */
[----:B------:R-:W-:-:S03]  /*9040*/  PRMT R118, RZ, 0x7610, R118 ;  /* 0x00007610ff767816 */ /* 0x000fc60000000076 */
[----:B------:R-:W-:Y:S01]  /*9050*/  STL.S16 [R1+0x216], R61 ;  /* 0x0002163d01007387 */ /* 0x000fe20000100600 */
[----:B------:R-:W-:Y:S01]  /*9060*/  @!P3 PRMT R118, R60, 0x7610, R118 ;  /* 0x000076103c76b816 */ /* 0x000fe20000000076 */
[----:B0-----:R-:W-:Y:S01]  /*9070*/  @!P4 IMAD R46, R14, R8, RZ ;  /* 0x000000080e2ec224 */ /* 0x001fe200078e02ff */
[----:B------:R-:W-:-:S03]  /*9080*/  @!P4 MOV R14, R66 ;  /* 0x00000042000ec202 */ /* 0x000fc60000000f00 */
[C---:B------:R-:W-:Y:S02]  /*9090*/  @!P4 IMAD R9, R58.reuse, R9, R46 ;  /* 0x000000093a09c224 */ /* 0x040fe400078e022e */
[----:B------:R-:W-:Y:S02]  /*90a0*/  @!P4 IMAD.WIDE.U32 R14, R58, R8, R14 ;  /* 0x000000083a0ec225 */ /* 0x000fe400078e000e */
[----:B-1----:R-:W0:Y:S01]  /*90b0*/  @!P4 LDC.64 R58, c[0x0][0x230] ;  /* 0x00008c00ff3acb82 */ /* 0x002e220000000a00 */
[----:B------:R1:W-:Y:S07]  /*90c0*/  STL [R1+0x19c], R60 ;  /* 0x00019c3c01007387 */ /* 0x0003ee0000100800 */
[----:B-1----:R-:W1:Y:S01]  /*90d0*/  @!P4 LDC.64 R60, c[0x0][0x228] ;  /* 0x00008a00ff3ccb82 */ /* 0x002e620000000a00 */
[----:B------:R-:W-:-:S04]  /*90e0*/  @!P4 IADD3 R8, R15, R9, RZ ;  /* 0x000000090f08c210 */ /* 0x000fc80007ffe0ff */
[C---:B------:R-:W-:Y:S02]  /*90f0*/  @!P4 SHF.L.U64.HI R8, R14.reuse, 0x1, R8 ;  /* 0x000000010e08c819 */ /* 0x040fe40000010208 */
[----:B------:R-:W-:-:S04]  /*9100*/  @!P4 SHF.L.U32 R14, R14, 0x1, RZ ;  /* 0x000000010e0ec819 */ /* 0x000fc800000006ff */
[----:B0-----:R-:W-:-:S04]  /*9110*/  @!P4 IADD3 R58, P0, R14, R58, RZ ;  /* 0x0000003a0e3ac210 */ /* 0x001fc80007f1e0ff */
[----:B------:R-:W-:Y:S02]  /*9120*/  @!P4 IADD3.X R59, R8, R59, RZ, P0, !PT ;  /* 0x0000003b083bc210 */ /* 0x000fe400007fe4ff */
[----:B------:R-:W-:Y:S02]  /*9130*/  PRMT R93, R93, 0x5410, RZ ;  /* 0x000054105d5d7816 */ /* 0x000fe400000000ff */
[----:B-1----:R-:W-:Y:S02]  /*9140*/  @!P4 IADD3 R60, P0, R14, R60, RZ ;  /* 0x0000003c0e3cc210 */ /* 0x002fe40007f1e0ff */
[----:B------:R-:W-:Y:S02]  /*9150*/  PRMT R71, R71, 0x5410, RZ ;  /* 0x0000541047477816 */ /* 0x000fe400000000ff */
[----:B------:R-:W-:Y:S02]  /*9160*/  @!P4 IADD3.X R61, R8, R61, RZ, P0, !PT ;  /* 0x0000003d083dc210 */ /* 0x000fe400007fe4ff */
[----:B------:R-:W-:-:S02]  /*9170*/  @!P5 SHF.R.U32.HI R8, RZ, 0x10, R47 ;  /* 0x00000010ff08d819 */ /* 0x000fc4000001162f */
[----:B------:R-:W-:Y:S02]  /*9180*/  @!P2 PRMT R93, R93, 0x5410, R62 ;  /* 0x000054105d5da816 */ /* 0x000fe4000000003e */
[----:B------:R-:W-:Y:S02]  /*9190*/  LOP3.LUT P2, RZ, R3, 0x2, RZ, 0xc0, !PT ;  /* 0x0000000203ff7812 */ /* 0x000fe4000784c0ff */
[----:B------:R-:W-:Y:S02]  /*91a0*/  @!P5 PRMT R71, R71, 0x5410, R8 ;  /* 0x000054104747d816 */ /* 0x000fe40000000008 */
[----:B------:R-:W-:Y:S02]  /*91b0*/  LOP3.LUT R3, R3, 0xfffbffff, RZ, 0xc0, !PT ;  /* 0xfffbffff03037812 */ /* 0x000fe400078ec0ff */
[----:B------:R-:W-:Y:S02]  /*91c0*/  PRMT R111, RZ, 0x7610, R111 ;  /* 0x00007610ff6f7816 */ /* 0x000fe4000000006f */
[----:B------:R-:W-:-:S02]  /*91d0*/  @!P5 SHF.R.U32.HI R8, RZ, 0x10, R48 ;  /* 0x00000010ff08d819 */ /* 0x000fc40000011630 */
[----:B------:R-:W-:Y:S02]  /*91e0*/  PRMT R71, RZ, 0x7610, R71 ;  /* 0x00007610ff477816 */ /* 0x000fe40000000047 */
[----:B------:R-:W-:Y:S02]  /*91f0*/  PRMT R112, RZ, 0x7610, R112 ;  /* 0x00007610ff707816 */ /* 0x000fe40000000070 */
[----:B------:R-:W-:Y:S02]  /*9200*/  @P4 LOP3.LUT R3, R3, 0x40000, RZ, 0xfc, !PT ;  /* 0x0004000003034812 */ /* 0x000fe400078efcff */
[----:B------:R-:W-:Y:S02]  /*9210*/  @!P5 PRMT R111, R8, 0x7610, R111 ;  /* 0x00007610086fd816 */ /* 0x000fe4000000006f */
[----:B------:R-:W-:Y:S02]  /*9220*/  @!P5 PRMT R71, R47, 0x7610, R71 ;  /* 0x000076102f47d816 */ /* 0x000fe40000000047 */
[----:B------:R-:W-:-:S02]  /*9230*/  @!P5 PRMT R112, R48, 0x7610, R112 ;  /* 0x000076103070d816 */ /* 0x000fc40000000070 */
[C---:B------:R-:W-:Y:S02]  /*9240*/  LOP3.LUT P5, RZ, R3.reuse, 0x800000, RZ, 0xc0, !PT ;  /* 0x0080000003ff7812 */ /* 0x040fe400078ac0ff */
[----:B------:R-:W-:Y:S01]  /*9250*/  PRMT R114, RZ, 0x7610, R114 ;  /* 0x00007610ff727816 */ /* 0x000fe20000000072 */
[----:B------:R0:W-:Y:S01]  /*9260*/  STL [R1+0xa8], R47 ;  /* 0x0000a82f01007387 */ /* 0x0001e20000100800 */
[----:B------:R-:W-:Y:S02]  /*9270*/  PRMT R70, R70, 0x5410, RZ ;  /* 0x0000541046467816 */ /* 0x000fe400000000ff */
[----:B------:R-:W-:Y:S01]  /*9280*/  @!P6 PRMT R114, R44, 0x7610, R114 ;  /* 0x000076102c72e816 */ /* 0x000fe20000000072 */
[----:B------:R1:W-:Y:S01]  /*9290*/  STL [R1+0x1a8], R48 ;  /* 0x0001a83001007387 */ /* 0x0003e20000100800 */
[----:B------:R-:W-:Y:S02]  /*92a0*/  LOP3.LUT P6, RZ, R3, 0x40, RZ, 0xc0, !PT ;  /* 0x0000004003ff7812 */ /* 0x000fe400078cc0ff */
[----:B------:R-:W-:Y:S01]  /*92b0*/  @!P2 SHF.R.U32.HI R8, RZ, 0x10, R52 ;  /* 0x00000010ff08a819 */ /* 0x000fe20000011634 */
[----:B------:R3:W-:Y:S01]  /*92c0*/  STL [R1+0x17c], R63 ;  /* 0x00017c3f01007387 */ /* 0x0007e20000100800 */
[----:B0-----:R-:W-:-:S02]  /*92d0*/  CS2R R46, SRZ ;  /* 0x00000000002e7805 */ /* 0x001fc4000001ff00 */
[----:B------:R-:W-:Y:S01]  /*92e0*/  @!P2 PRMT R70, R70, 0x5410, R52 ;  /* 0x000054104646a816 */ /* 0x000fe20000000034 */
[----:B------:R0:W-:Y:S01]  /*92f0*/  STL [R1+0xac], R52 ;  /* 0x0000ac3401007387 */ /* 0x0001e20000100800 */
[----:B-1----:R-:W-:-:S03]  /*9300*/  MOV R48, RZ ;  /* 0x000000ff00307202 */ /* 0x002fc60000000f00 */
[----:B------:R1:W-:Y:S01]  /*9310*/  STL [R1+0x1a0], R62 ;  /* 0x0001a03e01007387 */ /* 0x0003e20000100800 */
[----:B---3--:R-:W-:-:S03]  /*9320*/  PRMT R63, RZ, 0x7610, R63 ;  /* 0x00007610ff3f7816 */ /* 0x008fc6000000003f */
[----:B------:R3:W2:Y:S01]  /*9330*/  @!P5 LDG.E R47, desc[UR10][R68.64] ;  /* 0x0000000a442fd981 */ /* 0x0006a2000c1e1900 */
[----:B0-----:R-:W-:-:S03]  /*9340*/  IADD3 R52, R123, 0x1e8, RZ ;  /* 0x000001e87b347810 */ /* 0x001fc60007ffe0ff */
[----:B------:R-:W2:Y:S01]  /*9350*/  @!P5 LDG.E R48, desc[UR10][R90.64] ;  /* 0x0000000a5a30d981 */ /* 0x000ea2000c1e1900 */
[----:B------:R-:W-:Y:S02]  /*9360*/  @!P2 PRMT R63, R8, 0x7610, R63 ;  /* 0x00007610083fa816 */ /* 0x000fe4000000003f */
[----:B-1----:R-:W-:Y:S02]  /*9370*/  SHF.R.S32.HI R62, RZ, 0x1f, R52 ;  /* 0x0000001fff3e7819 */ /* 0x002fe40000011434 */
[----:B------:R-:W-:Y:S02]  /*9380*/  ISETP.GE.U32.AND P5, PT, R52, UR18, PT ;  /* 0x0000001234007c0c */ /* 0x000fe4000bfa6070 */
[----:B------:R-:W-:Y:S02]  /*9390*/  PRMT R14, RZ, 0x7610, R14 ;  /* 0x00007610ff0e7816 */ /* 0x000fe4000000000e */
[----:B------:R-:W-:Y:S02]  /*93a0*/  @!P2 SHF.R.U32.HI R8, RZ, 0x10, R97 ;  /* 0x00000010ff08a819 */ /* 0x000fe40000011661 */
[----:B------:R-:W-:Y:S01]  /*93b0*/  PRMT R9, RZ, 0x7610, R9 ;  /* 0x00007610ff097816 */ /* 0x000fe20000000009 */
[----:B------:R0:W-:Y:S01]  /*93c0*/  STL [R1+0x1ac], R97 ;  /* 0x0001ac6101007387 */ /* 0x0001e20000100800 */
[----:B------:R-:W-:-:S02]  /*93d0*/  ISETP.GE.OR.EX P5, PT, R62, UR19, P1, P5 ;  /* 0x000000133e007c0c */ /* 0x000fc40008fa6750 */
[----:B------:R-:W-:Y:S02]  /*93e0*/  @!P2 PRMT R14, R8, 0x7610, R14 ;  /* 0x00007610080ea816 */ /* 0x000fe4000000000e */
[----:B------:R-:W-:Y:S02]  /*93f0*/  @!P2 PRMT R9, R97, 0x7610, R9 ;  /* 0x000076106109a816 */ /* 0x000fe40000000009 */
[--C-:B------:R-:W-:Y:S02]  /*9400*/  @!P6 SHF.R.U32.HI R8, RZ, 0x10, R98.reuse ;  /* 0x00000010ff08e819 */ /* 0x100fe40000011662 */
[----:B------:R-:W-:Y:S02]  /*9410*/  PRMT R96, R96, 0x5410, RZ ;  /* 0x0000541060607816 */ /* 0x000fe400000000ff */
[----:B0-----:R-:W-:Y:S01]  /*9420*/  PRMT R97, RZ, 0x7610, R97 ;  /* 0x00007610ff617816 */ /* 0x001fe20000000061 */
[----:B------:R0:W-:Y:S01]  /*9430*/  STL [R1+0xb0], R98 ;  /* 0x0000b06201007387 */ /* 0x0001e20000100800 */
[----:B------:R-:W-:Y:S01]  /*9440*/  @!P6 PRMT R96, R96, 0x5410, R98 ;  /* 0x000054106060e816 */ /* 0x000fe20000000062 */
[----:B---3--:R-:W1:Y:S01]  /*9450*/  @!P5 LDC.64 R68, c[0x0][0x230] ;  /* 0x00008c00ff44db82 */ /* 0x008e620000000a00 */
[----:B------:R-:W-:-:S02]  /*9460*/  @!P6 PRMT R97, R8, 0x7610, R97 ;  /* 0x000076100861e816 */ /* 0x000fc40000000061 */
[----:B------:R-:W-:Y:S01]  /*9470*/  @!P6 SHF.R.U32.HI R8, RZ, 0x10, R99 ;  /* 0x00000010ff08e819 */ /* 0x000fe20000011663 */
[----:B------:R3:W-:Y:S01]  /*9480*/  STL.S16 [R1+0x2ae], R9 ;  /* 0x0002ae0901007387 */ /* 0x0007e20000100600 */
[----:B0-----:R-:W-:-:S04]  /*9490*/  PRMT R98, RZ, 0x7610, R98 ;  /* 0x00007610ff627816 */ /* 0x001fc80000000062 */
[----:B------:R-:W-:Y:S02]  /*94a0*/  @!P6 PRMT R98, R8, 0x7610, R98 ;  /* 0x000076100862e816 */ /* 0x000fe40000000062 */
[----:B---3--:R-:W0:Y:S01]  /*94b0*/  @!P5 LDC.64 R8, c[0x0][0x288] ;  /* 0x0000a200ff08db82 */ /* 0x008e220000000a00 */
[----:B------:R-:W-:Y:S01]  /*94c0*/  STL.S16 [R1+0x2ac], R63 ;  /* 0x0002ac3f01007387 */ /* 0x000fe20000100600 */
[----:B------:R-:W-:-:S03]  /*94d0*/  @!P5 MOV R15, R65 ;  /* 0x00000041000fd202 */ /* 0x000fc60000000f00 */
[----:B------:R3:W-:Y:S02]  /*94e0*/  STL.S16 [R1+0x2c0], R14 ;  /* 0x0002c00e01007387 */ /* 0x0007e40000100600 */
[----:B---3--:R-:W-:Y:S01]  /*94f0*/  @!P5 MOV R14, R66 ;  /* 0x00000042000ed202 */ /* 0x008fe20000000f00 */
[----:B0-----:R-:W-:-:S04]  /*9500*/  @!P5 IMAD R62, R62, R8, RZ ;  /* 0x000000083e3ed224 */ /* 0x001fc800078e02ff */
[C---:B------:R-:W-:Y:S02]  /*9510*/  @!P5 IMAD R9, R52.reuse, R9, R62 ;  /* 0x000000093409d224 */ /* 0x040fe400078e023e */
[----:B------:R-:W0:Y:S01]  /*9520*/  @!P5 LDC.64 R62, c[0x0][0x228] ;  /* 0x00008a00ff3edb82 */ /* 0x000e220000000a00 */
[----:B------:R-:W-:-:S05]  /*9530*/  @!P5 IMAD.WIDE.U32 R14, R52, R8, R14 ;  /* 0x00000008340ed225 */ /* 0x000fca00078e000e */
[----:B------:R-:W-:Y:S02]  /*9540*/  @!P5 IADD3 R8, R15, R9, RZ ;  /* 0x000000090f08d210 */ /* 0x000fe40007ffe0ff */
[----:B------:R-:W-:Y:S02]  /*9550*/  LOP3.LUT P2, RZ, R0, 0x10, RZ, 0xc0, !PT ;  /* 0x0000001000ff7812 */ /* 0x000fe4000784c0ff */
[C---:B------:R-:W-:Y:S02]  /*9560*/  @!P5 SHF.L.U64.HI R8, R14.reuse, 0x1, R8 ;  /* 0x000000010e08d819 */ /* 0x040fe40000010208 */
[----:B------:R-:W-:Y:S02]  /*9570*/  @!P5 SHF.L.U32 R14, R14, 0x1, RZ ;  /* 0x000000010e0ed819 */ /* 0x000fe400000006ff */
[----:B------:R-:W-:Y:S01]  /*9580*/  LOP3.LUT P3, RZ, R3, 0x20, RZ, 0xc0, !PT ;  /* 0x0000002003ff7812 */ /* 0x000fe2000786c0ff */
[----:B------:R-:W-:Y:S01]  /*9590*/  HFMA2.MMA R52, -RZ, RZ, 0, 0 ;  /* 0x00000000ff347435 */ /* 0x000fe200000001ff */
[----:B-1----:R-:W-:-:S04]  /*95a0*/  @!P5 IADD3 R68, P0, R14, R68, RZ ;  /* 0x000000440e44d210 */ /* 0x002fc80007f1e0ff */
[----:B------:R-:W-:Y:S02]  /*95b0*/  @!P5 IADD3.X R69, R8, R69, RZ, P0, !PT ;  /* 0x000000450845d210 */ /* 0x000fe400007fe4ff */
[----:B0-----:R-:W-:-:S03]  /*95c0*/  @!P5 IADD3 R62, P0, R14, R62, RZ ;  /* 0x0000003e0e3ed210 */ /* 0x001fc60007f1e0ff */
[----:B------:R0:W3:Y:S01]  /*95d0*/  @!P2 LDG.E R52, desc[UR10][R54.64] ;  /* 0x0000000a3634a981 */ /* 0x0000e2000c1e1900 */
[----:B------:R-:W-:Y:S02]  /*95e0*/  LOP3.LUT R3, R3, 0xfffeffff, RZ, 0xc0, !PT ;  /* 0xfffeffff03037812 */ /* 0x000fe400078ec0ff */
[----:B------:R-:W-:Y:S02]  /*95f0*/  @!P5 IADD3.X R63, R8, R63, RZ, P0, !PT ;  /* 0x0000003f083fd210 */ /* 0x000fe400007fe4ff */
[----:B------:R-:W-:Y:S02]  /*9600*/  @!P3 SHF.R.U32.HI R8, RZ, 0x10, R24 ;  /* 0x00000010ff08b819 */ /* 0x000fe40000011618 */
[----:B------:R-:W-:Y:S02]  /*9610*/  PRMT R104, R104, 0x5410, RZ ;  /* 0x0000541068687816 */ /* 0x000fe400000000ff */
[----:B0-----:R-:W-:Y:S02]  /*9620*/  PRMT R55, R55, 0x5410, RZ ;  /* 0x0000541037377816 */ /* 0x001fe400000000ff */
[----:B------:R-:W-:-:S02]  /*9630*/  @P5 LOP3.LUT R3, R3, 0x10000, RZ, 0xfc, !PT ;  /* 0x0001000003035812 */ /* 0x000fc400078efcff */
[----:B------:R-:W-:Y:S02]  /*9640*/  @!P3 PRMT R55, R55, 0x5410, R8 ;  /* 0x000054103737b816 */ /* 0x000fe40000000008 */
[----:B------:R-:W-:Y:S02]  /*9650*/  @!P6 PRMT R104, R104, 0x5410, R99 ;  /* 0x000054106868e816 */ /* 0x000fe40000000063 */
[----:B------:R-:W-:Y:S02]  /*9660*/  LOP3.LUT P6, RZ, R3, 0x400000, RZ, 0xc0, !PT ;  /* 0x0040000003ff7812 */ /* 0x000fe400078cc0ff */
[----:B------:R-:W-:Y:S01]  /*9670*/  PRMT R55, RZ, 0x7610, R55 ;  /* 0x00007610ff377816 */ /* 0x000fe20000000037 */
[----:B------:R0:W-:Y:S03]  /*9680*/  STL [R1+0xb4], R24 ;  /* 0x0000b41801007387 */ /* 0x0001e60000100800 */
[----:B------:R-:W-:Y:S01]  /*9690*/  @!P3 PRMT R55, R24, 0x7610, R55 ;  /* 0x000076101837b816 */ /* 0x000fe20000000037 */
[----:B------:R1:W-:Y:S01]  /*96a0*/  STL [R1+0x1b0], R99 ;  /* 0x0001b06301007387 */ /* 0x0003e20000100800 */
[----:B------:R-:W-:-:S02]  /*96b0*/  @!P3 SHF.R.U32.HI R8, RZ, 0x10, R25 ;  /* 0x00000010ff08b819 */ /* 0x000fc40000011619 */
[----:B------:R-:W-:Y:S02]  /*96c0*/  PRMT R54, R54, 0x5410, RZ ;  /* 0x0000541036367816 */ /* 0x000fe400000000ff */
[----:B0-----:R-:W-:Y:S02]  /*96d0*/  MOV R24, RZ ;  /* 0x000000ff00187202 */ /* 0x001fe40000000f00 */
[----:B-1----:R-:W-:-:S04]  /*96e0*/  PRMT R99, RZ, 0x7610, R99 ;  /* 0x00007610ff637816 */ /* 0x002fc80000000063 */
[----:B------:R0:W3:Y:S01]  /*96f0*/  @!P2 LDG.E R24, desc[UR10][R94.64] ;  /* 0x0000000a5e18a981 */ /* 0x0000e2000c1e1900 */
[----:B------:R-:W-:Y:S02]  /*9700*/  @!P3 PRMT R54, R54, 0x5410, R25 ;  /* 0x000054103636b816 */ /* 0x000fe40000000019 */
[----:B------:R-:W-:Y:S02]  /*9710*/  @!P3 PRMT R99, R8, 0x7610, R99 ;  /* 0x000076100863b816 */ /* 0x000fe40000000063 */
[----:B------:R-:W-:Y:S02]  /*9720*/  @!P6 SHF.R.U32.HI R8, RZ, 0x10, R26 ;  /* 0x00000010ff08e819 */ /* 0x000fe4000001161a */
[----:B------:R-:W-:Y:S02]  /*9730*/  LOP3.LUT P3, RZ, R3, 0x400, RZ, 0xc0, !PT ;  /* 0x0000040003ff7812 */ /* 0x000fe4000786c0ff */
[----:B0-----:R-:W-:Y:S02]  /*9740*/  PRMT R94, RZ, 0x7610, R94 ;  /* 0x00007610ff5e7816 */ /* 0x001fe4000000005e */
[----:B------:R-:W-:-:S02]  /*9750*/  PRMT R54, RZ, 0x7610, R54 ;  /* 0x00007610ff367816 */ /* 0x000fc40000000036 */
[----:B------:R-:W-:Y:S01]  /*9760*/  @!P6 PRMT R94, R8, 0x7610, R94 ;  /* 0x00007610085ee816 */ /* 0x000fe2000000005e */
[----:B------:R0:W-:Y:S01]  /*9770*/  STL [R1+0xb8], R26 ;  /* 0x0000b81a01007387 */ /* 0x0001e20000100800 */
[----:B------:R-:W-:Y:S02]  /*9780*/  PRMT R95, RZ, 0x7610, R95 ;  /* 0x00007610ff5f7816 */ /* 0x000fe4000000005f */
[----:B------:R-:W-:Y:S02]  /*9790*/  @!P6 SHF.R.U32.HI R8, RZ, 0x10, R27 ;  /* 0x00000010ff08e819 */ /* 0x000fe4000001161b */
[----:B------:R-:W-:Y:S02]  /*97a0*/  PRMT R94, R94, 0x5410, RZ ;  /* 0x000054105e5e7816 */ /* 0x000fe400000000ff */
[----:B------:R-:W-:Y:S02]  /*97b0*/  @!P6 PRMT R54, R26, 0x7610, R54 ;  /* 0x000076101a36e816 */ /* 0x000fe40000000036 */
[----:B0-----:R-:W-:Y:S01]  /*97c0*/  IADD3 R26, R123, 0x1f0, RZ ;  /* 0x000001f07b1a7810 */ /* 0x001fe20007ffe0ff */
[----:B------:R0:W-:Y:S01]  /*97d0*/  STL [R1+0x1b8], R27 ;  /* 0x0001b81b01007387 */ /* 0x0001e20000100800 */
[----:B------:R-:W-:-:S02]  /*97e0*/  @!P6 PRMT R95, R8, 0x7610, R95 ;  /* 0x00007610085fe816 */ /* 0x000fc4000000005f */
[----:B------:R-:W-:Y:S02]  /*97f0*/  @!P6 PRMT R94, R94, 0x5410, R27 ;  /* 0x000054105e5ee816 */ /* 0x000fe4000000001b */
[----:B------:R-:W-:Y:S02]  /*9800*/  ISETP.GE.U32.AND P6, PT, R26, UR18, PT ;  /* 0x000000121a007c0c */ /* 0x000fe4000bfc6070 */
[----:B------:R-:W-:Y:S02]  /*9810*/  PRMT R15, RZ, 0x7610, R15 ;  /* 0x00007610ff0f7816 */ /* 0x000fe4000000000f */
[----:B0-----:R-:W-:Y:S02]  /*9820*/  SHF.R.S32.HI R27, RZ, 0x1f, R26 ;  /* 0x0000001fff1b7819 */ /* 0x001fe4000001141a */
[----:B------:R-:W-:Y:S02]  /*9830*/  @!P3 SHF.R.U32.HI R8, RZ, 0x10, R45 ;  /* 0x00000010ff08b819 */ /* 0x000fe4000001162d */
[----:B------:R-:W-:-:S02]  /*9840*/  ISETP.GE.OR.EX P6, PT, R27, UR19, P1, P6 ;  /* 0x000000131b007c0c */ /* 0x000fc40008fc6760 */
[----:B------:R-:W-:Y:S02]  /*9850*/  @!P3 PRMT R15, R8, 0x7610, R15 ;  /* 0x00007610080fb816 */ /* 0x000fe4000000000f */
[----:B------:R-:W-:Y:S02]  /*9860*/  PRMT R9, RZ, 0x7610, R9 ;  /* 0x00007610ff097816 */ /* 0x000fe40000000009 */
[----:B------:R-:W-:-:S04]  /*9870*/  @!P3 SHF.R.U32.HI R8, RZ, 0x10, R49 ;  /* 0x00000010ff08b819 */ /* 0x000fc80000011631 */
[----:B------:R-:W-:-:S05]  /*9880*/  @!P3 PRMT R9, R8, 0x7610, R9 ;  /* 0x000076100809b816 */ /* 0x000fca0000000009 */
[----:B------:R0:W-:Y:S02]  /*9890*/  STL.S16 [R1+0x2c6], R9 ;  /* 0x0002c60901007387 */ /* 0x0001e40000100600 */
[----:B0-----:R-:W0:Y:S01]  /*98a0*/  @!P6 LDC.64 R8, c[0x0][0x288] ;  /* 0x0000a200ff08eb82 */ /* 0x001e220000000a00 */
[----:B------:R-:W-:Y:S02]  /*98b0*/  LOP3.LUT P5, RZ, R0, 0x8, RZ, 0xc0, !PT ;  /* 0x0000000800ff7812 */ /* 0x000fe400078ac0ff */
[----:B------:R-:W-:Y:S01]  /*98c0*/  PRMT R14, RZ, 0x7610, R14 ;  /* 0x00007610ff0e7816 */ /* 0x000fe2000000000e */
[----:B------:R1:W-:Y:S03]  /*98d0*/  STL [R1+0x1b4], R25 ;  /* 0x0001b41901007387 */ /* 0x0003e60000100800 */
[----:B------:R-:W-:Y:S01]  /*98e0*/  @!P3 PRMT R14, R45, 0x7610, R14 ;  /* 0x000076102d0eb816 */ /* 0x000fe2000000000e */
[----:B------:R4:W-:Y:S01]  /*98f0*/  STL.S16 [R1+0x2c4], R15 ;  /* 0x0002c40f01007387 */ /* 0x0009e20000100600 */
[----:B-1----:R-:W-:-:S03]  /*9900*/  HFMA2.MMA R25, -RZ, RZ, 0, 0 ;  /* 0x00000000ff197435 */ /* 0x002fc600000001ff */
[----:B------:R1:W-:Y:S01]  /*9910*/  STL.S16 [R1+0x2c2], R14 ;  /* 0x0002c20e01007387 */ /* 0x0003e20000100600 */
[----:B----4-:R-:W-:Y:S01]  /*9920*/  @!P6 MOV R15, R65 ;  /* 0x00000041000fe202 */ /* 0x010fe20000000f00 */
[----:B0-----:R-:W-:Y:S01]  /*9930*/  @!P6 IMAD R27, R27, R8, RZ ;  /* 0x000000081b1be224 */ /* 0x001fe200078e02ff */
[----:B-1----:R-:W-:-:S04]  /*9940*/  @!P6 MOV R14, R66 ;  /* 0x00000042000ee202 */ /* 0x002fc80000000f00 */
[----:B------:R0:W4:Y:S01]  /*9950*/  @!P5 LDG.E R25, desc[UR10][R40.64] ;  /* 0x0000000a2819d981 */ /* 0x000122000c1e1900 */
[C---:B------:R-:W-:Y:S02]  /*9960*/  @!P6 IMAD R9, R26.reuse, R9, R27 ;  /* 0x000000091a09e224 */ /* 0x040fe400078e021b */
[----:B------:R-:W-:Y:S02]  /*9970*/  @!P6 IMAD.WIDE.U32 R14, R26, R8, R14 ;  /* 0x000000081a0ee225 */ /* 0x000fe400078e000e */
[----:B------:R-:W1:Y:S01]  /*9980*/  @!P6 LDC.64 R26, c[0x0][0x230] ;  /* 0x00008c00ff1aeb82 */ /* 0x000e620000000a00 */
[----:B0-----:R-:W-:-:S06]  /*9990*/  CS2R R40, SRZ ;  /* 0x0000000000287805 */ /* 0x001fcc000001ff00 */
[----:B------:R0:W4:Y:S02]  /*99a0*/  @!P5 LDG.E R40, desc[UR10][R42.64] ;  /* 0x0000000a2a28d981 */ /* 0x000124000c1e1900 */
[----:B0-----:R-:W0:Y:S01]  /*99b0*/  @!P6 LDC.64 R42, c[0x0][0x228] ;  /* 0x00008a00ff2aeb82 */ /* 0x001e220000000a00 */
[----:B------:R-:W-:-:S04]  /*99c0*/  @!P6 IADD3 R8, R15, R9, RZ ;  /* 0x000000090f08e210 */ /* 0x000fc80007ffe0ff */
[C---:B------:R-:W-:Y:S02]  /*99d0*/  @!P6 SHF.L.U64.HI R8, R14.reuse, 0x1, R8 ;  /* 0x000000010e08e819 */ /* 0x040fe40000010208 */
[----:B------:R-:W-:Y:S02]  /*99e0*/  @!P6 SHF.L.U32 R14, R14, 0x1, RZ ;  /* 0x000000010e0ee819 */ /* 0x000fe400000006ff */
[C---:B------:R-:W-:Y:S02]  /*99f0*/  LOP3.LUT P2, RZ, R3.reuse, 0x100, RZ, 0xc0, !PT ;  /* 0x0000010003ff7812 */ /* 0x040fe4000784c0ff */
[----:B-1----:R-:W-:Y:S02]  /*9a00*/  @!P6 IADD3 R26, P0, R14, R26, RZ ;  /* 0x0000001a0e1ae210 */ /* 0x002fe40007f1e0ff */
[----:B------:R-:W-:Y:S02]  /*9a10*/  LOP3.LUT R3, R3, 0xfffdffff, RZ, 0xc0, !PT ;  /* 0xfffdffff03037812 */ /* 0x000fe400078ec0ff */
[----:B------:R-:W-:-:S02]  /*9a20*/  @!P6 IADD3.X R27, R8, R27, RZ, P0, !PT ;  /* 0x0000001b081be210 */ /* 0x000fc400007fe4ff */
[----:B------:R-:W-:Y:S02]  /*9a30*/  @P5 LOP3.LUT R3, R3, 0x20000, RZ, 0xfc, !PT ;  /* 0x0002000003035812 */ /* 0x000fe400078efcff */
[----:B0-----:R-:W-:-:S04]  /*9a40*/  @!P6 IADD3 R42, P0, R14, R42, RZ ;  /* 0x0000002a0e2ae210 */ /* 0x001fc80007f1e0ff */
[----:B------:R-:W-:Y:S02]  /*9a50*/  @!P6 IADD3.X R43, R8, R43, RZ, P0, !PT ;  /* 0x0000002b082be210 */ /* 0x000fe400007fe4ff */
[----:B------:R-:W-:Y:S01]  /*9a60*/  LOP3.LUT P0, RZ, R3, 0x200, RZ, 0xc0, !PT ;  /* 0x0000020003ff7812 */ /* 0x000fe2000780c0ff */
[----:B------:R0:W-:Y:S01]  /*9a70*/  STL [R1+0xbc], R45 ;  /* 0x0000bc2d01007387 */ /* 0x0001e20000100800 */
[----:B------:R-:W-:Y:S02]  /*9a80*/  PRMT R87, RZ, 0x7610, R87 ;  /* 0x00007610ff577816 */ /* 0x000fe40000000057 */
[----:B0-----:R-:W-:-:S09]  /*9a90*/  PRMT R45, R45, 0x5410, RZ ;  /* 0x000054102d2d7816 */ /* 0x001fd200000000ff */
[----:B------:R-:W-:-:S04]  /*9aa0*/  @!P0 SHF.R.U32.HI R8, RZ, 0x10, R50 ;  /* 0x00000010ff088819 */ /* 0x000fc80000011632 */
[----:B------:R-:W-:Y:S02]  /*9ab0*/  @!P0 PRMT R45, R45, 0x5410, R8 ;  /* 0x000054102d2d8816 */ /* 0x000fe40000000008 */
[----:B------:R-:W-:Y:S02]  /*9ac0*/  @!P0 SHF.R.U32.HI R8, RZ, 0x10, R51 ;  /* 0x00000010ff088819 */ /* 0x000fe40000011633 */
[----:B------:R-:W-:Y:S02]  /*9ad0*/  PRMT R4, RZ, 0x7610, R4 ;  /* 0x00007610ff047816 */ /* 0x000fe40000000004 */
[----:B------:R-:W-:Y:S02]  /*9ae0*/  @!P0 PRMT R87, R8, 0x7610, R87 ;  /* 0x0000761008578816 */ /* 0x000fe40000000057 */
[----:B------:R-:W-:-:S04]  /*9af0*/  @!P2 SHF.R.U32.HI R8, RZ, 0x10, R53 ;  /* 0x00000010ff08a819 */ /* 0x000fc80000011635 */
[----:B------:R-:W-:-:S05]  /*9b00*/  @!P2 PRMT R4, R8, 0x7610, R4 ;  /* 0x000076100804a816 */ /* 0x000fca0000000004 */
[----:B------:R0:W-:Y:S04]  /*9b10*/  STL.S16 [R1+0x2ca], R4 ;  /* 0x0002ca0401007387 */ /* 0x0001e80000100600 */
[----:B0-----:R-:W2:Y:S01]  /*9b20*/  LDL.LU R4, [R1+0x384] ;  /* 0x0003840001047983 */ /* 0x001ea20000300800 */
[----:B------:R-:W-:Y:S02]  /*9b30*/  @!P2 SHF.R.U32.HI R8, RZ, 0x10, R28 ;  /* 0x00000010ff08a819 */ /* 0x000fe4000001161c */
[----:B------:R-:W-:Y:S02]  /*9b40*/  LOP3.LUT P5, RZ, R0, 0x4, RZ, 0xc0, !PT ;  /* 0x0000000400ff7812 */ /* 0x000fe400078ac0ff */
[----:B------:R-:W-:-:S04]  /*9b50*/  LOP3.LUT R3, R3, 0xffffbfff, RZ, 0xc0, !PT ;  /* 0xffffbfff03037812 */ /* 0x000fc800078ec0ff */
[----:B------:R-:W-:Y:S02]  /*9b60*/  @P6 LOP3.LUT R3, R3, 0x4000, RZ, 0xfc, !PT ;  /* 0x0000400003036812 */ /* 0x000fe400078efcff */
[----:B------:R-:W-:-:S05]  /*9b70*/  LOP3.LUT P6, RZ, R0, 0x2, RZ, 0xc0, !PT ;  /* 0x0000000200ff7812 */ /* 0x000fca00078cc0ff */
[----:B------:R0:W4:Y:S02]  /*9b80*/  @!P5 LDG.E R41, desc[UR10][R32.64] ;  /* 0x0000000a2029d981 */ /* 0x000124000c1e1900 */
[----:B0-----:R-:W-:-:S04]  /*9b90*/  PRMT R33, RZ, 0x7610, R33 ;  /* 0x00007610ff217816 */ /* 0x001fc80000000021 */
[----:B------:R-:W-:Y:S01]  /*9ba0*/  @!P2 PRMT R33, R28, 0x7610, R33 ;  /* 0x000076101c21a816 */ /* 0x000fe20000000021 */
[----:B------:R-:W-:-:S04]  /*9bb0*/  HFMA2.MMA R32, -RZ, RZ, 0, 0 ;  /* 0x00000000ff207435 */ /* 0x000fc800000001ff */
[----:B------:R0:W-:Y:S01]  /*9bc0*/  STL.S16 [R1+0x2cc], R33 ;  /* 0x0002cc2101007387 */ /* 0x0001e20000100600 */
[----:B------:R-:W-:-:S05]  /*9bd0*/  PRMT R92, RZ, 0x7610, R92 ;  /* 0x00007610ff5c7816 */ /* 0x000fca000000005c */
[----:B------:R-:W4:Y:S01]  /*9be0*/  @!P5 LDG.E R32, desc[UR10][R34.64] ;  /* 0x0000000a2220d981 */ /* 0x000f22000c1e1900 */
[----:B0-----:R-:W-:Y:S02]  /*9bf0*/  MOV R33, RZ ;  /* 0x000000ff00217202 */ /* 0x001fe40000000f00 */
[----:B------:R-:W-:-:S04]  /*9c00*/  @!P3 PRMT R92, R49, 0x7610, R92 ;  /* 0x00007610315cb816 */ /* 0x000fc8000000005c */
[----:B------:R0:W4:Y:S01]  /*9c10*/  @!P6 LDG.E R33, desc[UR10][R16.64] ;  /* 0x0000000a1021e981 */ /* 0x000122000c1e1900 */
[C---:B------:R-:W-:Y:S02]  /*9c20*/  LOP3.LUT P3, RZ, R3.reuse, 0x200000, RZ, 0xc0, !PT ;  /* 0x0020000003ff7812 */ /* 0x040fe4000786c0ff */
[C---:B------:R-:W-:Y:S02]  /*9c30*/  LOP3.LUT P5, RZ, R3.reuse, 0x800, RZ, 0xc0, !PT ;  /* 0x0000080003ff7812 */ /* 0x040fe400078ac0ff */
[----:B------:R-:W-:Y:S01]  /*9c40*/  LOP3.LUT R3, R3, 0xffff7fff, RZ, 0xc0, !PT ;  /* 0xffff7fff03037812 */ /* 0x000fe200078ec0ff */
[----:B0-----:R-:W-:-:S03]  /*9c50*/  HFMA2.MMA R16, -RZ, RZ, 0, 0 ;  /* 0x00000000ff107435 */ /* 0x001fc600000001ff */
[----:B------:R-:W-:Y:S01]  /*9c60*/  @P6 LOP3.LUT R3, R3, 0x8000, RZ, 0xfc, !PT ;  /* 0x0000800003036812 */ /* 0x000fe200078efcff */
[----:B------:R0:W-:Y:S01]  /*9c70*/  STL [R1+0x1bc], R49 ;  /* 0x0001bc3101007387 */ /* 0x0001e20000100800 */
[----:B------:R-:W-:-:S05]  /*9c80*/  PRMT R88, RZ, 0x7610, R88 ;  /* 0x00007610ff587816 */ /* 0x000fca0000000058 */
[----:B------:R1:W4:Y:S01]  /*9c90*/  @!P6 LDG.E R16, desc[UR10][R18.64] ;  /* 0x0000000a1210e981 */ /* 0x000322000c1e1900 */
[----:B------:R-:W-:Y:S02]  /*9ca0*/  LOP3.LUT P6, RZ, R3, 0x1000, RZ, 0xc0, !PT ;  /* 0x0000100003ff7812 */ /* 0x000fe400078cc0ff */
[----:B0-----:R-:W-:Y:S02]  /*9cb0*/  PRMT R49, RZ, 0x7610, R49 ;  /* 0x00007610ff317816 */ /* 0x001fe40000000031 */
[----:B------:R-:W-:Y:S02]  /*9cc0*/  IADD3 R17, R123, 0x1f8, RZ ;  /* 0x000001f87b117810 */ /* 0x000fe40007ffe0ff */
[----:B--2---:R-:W-:-:S04]  /*9cd0*/  PRMT R4, RZ, 0x7610, R4 ;  /* 0x00007610ff047816 */ /* 0x004fc80000000004 */
[----:B------:R-:W-:-:S05]  /*9ce0*/  @!P2 PRMT R4, R8, 0x7610, R4 ;  /* 0x000076100804a816 */ /* 0x000fca0000000004 */
[----:B------:R0:W-:Y:S04]  /*9cf0*/  STL.S16 [R1+0x2ce], R4 ;  /* 0x0002ce0401007387 */ /* 0x0001e80000100600 */
[----:B0-----:R-:W2:Y:S01]  /*9d00*/  LDL.LU R4, [R1+0x380] ;  /* 0x0003800001047983 */ /* 0x001ea20000300800 */
[----:B------:R-:W-:Y:S02]  /*9d10*/  @!P0 PRMT R49, R50, 0x7610, R49 ;  /* 0x0000761032318816 */ /* 0x000fe40000000031 */
[----:B------:R-:W-:Y:S02]  /*9d20*/  @!P0 PRMT R88, R51, 0x7610, R88 ;  /* 0x0000761033588816 */ /* 0x000fe40000000058 */
[----:B-1----:R-:W-:Y:S02]  /*9d30*/  SHF.R.S32.HI R18, RZ, 0x1f, R17 ;  /* 0x0000001fff127819 */ /* 0x002fe40000011411 */
[----:B------:R-:W-:-:S02]  /*9d40*/  ISETP.GE.U32.AND P0, PT, R17, UR18, PT ;  /* 0x0000001211007c0c */ /* 0x000fc4000bf06070 */
[----:B------:R-:W-:Y:S02]  /*9d50*/  PRMT R14, RZ, 0x7610, R14 ;  /* 0x00007610ff0e7816 */ /* 0x000fe4000000000e */
[----:B------:R-:W-:Y:S02]  /*9d60*/  @!P6 SHF.R.U32.HI R8, RZ, 0x10, R29 ;  /* 0x00000010ff08e819 */ /* 0x000fe4000001161d */
[----:B------:R-:W-:Y:S02]  /*9d70*/  ISETP.GE.OR.EX P0, PT, R18, UR19, P1, P0 ;  /* 0x0000001312007c0c */ /* 0x000fe40008f06700 */
[----:B------:R-:W-:Y:S02]  /*9d80*/  @!P6 PRMT R14, R8, 0x7610, R14 ;  /* 0x00007610080ee816 */ /* 0x000fe4000000000e */
[----:B------:R-:W-:Y:S02]  /*9d90*/  PRMT R9, RZ, 0x7610, R9 ;  /* 0x00007610ff097816 */ /* 0x000fe40000000009 */
        /* <DEDUP_REMOVED lines=9> */
[----:B---3--:R-:W-:Y:S01]  /*9e30*/  @!P0 MOV R15, R65 ;  /* 0x00000041000f8202 */ /* 0x008fe20000000f00 */
        /* <DEDUP_REMOVED lines=8> */
[----:B------:R-:W-:-:S04]  /*9ec0*/  PRMT R45, RZ, 0x7610, R45 ;  /* 0x00007610ff2d7816 */ /* 0x000fc8000000002d */
[----:B------:R-:W-:Y:S02]  /*9ed0*/  @!P2 PRMT R45, R53, 0x7610, R45 ;  /* 0x00007610352da816 */ /* 0x000fe4000000002d */
[----:B0-----:R-:W-:-:S04]  /*9ee0*/  @!P0 IADD3 R8, P2, R18, R8, RZ ;  /* 0x0000000812088210 */ /* 0x001fc80007f5e0ff */
[----:B------:R-:W-:Y:S02]  /*9ef0*/  @!P0 IADD3.X R9, R17, R9, RZ, P2, !PT ;  /* 0x0000000911098210 */ /* 0x000fe400017fe4ff */
[----:B-1----:R-:W-:Y:S02]  /*9f00*/  @!P0 IADD3 R14, P2, R18, R14, RZ ;  /* 0x0000000e120e8210 */ /* 0x002fe40007f5e0ff */
[----:B------:R-:W-:Y:S02]  /*9f10*/  @!P5 SHF.R.U32.HI R18, RZ, 0x10, R21 ;  /* 0x00000010ff12d819 */ /* 0x000fe40000011615 */
[----:B--2---:R-:W-:-:S04]  /*9f20*/  PRMT R4, RZ, 0x7610, R4 ;  /* 0x00007610ff047816 */ /* 0x004fc80000000004 */
[----:B------:R-:W-:-:S05]  /*9f30*/  @!P5 PRMT R4, R18, 0x7610, R4 ;  /* 0x000076101204d816 */ /* 0x000fca0000000004 */
[----:B------:R0:W-:Y:S04]  /*9f40*/  STL.S16 [R1+0x240], R4 ;  /* 0x0002400401007387 */ /* 0x0001e80000100600 */
[----:B0-----:R-:W2:Y:S01]  /*9f50*/  LDL.LU R4, [R1+0x37c] ;  /* 0x00037c0001047983 */ /* 0x001ea20000300800 */
[----:B------:R-:W-:Y:S02]  /*9f60*/  @!P5 SHF.R.U32.HI R18, RZ, 0x10, R12 ;  /* 0x00000010ff12d819 */ /* 0x000fe4000001160c */
[----:B------:R-:W-:-:S04]  /*9f70*/  LOP3.LUT R3, R3, 0xffffdfff, RZ, 0xc0, !PT ;  /* 0xffffdfff03037812 */ /* 0x000fc800078ec0ff */
[----:B------:R-:W-:Y:S02]  /*9f80*/  @P1 LOP3.LUT R3, R3, 0x2000, RZ, 0xfc, !PT ;  /* 0x0000200003031812 */ /* 0x000fe400078efcff */
[----:B--2---:R-:W-:-:S04]  /*9f90*/  PRMT R4, RZ, 0x7610, R4 ;  /* 0x00007610ff047816 */ /* 0x004fc80000000004 */
[----:B------:R-:W-:-:S05]  /*9fa0*/  @!P5 PRMT R4, R18, 0x7610, R4 ;  /* 0x000076101204d816 */ /* 0x000fca0000000004 */
[----:B------:R0:W-:Y:S04]  /*9fb0*/  STL.S16 [R1+0x23a], R4 ;  /* 0x00023a0401007387 */ /* 0x0001e80000100600 */
[----:B0-----:R-:W2:Y:S01]  /*9fc0*/  LDL.LU R4, [R1+0x378] ;  /* 0x0003780001047983 */ /* 0x001ea20000300800 */
[----:B------:R-:W-:Y:S02]  /*9fd0*/  @!P0 IADD3.X R15, R17, R15, RZ, P2, !PT ;  /* 0x0000000f110f8210 */ /* 0x000fe400017fe4ff */
[----:B------:R-:W-:Y:S02]  /*9fe0*/  LOP3.LUT P2, RZ, R3, 0x100000, RZ, 0xc0, !PT ;  /* 0x0010000003ff7812 */ /* 0x000fe4000784c0ff */
        /* <DEDUP_REMOVED lines=8> */
[----:B------:R-:W-:Y:S02]  /*a070*/  @!P2 SHF.R.U32.HI R19, RZ, 0x10, R6 ;  /* 0x00000010ff13a819 */ /* 0x000fe40000011606 */
[----:B--2---:R-:W-:-:S04]  /*a080*/  PRMT R4, RZ, 0x7610, R4 ;  /* 0x00007610ff047816 */ /* 0x004fc80000000004 */
[----:B------:R-:W-:-:S05]  /*a090*/  @!P2 PRMT R4, R19, 0x7610, R4 ;  /* 0x000076101304a816 */ /* 0x000fca0000000004 */
[----:B------:R0:W-:Y:S04]  /*a0a0*/  STL.S16 [R1+0x2d4], R4 ;  /* 0x0002d40401007387 */ /* 0x0001e80000100600 */
[----:B0-----:R-:W2:Y:S01]  /*a0b0*/  LDL.LU R4, [R1+0x370] ;  /* 0x0003700001047983 */ /* 0x001ea20000300800 */
[----:B------:R-:W-:-:S03]  /*a0c0*/  LOP3.LUT P4, RZ, R0, 0x40, RZ, 0xc0, !PT ;  /* 0x0000004000ff7812 */ /* 0x000fc6000788c0ff */
[----:B------:R0:W-:Y:S02]  /*a0d0*/  STL [R1+0x1a4], R44 ;  /* 0x0001a42c01007387 */ /* 0x0001e40000100800 */
[----:B0-----:R-:W-:-:S08]  /*a0e0*/  HFMA2.MMA R44, -RZ, RZ, 0, 0 ;  /* 0x00000000ff2c7435 */ /* 0x001fd000000001ff */
[----:B------:R0:W3:Y:S04]  /*a0f0*/  @!P4 LDG.E R46, desc[UR10][R78.64] ;  /* 0x0000000a4e2ec981 */ /* 0x0000e8000c1e1900 */
[----:B------:R1:W4:Y:S01]  /*a100*/  @!P4 LDG.E R44, desc[UR10][R76.64] ;  /* 0x0000000a4c2cc981 */ /* 0x000322000c1e1900 */
[----:B------:R-:W-:Y:S01]  /*a110*/  LOP3.LUT P1, RZ, R0, 0x1, RZ, 0xc0, !PT ;  /* 0x0000000100ff7812 */ /* 0x000fe2000782c0ff */
[----:B------:R-:W-:Y:S01]  /*a120*/  HFMA2.MMA R17, -RZ, RZ, 0, 0 ;  /* 0x00000000ff117435 */ /* 0x000fe200000001ff */
[----:B------:R-:W-:-:S04]  /*a130*/  PRMT R18, RZ, 0x7610, R18 ;  /* 0x00007610ff127816 */ /* 0x000fc80000000012 */
[----:B------:R-:W-:-:S05]  /*a140*/  @!P5 PRMT R18, R21, 0x7610, R18 ;  /* 0x000076101512d816 */ /* 0x000fca0000000012 */
[----:B------:R0:W-:Y:S04]  /*a150*/  STL.S16 [R1+0x23e], R18 ;  /* 0x00023e1201007387 */ /* 0x0001e80000100600 */
[----:B------:R-:W3:Y:S01]  /*a160*/  @!P1 LDG.E R17, desc[UR10][R36.64] ;  /* 0x0000000a24119981 */ /* 0x000ee2000c1e1900 */
[----:B0-----:R-:W-:-:S06]  /*a170*/  MOV R18, RZ ;  /* 0x000000ff00127202 */ /* 0x001fcc0000000f00 */
[----:B------:R-:W3:Y:S01]  /*a180*/  @!P1 LDG.E R18, desc[UR10][R38.64] ;  /* 0x0000000a26129981 */ /* 0x000ee2000c1e1900 */
[----:B--2---:R-:W-:-:S04]  /*a190*/  PRMT R4, RZ, 0x7610, R4 ;  /* 0x00007610ff047816 */ /* 0x004fc80000000004 */
[----:B------:R-:W-:-:S05]  /*a1a0*/  @!P2 PRMT R4, R13, 0x7610, R4 ;  /* 0x000076100d04a816 */ /* 0x000fca0000000004 */
[----:B------:R0:W-:Y:S04]  /*a1b0*/  STL.S16 [R1+0x236], R4 ;  /* 0x0002360401007387 */ /* 0x0001e80000100600 */
[----:B0-----:R-:W2:Y:S01]  /*a1c0*/  LDL.LU R4, [R1+0x36c] ;  /* 0x00036c0001047983 */ /* 0x001ea20000300800 */
[----:B------:R-:W-:-:S04]  /*a1d0*/  PRMT R80, RZ, 0x7610, R80 ;  /* 0x00007610ff507816 */ /* 0x000fc80000000050 */
[----:B------:R-:W-:Y:S02]  /*a1e0*/  @!P6 PRMT R80, R20, 0x7610, R80 ;  /* 0x000076101450e816 */ /* 0x000fe40000000050 */
[----:B------:R-:W-:Y:S02]  /*a1f0*/  LOP3.LUT P6, RZ, R0, 0x20000000, RZ, 0xc0, !PT ;  /* 0x2000000000ff7812 */ /* 0x000fe400078cc0ff */
[----:B------:R-:W-:-:S04]  /*a200*/  PRMT R19, RZ, 0x7610, R19 ;  /* 0x00007610ff137816 */ /* 0x000fc80000000013 */
[----:B------:R-:W-:-:S05]  /*a210*/  @!P2 PRMT R19, R6, 0x7610, R19 ;  /* 0x000076100613a816 */ /* 0x000fca0000000013 */
[----:B------:R0:W-:Y:S01]  /*a220*/  STL.S16 [R1+0x234], R19 ;  /* 0x0002341301007387 */ /* 0x0001e20000100600 */
[----:B------:R-:W-:Y:S02]  /*a230*/  PRMT R5, RZ, 0x7610, R5 ;  /* 0x00007610ff057816 */ /* 0x000fe40000000005 */
[----:B------:R-:W-:Y:S02]  /*a240*/  LOP3.LUT P5, RZ, R0, 0x80000, RZ, 0xc0, !PT ;  /* 0x0008000000ff7812 */ /* 0x000fe400078ac0ff */
[----:B0-----:R-:W-:Y:S02]  /*a250*/  @!P6 SHF.R.U32.HI R19, RZ, 0x10, R2 ;  /* 0x00000010ff13e819 */ /* 0x001fe40000011602 */
[----:B------:R-:W-:Y:S02]  /*a260*/  PRMT R91, RZ, 0x7610, R91 ;  /* 0x00007610ff5b7816 */ /* 0x000fe4000000005b */
[----:B------:R-:W-:Y:S02]  /*a270*/  PRMT R90, RZ, 0x7610, R90 ;  /* 0x00007610ff5a7816 */ /* 0x000fe4000000005a */
[----:B------:R-:W-:Y:S01]  /*a280*/  @!P6 PRMT R91, R7, 0x7610, R91 ;  /* 0x00007610075be816 */ /* 0x000fe2000000005b */
[----:B------:R0:W-:Y:S01]  /*a290*/  STL [R1+0x1c0], R51 ;  /* 0x0001c03301007387 */ /* 0x0001e20000100800 */
[----:B------:R-:W-:-:S03]  /*a2a0*/  PRMT R89, RZ, 0x7610, R89 ;  /* 0x00007610ff597816 */ /* 0x000fc60000000059 */
[----:B------:R1:W-:Y:S01]  /*a2b0*/  STL [R1+0x90], R82 ;  /* 0x0000905201007387 */ /* 0x0003e20000100800 */
[----:B------:R-:W-:Y:S02]  /*a2c0*/  PRMT R79, RZ, 0x7610, R79 ;  /* 0x00007610ff4f7816 */ /* 0x000fe4000000004f */
[----:B0-----:R-:W-:Y:S01]  /*a2d0*/  PRMT R51, R51, 0x5410, RZ ;  /* 0x0000541033337816 */ /* 0x001fe200000000ff */
[----:B------:R0:W-:Y:S01]  /*a2e0*/  STL [R1+0x8c], R86 ;  /* 0x00008c5601007387 */ /* 0x0001e20000100800 */
[----:B-1----:R-:W-:-:S03]  /*a2f0*/  PRMT R82, RZ, 0x7610, R82 ;  /* 0x00007610ff527816 */ /* 0x002fc60000000052 */
[----:B------:R-:W-:Y:S01]  /*a300*/  STL [R1+0xd4], R2 ;  /* 0x0000d40201007387 */ /* 0x000fe20000100800 */
[----:B------:R-:W-:Y:S02]  /*a310*/  @!P5 PRMT R51, R51, 0x5410, R11 ;  /* 0x000054103333d816 */ /* 0x000fe4000000000b */
[----:B0-----:R-:W-:Y:S02]  /*a320*/  PRMT R86, RZ, 0x7610, R86 ;  /* 0x00007610ff567816 */ /* 0x001fe40000000056 */
[----:B------:R-:W-:Y:S02]  /*a330*/  PRMT R81, RZ, 0x7610, R81 ;  /* 0x00007610ff517816 */ /* 0x000fe40000000051 */
[----:B------:R-:W-:Y:S02]  /*a340*/  @!P5 PRMT R86, R10, 0x7610, R86 ;  /* 0x000076100a56d816 */ /* 0x000fe40000000056 */
[----:B------:R-:W-:Y:S02]  /*a350*/  PRMT R51, RZ, 0x7610, R51 ;  /* 0x00007610ff337816 */ /* 0x000fe40000000033 */
[----:B------:R-:W-:-:S02]  /*a360*/  PRMT R49, R49, 0x5410, RZ ;  /* 0x0000541031317816 */ /* 0x000fc400000000ff */
[----:B------:R-:W-:Y:S02]  /*a370*/  PRMT R78, RZ, 0x7610, R78 ;  /* 0x00007610ff4e7816 */ /* 0x000fe4000000004e */
[----:B------:R-:W-:Y:S02]  /*a380*/  PRMT R77, RZ, 0x7610, R77 ;  /* 0x00007610ff4d7816 */ /* 0x000fe4000000004d */
[----:B------:R-:W-:Y:S02]  /*a390*/  PRMT R76, RZ, 0x7610, R76 ;  /* 0x00007610ff4c7816 */ /* 0x000fe4000000004c */
[----:B----4-:R-:W-:Y:S02]  /*a3a0*/  @!P4 PRMT R51, R44, 0x7610, R51 ;  /* 0x000076102c33c816 */ /* 0x010fe40000000033 */
[----:B---3--:R-:W-:Y:S01]  /*a3b0*/  @!P4 PRMT R49, R49, 0x5410, R46 ;  /* 0x000054103131c816 */ /* 0x008fe2000000002e */
[----:B------:R-:W-:Y:S04]  /*a3c0*/  STL [R1+0x1d4], R7 ;  /* 0x0001d40701007387 */ /* 0x000fe80000100800 */
[----:B------:R0:W-:Y:S02]  /*a3d0*/  STL [R1+0x1d0], R6 ;  /* 0x0001d00601007387 */ /* 0x0001e40000100800 */
[----:B0-----:R-:W-:-:S02]  /*a3e0*/  HFMA2.MMA R6, -RZ, RZ, 0, 0 ;  /* 0x00000000ff067435 */ /* 0x001fc400000001ff */
[----:B------:R0:W-:Y:S08]  /*a3f0*/  STL [R1+0xc4], R53 ;  /* 0x0000c43501007387 */ /* 0x0001f00000100800 */
[----:B------:R1:W3:Y:S01]  /*a400*/  @!P3 LDG.E R6, desc[UR10][R56.64] ;  /* 0x0000000a3806b981 */ /* 0x0002e2000c1e1900 */
[----:B0-----:R-:W-:Y:S02]  /*a410*/  PRMT R53, RZ, 0x7610, R53 ;  /* 0x00007610ff357816 */ /* 0x001fe40000000035 */
[----:B-1----:R-:W-:Y:S01]  /*a420*/  PRMT R57, RZ, 0x7610, R57 ;  /* 0x00007610ff397816 */ /* 0x002fe20000000039 */
[----:B------:R0:W-:Y:S01]  /*a430*/  STL [R1+0xc0], R50 ;  /* 0x0000c03201007387 */ /* 0x0001e20000100800 */
[----:B------:R-:W-:-:S03]  /*a440*/  PRMT R39, RZ, 0x7610, R39 ;  /* 0x00007610ff277816 */ /* 0x000fc60000000027 */
[----:B------:R-:W-:Y:S01]  /*a450*/  STL [R1+0x1d8], R11 ;  /* 0x0001d80b01007387 */ /* 0x000fe20000100800 */
[----:B0-----:R-:W-:Y:S02]  /*a460*/  PRMT R50, RZ, 0x7610, R50 ;  /* 0x00007610ff327816 */ /* 0x001fe40000000032 */
[----:B------:R-:W-:Y:S02]  /*a470*/  PRMT R38, RZ, 0x7610, R38 ;  /* 0x00007610ff267816 */ /* 0x000fe40000000026 */
[----:B------:R-:W-:Y:S01]  /*a480*/  LOP3.LUT P2, RZ, R3, 0x80000, RZ, 0xc0, !PT ;  /* 0x0008000003ff7812 */ /* 0x000fe2000784c0ff */
[----:B------:R0:W-:Y:S01]  /*a490*/  STL [R1+0x1cc], R12 ;  /* 0x0001cc0c01007387 */ /* 0x0001e20000100800 */
[----:B------:R-:W-:Y:S02]  /*a4a0*/  PRMT R37, RZ, 0x7610, R37 ;  /* 0x00007610ff257816 */ /* 0x000fe40000000025 */
[----:B------:R-:W-:Y:S01]  /*a4b0*/  PRMT R35, RZ, 0x7610, R35 ;  /* 0x00007610ff237816 */ /* 0x000fe20000000023 */
[----:B0-----:R-:W-:Y:S01]  /*a4c0*/  HFMA2.MMA R12, -RZ, RZ, 0, 0 ;  /* 0x00000000ff0c7435 */ /* 0x001fe200000001ff */
[----:B------:R0:W-:Y:S01]  /*a4d0*/  STL [R1+0x1c8], R20 ;  /* 0x0001c81401007387 */ /* 0x0001e20000100800 */
[----:B------:R-:W-:Y:S01]  /*a4e0*/  PRMT R56, RZ, 0x7610, R56 ;  /* 0x00007610ff387816 */ /* 0x000fe20000000038 */
[----:B------:R-:W-:Y:S01]  /*a4f0*/  UIMAD.WIDE UR8, UR5, 0x8, UR8 ;  /* 0x00000008050878a5 */ /* 0x000fe2000f8e0208 */
[----:B------:R-:W-:Y:S01]  /*a500*/  PRMT R36, RZ, 0x7610, R36 ;  /* 0x00007610ff247816 */ /* 0x000fe20000000024 */
[----:B------:R1:W-:Y:S01]  /*a510*/  STL [R1+0xcc], R21 ;  /* 0x0000cc1501007387 */ /* 0x0003e20000100800 */
[----:B------:R-:W-:-:S03]  /*a520*/  PRMT R34, RZ, 0x7610, R34 ;  /* 0x00007610ff227816 */ /* 0x000fc60000000022 */
[----:B------:R-:W-:Y:S01]  /*a530*/  STL [R1+0xd8], R10 ;  /* 0x0000d80a01007387 */ /* 0x000fe20000100800 */
[----:B0-----:R-:W-:-:S03]  /*a540*/  PRMT R20, RZ, 0x7610, R20 ;  /* 0x00007610ff147816 */ /* 0x001fc60000000014 */
[----:B------:R0:W4:Y:S01]  /*a550*/  @!P2 LDG.E R12, desc[UR10][R22.64] ;  /* 0x0000000a160ca981 */ /* 0x000122000c1e1900 */
[----:B-1----:R-:W-:-:S04]  /*a560*/  PRMT R21, RZ, 0x7610, R21 ;  /* 0x00007610ff157816 */ /* 0x002fc80000000015 */
[----:B------:R-:W-:Y:S02]  /*a570*/  @!P1 PRMT R21, R18, 0x7610, R21 ;  /* 0x0000761012159816 */ /* 0x000fe40000000015 */
[----:B0-----:R-:W-:-:S04]  /*a580*/  PRMT R22, RZ, 0x7610, R22 ;  /* 0x00007610ff167816 */ /* 0x001fc80000000016 */
[----:B------:R-:W-:Y:S02]  /*a590*/  @!P1 PRMT R22, R17, 0x7610, R22 ;  /* 0x0000761011169816 */ /* 0x000fe40000000016 */
[----:B--2---:R-:W-:-:S04]  /*a5a0*/  PRMT R4, RZ, 0x7610, R4 ;  /* 0x00007610ff047816 */ /* 0x004fc80000000004 */
[----:B------:R-:W-:Y:S02]  /*a5b0*/  @!P6 PRMT R4, R19, 0x7610, R4 ;  /* 0x000076101304e816 */ /* 0x000fe40000000004 */
[----:B------:R-:W-:-:S04]  /*a5c0*/  @!P6 SHF.R.U32.HI R19, RZ, 0x10, R7 ;  /* 0x00000010ff13e819 */ /* 0x000fc80000011607 */
[----:B------:R-:W-:Y:S02]  /*a5d0*/  @!P6 PRMT R5, R19, 0x7610, R5 ;  /* 0x000076101305e816 */ /* 0x000fe40000000005 */
[----:B------:R-:W-:-:S04]  /*a5e0*/  PRMT R19, RZ, 0x7610, R19 ;  /* 0x00007610ff137816 */ /* 0x000fc80000000013 */
[----:B------:R-:W-:Y:S02]  /*a5f0*/  @!P6 PRMT R19, R2, 0x7610, R19 ;  /* 0x000076100213e816 */ /* 0x000fe40000000013 */
[----:B------:R-:W-:-:S03]  /*a600*/  LOP3.LUT P6, RZ, R0, 0x20, RZ, 0xc0, !PT ;  /* 0x0000002000ff7812 */ /* 0x000fc600078cc0ff */
[----:B------:R0:W-:Y:S02]  /*a610*/  STL.S16 [R1+0x230], R19 ;  /* 0x0002301301007387 */ /* 0x0001e40000100600 */
[----:B0-----:R-:W-:-:S04]  /*a620*/  @!P5 SHF.R.U32.HI R19, RZ, 0x10, R10 ;  /* 0x00000010ff13d819 */ /* 0x001fc8000001160a */
[----:B------:R-:W-:Y:S02]  /*a630*/  @!P5 PRMT R90, R19, 0x7610, R90 ;  /* 0x00007610135ad816 */ /* 0x000fe4000000005a */
[----:B------:R-:W-:-:S04]  /*a640*/  @!P5 SHF.R.U32.HI R19, RZ, 0x10, R11 ;  /* 0x00000010ff13d819 */ /* 0x000fc8000001160b */
[----:B------:R-:W-:Y:S02]  /*a650*/  @!P5 PRMT R89, R19, 0x7610, R89 ;  /* 0x000076101359d816 */ /* 0x000fe40000000059 */
[----:B------:R-:W-:Y:S02]  /*a660*/  @!P4 SHF.R.U32.HI R19, RZ, 0x10, R44 ;  /* 0x00000010ff13c819 */ /* 0x000fe4000001162c */
[----:B------:R-:W-:Y:S02]  /*a670*/  @!P6 SHF.R.U32.HI R2, RZ, 0x10, R47 ;  /* 0x00000010ff02e819 */ /* 0x000fe4000001162f */
[----:B------:R-:W-:Y:S02]  /*a680*/  @!P4 PRMT R82, R19, 0x7610, R82 ;  /* 0x000076101352c816 */ /* 0x000fe40000000052 */
[----:B------:R-:W-:Y:S02]  /*a690*/  @!P4 SHF.R.U32.HI R19, RZ, 0x10, R46 ;  /* 0x00000010ff13c819 */ /* 0x000fe4000001162e */
[----:B------:R-:W-:-:S02]  /*a6a0*/  LOP3.LUT P5, RZ, R0, 0x10, RZ, 0xc0, !PT ;  /* 0x0000001000ff7812 */ /* 0x000fc400078ac0ff */
[----:B------:R-:W-:Y:S02]  /*a6b0*/  @!P6 PRMT R79, R2, 0x7610, R79 ;  /* 0x00007610024fe816 */ /* 0x000fe4000000004f */
[----:B------:R-:W-:Y:S02]  /*a6c0*/  @!P6 SHF.R.U32.HI R2, RZ, 0x10, R48 ;  /* 0x00000010ff02e819 */ /* 0x000fe40000011630 */
[----:B------:R-:W-:Y:S02]  /*a6d0*/  @!P4 PRMT R81, R19, 0x7610, R81 ;  /* 0x000076101351c816 */ /* 0x000fe40000000051 */
[----:B------:R-:W-:Y:S02]  /*a6e0*/  LOP3.LUT P4, RZ, R3, 0x40000, RZ, 0xc0, !PT ;  /* 0x0004000003ff7812 */ /* 0x000fe4000788c0ff */
[----:B------:R-:W-:Y:S02]  /*a6f0*/  @!P6 PRMT R78, R2, 0x7610, R78 ;  /* 0x00007610024ee816 */ /* 0x000fe4000000004e */
[----:B------:R-:W-:-:S02]  /*a700*/  @!P6 PRMT R77, R47, 0x7610, R77 ;  /* 0x000076102f4de816 */ /* 0x000fc4000000004d */
[----:B------:R-:W-:Y:S02]  /*a710*/  @!P6 PRMT R76, R48, 0x7610, R76 ;  /* 0x00007610304ce816 */ /* 0x000fe4000000004c */
[----:B------:R-:W-:Y:S02]  /*a720*/  MOV R19, RZ ;  /* 0x000000ff00137202 */ /* 0x000fe40000000f00 */
[----:B------:R-:W-:Y:S01]  /*a730*/  LOP3.LUT P6, RZ, R0, 0x4, RZ, 0xc0, !PT ;  /* 0x0000000400ff7812 */ /* 0x000fe200078cc0ff */
[----:B------:R-:W-:Y:S01]  /*a740*/  HFMA2.MMA R0, -RZ, RZ, 0, 0 ;  /* 0x00000000ff007435 */ /* 0x000fe200000001ff */
[----:B------:R-:W-:Y:S02]  /*a750*/  @!P5 SHF.R.U32.HI R2, RZ, 0x10, R52 ;  /* 0x00000010ff02d819 */ /* 0x000fe40000011634 */
[----:B------:R0:W2:Y:S01]  /*a760*/  @!P3 LDG.E R19, desc[UR10][R72.64] ;  /* 0x0000000a4813b981 */ /* 0x0000a2000c1e1900 */
[----:B------:R-:W-:-:S06]  /*a770*/  PRMT R7, RZ, 0x7610, R7 ;  /* 0x00007610ff077816 */ /* 0x000fcc0000000007 */
[----:B------:R1:W3:Y:S01]  /*a780*/  @!P4 LDG.E R0, desc[UR10][R58.64] ;  /* 0x0000000a3a00c981 */ /* 0x0002e2000c1e1900 */
[----:B0-----:R-:W-:Y:S02]  /*a790*/  PRMT R73, RZ, 0x7610, R73 ;  /* 0x00007610ff497816 */ /* 0x001fe40000000049 */
[----:B------:R-:W-:Y:S02]  /*a7a0*/  PRMT R72, RZ, 0x7610, R72 ;  /* 0x00007610ff487816 */ /* 0x000fe40000000048 */
[----:B------:R-:W-:Y:S02]  /*a7b0*/  @!P5 PRMT R73, R2, 0x7610, R73 ;  /* 0x000076100249d816 */ /* 0x000fe40000000049 */
[----:B------:R-:W-:Y:S02]  /*a7c0*/  @!P5 SHF.R.U32.HI R2, RZ, 0x10, R24 ;  /* 0x00000010ff02d819 */ /* 0x000fe40000011618 */
[----:B-1----:R-:W-:Y:S02]  /*a7d0*/  PRMT R59, RZ, 0x7610, R59 ;  /* 0x00007610ff3b7816 */ /* 0x002fe4000000003b */
[----:B------:R-:W-:-:S02]  /*a7e0*/  @!P5 PRMT R72, R2, 0x7610, R72 ;  /* 0x000076100248d816 */ /* 0x000fc40000000048 */
[----:B------:R-:W-:Y:S02]  /*a7f0*/  @!P5 PRMT R59, R52, 0x7610, R59 ;  /* 0x00007610343bd816 */ /* 0x000fe4000000003b */
[----:B------:R-:W-:Y:S02]  /*a800*/  @!P5 PRMT R7, R24, 0x7610, R7 ;  /* 0x000076101807d816 */ /* 0x000fe40000000007 */
[----:B------:R-:W-:Y:S02]  /*a810*/  LOP3.LUT P5, RZ, R3, 0x20000, RZ, 0xc0, !PT ;  /* 0x0002000003ff7812 */ /* 0x000fe400078ac0ff */
[----:B------:R-:W-:-:S11]  /*a820*/  PRMT R58, RZ, 0x7610, R58 ;  /* 0x00007610ff3a7816 */ /* 0x000fd6000000003a */
[----:B------:R-:W-:-:S04]  /*a830*/  @!P5 SHF.R.U32.HI R2, RZ, 0x10, R25 ;  /* 0x00000010ff02d819 */ /* 0x000fc80000011619 */
[----:B------:R-:W-:Y:S02]  /*a840*/  @!P5 PRMT R58, R2, 0x7610, R58 ;  /* 0x00007610023ad816 */ /* 0x000fe4000000003a */
[----:B------:R-:W-:-:S04]  /*a850*/  @!P5 SHF.R.U32.HI R2, RZ, 0x10, R40 ;  /* 0x00000010ff02d819 */ /* 0x000fc80000011628 */
[----:B------:R-:W-:Y:S02]  /*a860*/  @!P5 PRMT R57, R2, 0x7610, R57 ;  /* 0x000076100239d816 */ /* 0x000fe40000000039 */
[----:B------:R-:W-:Y:S02]  /*a870*/  @!P6 SHF.R.U32.HI R2, RZ, 0x10, R41 ;  /* 0x00000010ff02e819 */ /* 0x000fe40000011629 */
[----:B------:R-:W-:Y:S02]  /*a880*/  PRMT R11, RZ, 0x7610, R11 ;  /* 0x00007610ff0b7816 */ /* 0x000fe4000000000b */
[----:B------:R-:W-:Y:S02]  /*a890*/  @!P6 PRMT R53, R2, 0x7610, R53 ;  /* 0x000076100235e816 */ /* 0x000fe40000000035 */
[----:B------:R-:W-:Y:S02]  /*a8a0*/  @!P6 SHF.R.U32.HI R2, RZ, 0x10, R32 ;  /* 0x00000010ff02e819 */ /* 0x000fe40000011620 */
[----:B------:R-:W-:-:S02]  /*a8b0*/  @!P6 PRMT R39, R41, 0x7610, R39 ;  /* 0x000076102927e816 */ /* 0x000fc40000000027 */
[----:B------:R-:W-:Y:S02]  /*a8c0*/  @!P6 PRMT R50, R2, 0x7610, R50 ;  /* 0x000076100232e816 */ /* 0x000fe40000000032 */
[----:B------:R-:W-:Y:S02]  /*a8d0*/  @!P6 PRMT R11, R32, 0x7610, R11 ;  /* 0x00007610200be816 */ /* 0x000fe4000000000b */
[----:B------:R-:W-:-:S13]  /*a8e0*/  LOP3.LUT P6, RZ, R3, 0x8000, RZ, 0xc0, !PT ;  /* 0x0000800003ff7812 */ /* 0x000fda00078cc0ff */
        /* <DEDUP_REMOVED lines=11> */
[----:B------:R-:W-:Y:S02]  /*a9a0*/  @!P6 PRMT R20, R16, 0x7610, R20 ;  /* 0x000076101014e816 */ /* 0x000fe40000000014 */
[----:B------:R-:W-:Y:S02]  /*a9b0*/  @!P1 PRMT R34, R2, 0x7610, R34 ;  /* 0x0000761002229816 */ /* 0x000fe40000000022 */
[C---:B------:R-:W-:Y:S02]  /*a9c0*/  LOP3.LUT P5, RZ, R3.reuse, 0x10000, RZ, 0xc0, !PT ;  /* 0x0001000003ff7812 */ /* 0x040fe400078ac0ff */
[----:B------:R-:W-:-:S02]  /*a9d0*/  LOP3.LUT P6, RZ, R3, 0x4000, RZ, 0xc0, !PT ;  /* 0x0000400003ff7812 */ /* 0x000fc400078cc0ff */
[----:B------:R-:W-:Y:S02]  /*a9e0*/  LOP3.LUT P1, RZ, R3, 0x2000, RZ, 0xc0, !PT ;  /* 0x0000200003ff7812 */ /* 0x000fe4000782c0ff */
[----:B------:R-:W-:Y:S02]  /*a9f0*/  MOV R2, UR8 ;  /* 0x0000000800027c02 */ /* 0x000fe40008000f00 */
[----:B------:R-:W-:-:S06]  /*aa00*/  MOV R3, UR9 ;  /* 0x0000000900037c02 */ /* 0x000fcc0008000f00 */
[----:B------:R-:W2:Y:S04]  /*aa10*/  LDG.E.64 R2, desc[UR10][R2.64] ;  /* 0x0000000a02027981 */ /* 0x000ea8000c1e1b00 */
[----:B------:R0:W-:Y:S02]  /*aa20*/  STL [R1+0xd0], R13 ;  /* 0x0000d00d01007387 */ /* 0x0001e40000100800 */
[----:B0-----:R-:W-:-:S06]  /*aa30*/  MOV R13, RZ ;  /* 0x000000ff000d7202 */ /* 0x001fcc0000000f00 */
[----:B------:R-:W2:Y:S04]  /*aa40*/  @!P2 LDG.E R13, desc[UR10][R30.64] ;  /* 0x0000000a1e0da981 */ /* 0x000ea8000c1e1900 */
[----:B------:R0:W-:Y:S04]  /*aa50*/  STL.S16 [R1+0x2d6], R7 ;  /* 0x0002d60701007387 */ /* 0x0001e80000100600 */
[----:B------:R1:W-:Y:S04]  /*aa60*/  STL.S16 [R1+0x324], R20 ;  /* 0x0003241401007387 */ /* 0x0003e80000100600 */
[----:B------:R4:W-:Y:S01]  /*aa70*/  STL.S16 [R1+0x314], R10 ;  /* 0x0003140a01007387 */ /* 0x0009e20000100600 */
[----:B0-----:R-:W-:Y:S01]  /*aa80*/  MOV R7, RZ ;  /* 0x000000ff00077202 */ /* 0x001fe20000000f00 */
[----:B-1----:R-:W-:-:S02]  /*aa90*/  HFMA2.MMA R20, -RZ, RZ, 0, 0 ;  /* 0x00000000ff147435 */ /* 0x002fc400000001ff */
[----:B------:R0:W-:Y:S01]  /*aaa0*/  STL.S16 [R1+0x232], R4 ;  /* 0x0002320401007387 */ /* 0x0001e20000100600 */
[----:B----4-:R-:W-:-:S03]  /*aab0*/  HFMA2.MMA R10, -RZ, RZ, 0, 0 ;  /* 0x00000000ff0a7435 */ /* 0x010fc600000001ff */
[----:B------:R-:W4:Y:S04]  /*aac0*/  @!P4 LDG.E R7, desc[UR10][R60.64] ;  /* 0x0000000a3c07c981 */ /* 0x000f28000c1e1900 */
[----:B------:R1:W-:Y:S04]  /*aad0*/  STL.S16 [R1+0x22c], R5 ;  /* 0x00022c0501007387 */ /* 0x0003e80000100600 */
[----:B0-----:R-:W5:Y:S04]  /*aae0*/  LDL.LU R4, [R1+0x368] ;  /* 0x0003680001047983 */ /* 0x001f680000300800 */
[----:B------:R-:W-:Y:S04]  /*aaf0*/  STL.S16 [R1+0x22e], R91 ;  /* 0x00022e5b01007387 */ /* 0x000fe80000100600 */
[----:B-1----:R-:W5:Y:S04]  /*ab00*/  LDL.LU R5, [R1+0x364] ;  /* 0x0003640001057983 */ /* 0x002f680000300800 */
        /* <DEDUP_REMOVED lines=18> */
[----:B------:R0:W-:Y:S04]  /*ac30*/  STL.S16 [R1+0x31c], R11 ;  /* 0x00031c0b01007387 */ /* 0x0001e80000100600 */
[----:B------:R-:W-:Y:S04]  /*ac40*/  STL.S16 [R1+0x322], R38 ;  /* 0x0003222601007387 */ /* 0x000fe80000100600 */
[----:B------:R-:W-:Y:S01]  /*ac50*/  STL.S16 [R1+0x326], R37 ;  /* 0x0003262501007387 */ /* 0x000fe20000100600 */
[----:B0-----:R-:W-:-:S03]  /*ac60*/  MOV R11, RZ ;  /* 0x000000ff000b7202 */ /* 0x001fc60000000f00 */
[----:B------:R-:W-:Y:S04]  /*ac70*/  STL.S16 [R1+0x320], R36 ;  /* 0x0003202401007387 */ /* 0x000fe80000100600 */
[----:B------:R-:W-:Y:S04]  /*ac80*/  STL.S16 [R1+0x32a], R35 ;  /* 0x00032a2301007387 */ /* 0x000fe80000100600 */
[----:B------:R-:W-:Y:S04]  /*ac90*/  STL.S16 [R1+0x32e], R34 ;  /* 0x00032e2201007387 */ /* 0x000fe80000100600 */
[----:B------:R-:W4:Y:S04]  /*aca0*/  @!P6 LDG.E R20, desc[UR10][R26.64] ;  /* 0x0000000a1a14e981 */ /* 0x000f28000c1e1900 */
[----:B------:R0:W-:Y:S04]  /*acb0*/  STL.S16 [R1+0x328], R22 ;  /* 0x0003281601007387 */ /* 0x0001e80000100600 */
[----:B------:R-:W4:Y:S04]  /*acc0*/  @!P5 LDG.E R10, desc[UR10][R68.64] ;  /* 0x0000000a440ad981 */ /* 0x000f28000c1e1900 */
[----:B------:R-:W4:Y:S01]  /*acd0*/  @!P5 LDG.E R11, desc[UR10][R62.64] ;  /* 0x0000000a3e0bd981 */ /* 0x000f22000c1e1900 */
[----:B0-----:R-:W-:-:S03]  /*ace0*/  HFMA2.MMA R22, -RZ, RZ, 0, 0 ;  /* 0x00000000ff167435 */ /* 0x001fc600000001ff */
[----:B------:R0:W-:Y:S07]  /*acf0*/  STL.S16 [R1+0x32c], R21 ;  /* 0x00032c1501007387 */ /* 0x0001ee0000100600 */
[----:B------:R1:W4:Y:S01]  /*ad00*/  @!P0 LDG.E R22, desc[UR10][R8.64] ;  /* 0x0000000a08168981 */ /* 0x000322000c1e1900 */
[----:B0-----:R-:W-:-:S06]  /*ad10*/  MOV R21, RZ ;  /* 0x000000ff00157202 */ /* 0x001fcc0000000f00 */
[----:B------:R-:W4:Y:S01]  /*ad20*/  @!P6 LDG.E R21, desc[UR10][R42.64] ;  /* 0x0000000a2a15e981 */ /* 0x000f22000c1e1900 */
[----:B-1----:R-:W-:-:S06]  /*ad30*/  MOV R8, RZ ;  /* 0x000000ff00087202 */ /* 0x002fcc0000000f00 */
[----:B------:R0:W4:Y:S01]  /*ad40*/  @!P0 LDG.E R8, desc[UR10][R14.64] ;  /* 0x0000000a0e088981 */ /* 0x000122000c1e1900 */
[----:B------:R-:W-:Y:S02]  /*ad50*/  PRMT R30, RZ, 0x7610, R30 ;  /* 0x00007610ff1e7816 */ /* 0x000fe4000000001e */
[----:B------:R-:W-:Y:S01]  /*ad60*/  PRMT R31, RZ, 0x7610, R31 ;  /* 0x00007610ff1f7816 */ /* 0x000fe2000000001f */
[----:B------:R1:W-:Y:S04]  /*ad70*/  STL [R1+0x1c4], R28 ;  /* 0x0001c41c01007387 */ /* 0x0003e80000100800 */
[----:B------:R3:W-:Y:S01]  /*ad80*/  STL [R1+0xc8], R29 ;  /* 0x0000c81d01007387 */ /* 0x0007e20000100800 */
[----:B------:R-:W-:Y:S02]  /*ad90*/  @!P2 PRMT R31, R12, 0x7610, R31 ;  /* 0x000076100c1fa816 */ /* 0x000fe4000000001f */
[----:B-1----:R-:W-:-:S02]  /*ada0*/  PRMT R28, RZ, 0x7610, R28 ;  /* 0x00007610ff1c7816 */ /* 0x002fc4000000001c */
[----:B---3--:R-:W-:Y:S01]  /*adb0*/  PRMT R29, RZ, 0x7610, R29 ;  /* 0x00007610ff1d7816 */ /* 0x008fe2000000001d */
[----:B------:R1:W-:Y:S01]  /*adc0*/  STL [R1+0x1e4], R24 ;  /* 0x0001e41801007387 */ /* 0x0003e20000100800 */
[----:B------:R-:W-:-:S03]  /*add0*/  PRMT R23, RZ, 0x7610, R23 ;  /* 0x00007610ff177816 */ /* 0x000fc60000000017 */
[----:B------:R3:W-:Y:S01]  /*ade0*/  STL [R1+0xe8], R25 ;  /* 0x0000e81901007387 */ /* 0x0007e20000100800 */
[----:B------:R-:W-:Y:S02]  /*adf0*/  @!P4 PRMT R23, R0, 0x7610, R23 ;  /* 0x000076100017c816 */ /* 0x000fe40000000017 */
[----:B-1----:R-:W-:Y:S02]  /*ae00*/  PRMT R24, RZ, 0x7610, R24 ;  /* 0x00007610ff187816 */ /* 0x002fe40000000018 */
[----:B---3--:R-:W-:Y:S01]  /*ae10*/  PRMT R25, RZ, 0x7610, R25 ;  /* 0x00007610ff197816 */ /* 0x008fe20000000019 */
[----:B------:R1:W-:Y:S03]  /*ae20*/  STL [R1+0xf4], R17 ;  /* 0x0000f41101007387 */ /* 0x0003e60000100800 */
[----:B--2---:R-:W-:Y:S01]  /*ae30*/  @!P3 PRMT R25, R19, 0x7610, R25 ;  /* 0x000076101319b816 */ /* 0x004fe20000000019 */
[----:B------:R-:W-:Y:S04]  /*ae40*/  STL [R1+0xf8], R12 ;  /* 0x0000f80c01007387 */ /* 0x000fe80000100800 */
[----:B------:R-:W-:Y:S01]  /*ae50*/  STL [R1+0x1fc], R19 ;  /* 0x0001fc1301007387 */ /* 0x000fe20000100800 */
[----:B-1----:R-:W-:-:S03]  /*ae60*/  PRMT R17, RZ, 0x7610, R17 ;  /* 0x00007610ff117816 */ /* 0x002fc60000000011 */
[----:B------:R1:W-:Y:S01]  /*ae70*/  STL [R1+0x100], R0 ;  /* 0x0001000001007387 */ /* 0x0003e20000100800 */
[----:B------:R-:W-:Y:S02]  /*ae80*/  PRMT R27, RZ, 0x7610, R27 ;  /* 0x00007610ff1b7816 */ /* 0x000fe4000000001b */
[----:B0-----:R-:W-:Y:S02]  /*ae90*/  PRMT R15, RZ, 0x7610, R15 ;  /* 0x00007610ff0f7816 */ /* 0x001fe4000000000f */
[----:B-1----:R-:W-:Y:S02]  /*aea0*/  @!P4 SHF.R.U32.HI R0, RZ, 0x10, R0 ;  /* 0x00000010ff00c819 */ /* 0x002fe40000011600 */
[----:B------:R-:W-:Y:S02]  /*aeb0*/  R2UR UR16, R2 ;  /* 0x00000000021072ca */ /* 0x000fe400000e0000 */
[----:B------:R-:W-:-:S04]  /*aec0*/  @!P2 SHF.R.U32.HI R2, RZ, 0x10, R12 ;  /* 0x00000010ff02a819 */ /* 0x000fc8000001160c */
[----:B------:R-:W-:-:S07]  /*aed0*/  @!P2 PRMT R30, R2, 0x7610, R30 ;  /* 0x00007610021ea816 */ /* 0x000fce000000001e */
[----:B------:R-:W-:-:S05]  /*aee0*/  MOV R9, UR16 ;  /* 0x0000001000097c02 */ /* 0x000fca0008000f00 */
[----:B------:R-:W-:Y:S01]  /*aef0*/  FFMA.FTZ R3, -R9, UR16, R3 ;  /* 0x0000001009037c23 */ /* 0x000fe20008010103 */
[----:B------:R-:W-:Y:S02]  /*af00*/  @!P2 SHF.R.U32.HI R2, RZ, 0x10, R13 ;  /* 0x00000010ff02a819 */ /* 0x000fe4000001160d */
[----:B------:R-:W-:Y:S02]  /*af10*/  @!P2 PRMT R29, R13, 0x7610, R29 ;  /* 0x000076100d1da816 */ /* 0x000fe4000000001d */
[----:B------:R-:W-:Y:S02]  /*af20*/  @!P2 PRMT R28, R2, 0x7610, R28 ;  /* 0x00007610021ca816 */ /* 0x000fe4000000001c */
[----:B------:R-:W-:Y:S02]  /*af30*/  FSETP.GTU.FTZ.AND P2, PT, R3, RZ, PT ;  /* 0x000000ff0300720b */ /* 0x000fe40003f5c000 */
[--C-:B------:R-:W-:Y:S02]  /*af40*/  @!P3 SHF.R.U32.HI R2, RZ, 0x10, R19.reuse ;  /* 0x00000010ff02b819 */ /* 0x100fe40000011613 */
[----:B------:R-:W-:-:S09]  /*af50*/  PRMT R19, RZ, 0x7610, R19 ;  /* 0x00007610ff137816 */ /* 0x000fd20000000013 */
[----:B------:R-:W-:Y:S01]  /*af60*/  VOTEU.ANY UP0, P2 ;  /* 0x00000000003f7886 */ /* 0x000fe20001000100 */
[----:B------:R-:W-:Y:S02]  /*af70*/  PLOP3.LUT P2, PT, PT, PT, UP0, 0x80, 0x0 ;  /* 0x000000000000781c */ /* 0x000fe40003f4f008 */
[----:B------:R-:W-:Y:S02]  /*af80*/  @!P3 PRMT R24, R2, 0x7610, R24 ;  /* 0x000076100218b816 */ /* 0x000fe40000000018 */
[----:B----4-:R-:W-:Y:S01]  /*af90*/  @!P4 SHF.R.U32.HI R2, RZ, 0x10, R7 ;  /* 0x00000010ff02c819 */ /* 0x010fe20000011607 */
[----:B------:R-:W-:Y:S01]  /*afa0*/  @UP0 ULDC UR7, c[0x0][0x250] ;  /* 0x0000940000070ab9 */ /* 0x000fe20000000800 */
[----:B------:R-:W-:Y:S02]  /*afb0*/  PRMT R12, RZ, 0x7610, R12 ;  /* 0x00007610ff0c7816 */ /* 0x000fe4000000000c */
[----:B------:R-:W-:Y:S02]  /*afc0*/  @!P4 PRMT R19, R0, 0x7610, R19 ;  /* 0x000076100013c816 */ /* 0x000fe40000000013 */
[----:B------:R-:W-:-:S02]  /*afd0*/  @!P4 PRMT R17, R2, 0x7610, R17 ;  /* 0x000076100211c816 */ /* 0x000fc40000000011 */
[----:B------:R-:W-:Y:S01]  /*afe0*/  PRMT R2, RZ, 0x7610, R2 ;  /* 0x00007610ff027816 */ /* 0x000fe20000000002 */
[----:B------:R-:W-:Y:S01]  /*aff0*/  @P2 FADD.FTZ R3, R3, UR7 ;  /* 0x0000000703032e21 */ /* 0x000fe20008010000 */
[----:B------:R0:W-:Y:S01]  /*b000*/  STL [R1+0x1f0], R16 ;  /* 0x0001f01001007387 */ /* 0x0001e20000100800 */
[----:B------:R-:W-:Y:S02]  /*b010*/  @!P3 PRMT R27, R6, 0x7610, R27 ;  /* 0x00007610061bb816 */ /* 0x000fe4000000001b */
[----:B------:R-:W-:Y:S01]  /*b020*/  PRMT R26, RZ, 0x7610, R26 ;  /* 0x00007610ff1a7816 */ /* 0x000fe2000000001a */
[----:B------:R1:W-:Y:S01]  /*b030*/  STL [R1+0x1f4], R18 ;  /* 0x0001f41201007387 */ /* 0x0003e20000100800 */
[----:B------:R-:W2:Y:S03]  /*b040*/  @P2 MUFU.RSQ R3, R3 ;  /* 0x0000000300032308 */ /* 0x000ea60000001400 */
[----:B------:R3:W-:Y:S01]  /*b050*/  STL [R1+0x1f8], R13 ;  /* 0x0001f80d01007387 */ /* 0x0007e20000100800 */
[----:B0-----:R-:W-:-:S03]  /*b060*/  PRMT R16, RZ, 0x7610, R16 ;  /* 0x00007610ff107816 */ /* 0x001fc60000000010 */
[----:B------:R0:W-:Y:S01]  /*b070*/  STL [R1+0xfc], R6 ;  /* 0x0000fc0601007387 */ /* 0x0001e20000100800 */
[----:B-1----:R-:W-:Y:S02]  /*b080*/  PRMT R18, RZ, 0x7610, R18 ;  /* 0x00007610ff127816 */ /* 0x002fe40000000012 */
[----:B---3--:R-:W-:Y:S02]  /*b090*/  PRMT R13, RZ, 0x7610, R13 ;  /* 0x00007610ff0d7816 */ /* 0x008fe4000000000d */
[----:B0-----:R-:W-:Y:S01]  /*b0a0*/  @!P3 SHF.R.U32.HI R6, RZ, 0x10, R6 ;  /* 0x00000010ff06b819 */ /* 0x001fe20000011606 */
[----:B------:R0:W-:Y:S01]  /*b0b0*/  STL [R1+0x200], R7 ;  /* 0x0002000701007387 */ /* 0x0001e20000100800 */
[----:B------:R-:W-:Y:S02]  /*b0c0*/  @!P4 PRMT R18, R7, 0x7610, R18 ;  /* 0x000076100712c816 */ /* 0x000fe40000000012 */
[----:B------:R-:W-:Y:S02]  /*b0d0*/  @!P3 PRMT R26, R6, 0x7610, R26 ;  /* 0x00007610061ab816 */ /* 0x000fe4000000001a */
[----:B------:R-:W-:-:S02]  /*b0e0*/  PRMT R14, RZ, 0x7610, R14 ;  /* 0x00007610ff0e7816 */ /* 0x000fc4000000000e */
[----:B------:R-:W-:Y:S02]  /*b0f0*/  PRMT R9, RZ, 0x7610, R9 ;  /* 0x00007610ff097816 */ /* 0x000fe40000000009 */
[----:B------:R-:W-:Y:S02]  /*b100*/  PRMT R6, RZ, 0x7610, R6 ;  /* 0x00007610ff067816 */ /* 0x000fe40000000006 */
[----:B0-----:R-:W-:Y:S01]  /*b110*/  PRMT R7, RZ, 0x7610, R7 ;  /* 0x00007610ff077816 */ /* 0x001fe20000000007 */
        /* <DEDUP_REMOVED lines=10> */
[----:B------:R-:W-:Y:S04]  /*b1c0*/  STL.S16 [R1+0x332], R30 ;  /* 0x0003321e01007387 */ /* 0x000fe80000100600 */
[----:B------:R-:W-:Y:S04]  /*b1d0*/  STL.S16 [R1+0x336], R29 ;  /* 0x0003361d01007387 */ /* 0x000fe80000100600 */
[----:B------:R-:W-:Y:S01]  /*b1e0*/  STL.S16 [R1+0x334], R28 ;  /* 0x0003341c01007387 */ /* 0x000fe20000100600 */
[----:B------:R-:W-:-:S03]  /*b1f0*/  @!P6 PRMT R12, R20, 0x7610, R12 ;  /* 0x00007610140ce816 */ /* 0x000fc6000000000c */
[----:B------:R0:W-:Y:S01]  /*b200*/  STL [R1+0x108], R20 ;  /* 0x0001081401007387 */ /* 0x0001e20000100800 */
[----:B------:R-:W-:Y:S02]  /*b210*/  @!P5 SHF.R.U32.HI R0, RZ, 0x10, R10 ;  /* 0x00000010ff00d819 */ /* 0x000fe4000001160a */
[----:B0-----:R-:W-:Y:S02]  /*b220*/  @!P6 SHF.R.U32.HI R20, RZ, 0x10, R20 ;  /* 0x00000010ff14e819 */ /* 0x001fe40000011614 */
[----:B------:R-:W-:Y:S02]  /*b230*/  @!P5 PRMT R15, R0, 0x7610, R15 ;  /* 0x00007610000fd816 */ /* 0x000fe4000000000f */
[----:B------:R-:W-:Y:S02]  /*b240*/  @!P6 PRMT R2, R20, 0x7610, R2 ;  /* 0x000076101402e816 */ /* 0x000fe40000000002 */
[----:B------:R-:W-:Y:S01]  /*b250*/  @!P5 SHF.R.U32.HI R0, RZ, 0x10, R11 ;  /* 0x00000010ff00d819 */ /* 0x000fe2000001160b */
[----:B------:R0:W-:Y:S01]  /*b260*/  STL [R1+0x104], R10 ;  /* 0x0001040a01007387 */ /* 0x0001e20000100800 */
[----:B------:R-:W-:-:S02]  /*b270*/  @!P5 PRMT R16, R10, 0x7610, R16 ;  /* 0x000076100a10d816 */ /* 0x000fc40000000010 */
[----:B------:R-:W-:Y:S01]  /*b280*/  @!P5 PRMT R13, R0, 0x7610, R13 ;  /* 0x00007610000dd816 */ /* 0x000fe2000000000d */
[----:B------:R1:W-:Y:S01]  /*b290*/  STL.S16 [R1+0x350], R2 ;  /* 0x0003500201007387 */ /* 0x0003e20000100600 */
[----:B------:R-:W-:Y:S02]  /*b2a0*/  @!P5 PRMT R14, R11, 0x7610, R14 ;  /* 0x000076100b0ed816 */ /* 0x000fe4000000000e */
[----:B0-----:R-:W-:Y:S02]  /*b2b0*/  PRMT R10, RZ, 0x7610, R10 ;  /* 0x00007610ff0a7816 */ /* 0x001fe4000000000a */
[----:B------:R-:W-:Y:S02]  /*b2c0*/  @!P6 SHF.R.U32.HI R0, RZ, 0x10, R21 ;  /* 0x00000010ff00e819 */ /* 0x000fe40000011615 */
[----:B-1----:R-:W-:Y:S02]  /*b2d0*/  @!P0 SHF.R.U32.HI R2, RZ, 0x10, R22 ;  /* 0x00000010ff028819 */ /* 0x002fe40000011616 */
[----:B------:R-:W-:-:S02]  /*b2e0*/  @!P6 PRMT R10, R21, 0x7610, R10 ;  /* 0x00007610150ae816 */ /* 0x000fc4000000000a */
[----:B------:R-:W-:Y:S02]  /*b2f0*/  @!P6 PRMT R9, R0, 0x7610, R9 ;  /* 0x000076100009e816 */ /* 0x000fe40000000009 */
[----:B------:R-:W-:Y:S02]  /*b300*/  @!P0 PRMT R7, R22, 0x7610, R7 ;  /* 0x0000761016078816 */ /* 0x000fe40000000007 */
[----:B------:R-:W-:Y:S01]  /*b310*/  @!P0 PRMT R6, R2, 0x7610, R6 ;  /* 0x0000761002068816 */ /* 0x000fe20000000006 */
[----:B------:R0:W-:Y:S04]  /*b320*/  STL.S16 [R1+0x338], R27 ;  /* 0x0003381b01007387 */ /* 0x0001e80000100600 */
        /* <DEDUP_REMOVED lines=9> */
[----:B------:R0:W-:Y:S04]  /*b3c0*/  STL [R1+0x204], R11 ;  /* 0x0002040b01007387 */ /* 0x0001e80000100800 */
[----:B------:R0:W-:Y:S04]  /*b3d0*/  STL.S16 [R1+0x34c], R14 ;  /* 0x00034c0e01007387 */ /* 0x0001e80000100600 */
[----:B------:R0:W-:Y:S04]  /*b3e0*/  STL.S16 [R1+0x34e], R13 ;  /* 0x00034e0d01007387 */ /* 0x0001e80000100600 */
[----:B------:R0:W-:Y:S04]  /*b3f0*/  STL [R1+0x208], R21 ;  /* 0x0002081501007387 */ /* 0x0001e80000100800 */
[----:B------:R0:W-:Y:S04]  /*b400*/  STL.S16 [R1+0x352], R12 ;  /* 0x0003520c01007387 */ /* 0x0001e80000100600 */
[----:B------:R0:W-:Y:S04]  /*b410*/  STL [R1+0x10c], R22 ;  /* 0x00010c1601007387 */ /* 0x0001e80000100800 */
[----:B------:R0:W-:Y:S04]  /*b420*/  STL [R1+0x20c], R8 ;  /* 0x00020c0801007387 */ /* 0x0001e80000100800 */
[----:B------:R0:W-:Y:S04]  /*b430*/  STL.S16 [R1+0x354], R10 ;  /* 0x0003540a01007387 */ /* 0x0001e80000100600 */
[----:B------:R0:W-:Y:S04]  /*b440*/  STL.S16 [R1+0x356], R9 ;  /* 0x0003560901007387 */ /* 0x0001e80000100600 */
[----:B------:R0:W-:Y:S04]  /*b450*/  STL.S16 [R1+0x35c], R7 ;  /* 0x00035c0701007387 */ /* 0x0001e80000100600 */
[----:B------:R0:W-:Y:S01]  /*b460*/  STL.S16 [R1+0x35e], R6 ;  /* 0x00035e0601007387 */ /* 0x0001e20000100600 */
[----:B--2---:R-:W-:Y:S01]  /*b470*/  @P2 R2UR UR7, R3 ;  /* 0x00000000030722ca */ /* 0x004fe200000e0000 */
[----:B------:R-:W-:Y:S01]  /*b480*/  UMOV UR13, 0x3f800000 ;  /* 0x3f800000000d7882 */ /* 0x000fe20000000000 */
[----:B------:R-:W-:Y:S01]  /*b490*/  BSSY B0, `(.L_x_1495) ;  /* 0x0000010000007945 */ /* 0x000fe20003800000 */
[----:B------:R-:W-:-:S02]  /*b4a0*/  CS2R R62, SRZ ;  /* 0x00000000003e7805 */ /* 0x000fc4000001ff00 */
[----:B------:R-:W-:-:S08]  /*b4b0*/  CS2R R60, SRZ ;  /* 0x00000000003c7805 */ /* 0x000fd0000001ff00 */
[----:B------:R-:W-:Y:S01]  /*b4c0*/  @UP0 UMOV UR13, UR7 ;  /* 0x00000007000d0c82 */ /* 0x000fe20008000000 */
[----:B0-----:R-:W-:Y:S05]  /*b4d0*/  @P1 BRA `(.L_x_1496) ;  /* 0x00000000002c1947 */ /* 0x001fea0003800000 */
[----:B------:R-:W-:Y:S01]  /*b4e0*/  ISETP.NE.AND P2, PT, RZ, UR15, PT ;  /* 0x0000000fff007c0c */ /* 0x000fe2000bf45270 */
[----:B------:R-:W-:Y:S01]  /*b4f0*/  ULDC.64 UR8, c[0x0][0x238] ;  /* 0x00008e0000087ab9 */ /* 0x000fe20000000a00 */
[C---:B-----5:R-:W-:Y:S02]  /*b500*/  SHF.L.U64.HI R0, R4.reuse, 0x2, R5 ;  /* 0x0000000204007819 */ /* 0x060fe40000010205 */
[----:B------:R-:W-:-:S09]  /*b510*/  SHF.L.U32 R4, R4, 0x2, RZ ;  /* 0x0000000204047819 */ /* 0x000fd200000006ff */
[----:B------:R-:W0:Y:S02]  /*b520*/  @P2 LDC.64 R2, c[0x0][0x240] ;  /* 0x00009000ff022b82 */ /* 0x000e240000000a00 */
[----:B0-----:R-:W-:-:S04]  /*b530*/  @P2 IADD3 R2, P3, R4, R2, RZ ;  /* 0x0000000204022210 */ /* 0x001fc80007f7e0ff */
[----:B------:R-:W-:-:S05]  /*b540*/  @P2 IADD3.X R3, R0, R3, RZ, P3, !PT ;  /* 0x0000000300032210 */ /* 0x000fca0001ffe4ff */
[----:B------:R0:W5:Y:S01]  /*b550*/  @P2 LDG.E.64 R60, desc[UR10][R2.64] ;  /* 0x0000000a023c2981 */ /* 0x000162000c1e1b00 */
[----:B------:R-:W-:-:S04]  /*b560*/  IADD3 R62, P2, R4, UR8, RZ ;  /* 0x00000008043e7c10 */ /* 0x000fc8000ff5e0ff */
[----:B------:R-:W-:-:S06]  /*b570*/  IADD3.X R63, R0, UR9, RZ, P2, !PT ;  /* 0x00000009003f7c10 */ /* 0x000fcc00097fe4ff */
[----:B0-----:R-:W5:Y:S03]  /*b580*/  LDG.E.64 R62, desc[UR10][R62.64] ;  /* 0x0000000a3e3e7981 */ /* 0x001f66000c1e1b00 */
.L_x_1496:
[----:B------:R-:W-:Y:S05]  /*b590*/  BSYNC B0 ;  /* 0x0000000000007941 */ /* 0x000fea0003800000 */
.L_x_1495:
[----:B------:R-:W2:Y:S01]  /*b5a0*/  LDL.S16 R0, [R1+0x2ec] ;  /* 0x0002ec0001007983 */ /* 0x000ea20000100600 */
[----:B------:R-:W-:Y:S01]  /*b5b0*/  PRMT R7, RZ, 0x7610, R7 ;  /* 0x00007610ff077816 */ /* 0x000fe20000000007 */
[----:B------:R-:W-:Y:S01]  /*b5c0*/  ULDC.U8 UR15, c[0x0][0x2a4] ;  /* 0x0000a900000f7ab9 */ /* 0x000fe20000000000 */
[----:B--2---:R-:W-:Y:S02]  /*b5d0*/  PRMT R14, R0, 0x7610, R14 ;  /* 0x00007610000e7816 */ /* 0x004fe4000000000e */
[----:B------:R-:W2:Y:S01]  /*b5e0*/  LDL.S16 R0, [R1+0x2f2] ;  /* 0x0002f20001007983 */ /* 0x000ea20000100600 */
[----:B------:R-:W-:Y:S02]  /*b5f0*/  @!P0 PRMT R7, R8, 0x7610, R7 ;  /* 0x0000761008078816 */ /* 0x000fe40000000007 */
[----:B------:R-:W-:Y:S02]  /*b600*/  PRMT R13, R14, 0x7610, R13 ;  /* 0x000076100e0d7816 */ /* 0x000fe4000000000d */
[----:B--2---:R-:W-:-:S02]  /*b610*/  PRMT R12, R0, 0x7610, R12 ;  /* 0x00007610000c7816 */ /* 0x004fc4000000000c */
[----:B------:R-:W2:Y:S01]  /*b620*/  LDL.LU.S16 R0, [R1+0x2ee] ;  /* 0x0002ee0001007983 */ /* 0x000ea20000300600 */
[----:B------:R-:W-:Y:S02]  /*b630*/  PRMT R11, R13, 0x7610, R11 ;  /* 0x000076100d0b7816 */ /* 0x000fe4000000000b */
[----:B------:R-:W-:Y:S01]  /*b640*/  PRMT R10, R12, 0x7610, R10 ;  /* 0x000076100c0a7816 */ /* 0x000fe2000000000a */
[----:B------:R-:W-:Y:S01]  /*b650*/  STL.S16 [R1+0x358], R7 ;  /* 0x0003580701007387 */ /* 0x000fe20000100600 */
[----:B--2---:R-:W-:-:S03]  /*b660*/  PRMT R9, R0, 0x7610, R9 ;  /* 0x0000761000097816 */ /* 0x004fc60000000009 */
[----:B------:R-:W2:Y:S01]  /*b670*/  LDL.LU.S16 R0, [R1+0x2f0] ;  /* 0x0002f00001007983 */ /* 0x000ea20000300600 */
[----:B------:R-:W-:Y:S02]  /*b680*/  PRMT R2, R11, 0x7610, R2 ;  /* 0x000076100b027816 */ /* 0x000fe40000000002 */
[----:B------:R-:W-:Y:S02]  /*b690*/  ISETP.NE.AND P2, PT, RZ, UR15, PT ;  /* 0x0000000fff007c0c */ /* 0x000fe4000bf45270 */
[----:B------:R-:W-:Y:S01]  /*b6a0*/  PRMT R3, R10, 0x7610, R3 ;  /* 0x000076100a037816 */ /* 0x000fe20000000003 */
[----:B------:R-:W-:Y:S01]  /*b6b0*/  HADD2.F32 R2, -RZ, R2.H0_H0 ;  /* 0x20000002ff027230 */ /* 0x000fe20000004100 */
[----:B-----5:R-:W-:Y:S02]  /*b6c0*/  PRMT R5, RZ, 0x7610, R5 ;  /* 0x00007610ff057816 */ /* 0x020fe40000000005 */
[----:B------:R-:W-:Y:S01]  /*b6d0*/  PRMT R6, R9, 0x7610, R6 ;  /* 0x0000761009067816 */ /* 0x000fe20000000006 */
[----:B------:R-:W-:-:S02]  /*b6e0*/  HADD2.F32 R3, -RZ, R3.H0_H0 ;  /* 0x20000003ff037230 */ /* 0x000fc40000004100 */
[----:B------:R-:W-:Y:S01]  /*b6f0*/  FADD.FTZ R2, R2, -UR16 ;  /* 0x8000001002027e21 */ /* 0x000fe20008010000 */
[----:B--2---:R-:W-:Y:S02]  /*b700*/  PRMT R4, R0, 0x7610, R4 ;  /* 0x0000761000047816 */ /* 0x004fe40000000004 */
[----:B------:R-:W-:-:S03]  /*b710*/  @!P0 SHF.R.U32.HI R0, RZ, 0x10, R8 ;  /* 0x00000010ff008819 */ /* 0x000fc60000011608 */
[----:B------:R-:W-:Y:S01]  /*b720*/  HADD2.F32 R4, -RZ, R4.H0_H0 ;  /* 0x20000004ff047230 */ /* 0x000fe20000004100 */
[----:B------:R-:W-:Y:S01]  /*b730*/  @!P0 PRMT R5, R0, 0x7610, R5 ;  /* 0x0000761000058816 */ /* 0x000fe20000000005 */
[----:B------:R-:W-:-:S04]  /*b740*/  HADD2.F32 R0, -RZ, R6.H0_H0 ;  /* 0x20000006ff007230 */ /* 0x000fc80000004100 */
[----:B------:R0:W-:Y:S02]  /*b750*/  STL.S16 [R1+0x35a], R5 ;  /* 0x00035a0501007387 */ /* 0x0001e40000100600 */
[----:B0-----:R-:W-:Y:S01]  /*b760*/  FADD.FTZ R5, R3, -UR16 ;  /* 0x8000001003057e21 */ /* 0x001fe20008010000 */
[----:B------:R-:W-:-:S03]  /*b770*/  FMUL.FTZ R3, R2, UR13 ;  /* 0x0000000d02037c20 */ /* 0x000fc60008410000 */
        /* <DEDUP_REMOVED lines=20> */
.L_x_1497:
[----:B------:R-:W2:Y:S02]  /*b8c0*/  LDL.S16 R5, [R1+0x2e8] ;  /* 0x0002e80001057983 */ /* 0x000ea40000100600 */
[----:B--2---:R-:W-:Y:S02]  /*b8d0*/  PRMT R15, R5, 0x7610, R15 ;  /* 0x00007610050f7816 */ /* 0x004fe4000000000f */
[----:B------:R-:W2:Y:S02]  /*b8e0*/  LDL.LU.S16 R5, [R1+0x2ea] ;  /* 0x0002ea0001057983 */ /* 0x000ea40000300600 */
[----:B------:R-:W-:Y:S02]  /*b8f0*/  PRMT R14, R15, 0x7610, R14 ;  /* 0x000076100f0e7816 */ /* 0x000fe4000000000e */
[----:B--2---:R-:W-:Y:S02]  /*b900*/  PRMT R13, R5, 0x7610, R13 ;  /* 0x00007610050d7816 */ /* 0x004fe4000000000d */
[----:B------:R-:W2:Y:S01]  /*b910*/  LDL.S16 R5, [R1+0x2e4] ;  /* 0x0002e40001057983 */ /* 0x000ea20000100600 */
[----:B------:R-:W-:-:S02]  /*b920*/  PRMT R12, R14, 0x7610, R12 ;  /* 0x000076100e0c7816 */ /* 0x000fc4000000000c */
[----:B------:R-:W-:Y:S02]  /*b930*/  PRMT R11, R13, 0x7610, R11 ;  /* 0x000076100d0b7816 */ /* 0x000fe4000000000b */
[----:B--2---:R-:W-:Y:S02]  /*b940*/  PRMT R9, R5, 0x7610, R9 ;  /* 0x0000761005097816 */ /* 0x004fe40000000009 */
[----:B------:R-:W2:Y:S01]  /*b950*/  LDL.LU.S16 R5, [R1+0x2e6] ;  /* 0x0002e60001057983 */ /* 0x000ea20000300600 */
[----:B------:R-:W-:Y:S02]  /*b960*/  PRMT R7, R12, 0x7610, R7 ;  /* 0x000076100c077816 */ /* 0x000fe40000000007 */
[----:B------:R-:W-:Y:S02]  /*b970*/  PRMT R6, R11, 0x7610, R6 ;  /* 0x000076100b067816 */ /* 0x000fe40000000006 */
[----:B------:R-:W-:Y:S01]  /*b980*/  PRMT R10, R9, 0x7610, R10 ;  /* 0x00007610090a7816 */ /* 0x000fe2000000000a */
[----:B------:R-:W-:-:S02]  /*b990*/  HADD2.F32 R9, -RZ, R7.H0_H0 ;  /* 0x20000007ff097230 */ /* 0x000fc40000004100 */
[----:B------:R-:W-:Y:S01]  /*b9a0*/  FMUL.FTZ R7, R4, R63 ;  /* 0x0000003f04077220 */ /* 0x000fe20000410000 */
[----:B------:R-:W-:Y:S02]  /*b9b0*/  HADD2.F32 R6, -RZ, R6.H0_H0 ;  /* 0x20000006ff067230 */ /* 0x000fe40000004100 */
[----:B------:R-:W-:-:S03]  /*b9c0*/  FADD.FTZ R9, R9, -UR16 ;  /* 0x8000001009097e21 */ /* 0x000fc60008010000 */
[----:B------:R-:W-:Y:S01]  /*b9d0*/  FADD.FTZ R6, R6, -UR16 ;  /* 0x8000001006067e21 */ /* 0x000fe20008010000 */
[----:B------:R-:W-:-:S03]  /*b9e0*/  FMUL.FTZ R9, R9, UR13 ;  /* 0x0000000d09097c20 */ /* 0x000fc60008410000 */
[----:B------:R-:W-:Y:S01]  /*b9f0*/  FMUL.FTZ R6, R6, UR13 ;  /* 0x0000000d06067c20 */ /* 0x000fe20008410000 */
[----:B--2---:R-:W-:Y:S01]  /*ba00*/  PRMT R8, R5, 0x7610, R8 ;  /* 0x0000761005087816 */ /* 0x004fe20000000008 */
[----:B------:R-:W-:-:S04]  /*ba10*/  FMUL.FTZ R5, R0, R62 ;  /* 0x0000003e00057220 */ /* 0x000fc80000410000 */
[C---:B------:R-:W-:Y:S01]  /*ba20*/  FFMA.FTZ R5, R3.reuse, R5, RZ ;  /* 0x0000000503057223 */ /* 0x040fe200000100ff */
[----:B------:R-:W-:Y:S02]  /*ba30*/  HADD2.F32 R8, -RZ, R8.H0_H0 ;  /* 0x20000008ff087230 */ /* 0x000fe40000004100 */
[----:B------:R-:W-:Y:S01]  /*ba40*/  FFMA.FTZ R3, R3, R0, RZ ;  /* 0x0000000003037223 */ /* 0x000fe200000100ff */
[----:B------:R-:W-:Y:S01]  /*ba50*/  FFMA.FTZ R5, R2, R7, R5 ;  /* 0x0000000702057223 */ /* 0x000fe20000010005 */
[----:B------:R-:W-:Y:S01]  /*ba60*/  HADD2.F32 R7, -RZ, R10.H0_H0 ;  /* 0x2000000aff077230 */ /* 0x000fe20000004100 */
        /* <DEDUP_REMOVED lines=19> */
.L_x_1498:
[----:B------:R-:W2:Y:S02]  /*bba0*/  LDL.S16 R10, [R1+0x2bc] ;  /* 0x0002bc00010a7983 */ /* 0x000ea40000100600 */
[----:B--2---:R-:W-:Y:S02]  /*bbb0*/  PRMT R20, R10, 0x7610, R20 ;  /* 0x000076100a147816 */ /* 0x004fe40000000014 */
[----:B------:R-:W2:Y:S01]  /*bbc0*/  LDL.S16 R10, [R1+0x2f6] ;  /* 0x0002f600010a7983 */ /* 0x000ea20000100600 */
[----:B------:R-:W-:Y:S01]  /*bbd0*/  FFMA.FTZ R3, R9, R7, R3 ;  /* 0x0000000709037223 */ /* 0x000fe20000010003 */
[----:B------:R-:W-:Y:S02]  /*bbe0*/  PRMT R19, R20, 0x7610, R19 ;  /* 0x0000761014137816 */ /* 0x000fe40000000013 */
[----:B--2---:R-:W-:Y:S02]  /*bbf0*/  PRMT R18, R10, 0x7610, R18 ;  /* 0x000076100a127816 */ /* 0x004fe40000000012 */
[----:B------:R-:W2:Y:S01]  /*bc00*/  LDL.LU.S16 R10, [R1+0x2be] ;  /* 0x0002be00010a7983 */ /* 0x000ea20000300600 */
[----:B------:R-:W-:-:S02]  /*bc10*/  PRMT R17, R19, 0x7610, R17 ;  /* 0x0000761013117816 */ /* 0x000fc40000000011 */
[----:B------:R-:W-:Y:S02]  /*bc20*/  PRMT R16, R18, 0x7610, R16 ;  /* 0x0000761012107816 */ /* 0x000fe40000000010 */
[----:B--2---:R-:W-:Y:S02]  /*bc30*/  PRMT R15, R10, 0x7610, R15 ;  /* 0x000076100a0f7816 */ /* 0x004fe4000000000f */
[----:B------:R-:W2:Y:S01]  /*bc40*/  LDL.LU.S16 R10, [R1+0x2f4] ;  /* 0x0002f400010a7983 */ /* 0x000ea20000300600 */
[----:B------:R-:W-:Y:S01]  /*bc50*/  PRMT R14, R17, 0x7610, R14 ;  /* 0x00007610110e7816 */ /* 0x000fe2000000000e */
[----:B------:R-:W-:Y:S01]  /*bc60*/  FADD.FTZ R20, RZ, R4 ;  /* 0x00000004ff147221 */ /* 0x000fe20000010000 */
[----:B------:R-:W-:Y:S02]  /*bc70*/  PRMT R13, R16, 0x7610, R13 ;  /* 0x00007610100d7816 */ /* 0x000fe4000000000d */
[----:B------:R-:W-:Y:S01]  /*bc80*/  PRMT R12, R15, 0x7610, R12 ;  /* 0x000076100f0c7816 */ /* 0x000fe2000000000c */
[----:B------:R-:W-:-:S04]  /*bc90*/  FADD.FTZ R20, R20, R8 ;  /* 0x0000000814147221 */ /* 0x000fc80000010000 */
[----:B------:R-:W-:Y:S01]  /*bca0*/  HADD2.F32 R18, -RZ, R12.H0_H0 ;  /* 0x2000000cff127230 */ /* 0x000fe20000004100 */
[----:B--2---:R-:W-:Y:S01]  /*bcb0*/  PRMT R11, R10, 0x7610, R11 ;  /* 0x000076100a0b7816 */ /* 0x004fe2000000000b */
[----:B------:R-:W-:-:S04]  /*bcc0*/  FMUL.FTZ R10, R7, R62 ;  /* 0x0000003e070a7220 */ /* 0x000fc80000410000 */
[----:B------:R-:W-:Y:S01]  /*bcd0*/  FFMA.FTZ R5, R9, R10, R5 ;  /* 0x0000000a09057223 */ /* 0x000fe20000010005 */
[----:B------:R-:W-:Y:S01]  /*bce0*/  FADD.FTZ R9, RZ, R0 ;  /* 0x00000000ff097221 */ /* 0x000fe20000010000 */
[----:B------:R-:W-:-:S03]  /*bcf0*/  FFMA.FTZ R0, R0, R62, RZ ;  /* 0x0000003e00007223 */ /* 0x000fc600000100ff */
[----:B------:R-:W-:Y:S01]  /*bd00*/  FADD.FTZ R7, R9, R7 ;  /* 0x0000000709077221 */ /* 0x000fe20000010000 */
[----:B------:R-:W-:Y:S01]  /*bd10*/  FFMA.FTZ R9, R2, R4, RZ ;  /* 0x0000000402097223 */ /* 0x000fe200000100ff */
[-C--:B------:R-:W-:Y:S01]  /*bd20*/  FMUL.FTZ R2, R8, R63.reuse ;  /* 0x0000003f08027220 */ /* 0x080fe20000410000 */
[----:B------:R-:W-:Y:S02]  /*bd30*/  FFMA.FTZ R0, R4, R63, R0 ;  /* 0x0000003f04007223 */ /* 0x000fe40000010000 */
[C---:B------:R-:W-:Y:S01]  /*bd40*/  FFMA.FTZ R4, R6.reuse, R8, R9 ;  /* 0x0000000806047223 */ /* 0x040fe20000010009 */
[----:B------:R-:W-:Y:S01]  /*bd50*/  FFMA.FTZ R5, R6, R2, R5 ;  /* 0x0000000206057223 */ /* 0x000fe20000010005 */
[----:B------:R-:W-:Y:S02]  /*bd60*/  HADD2.F32 R6, -RZ, R14.H0_H0 ;  /* 0x2000000eff067230 */ /* 0x000fe40000004100 */
[----:B------:R-:W-:Y:S01]  /*bd70*/  FADD.FTZ R0, R0, R10 ;  /* 0x0000000a00007221 */ /* 0x000fe20000010000 */
[----:B------:R-:W-:-:S02]  /*bd80*/  HADD2.F32 R8, -RZ, R13.H0_H0 ;  /* 0x2000000dff087230 */ /* 0x000fc40000004100 */
[----:B------:R-:W-:Y:S01]  /*bd90*/  FADD.FTZ R9, R6, -UR16 ;  /* 0x8000001006097e21 */ /* 0x000fe20008010000 */
[----:B------:R-:W-:Y:S02]  /*bda0*/  FADD.FTZ R0, R2, R0 ;  /* 0x0000000002007221 */ /* 0x000fe40000010000 */
[----:B------:R-:W-:Y:S01]  /*bdb0*/  FADD.FTZ R8, R8, -UR16 ;  /* 0x8000001008087e21 */ /* 0x000fe20008010000 */
[----:B------:R-:W-:Y:S02]  /*bdc0*/  HADD2.F32 R6, -RZ, R11.H0_H0 ;  /* 0x2000000bff067230 */ /* 0x000fe40000004100 */
        /* <DEDUP_REMOVED lines=21> */
.L_x_1499:
[----:B------:R-:W2:Y:S02]  /*bf20*/  LDL.S16 R2, [R1+0x2ba] ;  /* 0x0002ba0001027983 */ /* 0x000ea40000100600 */
[----:B--2---:R-:W-:Y:S02]  /*bf30*/  PRMT R21, R2, 0x7610, R21 ;  /* 0x0000761002157816 */ /* 0x004fe40000000015 */
[----:B------:R-:W2:Y:S02]  /*bf40*/  LDL.S16 R2, [R1+0x2d8] ;  /* 0x0002d80001027983 */ /* 0x000ea40000100600 */
        /* <DEDUP_REMOVED lines=8> */
[----:B------:R-:W-:Y:S01]  /*bfd0*/  PRMT R12, R10, 0x7610, R12 ;  /* 0x000076100a0c7816 */ /* 0x000fe2000000000c */
[----:B------:R-:W-:Y:S01]  /*bfe0*/  FMUL.FTZ R10, R18, R62 ;  /* 0x0000003e120a7220 */ /* 0x000fe20000410000 */
[----:B------:R-:W-:-:S03]  /*bff0*/  PRMT R13, R15, 0x7610, R13 ;  /* 0x000076100f0d7816 */ /* 0x000fc6000000000d */
[----:B------:R-:W-:Y:S01]  /*c000*/  FFMA.FTZ R5, R9, R10, R5 ;  /* 0x0000000a09057223 */ /* 0x000fe20000010005 */
[----:B------:R-:W-:Y:S01]  /*c010*/  FADD.FTZ R10, R0, R10 ;  /* 0x0000000a000a7221 */ /* 0x000fe20000010000 */
[----:B------:R-:W-:Y:S01]  /*c020*/  FFMA.FTZ R0, R8, R6, R4 ;  /* 0x0000000608007223 */ /* 0x000fe20000010004 */
[----:B--2---:R-:W-:Y:S01]  /*c030*/  PRMT R11, R2, 0x7610, R11 ;  /* 0x00007610020b7816 */ /* 0x004fe2000000000b */
[----:B------:R-:W-:Y:S01]  /*c040*/  FADD.FTZ R2, R7, R18 ;  /* 0x0000001207027221 */ /* 0x000fe20000010000 */
[----:B------:R-:W-:Y:S01]  /*c050*/  FFMA.FTZ R18, R9, R18, R3 ;  /* 0x0000001209127223 */ /* 0x000fe20000010003 */
[----:B------:R-:W-:Y:S02]  /*c060*/  HADD2.F32 R7, -RZ, R14.H0_H0 ;  /* 0x2000000eff077230 */ /* 0x000fe40000004100 */
[----:B------:R-:W-:Y:S01]  /*c070*/  FMUL.FTZ R3, R6, R63 ;  /* 0x0000003f06037220 */ /* 0x000fe20000410000 */
[----:B------:R-:W-:Y:S02]  /*c080*/  HADD2.F32 R9, -RZ, R13.H0_H0 ;  /* 0x2000000dff097230 */ /* 0x000fe40000004100 */
[----:B------:R-:W-:Y:S01]  /*c090*/  FADD.FTZ R4, R7, -UR16 ;  /* 0x8000001007047e21 */ /* 0x000fe20008010000 */
[----:B------:R-:W-:-:S02]  /*c0a0*/  FFMA.FTZ R5, R8, R3, R5 ;  /* 0x0000000308057223 */ /* 0x000fc40000010005 */
[----:B------:R-:W-:Y:S01]  /*c0b0*/  FADD.FTZ R7, R9, -UR16 ;  /* 0x8000001009077e21 */ /* 0x000fe20008010000 */
[----:B------:R-:W-:Y:S01]  /*c0c0*/  FADD.FTZ R10, R3, R10 ;  /* 0x0000000a030a7221 */ /* 0x000fe20000010000 */
[----:B------:R-:W-:Y:S02]  /*c0d0*/  HADD2.F32 R9, -RZ, R12.H0_H0 ;  /* 0x2000000cff097230 */ /* 0x000fe40000004100 */
[----:B------:R-:W-:Y:S01]  /*c0e0*/  FMUL.FTZ R4, R4, UR13 ;  /* 0x0000000d04047c20 */ /* 0x000fe20008410000 */
[----:B------:R-:W-:Y:S02]  /*c0f0*/  HADD2.F32 R3, -RZ, R11.H0_H0 ;  /* 0x2000000bff037230 */ /* 0x000fe40000004100 */
        /* <DEDUP_REMOVED lines=20> */
.L_x_1500:
[----:B------:R-:W2:Y:S02]  /*c240*/  LDL.LU.S16 R8, [R1+0x2da] ;  /* 0x0002da0001087983 */ /* 0x000ea40000300600 */
[----:B--2---:R-:W-:Y:S02]  /*c250*/  PRMT R22, R8, 0x7610, R22 ;  /* 0x0000761008167816 */ /* 0x004fe40000000016 */
[----:B------:R-:W2:Y:S02]  /*c260*/  LDL.S16 R8, [R1+0x2f8] ;  /* 0x0002f80001087983 */ /* 0x000ea40000100600 */
        /* <DEDUP_REMOVED lines=8> */
[----:B------:R-:W-:Y:S01]  /*c2f0*/  FADD.FTZ R20, R20, R6 ;  /* 0x0000000614147221 */ /* 0x000fe20000010000 */
[----:B------:R-:W-:Y:S01]  /*c300*/  PRMT R13, R16, 0x7610, R13 ;  /* 0x00007610100d7816 */ /* 0x000fe2000000000d */
[----:B------:R-:W-:Y:S01]  /*c310*/  FFMA.FTZ R18, R4, R9, R18 ;  /* 0x0000000904127223 */ /* 0x000fe20000010012 */
[----:B------:R-:W-:-:S05]  /*c320*/  PRMT R12, R15, 0x7610, R12 ;  /* 0x000076100f0c7816 */ /* 0x000fca000000000c */
[----:B------:R-:W-:Y:S01]  /*c330*/  HADD2.F32 R15, -RZ, R12.H0_H0 ;  /* 0x2000000cff0f7230 */ /* 0x000fe20000004100 */
[----:B--2---:R-:W-:Y:S01]  /*c340*/  PRMT R11, R8, 0x7610, R11 ;  /* 0x00007610080b7816 */ /* 0x004fe2000000000b */
[----:B------:R-:W-:-:S04]  /*c350*/  FMUL.FTZ R8, R9, R62 ;  /* 0x0000003e09087220 */ /* 0x000fc80000410000 */
[----:B------:R-:W-:Y:S01]  /*c360*/  FFMA.FTZ R5, R4, R8, R5 ;  /* 0x0000000804057223 */ /* 0x000fe20000010005 */
[----:B------:R-:W-:Y:S01]  /*c370*/  FADD.FTZ R6, R10, R8 ;  /* 0x000000080a067221 */ /* 0x000fe20000010000 */
[----:B------:R-:W-:Y:S02]  /*c380*/  HADD2.F32 R4, -RZ, R14.H0_H0 ;  /* 0x2000000eff047230 */ /* 0x000fe40000004100 */
[----:B------:R-:W-:Y:S01]  /*c390*/  FMUL.FTZ R8, R3, R63 ;  /* 0x0000003f03087220 */ /* 0x000fe20000410000 */
[----:B------:R-:W-:Y:S02]  /*c3a0*/  HADD2.F32 R10, -RZ, R13.H0_H0 ;  /* 0x2000000dff0a7230 */ /* 0x000fe40000004100 */
[----:B------:R-:W-:Y:S02]  /*c3b0*/  HADD2.F32 R12, -RZ, R11.H0_H0 ;  /* 0x2000000bff0c7230 */ /* 0x000fe40000004100 */
[----:B------:R-:W-:Y:S01]  /*c3c0*/  FADD.FTZ R4, R4, -UR16 ;  /* 0x8000001004047e21 */ /* 0x000fe20008010000 */
[----:B------:R-:W-:Y:S01]  /*c3d0*/  FFMA.FTZ R5, R7, R8, R5 ;  /* 0x0000000807057223 */ /* 0x000fe20000010005 */
[----:B------:R-:W-:Y:S01]  /*c3e0*/  FADD.FTZ R10, R10, -UR16 ;  /* 0x800000100a0a7e21 */ /* 0x000fe20008010000 */
[----:B------:R-:W-:Y:S01]  /*c3f0*/  FADD.FTZ R6, R8, R6 ;  /* 0x0000000608067221 */ /* 0x000fe20000010000 */
[----:B------:R-:W-:-:S02]  /*c400*/  FMUL.FTZ R4, R4, UR13 ;  /* 0x0000000d04047c20 */ /* 0x000fc40008410000 */
        /* <DEDUP_REMOVED lines=20> */
.L_x_1501:
[----:B------:R-:W2:Y:S02]  /*c550*/  LDL.S16 R8, [R1+0x298] ;  /* 0x0002980001087983 */ /* 0x000ea40000100600 */
        /* <DEDUP_REMOVED lines=8> */
[----:B------:R-:W2:Y:S01]  /*c5e0*/  LDL.S16 R8, [R1+0x2b0] ;  /* 0x0002b00001087983 */ /* 0x000ea20000100600 */
[----:B------:R-:W-:Y:S01]  /*c5f0*/  PRMT R16, R21, 0x7610, R16 ;  /* 0x0000761015107816 */ /* 0x000fe20000000010 */
[----:B------:R-:W-:Y:S01]  /*c600*/  FADD.FTZ R2, R2, R9 ;  /* 0x0000000902027221 */ /* 0x000fe20000010000 */
[----:B------:R-:W-:Y:S01]  /*c610*/  PRMT R14, R19, 0x7610, R14 ;  /* 0x00007610130e7816 */ /* 0x000fe2000000000e */
[----:B------:R-:W-:Y:S01]  /*c620*/  FFMA.FTZ R0, R7, R3, R0 ;  /* 0x0000000307007223 */ /* 0x000fe20000010000 */
[----:B------:R-:W-:Y:S01]  /*c630*/  PRMT R11, R17, 0x7610, R11 ;  /* 0x00007610110b7816 */ /* 0x000fe2000000000b */
[----:B------:R-:W-:-:S02]  /*c640*/  HADD2.F32 R7, -RZ, R16.H0_H0 ;  /* 0x20000010ff077230 */ /* 0x000fc40000004100 */
[----:B------:R-:W-:Y:S02]  /*c650*/  HADD2.F32 R9, -RZ, R14.H0_H0 ;  /* 0x2000000eff097230 */ /* 0x000fe40000004100 */
[----:B------:R-:W-:Y:S02]  /*c660*/  HADD2.F32 R16, -RZ, R11.H0_H0 ;  /* 0x2000000bff107230 */ /* 0x000fe40000004100 */
[----:B------:R-:W-:Y:S01]  /*c670*/  FADD.FTZ R7, R7, -UR16 ;  /* 0x8000001007077e21 */ /* 0x000fe20008010000 */
[----:B------:R-:W-:-:S03]  /*c680*/  FADD.FTZ R9, R9, -UR16 ;  /* 0x8000001009097e21 */ /* 0x000fc60008010000 */
[----:B------:R-:W-:Y:S01]  /*c690*/  FMUL.FTZ R11, R7, UR13 ;  /* 0x0000000d070b7c20 */ /* 0x000fe20008410000 */
[----:B------:R-:W-:Y:S01]  /*c6a0*/  FMUL.FTZ R14, R9, UR13 ;  /* 0x0000000d090e7c20 */ /* 0x000fe20008410000 */
[----:B--2---:R-:W-:Y:S01]  /*c6b0*/  PRMT R10, R8, 0x7610, R10 ;  /* 0x00007610080a7816 */ /* 0x004fe2000000000a */
[----:B------:R-:W-:-:S04]  /*c6c0*/  FMUL.FTZ R8, R15, R62 ;  /* 0x0000003e0f087220 */ /* 0x000fc80000410000 */
[----:B------:R-:W-:Y:S01]  /*c6d0*/  FFMA.FTZ R5, R4, R8, R5 ;  /* 0x0000000804057223 */ /* 0x000fe20000010005 */
[----:B------:R-:W-:Y:S01]  /*c6e0*/  FADD.FTZ R6, R6, R8 ;  /* 0x0000000806067221 */ /* 0x000fe20000010000 */
[----:B------:R-:W-:Y:S01]  /*c6f0*/  FMUL.FTZ R8, R12, R63 ;  /* 0x0000003f0c087220 */ /* 0x000fe20000410000 */
[----:B------:R-:W-:-:S03]  /*c700*/  HADD2.F32 R10, -RZ, R10.H0_H0 ;  /* 0x2000000aff0a7230 */ /* 0x000fc60000004100 */
[----:B------:R-:W-:Y:S01]  /*c710*/  FFMA.FTZ R5, R13, R8, R5 ;  /* 0x000000080d057223 */ /* 0x000fe20000010005 */
        /* <DEDUP_REMOVED lines=20> */
.L_x_1502:
[----:B------:R-:W2:Y:S02]  /*c860*/  LDL.LU.S16 R7, [R1+0x29c] ;  /* 0x00029c0001077983 */ /* 0x000ea40000300600 */
        /* <DEDUP_REMOVED lines=13> */
[----:B------:R-:W-:Y:S02]  /*c940*/  PRMT R9, R21, 0x7610, R9 ;  /* 0x0000761015097816 */ /* 0x000fe40000000009 */
[----:B--2---:R-:W-:Y:S01]  /*c950*/  PRMT R8, R7, 0x7610, R8 ;  /* 0x0000761007087816 */ /* 0x004fe20000000008 */
[----:B------:R-:W-:-:S04]  /*c960*/  FMUL.FTZ R7, R16, R62 ;  /* 0x0000003e10077220 */ /* 0x000fc80000410000 */
[----:B------:R-:W-:Y:S01]  /*c970*/  FFMA.FTZ R3, R11, R7, R5 ;  /* 0x000000070b037223 */ /* 0x000fe20000010005 */
[----:B------:R-:W-:Y:S01]  /*c980*/  FADD.FTZ R4, R6, R7 ;  /* 0x0000000706047221 */ /* 0x000fe20000010000 */
[----:B------:R-:W-:Y:S02]  /*c990*/  HADD2.F32 R5, -RZ, R19.H0_H0 ;  /* 0x20000013ff057230 */ /* 0x000fe40000004100 */
[----:B------:R-:W-:Y:S01]  /*c9a0*/  FMUL.FTZ R6, R10, R63 ;  /* 0x0000003f0a067220 */ /* 0x000fe20000410000 */
[----:B------:R-:W-:Y:S02]  /*c9b0*/  HADD2.F32 R7, -RZ, R17.H0_H0 ;  /* 0x20000011ff077230 */ /* 0x000fe40000004100 */
[----:B------:R-:W-:Y:S01]  /*c9c0*/  FADD.FTZ R5, R5, -UR16 ;  /* 0x8000001005057e21 */ /* 0x000fe20008010000 */
[----:B------:R-:W-:Y:S01]  /*c9d0*/  FFMA.FTZ R3, R14, R6, R3 ;  /* 0x000000060e037223 */ /* 0x000fe20000010003 */
[----:B------:R-:W-:Y:S01]  /*c9e0*/  FADD.FTZ R4, R6, R4 ;  /* 0x0000000406047221 */ /* 0x000fe20000010000 */
[----:B------:R-:W-:Y:S01]  /*c9f0*/  FADD.FTZ R7, R7, -UR16 ;  /* 0x8000001007077e21 */ /* 0x000fe20008010000 */
[----:B------:R-:W-:-:S02]  /*ca00*/  HADD2.F32 R6, -RZ, R9.H0_H0 ;  /* 0x20000009ff067230 */ /* 0x000fc40000004100 */
        /* <DEDUP_REMOVED lines=22> */
.L_x_1503:
        /* <DEDUP_REMOVED lines=9> */
[----:B------:R-:W2:Y:S01]  /*cc00*/  LDL.S16 R7, [R1+0x294] ;  /* 0x0002940001077983 */ /* 0x000ea20000100600 */
[----:B------:R-:W-:Y:S01]  /*cc10*/  PRMT R23, R25, 0x7610, R23 ;  /* 0x0000761019177816 */ /* 0x000fe20000000017 */
[----:B------:R-:W-:Y:S01]  /*cc20*/  FFMA.FTZ R13, R13, R12, R0 ;  /* 0x0000000c0d0d7223 */ /* 0x000fe20000010000 */
[----:B------:R-:W-:Y:S01]  /*cc30*/  PRMT R22, R24, 0x7610, R22 ;  /* 0x0000761018167816 */ /* 0x000fe20000000016 */
[----:B------:R-:W-:Y:S01]  /*cc40*/  FADD.FTZ R15, R2, R15 ;  /* 0x0000000f020f7221 */ /* 0x000fe20000010000 */
[----:B------:R-:W-:Y:S01]  /*cc50*/  PRMT R21, R17, 0x7610, R21 ;  /* 0x0000761011157816 */ /* 0x000fe20000000015 */
[----:B------:R-:W-:-:S02]  /*cc60*/  HADD2.F32 R2, -RZ, R23.H0_H0 ;  /* 0x20000017ff027230 */ /* 0x000fc40000004100 */
[----:B------:R-:W-:Y:S01]  /*cc70*/  FMUL.FTZ R17, R9, R63 ;  /* 0x0000003f09117220 */ /* 0x000fe20000410000 */
[----:B--2---:R-:W-:Y:S01]  /*cc80*/  PRMT R19, R7, 0x7610, R19 ;  /* 0x0000761007137816 */ /* 0x004fe20000000013 */
[----:B------:R-:W-:-:S04]  /*cc90*/  FMUL.FTZ R7, R6, R62 ;  /* 0x0000003e06077220 */ /* 0x000fc80000410000 */
[----:B------:R-:W-:Y:S01]  /*cca0*/  FFMA.FTZ R0, R8, R7, R3 ;  /* 0x0000000708007223 */ /* 0x000fe20000010003 */
[----:B------:R-:W-:Y:S02]  /*ccb0*/  HADD2.F32 R3, -RZ, R22.H0_H0 ;  /* 0x20000016ff037230 */ /* 0x000fe40000004100 */
[----:B------:R-:W-:Y:S01]  /*ccc0*/  FADD.FTZ R4, R4, R7 ;  /* 0x0000000704047221 */ /* 0x000fe20000010000 */
[----:B------:R-:W-:Y:S01]  /*ccd0*/  FADD.FTZ R7, R2, -UR16 ;  /* 0x8000001002077e21 */ /* 0x000fe20008010000 */
[----:B------:R-:W-:Y:S01]  /*cce0*/  FFMA.FTZ R0, R5, R17, R0 ;  /* 0x0000001105007223 */ /* 0x000fe20000010000 */
[----:B------:R-:W-:Y:S02]  /*ccf0*/  HADD2.F32 R2, -RZ, R19.H0_H0 ;  /* 0x20000013ff027230 */ /* 0x000fe40000004100 */
[----:B------:R-:W-:Y:S01]  /*cd00*/  FADD.FTZ R3, R3, -UR16 ;  /* 0x8000001003037e21 */ /* 0x000fe20008010000 */
[----:B------:R-:W-:Y:S01]  /*cd10*/  FADD.FTZ R17, R17, R4 ;  /* 0x0000000411117221 */ /* 0x000fe20000010000 */
[----:B------:R-:W-:-:S02]  /*cd20*/  HADD2.F32 R4, -RZ, R21.H0_H0 ;  /* 0x20000015ff047230 */ /* 0x000fc40000004100 */
        /* <DEDUP_REMOVED lines=21> */
.L_x_1504:
        /* <DEDUP_REMOVED lines=11> */
[----:B------:R-:W-:Y:S01]  /*cf30*/  FFMA.FTZ R11, R11, R16, R18 ;  /* 0x000000100b0b7223 */ /* 0x000fe20000010012 */
[----:B------:R-:W-:Y:S01]  /*cf40*/  PRMT R21, R26, 0x7610, R21 ;  /* 0x000076101a157816 */ /* 0x000fe20000000015 */
[----:B------:R-:W-:Y:S01]  /*cf50*/  FADD.FTZ R12, R20, R12 ;  /* 0x0000000c140c7221 */ /* 0x000fe20000010000 */
[----:B------:R-:W-:Y:S01]  /*cf60*/  FMUL.FTZ R20, R2, R63 ;  /* 0x0000003f02147220 */ /* 0x000fe20000410000 */
[----:B------:R-:W-:-:S02]  /*cf70*/  PRMT R23, R25, 0x7610, R23 ;  /* 0x0000761019177816 */ /* 0x000fc40000000017 */
[----:B------:R-:W-:-:S03]  /*cf80*/  HADD2.F32 R21, -RZ, R21.H0_H0 ;  /* 0x20000015ff157230 */ /* 0x000fc60000004100 */
[----:B------:R-:W-:Y:S02]  /*cf90*/  HADD2.F32 R34, -RZ, R23.H0_H0 ;  /* 0x20000017ff227230 */ /* 0x000fe40000004100 */
[----:B------:R-:W-:-:S04]  /*cfa0*/  FADD.FTZ R21, R21, -UR16 ;  /* 0x8000001015157e21 */ /* 0x000fc80008010000 */
[----:B------:R-:W-:Y:S01]  /*cfb0*/  FMUL.FTZ R32, R21, UR13 ;  /* 0x0000000d15207c20 */ /* 0x000fe20008410000 */
[----:B--2---:R-:W-:Y:S01]  /*cfc0*/  PRMT R22, R19, 0x7610, R22 ;  /* 0x0000761013167816 */ /* 0x004fe20000000016 */
[----:B------:R-:W-:-:S04]  /*cfd0*/  FMUL.FTZ R19, R4, R62 ;  /* 0x0000003e04137220 */ /* 0x000fc80000410000 */
[----:B------:R-:W-:Y:S01]  /*cfe0*/  FFMA.FTZ R0, R7, R19, R0 ;  /* 0x0000001307007223 */ /* 0x000fe20000010000 */
[----:B------:R-:W-:Y:S01]  /*cff0*/  FADD.FTZ R18, R17, R19 ;  /* 0x0000001311127221 */ /* 0x000fe20000010000 */
[----:B------:R-:W-:Y:S02]  /*d000*/  HADD2.F32 R19, -RZ, R24.H0_H0 ;  /* 0x20000018ff137230 */ /* 0x000fe40000004100 */
[----:B------:R-:W-:Y:S01]  /*d010*/  FFMA.FTZ R17, R3, R20, R0 ;  /* 0x0000001403117223 */ /* 0x000fe20000010000 */
[----:B------:R-:W-:Y:S01]  /*d020*/  FADD.FTZ R18, R20, R18 ;  /* 0x0000001214127221 */ /* 0x000fe20000010000 */
        /* <DEDUP_REMOVED lines=22> */
.L_x_1505:
        /* <DEDUP_REMOVED lines=49> */
.L_x_1506:
        /* <DEDUP_REMOVED lines=49> */
.L_x_1507:
        /* <DEDUP_REMOVED lines=49> */
.L_x_1508:
        /* <DEDUP_REMOVED lines=49> */
.L_x_1509:
        /* <DEDUP_REMOVED lines=24> */
[----:B------:R-:W-:Y:S02]  /*df50*/  FFMA.FTZ R5, R15, R10, R5 ;  /* 0x0000000a0f057223 */ /* 0x000fe40000010005 */
        /* <DEDUP_REMOVED lines=24> */
.L_x_1510:
        /* <DEDUP_REMOVED lines=14> */
[----:B------:R-:W-:Y:S01]  /*e1c0*/  PRMT R36, R31, 0x7610, R36 ;  /* 0x000076101f247816 */ /* 0x000fe20000000024 */
[----:B------:R-:W-:-:S02]  /*e1d0*/  HADD2.F32 R7, -RZ, R37.H0_H0 ;  /* 0x20000025ff077230 */ /* 0x000fc40000004100 */
[----:B------:R-:W-:-:S03]  /*e1e0*/  FMUL.FTZ R31, R10, R63 ;  /* 0x0000003f0a1f7220 */ /* 0x000fc60000410000 */
        /* <DEDUP_REMOVED lines=10> */
[----:B------:R-:W-:Y:S01]  /*e290*/  FADD.FTZ R33, R8, -UR16 ;  /* 0x8000001008217e21 */ /* 0x000fe20008010000 */
[----:B------:R-:W-:-:S03]  /*e2a0*/  HADD2.F32 R8, -RZ, R36.H0_H0 ;  /* 0x20000024ff087230 */ /* 0x000fc60000004100 */
        /* <DEDUP_REMOVED lines=20> */
.L_x_1511:
[----:B------:R-:W2:Y:S02]  /*e3f0*/  LDL.LU.S16 R33, [R1+0x254] ;  /* 0x0002540001217983 */ /* 0x000ea40000300600 */
        /* <DEDUP_REMOVED lines=48> */
.L_x_1512:
[----:B------:R-:W2:Y:S04]  /*e700*/  LDL.LU.S16 R37, [R1+0x258] ;  /* 0x0002580001257983 */ /* 0x000ea80000300600 */
[----:B------:R-:W3:Y:S04]  /*e710*/  LDL.S16 R36, [R1+0x268] ;  /* 0x0002680001247983 */ /* 0x000ee80000100600 */
[----:B------:R-:W4:Y:S04]  /*e720*/  LDL.S16 R35, [R1+0x242] ;  /* 0x0002420001237983 */ /* 0x000f280000100600 */
[----:B------:R-:W5:Y:S01]  /*e730*/  LDL.LU.S16 R33, [R1+0x26a] ;  /* 0x00026a0001217983 */ /* 0x000f620000300600 */
        /* <DEDUP_REMOVED lines=8> */
[----:B--2---:R-:W-:Y:S02]  /*e7c0*/  HADD2.F32 R0, -RZ, R37.H0_H0 ;  /* 0x20000025ff007230 */ /* 0x004fe40000004100 */
[----:B---3--:R-:W-:-:S03]  /*e7d0*/  HADD2.F32 R4, -RZ, R36.H0_H0 ;  /* 0x20000024ff047230 */ /* 0x008fc60000004100 */
[----:B------:R-:W-:Y:S02]  /*e7e0*/  FADD.FTZ R89, R0, -UR16 ;  /* 0x8000001000597e21 */ /* 0x000fe40008010000 */
[----:B------:R-:W-:Y:S01]  /*e7f0*/  FADD.FTZ R3, R4, -UR16 ;  /* 0x8000001004037e21 */ /* 0x000fe20008010000 */
[----:B----4-:R-:W-:Y:S02]  /*e800*/  HADD2.F32 R4, -RZ, R35.H0_H0 ;  /* 0x20000023ff047230 */ /* 0x010fe40000004100 */
[----:B------:R-:W-:Y:S01]  /*e810*/  FMUL.FTZ R89, R89, UR13 ;  /* 0x0000000d59597c20 */ /* 0x000fe20008410000 */
[----:B-----5:R-:W-:Y:S02]  /*e820*/  HADD2.F32 R0, -RZ, R33.H0_H0 ;  /* 0x20000021ff007230 */ /* 0x020fe40000004100 */
        /* <DEDUP_REMOVED lines=20> */
.L_x_1513:
[----:B------:R-:W2:Y:S04]  /*e970*/  LDL.S16 R38, [R1+0x244] ;  /* 0x0002440001267983 */ /* 0x000ea80000100600 */
[----:B------:R-:W3:Y:S04]  /*e980*/  LDL.LU.S16 R35, [R1+0x246] ;  /* 0x0002460001237983 */ /* 0x000ee80000300600 */
[----:B------:R-:W4:Y:S04]  /*e990*/  LDL.S16 R37, [R1+0x248] ;  /* 0x0002480001257983 */ /* 0x000f280000100600 */
[----:B------:R-:W5:Y:S01]  /*e9a0*/  LDL.LU.S16 R36, [R1+0x24c] ;  /* 0x00024c0001247983 */ /* 0x000f620000300600 */
[----:B------:R-:W-:Y:S01]  /*e9b0*/  FMUL.FTZ R33, R4, R62 ;  /* 0x0000003e04217220 */ /* 0x000fe20000410000 */
[----:B------:R-:W-:Y:S01]  /*e9c0*/  FFMA.FTZ R27, R27, R26, R32 ;  /* 0x0000001a1b1b7223 */ /* 0x000fe20000010020 */
[----:B------:R-:W-:Y:S01]  /*e9d0*/  FADD.FTZ R28, R34, R28 ;  /* 0x0000001c221c7221 */ /* 0x000fe20000010000 */
[----:B------:R-:W-:Y:S01]  /*e9e0*/  FMUL.FTZ R34, R0, R63 ;  /* 0x0000003f00227220 */ /* 0x000fe20000410000 */
[----:B------:R-:W-:Y:S01]  /*e9f0*/  FFMA.FTZ R2, R89, R33, R2 ;  /* 0x0000002159027223 */ /* 0x000fe20000010002 */
[----:B------:R-:W-:-:S03]  /*ea00*/  FADD.FTZ R32, R31, R33 ;  /* 0x000000211f207221 */ /* 0x000fc60000010000 */
[----:B------:R-:W-:Y:S01]  /*ea10*/  FFMA.FTZ R31, R3, R34, R2 ;  /* 0x00000022031f7223 */ /* 0x000fe20000010002 */
[----:B------:R-:W-:Y:S01]  /*ea20*/  FADD.FTZ R32, R34, R32 ;  /* 0x0000002022207221 */ /* 0x000fe20000010000 */
[----:B--2---:R-:W-:Y:S02]  /*ea30*/  HADD2.F32 R33, -RZ, R38.H0_H0 ;  /* 0x20000026ff217230 */ /* 0x004fe40000004100 */
[----:B---3--:R-:W-:-:S03]  /*ea40*/  HADD2.F32 R35, -RZ, R35.H0_H0 ;  /* 0x20000023ff237230 */ /* 0x008fc60000004100 */
[----:B------:R-:W-:Y:S01]  /*ea50*/  FADD.FTZ R2, R33, -UR16 ;  /* 0x8000001021027e21 */ /* 0x000fe20008010000 */
[----:B----4-:R-:W-:Y:S02]  /*ea60*/  HADD2.F32 R78, -RZ, R37.H0_H0 ;  /* 0x20000025ff4e7230 */ /* 0x010fe40000004100 */
[----:B------:R-:W-:Y:S01]  /*ea70*/  FADD.FTZ R35, R35, -UR16 ;  /* 0x8000001023237e21 */ /* 0x000fe20008010000 */
        /* <DEDUP_REMOVED lines=22> */
.L_x_1514:
[----:B------:R-:W2:Y:S04]  /*ebe0*/  LDL.LU.S16 R37, [R1+0x24a] ;  /* 0x00024a0001257983 */ /* 0x000ea80000300600 */
[----:B------:R-:W3:Y:S04]  /*ebf0*/  LDL.S16 R36, [R1+0x26c] ;  /* 0x00026c0001247983 */ /* 0x000ee80000100600 */
[----:B------:R-:W4:Y:S04]  /*ec00*/  LDL.LU.S16 R35, [R1+0x26e] ;  /* 0x00026e0001237983 */ /* 0x000f280000300600 */
[----:B------:R-:W5:Y:S01]  /*ec10*/  LDL.S16 R34, [R1+0x2a4] ;  /* 0x0002a40001227983 */ /* 0x000f620000100600 */
        /* <DEDUP_REMOVED lines=35> */
.L_x_1515:
[----:B------:R-:W2:Y:S01]  /*ee50*/  LDL.S16 R32, [R1+0x220] ;  /* 0x0002200001207983 */ /* 0x000ea20000100600 */
[----:B------:R-:W-:Y:S01]  /*ee60*/  FMUL.FTZ R31, R72, R62 ;  /* 0x0000003e481f7220 */ /* 0x000fe20000410000 */
[----:B------:R-:W-:Y:S01]  /*ee70*/  FADD.FTZ R24, R28, R24 ;  /* 0x000000181c187221 */ /* 0x000fe20000010000 */
[----:B------:R-:W-:Y:S01]  /*ee80*/  FFMA.FTZ R23, R23, R22, R27 ;  /* 0x0000001617177223 */ /* 0x000fe2000001001b */
[----:B------:R-:W-:Y:S02]  /*ee90*/  HADD2.F32 R58, -RZ, R116.H0_H0 ;  /* 0x20000074ff3a7230 */ /* 0x000fe40000004100 */
[----:B------:R-:W-:Y:S01]  /*eea0*/  FFMA.FTZ R27, R77, R31, R29 ;  /* 0x0000001f4d1b7223 */ /* 0x000fe2000001001d */
[----:B------:R-:W-:Y:S01]  /*eeb0*/  FADD.FTZ R28, R30, R31 ;  /* 0x0000001f1e1c7221 */ /* 0x000fe20000010000 */
[----:B------:R-:W-:Y:S02]  /*eec0*/  HADD2.F32 R29, -RZ, R124.H1_H1 ;  /* 0x3000007cff1d7230 */ /* 0x000fe40000004100 */
[----:B------:R-:W-:Y:S01]  /*eed0*/  FMUL.FTZ R30, R68, R63 ;  /* 0x0000003f441e7220 */ /* 0x000fe20000410000 */
[----:B------:R-:W-:-:S02]  /*eee0*/  HADD2.F32 R31, -RZ, R125.H1_H1 ;  /* 0x3000007dff1f7230 */ /* 0x000fc40000004100 */
[----:B------:R-:W-:Y:S01]  /*eef0*/  FADD.FTZ R29, R29, -UR16 ;  /* 0x800000101d1d7e21 */ /* 0x000fe20008010000 */
[----:B------:R-:W-:Y:S02]  /*ef00*/  FFMA.FTZ R27, R73, R30, R27 ;  /* 0x0000001e491b7223 */ /* 0x000fe4000001001b */
[----:B------:R-:W-:Y:S01]  /*ef10*/  FADD.FTZ R31, R31, -UR16 ;  /* 0x800000101f1f7e21 */ /* 0x000fe20008010000 */
[----:B------:R-:W-:Y:S01]  /*ef20*/  FADD.FTZ R28, R30, R28 ;  /* 0x0000001c1e1c7221 */ /* 0x000fe20000010000 */
[----:B------:R-:W-:Y:S02]  /*ef30*/  FMUL.FTZ R69, R29, UR13 ;  /* 0x0000000d1d457c20 */ /* 0x000fe40008410000 */
[----:B------:R-:W-:Y:S01]  /*ef40*/  FMUL.FTZ R59, R31, UR13 ;  /* 0x0000000d1f3b7c20 */ /* 0x000fe20008410000 */
[----:B--2---:R-:W-:Y:S01]  /*ef50*/  HADD2.F32 R56, -RZ, R32.H0_H0 ;  /* 0x20000020ff387230 */ /* 0x004fe20000004100 */
        /* <DEDUP_REMOVED lines=19> */
.L_x_1516:
[----:B------:R-:W-:Y:S01]  /*f090*/  FMUL.FTZ R29, R58, R62 ;  /* 0x0000003e3a1d7220 */ /* 0x000fe20000410000 */
[----:B------:R-:W-:Y:S01]  /*f0a0*/  FADD.FTZ R22, R26, R22 ;  /* 0x000000161a167221 */ /* 0x000fe20000010000 */
[----:B------:R-:W-:Y:S02]  /*f0b0*/  HADD2.F32 R116, -RZ, R116.H1_H1 ;  /* 0x30000074ff747230 */ /* 0x000fe40000004100 */
[----:B------:R-:W-:Y:S01]  /*f0c0*/  FFMA.FTZ R21, R21, R20, R25 ;  /* 0x0000001415157223 */ /* 0x000fe20000010019 */
[----:B------:R-:W-:Y:S01]  /*f0d0*/  FADD.FTZ R26, R28, R29 ;  /* 0x0000001d1c1a7221 */ /* 0x000fe20000010000 */
[----:B------:R-:W-:Y:S02]  /*f0e0*/  HADD2.F32 R28, -RZ, R117.H1_H1 ;  /* 0x30000075ff1c7230 */ /* 0x000fe40000004100 */
[----:B------:R-:W-:Y:S01]  /*f0f0*/  FFMA.FTZ R25, R69, R29, R27 ;  /* 0x0000001d45197223 */ /* 0x000fe2000001001b */
[----:B------:R-:W-:Y:S01]  /*f100*/  FMUL.FTZ R27, R56, R63 ;  /* 0x0000003f381b7220 */ /* 0x000fe20000410000 */
[----:B------:R-:W-:Y:S01]  /*f110*/  FADD.FTZ R57, R116, -UR16 ;  /* 0x8000001074397e21 */ /* 0x000fe20008010000 */
[----:B------:R-:W-:-:S02]  /*f120*/  HADD2.F32 R52, -RZ, R122.H0_H0 ;  /* 0x2000007aff347230 */ /* 0x000fc40000004100 */
[----:B------:R-:W-:Y:S01]  /*f130*/  FADD.FTZ R28, R28, -UR16 ;  /* 0x800000101c1c7e21 */ /* 0x000fe20008010000 */
[----:B------:R-:W-:Y:S01]  /*f140*/  FFMA.FTZ R25, R59, R27, R25 ;  /* 0x0000001b3b197223 */ /* 0x000fe20000010019 */
[----:B------:R-:W-:Y:S01]  /*f150*/  FADD.FTZ R26, R27, R26 ;  /* 0x0000001a1b1a7221 */ /* 0x000fe20000010000 */
        /* <DEDUP_REMOVED lines=22> */
.L_x_1517:
[----:B------:R-:W2:Y:S04]  /*f2c0*/  LDL.S16 R30, [R1+0x210] ;  /* 0x00021000011e7983 */ /* 0x000ea80000100600 */
[----:B------:R-:W3:Y:S04]  /*f2d0*/  LDL.LU.S16 R29, [R1+0x212] ;  /* 0x00021200011d7983 */ /* 0x000ee80000300600 */
[----:B------:R-:W4:Y:S01]  /*f2e0*/  LDL.S16 R28, [R1+0x214] ;  /* 0x00021400011c7983 */ /* 0x000f220000100600 */
[----:B------:R-:W-:Y:S01]  /*f2f0*/  FMUL.FTZ R27, R52, R62 ;  /* 0x0000003e341b7220 */ /* 0x000fe20000410000 */
[----:B------:R-:W-:Y:S01]  /*f300*/  FADD.FTZ R20, R24, R20 ;  /* 0x0000001418147221 */ /* 0x000fe20000010000 */
[----:B------:R-:W-:-:S02]  /*f310*/  HADD2.F32 R122, -RZ, R122.H1_H1 ;  /* 0x3000007aff7a7230 */ /* 0x000fc40000004100 */
[----:B------:R-:W-:Y:S01]  /*f320*/  FFMA.FTZ R19, R19, R18, R23 ;  /* 0x0000001213137223 */ /* 0x000fe20000010017 */
[----:B------:R-:W-:Y:S01]  /*f330*/  FADD.FTZ R24, R26, R27 ;  /* 0x0000001b1a187221 */ /* 0x000fe20000010000 */
[----:B------:R-:W-:Y:S01]  /*f340*/  FFMA.FTZ R23, R57, R27, R25 ;  /* 0x0000001b39177223 */ /* 0x000fe20000010019 */
[----:B------:R-:W-:Y:S01]  /*f350*/  FMUL.FTZ R25, R48, R63 ;  /* 0x0000003f30197220 */ /* 0x000fe20000410000 */
[----:B------:R-:W-:-:S03]  /*f360*/  FADD.FTZ R50, R122, -UR16 ;  /* 0x800000107a327e21 */ /* 0x000fc60008010000 */
[----:B------:R-:W-:Y:S01]  /*f370*/  FFMA.FTZ R23, R53, R25, R23 ;  /* 0x0000001935177223 */ /* 0x000fe20000010017 */
[----:B------:R-:W-:Y:S01]  /*f380*/  FADD.FTZ R24, R25, R24 ;  /* 0x0000001819187221 */ /* 0x000fe20000010000 */
[----:B------:R-:W-:Y:S01]  /*f390*/  FMUL.FTZ R50, R50, UR13 ;  /* 0x0000000d32327c20 */ /* 0x000fe20008410000 */
[----:B--2---:R-:W-:Y:S02]  /*f3a0*/  HADD2.F32 R26, -RZ, R30.H0_H0 ;  /* 0x2000001eff1a7230 */ /* 0x004fe40000004100 */
[----:B---3--:R-:W-:-:S03]  /*f3b0*/  HADD2.F32 R46, -RZ, R29.H0_H0 ;  /* 0x2000001dff2e7230 */ /* 0x008fc60000004100 */
[----:B------:R-:W-:Y:S01]  /*f3c0*/  FADD.FTZ R26, R26, -UR16 ;  /* 0x800000101a1a7e21 */ /* 0x000fe20008010000 */
[----:B----4-:R-:W-:-:S03]  /*f3d0*/  HADD2.F32 R43, -RZ, R28.H0_H0 ;  /* 0x2000001cff2b7230 */ /* 0x010fc60000004100 */
        /* <DEDUP_REMOVED lines=20> */
.L_x_1518:
        /* <DEDUP_REMOVED lines=9> */
[----:B------:R-:W-:Y:S02]  /*f5b0*/  HADD2.F32 R39, -RZ, R121.H0_H0 ;  /* 0x20000079ff277230 */ /* 0x000fe40000004100 */
[----:B------:R-:W-:Y:S01]  /*f5c0*/  FADD.FTZ R23, R23, -UR16 ;  /* 0x8000001017177e21 */ /* 0x000fe20008010000 */
[----:B------:R-:W-:Y:S01]  /*f5d0*/  FFMA.FTZ R21, R47, R24, R21 ;  /* 0x000000182f157223 */ /* 0x000fe20000010015 */
[----:B------:R-:W-:Y:S01]  /*f5e0*/  FADD.FTZ R25, R25, -UR16 ;  /* 0x8000001019197e21 */ /* 0x000fe20008010000 */
[----:B------:R-:W-:Y:S01]  /*f5f0*/  FADD.FTZ R22, R24, R22 ;  /* 0x0000001618167221 */ /* 0x000fe20000010000 */
        /* <DEDUP_REMOVED lines=21> */
.L_x_1519:
[----:B------:R-:W-:Y:S01]  /*f750*/  FMUL.FTZ R23, R41, R62 ;  /* 0x0000003e29177220 */ /* 0x000fe20000410000 */
[----:B------:R-:W-:Y:S01]  /*f760*/  FADD.FTZ R16, R20, R16 ;  /* 0x0000001014107221 */ /* 0x000fe20000010000 */
[----:B------:R-:W-:Y:S02]  /*f770*/  HADD2.F32 R106, -RZ, R106.H1_H1 ;  /* 0x3000006aff6a7230 */ /* 0x000fe40000004100 */
[----:B------:R-:W-:Y:S01]  /*f780*/  FFMA.FTZ R15, R15, R14, R19 ;  /* 0x0000000e0f0f7223 */ /* 0x000fe20000010013 */
[----:B------:R-:W-:Y:S01]  /*f790*/  FADD.FTZ R20, R22, R23 ;  /* 0x0000001716147221 */ /* 0x000fe20000010000 */
[--C-:B------:R-:W-:Y:S02]  /*f7a0*/  HADD2.F32 R22, -RZ, R107.reuse.H0_H0 ;  /* 0x2000006bff167230 */ /* 0x100fe40000004100 */
[----:B------:R-:W-:Y:S01]  /*f7b0*/  FFMA.FTZ R19, R44, R23, R21 ;  /* 0x000000172c137223 */ /* 0x000fe20000010015 */
[----:B------:R-:W-:Y:S01]  /*f7c0*/  FMUL.FTZ R21, R39, R63 ;  /* 0x0000003f27157220 */ /* 0x000fe20000410000 */
[----:B------:R-:W-:Y:S01]  /*f7d0*/  FADD.FTZ R40, R106, -UR16 ;  /* 0x800000106a287e21 */ /* 0x000fe20008010000 */
[----:B------:R-:W-:-:S02]  /*f7e0*/  HADD2.F32 R37, -RZ, R107.H1_H1 ;  /* 0x3000006bff257230 */ /* 0x000fc40000004100 */
        /* <DEDUP_REMOVED lines=25> */
.L_x_1520:
        /* <DEDUP_REMOVED lines=9> */
[----:B------:R-:W-:Y:S02]  /*fa10*/  HADD2.F32 R31, -RZ, R115.H1_H1 ;  /* 0x30000073ff1f7230 */ /* 0x000fe40000004100 */
        /* <DEDUP_REMOVED lines=25> */
.L_x_1521:
[----:B------:R-:W-:Y:S01]  /*fbb0*/  FMUL.FTZ R19, R33, R62 ;  /* 0x0000003e21137220 */ /* 0x000fe20000410000 */
[----:B------:R-:W-:Y:S01]  /*fbc0*/  FFMA.FTZ R11, R11, R10, R15 ;  /* 0x0000000a0b0b7223 */ /* 0x000fe2000001000f */
[----:B------:R-:W-:Y:S01]  /*fbd0*/  FADD.FTZ R12, R16, R12 ;  /* 0x0000000c100c7221 */ /* 0x000fe20000010000 */
[----:B------:R-:W-:Y:S02]  /*fbe0*/  HADD2.F32 R29, -RZ, R100.H0_H0 ;  /* 0x20000064ff1d7230 */ /* 0x000fe40000004100 */
[----:B------:R-:W-:Y:S01]  /*fbf0*/  FFMA.FTZ R15, R36, R19, R17 ;  /* 0x00000013240f7223 */ /* 0x000fe20000010011 */
[--C-:B------:R-:W-:Y:S02]  /*fc00*/  HADD2.F32 R17, -RZ, R110.reuse.H0_H0 ;  /* 0x2000006eff117230 */ /* 0x100fe40000004100 */
[----:B------:R-:W-:Y:S01]  /*fc10*/  FADD.FTZ R16, R18, R19 ;  /* 0x0000001312107221 */ /* 0x000fe20000010000 */
[----:B------:R-:W-:Y:S02]  /*fc20*/  HADD2.F32 R110, -RZ, R110.H1_H1 ;  /* 0x3000006eff6e7230 */ /* 0x000fe40000004100 */
[----:B------:R-:W-:Y:S01]  /*fc30*/  FMUL.FTZ R18, R31, R63 ;  /* 0x0000003f1f127220 */ /* 0x000fe20000410000 */
[----:B------:R-:W-:-:S02]  /*fc40*/  HADD2.F32 R27, -RZ, R111.H1_H1 ;  /* 0x3000006fff1b7230 */ /* 0x000fc40000004100 */
[----:B------:R-:W-:Y:S01]  /*fc50*/  FADD.FTZ R17, R17, -UR16 ;  /* 0x8000001011117e21 */ /* 0x000fe20008010000 */
[----:B------:R-:W-:Y:S01]  /*fc60*/  FADD.FTZ R30, R110, -UR16 ;  /* 0x800000106e1e7e21 */ /* 0x000fe20008010000 */
[----:B------:R-:W-:Y:S01]  /*fc70*/  FFMA.FTZ R15, R34, R18, R15 ;  /* 0x00000012220f7223 */ /* 0x000fe2000001000f */
[----:B------:R-:W-:Y:S01]  /*fc80*/  FADD.FTZ R16, R18, R16 ;  /* 0x0000001012107221 */ /* 0x000fe20000010000 */
        /* <DEDUP_REMOVED lines=21> */
.L_x_1522:
[----:B------:R-:W-:Y:S01]  /*fde0*/  FMUL.FTZ R17, R29, R62 ;  /* 0x0000003e1d117220 */ /* 0x000fe20000410000 */
[----:B------:R-:W-:Y:S01]  /*fdf0*/  FFMA.FTZ R9, R9, R8, R13 ;  /* 0x0000000809097223 */ /* 0x000fe2000001000d */
[----:B------:R-:W-:Y:S01]  /*fe00*/  FADD.FTZ R10, R14, R10 ;  /* 0x0000000a0e0a7221 */ /* 0x000fe20000010000 */
[----:B------:R-:W-:Y:S02]  /*fe10*/  HADD2.F32 R25, -RZ, R100.H1_H1 ;  /* 0x30000064ff197230 */ /* 0x000fe40000004100 */
        /* <DEDUP_REMOVED lines=31> */
.L_x_1523:
[----:B------:R-:W-:Y:S01]  /*10010*/  FMUL.FTZ R15, R25, R62 ;  /* 0x0000003e190f7220 */ /* 0x000fe20000410000 */
[----:B------:R-:W-:Y:S01]  /*10020*/  FADD.FTZ R8, R12, R8 ;  /* 0x000000080c087221 */ /* 0x000fe20000010000 */
[----:B------:R-:W-:Y:S02]  /*10030*/  HADD2.F32 R105, -RZ, R105.H0_H0 ;  /* 0x20000069ff697230 */ /* 0x000fe40000004100 */
        /* <DEDUP_REMOVED lines=32> */
.L_x_1524:
        /* <DEDUP_REMOVED lines=35> */
.L_x_1525:
[----:B------:R-:W-:Y:S01]  /*10470*/  FMUL.FTZ R11, R18, R62 ;  /* 0x0000003e120b7220 */ /* 0x000fe20000410000 */
[----:B------:R-:W-:Y:S01]  /*10480*/  FADD.FTZ R81, R8, R81 ;  /* 0x0000005108517221 */ /* 0x000fe20000010000 */
[----:B------:R-:W-:Y:S01]  /*10490*/  FFMA.FTZ R86, R86, R82, R7 ;  /* 0x0000005256567223 */ /* 0x000fe20000010007 */
[--C-:B------:R-:W-:Y:S02]  /*104a0*/  HADD2.F32 R17, -RZ, R103.reuse.H1_H1 ;  /* 0x30000067ff117230 */ /* 0x100fe40000004100 */
[----:B------:R-:W-:Y:S01]  /*104b0*/  FFMA.FTZ R7, R16, R11, R9 ;  /* 0x0000000b10077223 */ /* 0x000fe20000010009 */
[----:B------:R-:W-:Y:S01]  /*104c0*/  FADD.FTZ R8, R10, R11 ;  /* 0x0000000b0a087221 */ /* 0x000fe20000010000 */
[----:B------:R-:W-:Y:S02]  /*104d0*/  HADD2.F32 R9, -RZ, R103.H0_H0 ;  /* 0x20000067ff097230 */ /* 0x000fe40000004100 */
[----:B------:R-:W-:Y:S01]  /*104e0*/  FMUL.FTZ R10, R13, R63 ;  /* 0x0000003f0d0a7220 */ /* 0x000fe20000410000 */
[----:B------:R-:W-:-:S02]  /*104f0*/  HADD2.F32 R11, -RZ, R102.H1_H1 ;  /* 0x30000066ff0b7230 */ /* 0x000fc40000004100 */
[----:B------:R-:W-:Y:S01]  /*10500*/  FADD.FTZ R9, R9, -UR16 ;  /* 0x8000001009097e21 */ /* 0x000fe20008010000 */
[----:B------:R-:W-:Y:S02]  /*10510*/  FFMA.FTZ R7, R20, R10, R7 ;  /* 0x0000000a14077223 */ /* 0x000fe40000010007 */
[----:B------:R-:W-:Y:S01]  /*10520*/  FADD.FTZ R19, R11, -UR16 ;  /* 0x800000100b137e21 */ /* 0x000fe20008010000 */
        /* <DEDUP_REMOVED lines=23> */
.L_x_1526:
[----:B------:R-:W2:Y:S01]  /*106a0*/  LDL.LU.S16 R90, [R1+0x216] ;  /* 0x00021600015a7983 */ /* 0x000ea20000300600 */
[----:B------:R-:W-:Y:S01]  /*106b0*/  FMUL.FTZ R9, R17, R62 ;  /* 0x0000003e11097220 */ /* 0x000fe20000410000 */
[----:B------:R-:W-:Y:S01]  /*106c0*/  FFMA.FTZ R89, R89, R4, R5 ;  /* 0x0000000459597223 */ /* 0x000fe20000010005 */
[----:B------:R-:W-:Y:S02]  /*106d0*/  HADD2.F32 R119, -RZ, R119.H1_H1 ;  /* 0x30000077ff777230 */ /* 0x000fe40000004100 */
[----:B------:R-:W-:Y:S01]  /*106e0*/  FADD.FTZ R82, R6, R82 ;  /* 0x0000005206527221 */ /* 0x000fe20000010000 */
[----:B------:R-:W-:Y:S01]  /*106f0*/  FFMA.FTZ R5, R14, R9, R7 ;  /* 0x000000090e057223 */ /* 0x000fe20000010007 */
[----:B------:R-:W-:Y:S02]  /*10700*/  HADD2.F32 R7, -RZ, R75.H0_H0 ;  /* 0x2000004bff077230 */ /* 0x000fe40000004100 */
[----:B------:R-:W-:Y:S01]  /*10710*/  FADD.FTZ R6, R8, R9 ;  /* 0x0000000908067221 */ /* 0x000fe20000010000 */
[----:B------:R-:W-:Y:S01]  /*10720*/  FMUL.FTZ R8, R11, R63 ;  /* 0x0000003f0b087220 */ /* 0x000fe20000410000 */
[----:B------:R-:W-:Y:S01]  /*10730*/  FADD.FTZ R9, R119, -UR16 ;  /* 0x8000001077097e21 */ /* 0x000fe20008010000 */
[----:B------:R-:W-:-:S02]  /*10740*/  HADD2.F32 R10, -RZ, R121.H1_H1 ;  /* 0x30000079ff0a7230 */ /* 0x000fc40000004100 */
[----:B------:R-:W-:Y:S01]  /*10750*/  FADD.FTZ R12, R7, -UR16 ;  /* 0x80000010070c7e21 */ /* 0x000fe20008010000 */
[----:B------:R-:W-:Y:S01]  /*10760*/  FFMA.FTZ R5, R19, R8, R5 ;  /* 0x0000000813057223 */ /* 0x000fe20000010005 */
[----:B------:R-:W-:Y:S01]  /*10770*/  FADD.FTZ R6, R8, R6 ;  /* 0x0000000608067221 */ /* 0x000fe20000010000 */
[----:B------:R-:W-:Y:S01]  /*10780*/  FMUL.FTZ R9, R9, UR13 ;  /* 0x0000000d09097c20 */ /* 0x000fe20008410000 */
        /* <DEDUP_REMOVED lines=21> */
.L_x_1527:
[----:B------:R-:W2:Y:S01]  /*108e0*/  LDL.S16 R91, [R1+0x218] ;  /* 0x00021800015b7983 */ /* 0x000ea20000100600 */
[----:B------:R-:W-:Y:S01]  /*108f0*/  FMUL.FTZ R8, R10, R62 ;  /* 0x0000003e0a087220 */ /* 0x000fe20000410000 */
[----:B------:R-:W-:Y:S01]  /*10900*/  FFMA.FTZ R86, R3, R0, R86 ;  /* 0x0000000003567223 */ /* 0x000fe20000010056 */
[----:B------:R-:W-:Y:S01]  /*10910*/  FADD.FTZ R81, R81, R4 ;  /* 0x0000000451517221 */ /* 0x000fe20000010000 */
[----:B------:R-:W-:Y:S02]  /*10920*/  HADD2.F32 R4, -RZ, R85.H1_H1 ;  /* 0x30000055ff047230 */ /* 0x000fe40000004100 */
[----:B------:R-:W-:Y:S01]  /*10930*/  FFMA.FTZ R3, R12, R8, R5 ;  /* 0x000000080c037223 */ /* 0x000fe20000010005 */
[----:B------:R-:W-:Y:S02]  /*10940*/  HADD2.F32 R5, -RZ, R87.H1_H1 ;  /* 0x30000057ff057230 */ /* 0x000fe40000004100 */
[----:B------:R-:W-:Y:S01]  /*10950*/  FMUL.FTZ R90, R7, R63 ;  /* 0x0000003f075a7220 */ /* 0x000fe20000410000 */
[----:B------:R-:W-:Y:S01]  /*10960*/  FADD.FTZ R6, R6, R8 ;  /* 0x0000000806067221 */ /* 0x000fe20000010000 */
[----:B------:R-:W-:Y:S01]  /*10970*/  FADD.FTZ R8, R4, -UR16 ;  /* 0x8000001004087e21 */ /* 0x000fe20008010000 */
[----:B------:R-:W-:Y:S01]  /*10980*/  FADD.FTZ R5, R5, -UR16 ;  /* 0x8000001005057e21 */ /* 0x000fe20008010000 */
[----:B------:R-:W-:Y:S01]  /*10990*/  FFMA.FTZ R3, R9, R90, R3 ;  /* 0x0000005a09037223 */ /* 0x000fe20000010003 */
[----:B------:R-:W-:Y:S01]  /*109a0*/  FADD.FTZ R90, R90, R6 ;  /* 0x000000065a5a7221 */ /* 0x000fe20000010000 */
[----:B------:R-:W-:-:S02]  /*109b0*/  HADD2.F32 R6, -RZ, R85.H0_H0 ;  /* 0x20000055ff067230 */ /* 0x000fc40000004100 */
        /* <DEDUP_REMOVED lines=22> */
.L_x_1528:
[----:B------:R-:W-:Y:S01]  /*10b20*/  FMUL.FTZ R85, R6, R62 ;  /* 0x0000003e06557220 */ /* 0x000fe20000410000 */
[----:B------:R-:W-:Y:S01]  /*10b30*/  FADD.FTZ R82, R82, R0 ;  /* 0x0000000052527221 */ /* 0x000fe20000010000 */
[----:B------:R-:W-:Y:S02]  /*10b40*/  HADD2.F32 R0, -RZ, R83.H1_H1 ;  /* 0x30000053ff007230 */ /* 0x000fe40000004100 */
[----:B------:R-:W-:Y:S01]  /*10b50*/  FFMA.FTZ R89, R2, R78, R89 ;  /* 0x0000004e02597223 */ /* 0x000fe20000010059 */
[----:B------:R-:W-:Y:S01]  /*10b60*/  FFMA.FTZ R3, R8, R85, R3 ;  /* 0x0000005508037223 */ /* 0x000fe20000010003 */
[----:B------:R-:W-:Y:S01]  /*10b70*/  FADD.FTZ R85, R90, R85 ;  /* 0x000000555a557221 */ /* 0x000fe20000010000 */
[----:B------:R-:W-:Y:S02]  /*10b80*/  HADD2.F32 R90, -RZ, R84.H0_H0 ;  /* 0x20000054ff5a7230 */ /* 0x000fe40000004100 */
[----:B------:R-:W-:Y:S01]  /*10b90*/  FMUL.FTZ R2, R4, R63 ;  /* 0x0000003f04027220 */ /* 0x000fe20000410000 */
[----:B------:R-:W-:Y:S01]  /*10ba0*/  FADD.FTZ R0, R0, -UR16 ;  /* 0x8000001000007e21 */ /* 0x000fe20008010000 */
[----:B------:R-:W-:-:S02]  /*10bb0*/  HADD2.F32 R125, -RZ, R125.H0_H0 ;  /* 0x2000007dff7d7230 */ /* 0x000fc40000004100 */
[----:B------:R-:W-:Y:S01]  /*10bc0*/  FADD.FTZ R90, R90, -UR16 ;  /* 0x800000105a5a7e21 */ /* 0x000fe20008010000 */
[----:B------:R-:W-:Y:S01]  /*10bd0*/  FFMA.FTZ R84, R5, R2, R3 ;  /* 0x0000000205547223 */ /* 0x000fe20000010003 */
[----:B------:R-:W-:Y:S01]  /*10be0*/  FADD.FTZ R85, R2, R85 ;  /* 0x0000005502557221 */ /* 0x000fe20000010000 */
        /* <DEDUP_REMOVED lines=22> */
.L_x_1529:
[----:B------:R-:W2:Y:S04]  /*10d50*/  LDL.LU.S16 R100, [R1+0x21a] ;  /* 0x00021a0001647983 */ /* 0x000ea80000300600 */
[----:B------:R-:W3:Y:S04]  /*10d60*/  LDL.S16 R91, [R1+0x21c] ;  /* 0x00021c00015b7983 */ /* 0x000ee80000100600 */
[----:B------:R-:W4:Y:S01]  /*10d70*/  LDL.LU.S16 R90, [R1+0x21e] ;  /* 0x00021e00015a7983 */ /* 0x000f220000300600 */
[----:B------:R-:W-:Y:S01]  /*10d80*/  FMUL.FTZ R83, R2, R62 ;  /* 0x0000003e02537220 */ /* 0x000fe20000410000 */
[----:B------:R-:W-:Y:S01]  /*10d90*/  FADD.FTZ R81, R81, R78 ;  /* 0x0000004e51517221 */ /* 0x000fe20000010000 */
[----:B------:R-:W-:Y:S01]  /*10da0*/  FFMA.FTZ R86, R79, R76, R86 ;  /* 0x0000004c4f567223 */ /* 0x000fe20000010056 */
[----:B------:R-:W-:-:S02]  /*10db0*/  HADD2.F32 R79, -RZ, R75.H1_H1 ;  /* 0x3000004bff4f7230 */ /* 0x000fc40000004100 */
        /* <DEDUP_REMOVED lines=32> */
.L_x_1530:
[----:B------:R-:W2:Y:S04]  /*10fc0*/  LDL.LU.S16 R85, [R1+0x222] ;  /* 0x0002220001557983 */ /* 0x000ea80000300600 */
[----:B------:R-:W3:Y:S01]  /*10fd0*/  LDL.LU.S16 R83, [R1+0x224] ;  /* 0x0002240001537983 */ /* 0x000ee20000300600 */
[----:B------:R-:W-:Y:S01]  /*10fe0*/  FMUL.FTZ R79, R122, R62 ;  /* 0x0000003e7a4f7220 */ /* 0x000fe20000410000 */
[----:B------:R-:W-:Y:S01]  /*10ff0*/  FADD.FTZ R82, R82, R76 ;  /* 0x0000004c52527221 */ /* 0x000fe20000010000 */
[----:B------:R-:W-:Y:S01]  /*11000*/  FFMA.FTZ R89, R77, R72, R89 ;  /* 0x000000484d597223 */ /* 0x000fe20000010059 */
[----:B------:R-:W-:Y:S02]  /*11010*/  HADD2.F32 R77, -RZ, R92.H1_H1 ;  /* 0x3000005cff4d7230 */ /* 0x000fe40000004100 */
[----:B------:R-:W-:Y:S01]  /*11020*/  FFMA.FTZ R75, R124, R79, R75 ;  /* 0x0000004f7c4b7223 */ /* 0x000fe2000001004b */
[----:B------:R-:W-:Y:S01]  /*11030*/  FADD.FTZ R76, R78, R79 ;  /* 0x0000004f4e4c7221 */ /* 0x000fe20000010000 */
[----:B------:R-:W-:Y:S01]  /*11040*/  FMUL.FTZ R78, R121, R63 ;  /* 0x0000003f794e7220 */ /* 0x000fe20000410000 */
[----:B------:R-:W-:-:S02]  /*11050*/  HADD2.F32 R120, -RZ, R120.H0_H0 ;  /* 0x20000078ff787230 */ /* 0x000fc40000004100 */
[----:B------:R-:W-:Y:S01]  /*11060*/  FADD.FTZ R77, R77, -UR16 ;  /* 0x800000104d4d7e21 */ /* 0x000fe20008010000 */
[----:B------:R-:W-:Y:S01]  /*11070*/  FFMA.FTZ R75, R84, R78, R75 ;  /* 0x0000004e544b7223 */ /* 0x000fe2000001004b */
[----:B------:R-:W-:Y:S01]  /*11080*/  FADD.FTZ R76, R78, R76 ;  /* 0x0000004c4e4c7221 */ /* 0x000fe20000010000 */
[----:B--2---:R-:W-:Y:S02]  /*11090*/  HADD2.F32 R79, -RZ, R85.H0_H0 ;  /* 0x20000055ff4f7230 */ /* 0x004fe40000004100 */
[----:B---3--:R-:W-:-:S03]  /*110a0*/  HADD2.F32 R119, -RZ, R83.H0_H0 ;  /* 0x20000053ff777230 */ /* 0x008fc60000004100 */
        /* <DEDUP_REMOVED lines=24> */
.L_x_1531:
[----:B------:R-:W-:Y:S01]  /*11230*/  FMUL.FTZ R77, R120, R62 ;  /* 0x0000003e784d7220 */ /* 0x000fe20000410000 */
[----:B------:R-:W-:Y:S01]  /*11240*/  FADD.FTZ R81, R81, R72 ;  /* 0x0000004851517221 */ /* 0x000fe20000010000 */
[----:B------:R-:W-:Y:S01]  /*11250*/  FFMA.FTZ R86, R73, R68, R86 ;  /* 0x0000004449567223 */ /* 0x000fe20000010056 */
[----:B------:R-:W-:Y:S02]  /*11260*/  HADD2.F32 R118, -RZ, R118.H0_H0 ;  /* 0x20000076ff767230 */ /* 0x000fe40000004100 */
[----:B------:R-:W-:Y:S01]  /*11270*/  FFMA.FTZ R72, R83, R77, R75 ;  /* 0x0000004d53487223 */ /* 0x000fe2000001004b */
[--C-:B------:R-:W-:Y:S02]  /*11280*/  HADD2.F32 R75, -RZ, R74.reuse.H0_H0 ;  /* 0x2000004aff4b7230 */ /* 0x100fe40000004100 */
[----:B------:R-:W-:Y:S01]  /*11290*/  FADD.FTZ R73, R76, R77 ;  /* 0x0000004d4c497221 */ /* 0x000fe20000010000 */
[----:B------:R-:W-:Y:S02]  /*112a0*/  HADD2.F32 R74, -RZ, R74.H1_H1 ;  /* 0x3000004aff4a7230 */ /* 0x000fe40000004100 */
[----:B------:R-:W-:Y:S01]  /*112b0*/  FMUL.FTZ R76, R119, R63 ;  /* 0x0000003f774c7220 */ /* 0x000fe20000410000 */
[----:B------:R-:W-:-:S02]  /*112c0*/  HADD2.F32 R117, -RZ, R117.H0_H0 ;  /* 0x20000075ff757230 */ /* 0x000fc40000004100 */
[----:B------:R-:W-:Y:S01]  /*112d0*/  FADD.FTZ R75, R75, -UR16 ;  /* 0x800000104b4b7e21 */ /* 0x000fe20008010000 */
[----:B------:R-:W-:Y:S01]  /*112e0*/  FADD.FTZ R74, R74, -UR16 ;  /* 0x800000104a4a7e21 */ /* 0x000fe20008010000 */
[----:B------:R-:W-:Y:S02]  /*112f0*/  FFMA.FTZ R72, R79, R76, R72 ;  /* 0x0000004c4f487223 */ /* 0x000fe40000010048 */
[----:B------:R-:W-:Y:S01]  /*11300*/  FMUL.FTZ R78, R75, UR13 ;  /* 0x0000000d4b4e7c20 */ /* 0x000fe20008410000 */
[----:B------:R-:W-:Y:S01]  /*11310*/  FADD.FTZ R73, R76, R73 ;  /* 0x000000494c497221 */ /* 0x000fe20000010000 */
[----:B------:R-:W-:-:S03]  /*11320*/  FMUL.FTZ R77, R74, UR13 ;  /* 0x0000000d4a4d7c20 */ /* 0x000fc60008410000 */
[----:B------:R2:W-:Y:S04]  /*11330*/  STL [R1+0x220], R78 ;  /* 0x0002204e01007387 */ /* 0x0005e80000100800 */
[----:B------:R2:W-:Y:S01]  /*11340*/  STL [R1+0x21c], R77 ;  /* 0x00021c4d01007387 */ /* 0x0005e20000100800 */
[----:B------:R-:W-:Y:S05]  /*11350*/  @!P2 BRA `(.L_x_1532) ;  /* 0x000000000048a947 */ /* 0x000fea0003800000 */
[----:B------:R-:W-:-:S04]  /*11360*/  FFMA.FTZ R74, R78, R62, R60 ;  /* 0x0000003e4e4a7223 */ /* 0x000fc8000001003c */
[----:B------:R-:W-:-:S06]  /*11370*/  FMUL.FTZ R75, R74, -1.4426950216293334961 ;  /* 0xbfb8aa3b4a4b7820 */ /* 0x000fcc0000410000 */
[----:B------:R-:W3:Y:S02]  /*11380*/  MUFU.EX2 R75, R75 ;  /* 0x0000004b004b7308 */ /* 0x000ee40000000800 */
[----:B---3--:R-:W-:-:S06]  /*11390*/  FADD.FTZ R75, R75, 1 ;  /* 0x3f8000004b4b7421 */ /* 0x008fcc0000010000 */
[----:B------:R-:W3:Y:S02]  /*113a0*/  MUFU.RCP R75, R75 ;  /* 0x0000004b004b7308 */ /* 0x000ee40000001000 */
[----:B---3--:R-:W-:Y:S01]  /*113b0*/  FMUL.FTZ R118, R118, R75 ;  /* 0x0000004b76767220 */ /* 0x008fe20000410000 */
[----:B------:R-:W-:-:S04]  /*113c0*/  FADD.FTZ R75, -R75, 1 ;  /* 0x3f8000004b4b7421 */ /* 0x000fc80000010100 */
[----:B------:R-:W-:Y:S01]  /*113d0*/  FFMA.FTZ R75, R74, R75, 1 ;  /* 0x3f8000004a4b7423 */ /* 0x000fe2000001004b */
[----:B------:R-:W-:-:S03]  /*113e0*/  FFMA.FTZ R74, R77, R63, R61 ;  /* 0x0000003f4d4a7223 */ /* 0x000fc6000001003d */
[----:B------:R-:W-:Y:S01]  /*113f0*/  FMUL.FTZ R118, R118, R75 ;  /* 0x0000004b76767220 */ /* 0x000fe20000410000 */
[----:B------:R-:W-:-:S06]  /*11400*/  FMUL.FTZ R75, R74, -1.4426950216293334961 ;  /* 0xbfb8aa3b4a4b7820 */ /* 0x000fcc0000410000 */
[----:B------:R-:W3:Y:S02]  /*11410*/  MUFU.EX2 R75, R75 ;  /* 0x0000004b004b7308 */ /* 0x000ee40000000800 */
[----:B---3--:R-:W-:-:S06]  /*11420*/  FADD.FTZ R75, R75, 1 ;  /* 0x3f8000004b4b7421 */ /* 0x008fcc0000010000 */
[----:B------:R-:W3:Y:S02]  /*11430*/  MUFU.RCP R75, R75 ;  /* 0x0000004b004b7308 */ /* 0x000ee40000001000 */
[----:B---3--:R-:W-:Y:S01]  /*11440*/  FMUL.FTZ R117, R117, R75 ;  /* 0x0000004b75757220 */ /* 0x008fe20000410000 */
[----:B------:R-:W-:-:S04]  /*11450*/  FADD.FTZ R75, -R75, 1 ;  /* 0x3f8000004b4b7421 */ /* 0x000fc80000010100 */
[----:B------:R-:W-:-:S04]  /*11460*/  FFMA.FTZ R75, R74, R75, 1 ;  /* 0x3f8000004a4b7423 */ /* 0x000fc8000001004b */
[----:B------:R-:W-:-:S07]  /*11470*/  FMUL.FTZ R117, R117, R75 ;  /* 0x0000004b75757220 */ /* 0x000fce0000410000 */
.L_x_1532:
[----:B------:R-:W3:Y:S01]  /*11480*/  LDL.LU.S16 R75, [R1+0x2a6] ;  /* 0x0002a600014b7983 */ /* 0x000ee20000300600 */
        /* <DEDUP_REMOVED lines=8> */
[----:B------:R-:W-:-:S02]  /*11510*/  HADD2.F32 R74, -RZ, R93.H0_H0 ;  /* 0x2000005dff4a7230 */ /* 0x000fc40000004100 */
[----:B------:R-:W-:Y:S01]  /*11520*/  FADD.FTZ R72, R72, -UR16 ;  /* 0x8000001048487e21 */ /* 0x000fe20008010000 */
[----:B------:R-:W-:Y:S02]  /*11530*/  FFMA.FTZ R68, R77, R73, R68 ;  /* 0x000000494d447223 */ /* 0x000fe40000010044 */
[----:B------:R-:W-:Y:S01]  /*11540*/  FADD.FTZ R74, R74, -UR16 ;  /* 0x800000104a4a7e21 */ /* 0x000fe20008010000 */
[----:B------:R-:W-:-:S03]  /*11550*/  FADD.FTZ R69, R73, R69 ;  /* 0x0000004549457221 */ /* 0x000fc60000010000 */
[----:B------:R-:W-:-:S05]  /*11560*/  FMUL.FTZ R74, R74, UR13 ;  /* 0x0000000d4a4a7c20 */ /* 0x000fca0008410000 */
[----:B------:R4:W-:Y:S01]  /*11570*/  STL [R1+0x214], R74 ;  /* 0x0002144a01007387 */ /* 0x0009e20000100800 */
[----:B---3--:R-:W-:Y:S02]  /*11580*/  HADD2.F32 R115, -RZ, R75.H0_H0 ;  /* 0x2000004bff737230 */ /* 0x008fe40000004100 */
[----:B------:R-:W-:-:S05]  /*11590*/  FMUL.FTZ R75, R72, UR13 ;  /* 0x0000000d484b7c20 */ /* 0x000fca0008410000 */
        /* <DEDUP_REMOVED lines=20> */
.L_x_1533:
        /* <DEDUP_REMOVED lines=14> */
[----:B----4-:R-:W-:Y:S02]  /*117c0*/  FMUL.FTZ R74, R68, UR13 ;  /* 0x0000000d444a7c20 */ /* 0x010fe40008410000 */
[----:B------:R-:W-:-:S03]  /*117d0*/  FMUL.FTZ R73, R72, UR13 ;  /* 0x0000000d48497c20 */ /* 0x000fc60008410000 */
[----:B------:R3:W-:Y:S04]  /*117e0*/  STL [R1+0x244], R74 ;  /* 0x0002444a01007387 */ /* 0x0007e80000100800 */
[----:B------:R3:W-:Y:S01]  /*117f0*/  STL [R1+0x210], R73 ;  /* 0x0002104901007387 */ /* 0x0007e20000100800 */
[----:B------:R-:W-:Y:S05]  /*11800*/  @!P2 BRA `(.L_x_1534) ;  /* 0x000000000048a947 */ /* 0x000fea0003800000 */
[----:B------:R-:W-:-:S04]  /*11810*/  FFMA.FTZ R68, R74, R62, R60 ;  /* 0x0000003e4a447223 */ /* 0x000fc8000001003c */
[----:B------:R-:W-:-:S06]  /*11820*/  FMUL.FTZ R69, R68, -1.4426950216293334961 ;  /* 0xbfb8aa3b44457820 */ /* 0x000fcc0000410000 */
[----:B------:R-:W4:Y:S02]  /*11830*/  MUFU.EX2 R69, R69 ;  /* 0x0000004500457308 */ /* 0x000f240000000800 */
[----:B----4-:R-:W-:-:S06]  /*11840*/  FADD.FTZ R69, R69, 1 ;  /* 0x3f80000045457421 */ /* 0x010fcc0000010000 */
[----:B------:R-:W4:Y:S02]  /*11850*/  MUFU.RCP R69, R69 ;  /* 0x0000004500457308 */ /* 0x000f240000001000 */
[----:B----4-:R-:W-:Y:S01]  /*11860*/  FMUL.FTZ R114, R114, R69 ;  /* 0x0000004572727220 */ /* 0x010fe20000410000 */
[----:B------:R-:W-:-:S04]  /*11870*/  FADD.FTZ R69, -R69, 1 ;  /* 0x3f80000045457421 */ /* 0x000fc80000010100 */
[----:B------:R-:W-:Y:S01]  /*11880*/  FFMA.FTZ R69, R68, R69, 1 ;  /* 0x3f80000044457423 */ /* 0x000fe20000010045 */
[----:B------:R-:W-:-:S03]  /*11890*/  FFMA.FTZ R68, R73, R63, R61 ;  /* 0x0000003f49447223 */ /* 0x000fc6000001003d */
[----:B------:R-:W-:Y:S01]  /*118a0*/  FMUL.FTZ R114, R114, R69 ;  /* 0x0000004572727220 */ /* 0x000fe20000410000 */
[----:B------:R-:W-:-:S06]  /*118b0*/  FMUL.FTZ R69, R68, -1.4426950216293334961 ;  /* 0xbfb8aa3b44457820 */ /* 0x000fcc0000410000 */
[----:B------:R-:W4:Y:S02]  /*118c0*/  MUFU.EX2 R69, R69 ;  /* 0x0000004500457308 */ /* 0x000f240000000800 */
[----:B----4-:R-:W-:-:S06]  /*118d0*/  FADD.FTZ R69, R69, 1 ;  /* 0x3f80000045457421 */ /* 0x010fcc0000010000 */
[----:B------:R-:W4:Y:S02]  /*118e0*/  MUFU.RCP R69, R69 ;  /* 0x0000004500457308 */ /* 0x000f240000001000 */
[----:B----4-:R-:W-:Y:S01]  /*118f0*/  FMUL.FTZ R113, R113, R69 ;  /* 0x0000004571717220 */ /* 0x010fe20000410000 */
[----:B------:R-:W-:-:S04]  /*11900*/  FADD.FTZ R69, -R69, 1 ;  /* 0x3f80000045457421 */ /* 0x000fc80000010100 */
[----:B------:R-:W-:-:S04]  /*11910*/  FFMA.FTZ R69, R68, R69, 1 ;  /* 0x3f80000044457423 */ /* 0x000fc80000010045 */
[----:B------:R-:W-:-:S07]  /*11920*/  FMUL.FTZ R113, R113, R69 ;  /* 0x0000004571717220 */ /* 0x000fce0000410000 */
.L_x_1534:
        /* <DEDUP_REMOVED lines=35> */
.L_x_1535:
[----:B------:R-:W4:Y:S04]  /*11b60*/  LDL.S16 R69, [R1+0x2ac] ;  /* 0x0002ac0001457983 */ /* 0x000f280000100600 */
[----:B------:R-:W5:Y:S04]  /*11b70*/  LDL.LU.S16 R68, [R1+0x2ae] ;  /* 0x0002ae0001447983 */ /* 0x000f680000300600 */
[----:B------:R-:W2:Y:S01]  /*11b80*/  LDL.S16 R59, [R1+0x2c0] ;  /* 0x0002c000013b7983 */ /* 0x000ea20000100600 */
[----:B------:R-:W-:Y:S01]  /*11b90*/  FMUL.FTZ R58, R112, R62 ;  /* 0x0000003e703a7220 */ /* 0x000fe20000410000 */
[----:B------:R-:W-:Y:S01]  /*11ba0*/  FFMA.FTZ R86, R53, R48, R86 ;  /* 0x0000003035567223 */ /* 0x000fe20000010056 */
[----:B------:R-:W-:-:S02]  /*11bb0*/  HADD2.F32 R70, -RZ, R70.H1_H1 ;  /* 0x30000046ff467230 */ /* 0x000fc40000004100 */
[----:B------:R-:W-:Y:S01]  /*11bc0*/  FADD.FTZ R81, R81, R52 ;  /* 0x0000003451517221 */ /* 0x000fe20000010000 */
[----:B------:R-:W-:Y:S01]  /*11bd0*/  FADD.FTZ R53, R57, R58 ;  /* 0x0000003a39357221 */ /* 0x000fe20000010000 */
[----:B------:R-:W-:Y:S01]  /*11be0*/  FFMA.FTZ R52, R110, R58, R56 ;  /* 0x0000003a6e347223 */ /* 0x000fe20000010038 */
[----:B------:R-:W-:Y:S01]  /*11bf0*/  FMUL.FTZ R56, R111, R63 ;  /* 0x0000003f6f387220 */ /* 0x000fe20000410000 */
[----:B------:R-:W-:-:S03]  /*11c00*/  FADD.FTZ R70, R70, -UR16 ;  /* 0x8000001046467e21 */ /* 0x000fc60008010000 */
[----:B------:R-:W-:Y:S01]  /*11c10*/  FFMA.FTZ R52, R109, R56, R52 ;  /* 0x000000386d347223 */ /* 0x000fe20000010034 */
[----:B------:R-:W-:Y:S01]  /*11c20*/  FADD.FTZ R53, R56, R53 ;  /* 0x0000003538357221 */ /* 0x000fe20000010000 */
[----:B------:R-:W-:Y:S01]  /*11c30*/  FMUL.FTZ R106, R70, UR13 ;  /* 0x0000000d466a7c20 */ /* 0x000fe20008410000 */
[----:B----4-:R-:W-:Y:S02]  /*11c40*/  HADD2.F32 R57, -RZ, R69.H0_H0 ;  /* 0x20000045ff397230 */ /* 0x010fe40000004100 */
[----:B-----5:R-:W-:-:S03]  /*11c50*/  HADD2.F32 R108, -RZ, R68.H0_H0 ;  /* 0x20000044ff6c7230 */ /* 0x020fc60000004100 */
[----:B------:R-:W-:Y:S01]  /*11c60*/  FADD.FTZ R57, R57, -UR16 ;  /* 0x8000001039397e21 */ /* 0x000fe20008010000 */
[----:B--2---:R-:W-:-:S03]  /*11c70*/  HADD2.F32 R107, -RZ, R59.H0_H0 ;  /* 0x2000003bff6b7230 */ /* 0x004fc60000004100 */
        /* <DEDUP_REMOVED lines=20> */
.L_x_1536:
[----:B------:R-:W-:Y:S01]  /*11dc0*/  FMUL.FTZ R56, R108, R62 ;  /* 0x0000003e6c387220 */ /* 0x000fe20000410000 */
[----:B------:R-:W-:Y:S02]  /*11dd0*/  HADD2.F32 R96, -RZ, R96.H1_H1 ;  /* 0x30000060ff607230 */ /* 0x000fe40000004100 */
[----:B------:R-:W-:Y:S01]  /*11de0*/  FADD.FTZ R82, R82, R48 ;  /* 0x0000003052527221 */ /* 0x000fe20000010000 */
[----:B------:R-:W-:Y:S02]  /*11df0*/  HADD2.F32 R97, -RZ, R97.H0_H0 ;  /* 0x20000061ff617230 */ /* 0x000fe40000004100 */
[----:B------:R-:W-:Y:S01]  /*11e00*/  FFMA.FTZ R89, R50, R46, R89 ;  /* 0x0000002e32597223 */ /* 0x000fe20000010059 */
[----:B------:R-:W-:Y:S01]  /*11e10*/  FFMA.FTZ R48, R106, R56, R52 ;  /* 0x000000386a307223 */ /* 0x000fe20000010034 */
[----:B------:R-:W-:Y:S01]  /*11e20*/  FADD.FTZ R50, R53, R56 ;  /* 0x0000003835327221 */ /* 0x000fe20000010000 */
[----:B------:R-:W-:Y:S01]  /*11e30*/  FMUL.FTZ R52, R107, R63 ;  /* 0x0000003f6b347220 */ /* 0x000fe20000410000 */
[----:B------:R-:W-:Y:S01]  /*11e40*/  FADD.FTZ R96, R96, -UR16 ;  /* 0x8000001060607e21 */ /* 0x000fe20008010000 */
[----:B------:R-:W-:Y:S01]  /*11e50*/  FADD.FTZ R97, R97, -UR16 ;  /* 0x8000001061617e21 */ /* 0x000fe20008010000 */
[----:B------:R-:W-:-:S02]  /*11e60*/  HADD2.F32 R104, -RZ, R104.H1_H1 ;  /* 0x30000068ff687230 */ /* 0x000fc40000004100 */
        /* <DEDUP_REMOVED lines=24> */
.L_x_1537:
[----:B------:R-:W-:Y:S01]  /*11ff0*/  FMUL.FTZ R52, R104, R62 ;  /* 0x0000003e68347220 */ /* 0x000fe20000410000 */
[----:B------:R-:W-:Y:S01]  /*12000*/  FADD.FTZ R81, R81, R46 ;  /* 0x0000002e51517221 */ /* 0x000fe20000010000 */
[----:B------:R-:W-:Y:S01]  /*12010*/  FFMA.FTZ R86, R47, R43, R86 ;  /* 0x0000002b2f567223 */ /* 0x000fe20000010056 */
[----:B------:R-:W-:Y:S02]  /*12020*/  HADD2.F32 R100, -RZ, R54.H1_H1 ;  /* 0x30000036ff647230 */ /* 0x000fe40000004100 */
        /* <DEDUP_REMOVED lines=31> */
.L_x_1538:
[----:B------:R-:W-:Y:S01]  /*12220*/  FMUL.FTZ R48, R100, R62 ;  /* 0x0000003e64307220 */ /* 0x000fe20000410000 */
[----:B------:R-:W-:Y:S01]  /*12230*/  FADD.FTZ R82, R82, R43 ;  /* 0x0000002b52527221 */ /* 0x000fe20000010000 */
[----:B------:R-:W-:Y:S02]  /*12240*/  HADD2.F32 R54, -RZ, R54.H0_H0 ;  /* 0x20000036ff367230 */ /* 0x000fe40000004100 */
[----:B------:R-:W-:Y:S01]  /*12250*/  FFMA.FTZ R44, R44, R41, R89 ;  /* 0x000000292c2c7223 */ /* 0x000fe20000010059 */
[----:B------:R-:W-:Y:S01]  /*12260*/  FFMA.FTZ R43, R98, R48, R46 ;  /* 0x00000030622b7223 */ /* 0x000fe2000001002e */
[----:B------:R-:W-:Y:S01]  /*12270*/  FADD.FTZ R46, R47, R48 ;  /* 0x000000302f2e7221 */ /* 0x000fe20000010000 */
[--C-:B------:R-:W-:Y:S02]  /*12280*/  HADD2.F32 R48, -RZ, R94.reuse.H0_H0 ;  /* 0x2000005eff307230 */ /* 0x100fe40000004100 */
        /* <DEDUP_REMOVED lines=28> */
.L_x_1539:
[----:B------:R-:W2:Y:S04]  /*12450*/  LDL.LU.S16 R52, [R1+0x2c2] ;  /* 0x0002c20001347983 */ /* 0x000ea80000300600 */
[----:B------:R-:W4:Y:S04]  /*12460*/  LDL.S16 R48, [R1+0x2c4] ;  /* 0x0002c40001307983 */ /* 0x000f280000100600 */
[----:B------:R-:W5:Y:S01]  /*12470*/  LDL.LU.S16 R50, [R1+0x2c6] ;  /* 0x0002c60001327983 */ /* 0x000f620000300600 */
[----:B------:R-:W-:Y:S01]  /*12480*/  FMUL.FTZ R47, R96, R62 ;  /* 0x0000003e602f7220 */ /* 0x000fe20000410000 */
[----:B------:R-:W-:Y:S01]  /*12490*/  FADD.FTZ R81, R81, R41 ;  /* 0x0000002951517221 */ /* 0x000fe20000010000 */
[----:B------:R-:W-:Y:S01]  /*124a0*/  FFMA.FTZ R42, R42, R39, R86 ;  /* 0x000000272a2a7223 */ /* 0x000fe20000010056 */
[----:B------:R-:W-:-:S02]  /*124b0*/  HADD2.F32 R92, -RZ, R92.H0_H0 ;  /* 0x2000005cff5c7230 */ /* 0x000fc40000004100 */
[----:B------:R-:W-:Y:S01]  /*124c0*/  FFMA.FTZ R41, R94, R47, R43 ;  /* 0x0000002f5e297223 */ /* 0x000fe2000001002b */
[----:B------:R-:W-:Y:S01]  /*124d0*/  FADD.FTZ R43, R46, R47 ;  /* 0x0000002f2e2b7221 */ /* 0x000fe20000010000 */
[----:B------:R-:W-:-:S04]  /*124e0*/  FMUL.FTZ R47, R95, R63 ;  /* 0x0000003f5f2f7220 */ /* 0x000fc80000410000 */
[----:B------:R-:W-:Y:S01]  /*124f0*/  FFMA.FTZ R41, R93, R47, R41 ;  /* 0x0000002f5d297223 */ /* 0x000fe20000010029 */
[----:B------:R-:W-:Y:S01]  /*12500*/  FADD.FTZ R43, R47, R43 ;  /* 0x0000002b2f2b7221 */ /* 0x000fe20000010000 */
[----:B--2---:R-:W-:Y:S02]  /*12510*/  HADD2.F32 R46, -RZ, R52.H0_H0 ;  /* 0x20000034ff2e7230 */ /* 0x004fe40000004100 */
[----:B----4-:R-:W-:-:S03]  /*12520*/  HADD2.F32 R48, -RZ, R48.H0_H0 ;  /* 0x20000030ff307230 */ /* 0x010fc60000004100 */
[----:B------:R-:W-:Y:S01]  /*12530*/  FADD.FTZ R46, R46, -UR16 ;  /* 0x800000102e2e7e21 */ /* 0x000fe20008010000 */
[----:B-----5:R-:W-:Y:S02]  /*12540*/  HADD2.F32 R91, -RZ, R50.H0_H0 ;  /* 0x20000032ff5b7230 */ /* 0x020fe40000004100 */
[----:B------:R-:W-:Y:S01]  /*12550*/  FADD.FTZ R48, R48, -UR16 ;  /* 0x8000001030307e21 */ /* 0x000fe20008010000 */
[----:B------:R-:W-:-:S03]  /*12560*/  FMUL.FTZ R90, R46, UR13 ;  /* 0x0000000d2e5a7c20 */ /* 0x000fc60008410000 */
        /* <DEDUP_REMOVED lines=20> */
.L_x_1540:
[----:B------:R-:W-:Y:S01]  /*126b0*/  FMUL.FTZ R46, R92, R62 ;  /* 0x0000003e5c2e7220 */ /* 0x000fe20000410000 */
[----:B------:R-:W-:Y:S01]  /*126c0*/  FFMA.FTZ R44, R40, R37, R44 ;  /* 0x00000025282c7223 */ /* 0x000fe2000001002c */
[----:B------:R-:W-:Y:S02]  /*126d0*/  HADD2.F32 R47, -RZ, R45.H1_H1 ;  /* 0x3000002dff2f7230 */ /* 0x000fe40000004100 */
[----:B------:R-:W-:Y:S01]  /*126e0*/  FADD.FTZ R39, R82, R39 ;  /* 0x0000002752277221 */ /* 0x000fe20000010000 */
        /* <DEDUP_REMOVED lines=31> */
.L_x_1541:
[----:B------:R-:W2:Y:S04]  /*128e0*/  LDL.S16 R48, [R1+0x2ca] ;  /* 0x0002ca0001307983 */ /* 0x000ea80000100600 */
[----:B------:R-:W0:Y:S04]  /*128f0*/  LDL.S16 R47, [R1+0x2cc] ;  /* 0x0002cc00012f7983 */ /* 0x000e280000100600 */
[----:B------:R-:W1:Y:S01]  /*12900*/  LDL.LU.S16 R46, [R1+0x2ce] ;  /* 0x0002ce00012e7983 */ /* 0x000e620000300600 */
[----:B------:R-:W-:Y:S01]  /*12910*/  FMUL.FTZ R43, R88, R62 ;  /* 0x0000003e582b7220 */ /* 0x000fe20000410000 */
[----:B------:R-:W-:Y:S01]  /*12920*/  FFMA.FTZ R42, R38, R35, R42 ;  /* 0x00000023262a7223 */ /* 0x000fe2000001002a */
[----:B------:R-:W-:-:S02]  /*12930*/  HADD2.F32 R45, -RZ, R45.H0_H0 ;  /* 0x2000002dff2d7230 */ /* 0x000fc40000004100 */
[----:B------:R-:W-:Y:S01]  /*12940*/  FADD.FTZ R37, R81, R37 ;  /* 0x0000002551257221 */ /* 0x000fe20000010000 */
[----:B------:R-:W-:Y:S01]  /*12950*/  FFMA.FTZ R38, R86, R43, R40 ;  /* 0x0000002b56267223 */ /* 0x000fe20000010028 */
[----:B------:R-:W-:Y:S01]  /*12960*/  FADD.FTZ R40, R41, R43 ;  /* 0x0000002b29287221 */ /* 0x000fe20000010000 */
[----:B------:R-:W-:Y:S01]  /*12970*/  FMUL.FTZ R41, R87, R63 ;  /* 0x0000003f57297220 */ /* 0x000fe20000410000 */
[----:B------:R-:W-:-:S03]  /*12980*/  FADD.FTZ R45, R45, -UR16 ;  /* 0x800000102d2d7e21 */ /* 0x000fc60008010000 */
[----:B------:R-:W-:Y:S01]  /*12990*/  FFMA.FTZ R38, R85, R41, R38 ;  /* 0x0000002955267223 */ /* 0x000fe20000010026 */
[----:B------:R-:W-:Y:S01]  /*129a0*/  FADD.FTZ R40, R41, R40 ;  /* 0x0000002829287221 */ /* 0x000fe20000010000 */
[----:B------:R-:W-:Y:S01]  /*129b0*/  FMUL.FTZ R82, R45, UR13 ;  /* 0x0000000d2d527c20 */ /* 0x000fe20008410000 */
[----:B--2---:R-:W-:Y:S02]  /*129c0*/  HADD2.F32 R43, -RZ, R48.H0_H0 ;  /* 0x20000030ff2b7230 */ /* 0x004fe40000004100 */
[----:B0-----:R-:W-:-:S03]  /*129d0*/  HADD2.F32 R84, -RZ, R47.H0_H0 ;  /* 0x2000002fff547230 */ /* 0x001fc60000004100 */
[----:B------:R-:W-:Y:S01]  /*129e0*/  FADD.FTZ R43, R43, -UR16 ;  /* 0x800000102b2b7e21 */ /* 0x000fe20008010000 */
[----:B-1----:R-:W-:-:S03]  /*129f0*/  HADD2.F32 R83, -RZ, R46.H0_H0 ;  /* 0x2000002eff537230 */ /* 0x002fc60000004100 */
        /* <DEDUP_REMOVED lines=20> */
.L_x_1542:
        /* <DEDUP_REMOVED lines=38> */
.L_x_1543:
[----:B------:R-:W2:Y:S04]  /*12da0*/  LDL.S16 R45, [R1+0x23e] ;  /* 0x00023e00012d7983 */ /* 0x000ea80000100600 */
[----:B------:R-:W4:Y:S04]  /*12db0*/  LDL.LU.S16 R43, [R1+0x240] ;  /* 0x00024000012b7983 */ /* 0x000f280000300600 */
[----:B------:R-:W5:Y:S04]  /*12dc0*/  LDL.LU.S16 R41, [R1+0x23c] ;  /* 0x00023c0001297983 */ /* 0x000f680000300600 */
[----:B------:R-:W3:Y:S01]  /*12dd0*/  LDL.S16 R40, [R1+0x23a] ;  /* 0x00023a0001287983 */ /* 0x000ee20000100600 */
        /* <DEDUP_REMOVED lines=13> */
[----:B---3--:R-:W-:Y:S01]  /*12eb0*/  FMUL.FTZ R74, R35, UR13 ;  /* 0x0000000d234a7c20 */ /* 0x008fe20008410000 */
        /* <DEDUP_REMOVED lines=21> */
.L_x_1544:
[----:B------:R-:W2:Y:S04]  /*13010*/  LDL.S16 R41, [R1+0x236] ;  /* 0x0002360001297983 */ /* 0x000ea80000100600 */
[----:B------:R-:W3:Y:S04]  /*13020*/  LDL.LU.S16 R40, [R1+0x238] ;  /* 0x0002380001287983 */ /* 0x000ee80000300600 */
        /* <DEDUP_REMOVED lines=37> */
.L_x_1545:
[----:B------:R-:W2:Y:S04]  /*13280*/  LDL.S16 R38, [R1+0x230] ;  /* 0x0002300001267983 */ /* 0x000ea80000100600 */
[----:B------:R-:W3:Y:S04]  /*13290*/  LDL.LU.S16 R36, [R1+0x232] ;  /* 0x0002320001247983 */ /* 0x000ee80000300600 */
        /* <DEDUP_REMOVED lines=37> */
.L_x_1546:
[----:B------:R-:W2:Y:S04]  /*134f0*/  LDL.S16 R34, [R1+0x22a] ;  /* 0x00022a0001227983 */ /* 0x000ea80000100600 */
[----:B------:R-:W3:Y:S04]  /*13500*/  LDL.S16 R33, [R1+0x300] ;  /* 0x0003000001217983 */ /* 0x000ee80000100600 */
[----:B------:R-:W4:Y:S01]  /*13510*/  LDL.LU.S16 R32, [R1+0x302] ;  /* 0x0003020001207983 */ /* 0x000f220000300600 */
[----:B------:R-:W-:Y:S01]  /*13520*/  FMUL.FTZ R31, R68, R62 ;  /* 0x0000003e441f7220 */ /* 0x000fe20000410000 */
[----:B------:R-:W-:Y:S01]  /*13530*/  FADD.FTZ R39, R39, R27 ;  /* 0x0000001b27277221 */ /* 0x000fe20000010000 */
[----:B------:R-:W-:Y:S01]  /*13540*/  FFMA.FTZ R44, R28, R25, R44 ;  /* 0x000000191c2c7223 */ /* 0x000fe2000001002c */
[----:B------:R-:W-:-:S02]  /*13550*/  HADD2.F32 R56, -RZ, R51.H1_H1 ;  /* 0x30000033ff387230 */ /* 0x000fc40000004100 */
        /* <DEDUP_REMOVED lines=31> */
.L_x_1547:
[----:B------:R-:W2:Y:S04]  /*13750*/  LDL.S16 R31, [R1+0x306] ;  /* 0x00030600011f7983 */ /* 0x000ea80000100600 */
[----:B------:R-:W3:Y:S01]  /*13760*/  LDL.S16 R30, [R1+0x308] ;  /* 0x00030800011e7983 */ /* 0x000ee20000100600 */
[----:B------:R-:W-:Y:S01]  /*13770*/  FMUL.FTZ R29, R56, R62 ;  /* 0x0000003e381d7220 */ /* 0x000fe20000410000 */
[----:B------:R-:W-:Y:S01]  /*13780*/  FFMA.FTZ R42, R26, R23, R42 ;  /* 0x000000171a2a7223 */ /* 0x000fe2000001002a */
[----:B------:R-:W-:Y:S02]  /*13790*/  HADD2.F32 R51, -RZ, R51.H0_H0 ;  /* 0x20000033ff337230 */ /* 0x000fe40000004100 */
[----:B------:R-:W-:Y:S01]  /*137a0*/  FADD.FTZ R37, R37, R25 ;  /* 0x0000001925257221 */ /* 0x000fe20000010000 */
[----:B------:R-:W-:Y:S01]  /*137b0*/  FADD.FTZ R26, R28, R29 ;  /* 0x0000001d1c1a7221 */ /* 0x000fe20000010000 */
[----:B------:R-:W-:Y:S01]  /*137c0*/  FFMA.FTZ R25, R54, R29, R27 ;  /* 0x0000001d36197223 */ /* 0x000fe2000001001b */
[----:B------:R-:W-:Y:S01]  /*137d0*/  FMUL.FTZ R27, R55, R63 ;  /* 0x0000003f371b7220 */ /* 0x000fe20000410000 */
[----:B------:R-:W-:Y:S01]  /*137e0*/  FADD.FTZ R50, R51, -UR16 ;  /* 0x8000001033327e21 */ /* 0x000fe20008010000 */
[----:B------:R-:W-:-:S02]  /*137f0*/  HADD2.F32 R52, -RZ, R49.H1_H1 ;  /* 0x30000031ff347230 */ /* 0x000fc40000004100 */
[----:B------:R-:W-:Y:S01]  /*13800*/  FFMA.FTZ R25, R53, R27, R25 ;  /* 0x0000001b35197223 */ /* 0x000fe20000010019 */
[----:B------:R-:W-:Y:S01]  /*13810*/  FADD.FTZ R26, R27, R26 ;  /* 0x0000001a1b1a7221 */ /* 0x000fe20000010000 */
[----:B------:R-:W-:Y:S01]  /*13820*/  FMUL.FTZ R50, R50, UR13 ;  /* 0x0000000d32327c20 */ /* 0x000fe20008410000 */
[----:B--2---:R-:W-:Y:S02]  /*13830*/  HADD2.F32 R28, -RZ, R31.H0_H0 ;  /* 0x2000001fff1c7230 */ /* 0x004fe40000004100 */
[----:B---3--:R-:W-:-:S03]  /*13840*/  HADD2.F32 R51, -RZ, R30.H0_H0 ;  /* 0x2000001eff337230 */ /* 0x008fc60000004100 */
        /* <DEDUP_REMOVED lines=21> */
.L_x_1548:
        /* <DEDUP_REMOVED lines=39> */
.L_x_1549:
[----:B------:R-:W2:Y:S04]  /*13c10*/  LDL.LU.S16 R31, [R1+0x228] ;  /* 0x00022800011f7983 */ /* 0x000ea80000300600 */
[----:B------:R-:W3:Y:S04]  /*13c20*/  LDL.LU.S16 R28, [R1+0x30e] ;  /* 0x00030e00011c7983 */ /* 0x000ee80000300600 */
[----:B------:R-:W4:Y:S04]  /*13c30*/  LDL.LU.S16 R30, [R1+0x2d6] ;  /* 0x0002d600011e7983 */ /* 0x000f280000300600 */
[----:B------:R-:W5:Y:S01]  /*13c40*/  LDL.S16 R29, [R1+0x310] ;  /* 0x00031000011d7983 */ /* 0x000f620000100600 */
[----:B------:R-:W-:Y:S01]  /*13c50*/  FMUL.FTZ R26, R48, R62 ;  /* 0x0000003e301a7220 */ /* 0x000fe20000410000 */
[----:B------:R-:W-:Y:S01]  /*13c60*/  FMUL.FTZ R27, R47, R63 ;  /* 0x0000003f2f1b7220 */ /* 0x000fe20000410000 */
[----:B------:R-:W-:Y:S01]  /*13c70*/  FFMA.FTZ R22, R22, R15, R42 ;  /* 0x0000000f16167223 */ /* 0x000fe2000001002a */
[----:B------:R-:W-:Y:S01]  /*13c80*/  FADD.FTZ R21, R37, R21 ;  /* 0x0000001525157221 */ /* 0x000fe20000010000 */
        /* <DEDUP_REMOVED lines=31> */
.L_x_1550:
[----:B------:R-:W2:Y:S04]  /*13e80*/  LDL.LU.S16 R30, [R1+0x304] ;  /* 0x00030400011e7983 */ /* 0x000ea80000300600 */
[----:B------:R-:W3:Y:S04]  /*13e90*/  LDL.LU.S16 R27, [R1+0x312] ;  /* 0x00031200011b7983 */ /* 0x000ee80000300600 */
[----:B------:R-:W4:Y:S04]  /*13ea0*/  LDL.S16 R29, [R1+0x314] ;  /* 0x00031400011d7983 */ /* 0x000f280000100600 */
[----:B------:R-:W5:Y:S01]  /*13eb0*/  LDL.LU.S16 R28, [R1+0x316] ;  /* 0x00031600011c7983 */ /* 0x000f620000300600 */
[----:B------:R-:W-:Y:S01]  /*13ec0*/  FMUL.FTZ R26, R44, R62 ;  /* 0x0000003e2c1a7220 */ /* 0x000fe20000410000 */
[----:B------:R-:W-:Y:S01]  /*13ed0*/  FFMA.FTZ R16, R16, R18, R24 ;  /* 0x0000001210107223 */ /* 0x000fe20000010018 */
[----:B------:R-:W-:-:S02]  /*13ee0*/  FADD.FTZ R15, R39, R15 ;  /* 0x0000000f270f7221 */ /* 0x000fc40000010000 */
[----:B------:R-:W-:Y:S01]  /*13ef0*/  FADD.FTZ R24, R25, R26 ;  /* 0x0000001a19187221 */ /* 0x000fe20000010000 */
[----:B------:R-:W-:Y:S01]  /*13f00*/  FFMA.FTZ R23, R42, R26, R23 ;  /* 0x0000001a2a177223 */ /* 0x000fe20000010017 */
        /* <DEDUP_REMOVED lines=30> */
.L_x_1551:
        /* <DEDUP_REMOVED lines=39> */
.L_x_1552:
        /* <DEDUP_REMOVED lines=39> */
.L_x_1553:
[----:B------:R-:W2:Y:S04]  /*145d0*/  LDL.S16 R25, [R1+0x328] ;  /* 0x0003280001197983 */ /* 0x000ea80000100600 */
[----:B------:R-:W3:Y:S04]  /*145e0*/  LDL.LU.S16 R24, [R1+0x32a] ;  /* 0x00032a0001187983 */ /* 0x000ee80000300600 */
[----:B------:R-:W4:Y:S04]  /*145f0*/  LDL.S16 R23, [R1+0x32c] ;  /* 0x00032c0001177983 */ /* 0x000f280000100600 */
[----:B------:R-:W5:Y:S01]  /*14600*/  LDL.LU.S16 R22, [R1+0x32e] ;  /* 0x00032e0001167983 */ /* 0x000f620000300600 */
[----:B------:R-:W-:Y:S01]  /*14610*/  FADD.FTZ R17, R18, R17 ;  /* 0x0000001112117221 */ /* 0x000fe20000010000 */
[----:B------:R-:W-:Y:S01]  /*14620*/  FMUL.FTZ R21, R32, R62 ;  /* 0x0000003e20157220 */ /* 0x000fe20000410000 */
[----:B------:R-:W-:-:S03]  /*14630*/  FFMA.FTZ R19, R19, R11, R20 ;  /* 0x0000000b13137223 */ /* 0x000fc60000010014 */
[----:B------:R0:W-:Y:S01]  /*14640*/  STL [R1+0x22c], R17 ;  /* 0x00022c1101007387 */ /* 0x0001e20000100800 */
[----:B------:R-:W-:Y:S01]  /*14650*/  FFMA.FTZ R15, R30, R21, R15 ;  /* 0x000000151e0f7223 */ /* 0x000fe2000001000f */
[----:B------:R-:W-:Y:S01]  /*14660*/  FADD.FTZ R16, R16, R21 ;  /* 0x0000001510107221 */ /* 0x000fe20000010000 */
[----:B0-----:R-:W-:-:S04]  /*14670*/  FMUL.FTZ R17, R31, R63 ;  /* 0x0000003f1f117220 */ /* 0x001fc80000410000 */
        /* <DEDUP_REMOVED lines=29> */
.L_x_1554:
[----:B------:R-:W2:Y:S04]  /*14850*/  LDL.S16 R22, [R1+0x330] ;  /* 0x0003300001167983 */ /* 0x000ea80000100600 */
[----:B------:R-:W3:Y:S04]  /*14860*/  LDL.LU.S16 R21, [R1+0x332] ;  /* 0x0003320001157983 */ /* 0x000ee80000300600 */
[----:B------:R-:W4:Y:S04]  /*14870*/  LDL.S16 R20, [R1+0x336] ;  /* 0x0003360001147983 */ /* 0x000f280000100600 */
[----:B------:R-:W5:Y:S01]  /*14880*/  LDL.LU.S16 R18, [R1+0x334] ;  /* 0x0003340001127983 */ /* 0x000f620000300600 */
[----:B------:R-:W-:Y:S01]  /*14890*/  FADD.FTZ R23, R13, R11 ;  /* 0x0000000b0d177221 */ /* 0x000fe20000010000 */
[----:B------:R-:W-:Y:S01]  /*148a0*/  FFMA.FTZ R13, R12, R10, R14 ;  /* 0x0000000a0c0d7223 */ /* 0x000fe2000001000e */
[----:B------:R-:W-:-:S03]  /*148b0*/  FMUL.FTZ R17, R28, R62 ;  /* 0x0000003e1c117220 */ /* 0x000fc60000410000 */
[----:B------:R-:W-:Y:S01]  /*148c0*/  STL [R1+0x230], R23 ;  /* 0x0002301701007387 */ /* 0x000fe20000100800 */
[----:B------:R-:W-:Y:S01]  /*148d0*/  FFMA.FTZ R11, R26, R17, R15 ;  /* 0x000000111a0b7223 */ /* 0x000fe2000001000f */
[----:B------:R-:W-:Y:S02]  /*148e0*/  FADD.FTZ R12, R16, R17 ;  /* 0x00000011100c7221 */ /* 0x000fe40000010000 */
[----:B------:R0:W-:Y:S02]  /*148f0*/  STL [R1+0x228], R13 ;  /* 0x0002280d01007387 */ /* 0x0001e40000100800 */
        /* <DEDUP_REMOVED lines=30> */
.L_x_1555:
[----:B------:R-:W2:Y:S04]  /*14ae0*/  LDL.LU R18, [R1+0x22c] ;  /* 0x00022c0001127983 */ /* 0x000ea80000300800 */
[----:B------:R-:W3:Y:S04]  /*14af0*/  LDL.S16 R17, [R1+0x338] ;  /* 0x0003380001117983 */ /* 0x000ee80000100600 */
[----:B------:R-:W4:Y:S04]  /*14b00*/  LDL.LU.S16 R16, [R1+0x33a] ;  /* 0x00033a0001107983 */ /* 0x000f280000300600 */
[----:B------:R-:W5:Y:S04]  /*14b10*/  LDL.S16 R15, [R1+0x33c] ;  /* 0x00033c00010f7983 */ /* 0x000f680000100600 */
[----:B------:R-:W5:Y:S01]  /*14b20*/  LDL.LU.S16 R14, [R1+0x33e] ;  /* 0x00033e00010e7983 */ /* 0x000f620000300600 */
[----:B------:R-:W-:Y:S01]  /*14b30*/  FFMA.FTZ R9, R9, R7, R19 ;  /* 0x0000000709097223 */ /* 0x000fe20000010013 */
[----:B------:R-:W-:-:S04]  /*14b40*/  FMUL.FTZ R13, R24, R62 ;  /* 0x0000003e180d7220 */ /* 0x000fc80000410000 */
[----:B------:R0:W-:Y:S01]  /*14b50*/  STL [R1+0x22c], R9 ;  /* 0x00022c0901007387 */ /* 0x0001e20000100800 */
[----:B------:R-:W-:Y:S01]  /*14b60*/  FFMA.FTZ R11, R22, R13, R11 ;  /* 0x0000000d160b7223 */ /* 0x000fe2000001000b */
[----:B------:R-:W-:Y:S01]  /*14b70*/  FADD.FTZ R12, R12, R13 ;  /* 0x0000000d0c0c7221 */ /* 0x000fe20000010000 */
[----:B0-----:R-:W-:-:S04]  /*14b80*/  FMUL.FTZ R9, R23, R63 ;  /* 0x0000003f17097220 */ /* 0x001fc80000410000 */
[----:B------:R-:W-:Y:S01]  /*14b90*/  FFMA.FTZ R11, R21, R9, R11 ;  /* 0x00000009150b7223 */ /* 0x000fe2000001000b */
[----:B------:R-:W-:Y:S01]  /*14ba0*/  FADD.FTZ R12, R9, R12 ;  /* 0x0000000c090c7221 */ /* 0x000fe20000010000 */
[----:B--2---:R-:W-:Y:S01]  /*14bb0*/  FADD.FTZ R10, R18, R10 ;  /* 0x0000000a120a7221 */ /* 0x004fe20000010000 */
[----:B---3--:R-:W-:-:S04]  /*14bc0*/  HADD2.F32 R18, -RZ, R17.H0_H0 ;  /* 0x20000011ff127230 */ /* 0x008fc80000004100 */
[----:B------:R0:W-:Y:S01]  /*14bd0*/  STL [R1+0x234], R10 ;  /* 0x0002340a01007387 */ /* 0x0001e20000100800 */
[----:B----4-:R-:W-:Y:S02]  /*14be0*/  HADD2.F32 R17, -RZ, R16.H0_H0 ;  /* 0x20000010ff117230 */ /* 0x010fe40000004100 */
[----:B------:R-:W-:Y:S01]  /*14bf0*/  FADD.FTZ R18, R18, -UR16 ;  /* 0x8000001012127e21 */ /* 0x000fe20008010000 */
[----:B-----5:R-:W-:Y:S02]  /*14c00*/  HADD2.F32 R20, -RZ, R15.H0_H0 ;  /* 0x2000000fff147230 */ /* 0x020fe40000004100 */
[----:B------:R-:W-:Y:S01]  /*14c10*/  FADD.FTZ R17, R17, -UR16 ;  /* 0x8000001011117e21 */ /* 0x000fe20008010000 */
[----:B------:R-:W-:Y:S01]  /*14c20*/  FMUL.FTZ R18, R18, UR13 ;  /* 0x0000000d12127c20 */ /* 0x000fe20008410000 */
[----:B------:R-:W-:Y:S02]  /*14c30*/  HADD2.F32 R19, -RZ, R14.H0_H0 ;  /* 0x2000000eff137230 */ /* 0x000fe40000004100 */
        /* <DEDUP_REMOVED lines=20> */
.L_x_1556:
[----:B------:R0:W-:Y:S04]  /*14d80*/  STL [R1+0x364], R0 ;  /* 0x0003640001007387 */ /* 0x0001e80000100800 */
[----:B------:R-:W2:Y:S04]  /*14d90*/  LDL.LU R10, [R1+0x228] ;  /* 0x00022800010a7983 */ /* 0x000ea80000300800 */
[----:B------:R-:W3:Y:S04]  /*14da0*/  LDL.S16 R16, [R1+0x340] ;  /* 0x0003400001107983 */ /* 0x000ee80000100600 */
[----:B0-----:R-:W4:Y:S04]  /*14db0*/  LDL.LU R0, [R1+0x230] ;  /* 0x0002300001007983 */ /* 0x001f280000300800 */
[----:B------:R-:W3:Y:S04]  /*14dc0*/  LDL.LU.S16 R13, [R1+0x342] ;  /* 0x00034200010d7983 */ /* 0x000ee80000300600 */
[----:B------:R-:W3:Y:S04]  /*14dd0*/  LDL.S16 R15, [R1+0x344] ;  /* 0x00034400010f7983 */ /* 0x000ee80000100600 */
[----:B------:R-:W3:Y:S01]  /*14de0*/  LDL.LU.S16 R14, [R1+0x346] ;  /* 0x00034600010e7983 */ /* 0x000ee20000300600 */
[----:B------:R-:W-:Y:S01]  /*14df0*/  FMUL.FTZ R9, R20, R62 ;  /* 0x0000003e14097220 */ /* 0x000fe20000410000 */
[----:B----4-:R-:W-:-:S02]  /*14e00*/  FADD.FTZ R7, R0, R7 ;  /* 0x0000000700077221 */ /* 0x010fc40000010000 */
[----:B------:R0:W5:Y:S01]  /*14e10*/  LDL.LU R0, [R1+0x364] ;  /* 0x0003640001007983 */ /* 0x0001620000300800 */
[----:B--2---:R-:W-:Y:S01]  /*14e20*/  FFMA.FTZ R8, R8, R6, R10 ;  /* 0x0000000608087223 */ /* 0x004fe2000001000a */
[----:B---3--:R-:W-:-:S04]  /*14e30*/  HADD2.F32 R13, -RZ, R13.H0_H0 ;  /* 0x2000000dff0d7230 */ /* 0x008fc80000004100 */
[----:B------:R1:W-:Y:S01]  /*14e40*/  STL [R1+0x230], R8 ;  /* 0x0002300801007387 */ /* 0x0003e20000100800 */
[----:B------:R-:W-:-:S03]  /*14e50*/  FFMA.FTZ R10, R18, R9, R11 ;  /* 0x00000009120a7223 */ /* 0x000fc6000001000b */
[----:B------:R2:W-:Y:S01]  /*14e60*/  STL [R1+0x23c], R7 ;  /* 0x00023c0701007387 */ /* 0x0005e20000100800 */
[----:B------:R-:W-:Y:S01]  /*14e70*/  FADD.FTZ R13, R13, -UR16 ;  /* 0x800000100d0d7e21 */ /* 0x000fe20008010000 */
[----:B-1----:R-:W-:Y:S02]  /*14e80*/  HADD2.F32 R8, -RZ, R16.H0_H0 ;  /* 0x20000010ff087230 */ /* 0x002fe40000004100 */
[----:B--2---:R-:W-:Y:S01]  /*14e90*/  FADD.FTZ R7, R12, R9 ;  /* 0x000000090c077221 */ /* 0x004fe20000010000 */
[----:B------:R-:W-:Y:S02]  /*14ea0*/  FMUL.FTZ R9, R19, R63 ;  /* 0x0000003f13097220 */ /* 0x000fe40000410000 */
[----:B------:R-:W-:Y:S01]  /*14eb0*/  FADD.FTZ R8, R8, -UR16 ;  /* 0x8000001008087e21 */ /* 0x000fe20008010000 */
[----:B------:R-:W-:Y:S02]  /*14ec0*/  HADD2.F32 R16, -RZ, R15.H0_H0 ;  /* 0x2000000fff107230 */ /* 0x000fe40000004100 */
[----:B------:R-:W-:Y:S01]  /*14ed0*/  FMUL.FTZ R13, R13, UR13 ;  /* 0x0000000d0d0d7c20 */ /* 0x000fe20008410000 */
[----:B------:R-:W-:Y:S01]  /*14ee0*/  FFMA.FTZ R10, R17, R9, R10 ;  /* 0x00000009110a7223 */ /* 0x000fe2000001000a */
[----:B------:R-:W-:-:S02]  /*14ef0*/  HADD2.F32 R15, -RZ, R14.H0_H0 ;  /* 0x2000000eff0f7230 */ /* 0x000fc40000004100 */
[----:B------:R-:W-:Y:S01]  /*14f00*/  FADD.FTZ R9, R9, R7 ;  /* 0x0000000709097221 */ /* 0x000fe20000010000 */
        /* <DEDUP_REMOVED lines=20> */
.L_x_1557:
[----:B-----5:R0:W-:Y:S04]  /*15050*/  STL [R1+0x364], R0 ;  /* 0x0003640001007387 */ /* 0x0201e80000100800 */
[----:B------:R-:W2:Y:S04]  /*15060*/  LDL.S16 R8, [R1+0x34a] ;  /* 0x00034a0001087983 */ /* 0x000ea80000100600 */
[----:B------:R-:W3:Y:S04]  /*15070*/  LDL.S16 R12, [R1+0x34c] ;  /* 0x00034c00010c7983 */ /* 0x000ee80000100600 */
[----:B0-----:R-:W4:Y:S04]  /*15080*/  LDL.LU R0, [R1+0x234] ;  /* 0x0002340001007983 */ /* 0x001f280000300800 */
[----:B------:R-:W3:Y:S01]  /*15090*/  LDL.LU.S16 R11, [R1+0x34e] ;  /* 0x00034e00010b7983 */ /* 0x000ee20000300600 */
[----:B----4-:R-:W-:Y:S01]  /*150a0*/  FADD.FTZ R6, R0, R6 ;  /* 0x0000000600067221 */ /* 0x010fe20000010000 */
[----:B------:R-:W-:-:S02]  /*150b0*/  FMUL.FTZ R7, R16, R62 ;  /* 0x0000003e10077220 */ /* 0x000fc40000410000 */
[----:B------:R0:W5:Y:S04]  /*150c0*/  LDL.LU R0, [R1+0x364] ;  /* 0x0003640001007983 */ /* 0x0001680000300800 */
[----:B------:R1:W-:Y:S04]  /*150d0*/  STL [R1+0x238], R6 ;  /* 0x0002380601007387 */ /* 0x0003e80000100800 */
[----:B-1----:R-:W4:Y:S02]  /*150e0*/  LDL.LU R6, [R1+0x22c] ;  /* 0x00022c0001067983 */ /* 0x002f240000300800 */
[----:B----4-:R-:W-:Y:S01]  /*150f0*/  FFMA.FTZ R5, R5, R4, R6 ;  /* 0x0000000405057223 */ /* 0x010fe20000010006 */
[----:B------:R-:W-:-:S02]  /*15100*/  FFMA.FTZ R6, R14, R7, R10 ;  /* 0x000000070e067223 */ /* 0x000fc4000001000a */
[----:B------:R-:W4:Y:S04]  /*15110*/  LDL.LU.S16 R10, [R1+0x348] ;  /* 0x00034800010a7983 */ /* 0x000f280000300600 */
[----:B------:R1:W-:Y:S02]  /*15120*/  STL [R1+0x234], R5 ;  /* 0x0002340501007387 */ /* 0x0003e40000100800 */
[----:B-1----:R-:W-:-:S04]  /*15130*/  FMUL.FTZ R5, R15, R63 ;  /* 0x0000003f0f057220 */ /* 0x002fc80000410000 */
[----:B------:R-:W-:-:S05]  /*15140*/  FFMA.FTZ R6, R13, R5, R6 ;  /* 0x000000050d067223 */ /* 0x000fca0000010006 */
[----:B------:R0:W-:Y:S01]  /*15150*/  STL [R1+0x228], R6 ;  /* 0x0002280601007387 */ /* 0x0001e20000100800 */
[----:B------:R-:W-:Y:S01]  /*15160*/  FADD.FTZ R7, R9, R7 ;  /* 0x0000000709077221 */ /* 0x000fe20000010000 */
[----:B--2---:R-:W-:-:S05]  /*15170*/  HADD2.F32 R9, -RZ, R8.H0_H0 ;  /* 0x20000008ff097230 */ /* 0x004fca0000004100 */
[----:B------:R-:W-:Y:S01]  /*15180*/  FADD.FTZ R9, R9, -UR16 ;  /* 0x8000001009097e21 */ /* 0x000fe20008010000 */
[----:B------:R-:W-:Y:S01]  /*15190*/  FADD.FTZ R8, R5, R7 ;  /* 0x0000000705087221 */ /* 0x000fe20000010000 */
[----:B---3--:R-:W-:Y:S02]  /*151a0*/  HADD2.F32 R12, -RZ, R12.H0_H0 ;  /* 0x2000000cff0c7230 */ /* 0x008fe40000004100 */
[----:B------:R-:W-:Y:S02]  /*151b0*/  HADD2.F32 R11, -RZ, R11.H0_H0 ;  /* 0x2000000bff0b7230 */ /* 0x000fe40000004100 */
[----:B------:R-:W-:Y:S01]  /*151c0*/  FMUL.FTZ R9, R9, UR13 ;  /* 0x0000000d09097c20 */ /* 0x000fe20008410000 */
[----:B----4-:R-:W-:-:S05]  /*151d0*/  HADD2.F32 R10, -RZ, R10.H0_H0 ;  /* 0x2000000aff0a7230 */ /* 0x010fca0000004100 */
[----:B------:R-:W-:-:S04]  /*151e0*/  FADD.FTZ R10, R10, -UR16 ;  /* 0x800000100a0a7e21 */ /* 0x000fc80008010000 */
        /* <DEDUP_REMOVED lines=20> */
.L_x_1558:
[----:B-----5:R0:W-:Y:S04]  /*15330*/  STL [R1+0x364], R0 ;  /* 0x0003640001007387 */ /* 0x0201e80000100800 */
[----:B------:R1:W-:Y:S04]  /*15340*/  STL [R1+0x368], R13 ;  /* 0x0003680d01007387 */ /* 0x0003e80000100800 */
[----:B------:R-:W2:Y:S04]  /*15350*/  LDL.LU R7, [R1+0x228] ;  /* 0x0002280001077983 */ /* 0x000ea80000300800 */
[----:B0-----:R-:W3:Y:S04]  /*15360*/  LDL.LU R0, [R1+0x230] ;  /* 0x0002300001007983 */ /* 0x001ee80000300800 */
[----:B-1----:R-:W4:Y:S01]  /*15370*/  LDL.LU R13, [R1+0x23c] ;  /* 0x00023c00010d7983 */ /* 0x002f220000300800 */
[----:B------:R-:W-:-:S03]  /*15380*/  FMUL.FTZ R5, R12, R62 ;  /* 0x0000003e0c057220 */ /* 0x000fc60000410000 */
[----:B------:R-:W2:Y:S01]  /*15390*/  LDL.S16 R6, [R1+0x350] ;  /* 0x0003500001067983 */ /* 0x000ea20000100600 */
[----:B---3--:R-:W-:Y:S01]  /*153a0*/  FFMA.FTZ R3, R3, R2, R0 ;  /* 0x0000000203037223 */ /* 0x008fe20000010000 */
[----:B----4-:R-:W-:-:S04]  /*153b0*/  FADD.FTZ R4, R13, R4 ;  /* 0x000000040d047221 */ /* 0x010fc80000010000 */
[----:B------:R0:W-:Y:S01]  /*153c0*/  STL [R1+0x248], R3 ;  /* 0x0002480301007387 */ /* 0x0001e20000100800 */
[----:B--2---:R-:W-:-:S03]  /*153d0*/  FFMA.FTZ R7, R10, R5, R7 ;  /* 0x000000050a077223 */ /* 0x004fc60000010007 */
[----:B------:R1:W-:Y:S04]  /*153e0*/  STL [R1+0x24c], R4 ;  /* 0x00024c0401007387 */ /* 0x0003e80000100800 */
[----:B------:R2:W5:Y:S01]  /*153f0*/  LDL.LU R13, [R1+0x368] ;  /* 0x00036800010d7983 */ /* 0x0005620000300800 */
[----:B0-----:R-:W-:-:S03]  /*15400*/  FMUL.FTZ R3, R11, R63 ;  /* 0x0000003f0b037220 */ /* 0x001fc60000410000 */
[----:B------:R2:W5:Y:S04]  /*15410*/  LDL.LU R0, [R1+0x364] ;  /* 0x0003640001007983 */ /* 0x0005680000300800 */
[----:B-1----:R-:W3:Y:S01]  /*15420*/  LDL.LU.S16 R4, [R1+0x352] ;  /* 0x0003520001047983 */ /* 0x002ee20000300600 */
[----:B------:R-:W-:Y:S01]  /*15430*/  FFMA.FTZ R7, R9, R3, R7 ;  /* 0x0000000309077223 */ /* 0x000fe20000010007 */
[----:B------:R-:W-:Y:S02]  /*15440*/  FADD.FTZ R5, R8, R5 ;  /* 0x0000000508057221 */ /* 0x000fe40000010000 */
[----:B------:R-:W4:Y:S04]  /*15450*/  LDL.S16 R8, [R1+0x354] ;  /* 0x0003540001087983 */ /* 0x000f280000100600 */
[----:B------:R0:W-:Y:S04]  /*15460*/  STL [R1+0x228], R7 ;  /* 0x0002280701007387 */ /* 0x0001e80000100800 */
[----:B0-----:R-:W2:Y:S01]  /*15470*/  LDL.LU.S16 R7, [R1+0x356] ;  /* 0x0003560001077983 */ /* 0x001ea20000300600 */
[----:B------:R-:W-:-:S05]  /*15480*/  FADD.FTZ R3, R3, R5 ;  /* 0x0000000503037221 */ /* 0x000fca0000010000 */
[----:B------:R0:W-:Y:S01]  /*15490*/  STL [R1+0x22c], R3 ;  /* 0x00022c0301007387 */ /* 0x0001e20000100800 */
[----:B------:R-:W-:-:S05]  /*154a0*/  HADD2.F32 R6, -RZ, R6.H0_H0 ;  /* 0x20000006ff067230 */ /* 0x000fca0000004100 */
[----:B------:R-:W-:-:S04]  /*154b0*/  FADD.FTZ R5, R6, -UR16 ;  /* 0x8000001006057e21 */ /* 0x000fc80008010000 */
[----:B------:R-:W-:Y:S01]  /*154c0*/  FMUL.FTZ R5, R5, UR13 ;  /* 0x0000000d05057c20 */ /* 0x000fe20008410000 */
[----:B---3--:R-:W-:-:S05]  /*154d0*/  HADD2.F32 R4, -RZ, R4.H0_H0 ;  /* 0x20000004ff047230 */ /* 0x008fca0000004100 */
[----:B------:R-:W-:Y:S01]  /*154e0*/  FADD.FTZ R4, R4, -UR16 ;  /* 0x8000001004047e21 */ /* 0x000fe20008010000 */
[----:B----4-:R-:W-:-:S03]  /*154f0*/  HADD2.F32 R8, -RZ, R8.H0_H0 ;  /* 0x20000008ff087230 */ /* 0x010fc60000004100 */
[----:B------:R-:W-:Y:S01]  /*15500*/  FMUL.FTZ R6, R4, UR13 ;  /* 0x0000000d04067c20 */ /* 0x000fe20008410000 */
[----:B--2---:R-:W-:Y:S01]  /*15510*/  HADD2.F32 R7, -RZ, R7.H0_H0 ;  /* 0x20000007ff077230 */ /* 0x004fe20000004100 */
        /* <DEDUP_REMOVED lines=19> */
.L_x_1559:
[----:B------:R0:W-:Y:S04]  /*15650*/  STL [R1+0x368], R10 ;  /* 0x0003680a01007387 */ /* 0x0001e80000100800 */
[----:B------:R1:W-:Y:S04]  /*15660*/  STL [R1+0x36c], R11 ;  /* 0x00036c0b01007387 */ /* 0x0003e80000100800 */
[----:B------:R-:W2:Y:S04]  /*15670*/  LDL.S16 R4, [R1+0x35e] ;  /* 0x00035e0001047983 */ /* 0x000ea80000100600 */
[----:B0-----:R-:W3:Y:S04]  /*15680*/  LDL.LU R10, [R1+0x234] ;  /* 0x00023400010a7983 */ /* 0x001ee80000300800 */
[----:B-1----:R-:W4:Y:S04]  /*15690*/  LDL.LU R11, [R1+0x238] ;  /* 0x00023800010b7983 */ /* 0x002f280000300800 */
[----:B------:R0:W-:Y:S04]  /*156a0*/  STL [R1+0x364], R9 ;  /* 0x0003640901007387 */ /* 0x0001e80000100800 */
[----:B0-----:R-:W4:Y:S01]  /*156b0*/  LDL.LU R9, [R1+0x228] ;  /* 0x0002280001097983 */ /* 0x001f220000300800 */
[----:B---3-5:R-:W-:Y:S01]  /*156c0*/  FFMA.FTZ R0, R0, R125, R10 ;  /* 0x0000007d00007223 */ /* 0x028fe2000001000a */
[----:B------:R-:W-:Y:S01]  /*156d0*/  FMUL.FTZ R3, R8, R62 ;  /* 0x0000003e08037220 */ /* 0x000fe20000410000 */
[----:B--2---:R-:W-:Y:S01]  /*156e0*/  HADD2.F32 R4, -RZ, R4.H0_H0 ;  /* 0x20000004ff047230 */ /* 0x004fe20000004100 */
[----:B------:R0:W5:Y:S04]  /*156f0*/  LDL.LU R10, [R1+0x368] ;  /* 0x00036800010a7983 */ /* 0x0001680000300800 */
[----:B------:R1:W-:Y:S04]  /*15700*/  STL [R1+0x23c], R0 ;  /* 0x00023c0001007387 */ /* 0x0003e80000100800 */
[----:B-1----:R-:W2:Y:S01]  /*15710*/  LDL.LU R0, [R1+0x22c] ;  /* 0x00022c0001007983 */ /* 0x002ea20000300800 */
[----:B----4-:R-:W-:Y:S01]  /*15720*/  FADD.FTZ R2, R11, R2 ;  /* 0x000000020b027221 */ /* 0x010fe20000010000 */
[----:B------:R-:W-:-:S02]  /*15730*/  FFMA.FTZ R9, R6, R3, R9 ;  /* 0x0000000306097223 */ /* 0x000fc40000010009 */
[----:B------:R0:W5:Y:S04]  /*15740*/  LDL.LU R11, [R1+0x36c] ;  /* 0x00036c00010b7983 */ /* 0x0001680000300800 */
[----:B------:R1:W-:Y:S04]  /*15750*/  STL [R1+0x240], R2 ;  /* 0x0002400201007387 */ /* 0x0003e80000100800 */
[----:B-1----:R-:W3:Y:S01]  /*15760*/  LDL.LU.S16 R2, [R1+0x35c] ;  /* 0x00035c0001027983 */ /* 0x002ee20000300600 */
[----:B--2---:R-:W-:Y:S01]  /*15770*/  FADD.FTZ R3, R0, R3 ;  /* 0x0000000300037221 */ /* 0x004fe20000010000 */
[----:B------:R-:W-:-:S04]  /*15780*/  FMUL.FTZ R0, R7, R63 ;  /* 0x0000003f07007220 */ /* 0x000fc80000410000 */
[----:B------:R-:W-:Y:S01]  /*15790*/  FFMA.FTZ R9, R5, R0, R9 ;  /* 0x0000000005097223 */ /* 0x000fe20000010009 */
[----:B------:R-:W-:Y:S02]  /*157a0*/  FADD.FTZ R0, R0, R3 ;  /* 0x0000000300007221 */ /* 0x000fe40000010000 */
[----:B------:R-:W2:Y:S04]  /*157b0*/  LDL.S16 R3, [R1+0x35a] ;  /* 0x00035a0001037983 */ /* 0x000ea80000100600 */
[----:B------:R1:W-:Y:S04]  /*157c0*/  STL [R1+0x234], R0 ;  /* 0x0002340001007387 */ /* 0x0003e80000100800 */
[----:B------:R4:W-:Y:S01]  /*157d0*/  STL [R1+0x238], R9 ;  /* 0x0002380901007387 */ /* 0x0009e20000100800 */
[----:B-1----:R-:W-:-:S03]  /*157e0*/  FADD.FTZ R0, R4, -UR16 ;  /* 0x8000001004007e21 */ /* 0x002fc60008010000 */
[----:B------:R-:W2:Y:S04]  /*157f0*/  LDL.LU.S16 R4, [R1+0x358] ;  /* 0x0003580001047983 */ /* 0x000ea80000300600 */
[----:B----4-:R0:W5:Y:S01]  /*15800*/  LDL.LU R9, [R1+0x364] ;  /* 0x0003640001097983 */ /* 0x0101620000300800 */
[----:B---3--:R-:W-:Y:S02]  /*15810*/  HADD2.F32 R2, -RZ, R2.H0_H0 ;  /* 0x20000002ff027230 */ /* 0x008fe40000004100 */
[----:B------:R-:W-:-:S03]  /*15820*/  FMUL.FTZ R0, R0, UR13 ;  /* 0x0000000d00007c20 */ /* 0x000fc60008410000 */
[----:B------:R-:W-:-:S04]  /*15830*/  FADD.FTZ R2, R2, -UR16 ;  /* 0x8000001002027e21 */ /* 0x000fc80008010000 */
[----:B------:R-:W-:Y:S01]  /*15840*/  FMUL.FTZ R2, R2, UR13 ;  /* 0x0000000d02027c20 */ /* 0x000fe20008410000 */
[----:B--2---:R-:W-:Y:S02]  /*15850*/  HADD2.F32 R3, -RZ, R3.H0_H0 ;  /* 0x20000003ff037230 */ /* 0x004fe40000004100 */
[----:B------:R-:W-:Y:S01]  /*15860*/  HADD2.F32 R4, -RZ, R4.H0_H0 ;  /* 0x20000004ff047230 */ /* 0x000fe20000004100 */
[----:B0-----:R-:W-:Y:S06]  /*15870*/  @!P2 BRA `(.L_x_1560) ;  /* 0x000000000060a947 */ /* 0x001fec0003800000 */
[----:B------:R0:W-:Y:S04]  /*15880*/  STL [R1+0x36c], R7 ;  /* 0x00036c0701007387 */ /* 0x0001e80000100800 */
[----:B------:R1:W-:Y:S04]  /*15890*/  STL [R1+0x368], R6 ;  /* 0x0003680601007387 */ /* 0x0003e80000100800 */
[----:B------:R2:W-:Y:S01]  /*158a0*/  STL [R1+0x364], R5 ;  /* 0x0003640501007387 */ /* 0x0005e20000100800 */
[----:B0-----:R-:W-:-:S04]  /*158b0*/  FFMA.FTZ R7, R2, R62, R60 ;  /* 0x0000003e02077223 */ /* 0x001fc8000001003c */
[----:B-1----:R-:W-:-:S04]  /*158c0*/  FMUL.FTZ R6, R7, -1.4426950216293334961 ;  /* 0xbfb8aa3b07067820 */ /* 0x002fc80000410000 */
[----:B--2---:R-:W0:Y:S02]  /*158d0*/  MUFU.EX2 R5, R6 ;  /* 0x0000000600057308 */ /* 0x004e240000000800 */
[----:B0-----:R-:W-:-:S06]  /*158e0*/  FADD.FTZ R5, R5, 1 ;  /* 0x3f80000005057421 */ /* 0x001fcc0000010000 */
[----:B------:R-:W0:Y:S02]  /*158f0*/  MUFU.RCP R6, R5 ;  /* 0x0000000500067308 */ /* 0x000e240000001000 */
[----:B0-----:R-:W-:Y:S01]  /*15900*/  FMUL.FTZ R5, R4, R6 ;  /* 0x0000000604057220 */ /* 0x001fe20000410000 */
[----:B------:R-:W-:Y:S01]  /*15910*/  FADD.FTZ R4, -R6, 1 ;  /* 0x3f80000006047421 */ /* 0x000fe20000010100 */
[----:B------:R-:W-:-:S03]  /*15920*/  FFMA.FTZ R6, R0, R63, R61 ;  /* 0x0000003f00067223 */ /* 0x000fc6000001003d */
[----:B------:R-:W-:-:S04]  /*15930*/  FFMA.FTZ R4, R7, R4, 1 ;  /* 0x3f80000007047423 */ /* 0x000fc80000010004 */
[----:B------:R-:W-:Y:S01]  /*15940*/  FMUL.FTZ R4, R5, R4 ;  /* 0x0000000405047220 */ /* 0x000fe20000410000 */
[----:B------:R-:W-:-:S06]  /*15950*/  FMUL.FTZ R5, R6, -1.4426950216293334961 ;  /* 0xbfb8aa3b06057820 */ /* 0x000fcc0000410000 */
[----:B------:R-:W0:Y:S02]  /*15960*/  MUFU.EX2 R5, R5 ;  /* 0x0000000500057308 */ /* 0x000e240000000800 */
[----:B0-----:R-:W-:-:S06]  /*15970*/  FADD.FTZ R5, R5, 1 ;  /* 0x3f80000005057421 */ /* 0x001fcc0000010000 */
[----:B------:R-:W0:Y:S02]  /*15980*/  MUFU.RCP R7, R5 ;  /* 0x0000000500077308 */ /* 0x000e240000001000 */
[----:B0-----:R-:W-:Y:S01]  /*15990*/  FMUL.FTZ R5, R3, R7 ;  /* 0x0000000703057220 */ /* 0x001fe20000410000 */
[----:B------:R-:W-:Y:S02]  /*159a0*/  FADD.FTZ R3, -R7, 1 ;  /* 0x3f80000007037421 */ /* 0x000fe40000010100 */
[----:B------:R0:W5:Y:S02]  /*159b0*/  LDL.LU R7, [R1+0x36c] ;  /* 0x00036c0001077983 */ /* 0x0001640000300800 */
[----:B------:R-:W-:Y:S02]  /*159c0*/  FFMA.FTZ R3, R6, R3, 1 ;  /* 0x3f80000006037423 */ /* 0x000fe40000010003 */
[----:B------:R0:W5:Y:S02]  /*159d0*/  LDL.LU R6, [R1+0x368] ;  /* 0x0003680001067983 */ /* 0x0001640000300800 */
[----:B------:R-:W-:-:S02]  /*159e0*/  FMUL.FTZ R3, R5, R3 ;  /* 0x0000000305037220 */ /* 0x000fc40000410000 */
[----:B------:R0:W5:Y:S05]  /*159f0*/  LDL.LU R5, [R1+0x364] ;  /* 0x0003640001057983 */ /* 0x00016a0000300800 */
.L_x_1560:
[----:B------:R1:W-:Y:S04]  /*15a00*/  STL [R1+0x364], R60 ;  /* 0x0003643c01007387 */ /* 0x0003e80000100800 */
[----:B------:R2:W-:Y:S04]  /*15a10*/  STL [R1+0x37c], R123 ;  /* 0x00037c7b01007387 */ /* 0x0005e80000100800 */
[----:B------:R3:W-:Y:S04]  /*15a20*/  STL [R1+0x374], R66 ;  /* 0x0003744201007387 */ /* 0x0007e80000100800 */
[----:B-1----:R-:W4:Y:S04]  /*15a30*/  LDL.LU R60, [R1+0x24c] ;  /* 0x00024c00013c7983 */ /* 0x002f280000300800 */
[----:B--2---:R-:W2:Y:S04]  /*15a40*/  LDL.LU R123, [R1+0x250] ;  /* 0x00025000017b7983 */ /* 0x004ea80000300800 */
[----:B---3--:R-:W2:Y:S04]  /*15a50*/  LDL.LU R66, [R1+0x23c] ;  /* 0x00023c0001427983 */ /* 0x008ea80000300800 */
[----:B-----5:R1:W-:Y:S04]  /*15a60*/  STL [R1+0x380], R7 ;  /* 0x0003800701007387 */ /* 0x0203e80000100800 */
[----:B------:R3:W-:Y:S04]  /*15a70*/  STL [R1+0x368], R61 ;  /* 0x0003683d01007387 */ /* 0x0007e80000100800 */
[----:B------:R0:W-:Y:S04]  /*15a80*/  STL [R1+0x388], R8 ;  /* 0x0003880801007387 */ /* 0x0001e80000100800 */
[----:B-1----:R-:W2:Y:S04]  /*15a90*/  LDL.LU R7, [R1+0x248] ;  /* 0x0002480001077983 */ /* 0x002ea80000300800 */
[----:B---3--:R-:W3:Y:S04]  /*15aa0*/  LDL.LU R61, [R1+0x240] ;  /* 0x00024000013d7983 */ /* 0x008ee80000300800 */
[----:B------:R1:W-:Y:S04]  /*15ab0*/  STL [R1+0x378], R67 ;  /* 0x0003784301007387 */ /* 0x0003e80000100800 */
[----:B------:R1:W-:Y:S04]  /*15ac0*/  STL [R1+0x370], R65 ;  /* 0x0003704101007387 */ /* 0x0003e80000100800 */
[----:B0-----:R-:W3:Y:S04]  /*15ad0*/  LDL.LU R8, [R1+0x238] ;  /* 0x0002380001087983 */ /* 0x001ee80000300800 */
[----:B-1----:R-:W3:Y:S04]  /*15ae0*/  LDL.LU R67, [R1+0x254] ;  /* 0x0002540001437983 */ /* 0x002ee80000300800 */
[----:B------:R-:W3:Y:S04]  /*15af0*/  LDL.LU R65, [R1+0x218] ;  /* 0x0002180001417983 */ /* 0x000ee80000300800 */
[----:B------:R-:W-:Y:S01]  /*15b00*/  STL [R1+0x38c], R6 ;  /* 0x00038c0601007387 */ /* 0x000fe20000100800 */
[----:B----4-:R-:W-:Y:S01]  /*15b10*/  FADD.FTZ R60, R60, R125 ;  /* 0x0000007d3c3c7221 */ /* 0x010fe20000010000 */
[----:B--2---:R-:W-:-:S03]  /*15b20*/  FFMA.FTZ R123, R123, R121, R66 ;  /* 0x000000797b7b7223 */ /* 0x004fc60000010042 */
[----:B------:R-:W-:Y:S02]  /*15b30*/  FADD.FTZ R66, R60, R121 ;  /* 0x000000793c427221 */ /* 0x000fe40000010000 */
[----:B------:R-:W2:Y:S01]  /*15b40*/  LDL.LU R121, [R1+0x224] ;  /* 0x0002240001797983 */ /* 0x000ea20000300800 */
[----:B------:R-:W-:Y:S01]  /*15b50*/  FFMA.FTZ R7, R124, R122, R7 ;  /* 0x0000007a7c077223 */ /* 0x000fe20000010007 */
[----:B---3--:R-:W-:-:S04]  /*15b60*/  FADD.FTZ R122, R61, R122 ;  /* 0x0000007a3d7a7221 */ /* 0x008fc80000010000 */
[----:B------:R-:W-:Y:S01]  /*15b70*/  FADD.FTZ R122, R122, R120 ;  /* 0x000000787a7a7221 */ /* 0x000fe20000010000 */
[----:B--2---:R-:W-:Y:S02]  /*15b80*/  FFMA.FTZ R121, R121, R120, R7 ;  /* 0x0000007879797223 */ /* 0x004fe40000010007 */
[----:B------:R-:W2:Y:S04]  /*15b90*/  LDL.LU R120, [R1+0x220] ;  /* 0x0002200001787983 */ /* 0x000ea80000300800 */
[----:B------:R0:W-:Y:S01]  /*15ba0*/  STL [R1+0x384], R5 ;  /* 0x0003840501007387 */ /* 0x0001e20000100800 */
[----:B------:R-:W-:Y:S01]  /*15bb0*/  FFMA.FTZ R67, R67, R119, R123 ;  /* 0x0000007743437223 */ /* 0x000fe2000001007b */
[----:B------:R-:W-:Y:S02]  /*15bc0*/  FADD.FTZ R66, R66, R119 ;  /* 0x0000007742427221 */ /* 0x000fe40000010000 */
[----:B------:R-:W3:Y:S04]  /*15bd0*/  LDL.LU R119, [R1+0x21c] ;  /* 0x00021c0001777983 */ /* 0x000ee80000300800 */
[----:B------:R1:W-:Y:S04]  /*15be0*/  STL [R1+0x36c], R64 ;  /* 0x00036c4001007387 */ /* 0x0003e80000100800 */
[----:B0-----:R-:W4:Y:S01]  /*15bf0*/  LDL.LU R5, [R1+0x234] ;  /* 0x0002340001057983 */ /* 0x001f220000300800 */
[----:B------:R-:W-:Y:S01]  /*15c00*/  FMUL.FTZ R6, R4, R62 ;  /* 0x0000003e04067220 */ /* 0x000fe20000410000 */
[----:B------:R-:W-:-:S02]  /*15c10*/  FMUL.FTZ R125, R3, R63 ;  /* 0x0000003f037d7220 */ /* 0x000fc40000410000 */
[----:B------:R-:W4:Y:S04]  /*15c20*/  LDL.LU R7, [R1+0x380] ;  /* 0x0003800001077983 */ /* 0x000f280000300800 */
[----:B-1----:R-:W4:Y:S01]  /*15c30*/  LDL.LU R64, [R1+0x214] ;  /* 0x0002140001407983 */ /* 0x002f220000300800 */
[----:B--2---:R-:W-:Y:S01]  /*15c40*/  FFMA.FTZ R120, R120, R118, R121 ;  /* 0x0000007678787223 */ /* 0x004fe20000010079 */
[----:B------:R-:W-:Y:S02]  /*15c50*/  FADD.FTZ R118, R122, R118 ;  /* 0x000000767a767221 */ /* 0x000fe40000010000 */
[----:B------:R-:W2:Y:S01]  /*15c60*/  LDL.LU R121, [R1+0x210] ;  /* 0x0002100001797983 */ /* 0x000ea20000300800 */
[----:B------:R-:W-:Y:S01]  /*15c70*/  FFMA.FTZ R120, R65, R116, R120 ;  /* 0x0000007441787223 */ /* 0x000fe20000010078 */
[----:B------:R-:W-:Y:S01]  /*15c80*/  FADD.FTZ R118, R118, R116 ;  /* 0x0000007476767221 */ /* 0x000fe20000010000 */
[----:B------:R-:W0:Y:S01]  /*15c90*/  S2R R122, SR_LANEID ;  /* 0x00000000007a7919 */ /* 0x000e220000000000 */
[----:B------:R-:W2:Y:S01]  /*15ca0*/  LDL.LU R116, [R1+0x244] ;  /* 0x0002440001747983 */ /* 0x000ea20000300800 */
[----:B------:R-:W-:Y:S01]  /*15cb0*/  FFMA.FTZ R8, R2, R6, R8 ;  /* 0x0000000602087223 */ /* 0x000fe20000010008 */
[----:B---3--:R-:W-:-:S02]  /*15cc0*/  FFMA.FTZ R119, R119, R117, R67 ;  /* 0x0000007577777223 */ /* 0x008fc40000010043 */
[----:B------:R1:W5:Y:S01]  /*15cd0*/  LDL.LU R123, [R1+0x37c] ;  /* 0x00037c00017b7983 */ /* 0x0003620000300800 */
[----:B----4-:R-:W-:Y:S01]  /*15ce0*/  FADD.FTZ R5, R5, R6 ;  /* 0x0000000605057221 */ /* 0x010fe20000010000 */
[----:B------:R-:W-:Y:S01]  /*15cf0*/  FFMA.FTZ R124, R0, R125, R8 ;  /* 0x0000007d007c7223 */ /* 0x000fe20000010008 */
[----:B------:R-:W-:Y:S01]  /*15d00*/  FADD.FTZ R118, R118, R114 ;  /* 0x0000007276767221 */ /* 0x000fe20000010000 */
[----:B------:R-:W3:Y:S01]  /*15d10*/  LDL.LU R6, [R1+0x38c] ;  /* 0x00038c0001067983 */ /* 0x000ee20000300800 */
[----:B------:R-:W-:-:S03]  /*15d20*/  FADD.FTZ R125, R125, R5 ;  /* 0x000000057d7d7221 */ /* 0x000fc60000010000 */
[----:B------:R-:W4:Y:S01]  /*15d30*/  SHFL.DOWN PT, R61, R124, 0x1, 0x1f ;  /* 0x08201f007c3d7f89 */ /* 0x000f2200000e0000 */
[----:B------:R-:W-:-:S03]  /*15d40*/  FFMA.FTZ R119, R64, R115, R119 ;  /* 0x0000007340777223 */ /* 0x000fc60000010077 */
[----:B------:R-:W1:Y:S04]  /*15d50*/  SHFL.DOWN PT, R60, R125, 0x1, 0x1f ;  /* 0x08201f007d3c7f89 */ /* 0x000e6800000e0000 */
[----:B------:R-:W3:Y:S04]  /*15d60*/  LDL.LU R8, [R1+0x388] ;  /* 0x0003880001087983 */ /* 0x000ee80000300800 */
[----:B------:R-:W3:Y:S01]  /*15d70*/  LDL.LU R5, [R1+0x384] ;  /* 0x0003840001057983 */ /* 0x000ee20000300800 */
[----:B0-----:R-:W-:Y:S01]  /*15d80*/  ISETP.GT.AND P0, PT, R122, 0x1e, PT ;  /* 0x0000001e7a00780c */ /* 0x001fe20003f04270 */
[----:B------:R-:W-:-:S02]  /*15d90*/  FADD.FTZ R117, R66, R117 ;  /* 0x0000007542757221 */ /* 0x000fc40000010000 */
[----:B------:R0:W5:Y:S04]  /*15da0*/  LDL.LU R67, [R1+0x378] ;  /* 0x0003780001437983 */ /* 0x0001680000300800 */
[----:B------:R0:W5:Y:S04]  /*15db0*/  LDL.LU R66, [R1+0x374] ;  /* 0x0003740001427983 */ /* 0x0001680000300800 */
[----:B------:R0:W5:Y:S02]  /*15dc0*/  LDL.LU R65, [R1+0x370] ;  /* 0x0003700001417983 */ /* 0x0001640000300800 */
[----:B----4-:R-:W-:Y:S01]  /*15dd0*/  @!P0 FADD.FTZ R124, R124, R61 ;  /* 0x0000003d7c7c8221 */ /* 0x010fe20000010000 */
[----:B-1----:R-:W-:Y:S01]  /*15de0*/  @!P0 FADD.FTZ R125, R125, R60 ;  /* 0x0000003c7d7d8221 */ /* 0x002fe20000010000 */
[----:B------:R0:W5:Y:S04]  /*15df0*/  LDL.LU R64, [R1+0x36c] ;  /* 0x00036c0001407983 */ /* 0x0001680000300800 */
[----:B------:R0:W5:Y:S04]  /*15e00*/  LDL.LU R61, [R1+0x368] ;  /* 0x00036800013d7983 */ /* 0x0001680000300800 */
[----:B------:R0:W5:Y:S01]  /*15e10*/  LDL.LU R60, [R1+0x364] ;  /* 0x00036400013c7983 */ /* 0x0001620000300800 */
[----:B------:R-:W-:Y:S01]  /*15e20*/  FADD.FTZ R117, R117, R115 ;  /* 0x0000007375757221 */ /* 0x000fe20000010000 */
[----:B------:R-:W-:Y:S01]  /*15e30*/  ISETP.GT.AND P0, PT, R122, 0x1d, PT ;  /* 0x0000001d7a00780c */ /* 0x000fe20003f04270 */
[----:B------:R-:W-:-:S04]  /*15e40*/  FADD.FTZ R115, R118, R112 ;  /* 0x0000007076737221 */ /* 0x000fc80000010000 */
[----:B------:R-:W-:-:S04]  /*15e50*/  FADD.FTZ R115, R115, R108 ;  /* 0x0000006c73737221 */ /* 0x000fc80000010000 */
[----:B------:R-:W-:-:S04]  /*15e60*/  FADD.FTZ R115, R115, R104 ;  /* 0x0000006873737221 */ /* 0x000fc80000010000 */
[----:B------:R-:W-:-:S04]  /*15e70*/  FADD.FTZ R115, R115, R100 ;  /* 0x0000006473737221 */ /* 0x000fc80000010000 */
[----:B------:R-:W-:Y:S01]  /*15e80*/  FADD.FTZ R115, R115, R96 ;  /* 0x0000006073737221 */ /* 0x000fe20000010000 */
[----:B--2---:R-:W-:Y:S01]  /*15e90*/  FFMA.FTZ R120, R116, R114, R120 ;  /* 0x0000007274787223 */ /* 0x004fe20000010078 */
[----:B------:R-:W-:Y:S02]  /*15ea0*/  FFMA.FTZ R114, R121, R113, R119 ;  /* 0x0000007179727223 */ /* 0x000fe40000010077 */
[----:B------:R-:W2:Y:S02]  /*15eb0*/  LDL R121, [R1+0x2e0] ;  /* 0x0002e00001797983 */ /* 0x000ea40000100800 */
[----:B------:R-:W-:Y:S02]  /*15ec0*/  FFMA.FTZ R114, R109, R111, R114 ;  /* 0x0000006f6d727223 */ /* 0x000fe40000010072 */
[----:B------:R-:W4:Y:S01]  /*15ed0*/  LDL R109, [R1+0x360] ;  /* 0x00036000016d7983 */ /* 0x000f220000100800 */
[----:B------:R-:W-:Y:S01]  /*15ee0*/  FADD.FTZ R116, R117, R113 ;  /* 0x0000007175747221 */ /* 0x000fe20000010000 */
[----:B------:R-:W-:Y:S01]  /*15ef0*/  FFMA.FTZ R113, R110, R112, R120 ;  /* 0x000000706e717223 */ /* 0x000fe20000010078 */
[----:B------:R-:W-:-:S02]  /*15f00*/  FFMA.FTZ R114, R105, R107, R114 ;  /* 0x0000006b69727223 */ /* 0x000fc40000010072 */
[----:B------:R-:W1:Y:S01]  /*15f10*/  SHFL.DOWN PT, R105, R124, 0x2, 0x1f ;  /* 0x08401f007c697f89 */ /* 0x000e6200000e0000 */
[----:B------:R-:W-:-:S03]  /*15f20*/  FFMA.FTZ R113, R106, R108, R113 ;  /* 0x0000006c6a717223 */ /* 0x000fc60000010071 */
[----:B------:R-:W0:Y:S01]  /*15f30*/  SHFL.DOWN PT, R106, R125, 0x2, 0x1f ;  /* 0x08401f007d6a7f89 */ /* 0x000e2200000e0000 */
[----:B------:R-:W-:Y:S01]  /*15f40*/  FFMA.FTZ R114, R101, R103, R114 ;  /* 0x0000006765727223 */ /* 0x000fe20000010072 */
[----:B------:R-:W-:-:S03]  /*15f50*/  FFMA.FTZ R113, R102, R104, R113 ;  /* 0x0000006866717223 */ /* 0x000fc60000010071 */
[----:B------:R-:W-:Y:S01]  /*15f60*/  FFMA.FTZ R114, R97, R99, R114 ;  /* 0x0000006361727223 */ /* 0x000fe20000010072 */
[----:B------:R-:W-:-:S03]  /*15f70*/  FFMA.FTZ R113, R98, R100, R113 ;  /* 0x0000006462717223 */ /* 0x000fc60000010071 */
[----:B------:R-:W-:Y:S01]  /*15f80*/  FFMA.FTZ R114, R93, R95, R114 ;  /* 0x0000005f5d727223 */ /* 0x000fe20000010072 */
[----:B------:R-:W-:Y:S01]  /*15f90*/  FFMA.FTZ R113, R94, R96, R113 ;  /* 0x000000605e717223 */ /* 0x000fe20000010071 */
[----:B------:R-:W-:Y:S02]  /*15fa0*/  FADD.FTZ R116, R116, R111 ;  /* 0x0000006f74747221 */ /* 0x000fe40000010000 */
[----:B------:R-:W-:Y:S01]  /*15fb0*/  FFMA.FTZ R114, R89, R91, R114 ;  /* 0x0000005b59727223 */ /* 0x000fe20000010072 */
[----:B------:R-:W-:Y:S01]  /*15fc0*/  FFMA.FTZ R113, R90, R92, R113 ;  /* 0x0000005c5a717223 */ /* 0x000fe20000010071 */
[----:B------:R-:W-:Y:S02]  /*15fd0*/  FADD.FTZ R116, R116, R107 ;  /* 0x0000006b74747221 */ /* 0x000fe40000010000 */
[----:B------:R-:W-:Y:S01]  /*15fe0*/  FFMA.FTZ R114, R85, R87, R114 ;  /* 0x0000005755727223 */ /* 0x000fe20000010072 */
[----:B-1----:R-:W-:Y:S01]  /*15ff0*/  @!P0 FADD.FTZ R124, R124, R105 ;  /* 0x000000697c7c8221 */ /* 0x002fe20000010000 */
[----:B------:R-:W-:-:S02]  /*16000*/  FFMA.FTZ R113, R86, R88, R113 ;  /* 0x0000005856717223 */ /* 0x000fc40000010071 */
[----:B------:R-:W-:Y:S01]  /*16010*/  FFMA.FTZ R114, R81, R83, R114 ;  /* 0x0000005351727223 */ /* 0x000fe20000010072 */
[----:B0-----:R-:W-:Y:S01]  /*16020*/  @!P0 FADD.FTZ R125, R125, R106 ;  /* 0x0000006a7d7d8221 */ /* 0x001fe20000010000 */
[----:B------:R-:W0:Y:S01]  /*16030*/  SHFL.DOWN PT, R81, R124, 0x4, 0x1f ;  /* 0x08801f007c517f89 */ /* 0x000e2200000e0000 */
[----:B------:R-:W-:Y:S01]  /*16040*/  FADD.FTZ R116, R116, R103 ;  /* 0x0000006774747221 */ /* 0x000fe20000010000 */
[----:B------:R-:W-:Y:S02]  /*16050*/  FFMA.FTZ R113, R82, R84, R113 ;  /* 0x0000005452717223 */ /* 0x000fe40000010071 */
[----:B------:R-:W1:Y:S01]  /*16060*/  SHFL.DOWN PT, R82, R125, 0x4, 0x1f ;  /* 0x08801f007d527f89 */ /* 0x000e6200000e0000 */
[----:B------:R-:W-:Y:S01]  /*16070*/  FADD.FTZ R116, R116, R99 ;  /* 0x0000006374747221 */ /* 0x000fe20000010000 */
[----:B------:R-:W-:Y:S01]  /*16080*/  FFMA.FTZ R114, R77, R79, R114 ;  /* 0x0000004f4d727223 */ /* 0x000fe20000010072 */
[----:B------:R-:W-:Y:S02]  /*16090*/  FFMA.FTZ R113, R78, R80, R113 ;  /* 0x000000504e717223 */ /* 0x000fe40000010071 */
[----:B------:R-:W-:Y:S01]  /*160a0*/  FADD.FTZ R116, R116, R95 ;  /* 0x0000005f74747221 */ /* 0x000fe20000010000 */
[----:B------:R-:W-:Y:S01]  /*160b0*/  ISETP.GT.AND P0, PT, R122, 0x1b, PT ;  /* 0x0000001b7a00780c */ /* 0x000fe20003f04270 */
        /* <DEDUP_REMOVED lines=13> */
[----:B0-----:R-:W-:Y:S01]  /*16190*/  @!P0 FADD.FTZ R124, R124, R81 ;  /* 0x000000517c7c8221 */ /* 0x001fe20000010000 */
[----:B------:R-:W-:Y:S01]  /*161a0*/  FADD.FTZ R115, R115, R80 ;  /* 0x0000005073737221 */ /* 0x000fe20000010000 */
[----:B------:R-:W-:Y:S01]  /*161b0*/  FADD.FTZ R116, R116, R79 ;  /* 0x0000004f74747221 */ /* 0x000fe20000010000 */
[----:B------:R-:W-:Y:S01]  /*161c0*/  FFMA.FTZ R113, R54, R56, R113 ;  /* 0x0000003836717223 */ /* 0x000fe20000010071 */
[----:B-1----:R-:W-:Y:S01]  /*161d0*/  @!P0 FADD.FTZ R125, R125, R82 ;  /* 0x000000527d7d8221 */ /* 0x002fe20000010000 */
[----:B------:R-:W-:Y:S01]  /*161e0*/  FFMA.FTZ R114, R49, R51, R114 ;  /* 0x0000003331727223 */ /* 0x000fe20000010072 */
[----:B------:R-:W-:Y:S01]  /*161f0*/  FADD.FTZ R115, R115, R76 ;  /* 0x0000004c73737221 */ /* 0x000fe20000010000 */
[----:B------:R-:W-:Y:S01]  /*16200*/  FADD.FTZ R116, R116, R75 ;  /* 0x0000004b74747221 */ /* 0x000fe20000010000 */
[----:B------:R-:W0:Y:S01]  /*16210*/  SHFL.DOWN PT, R49, R124, 0x8, 0x1f ;  /* 0x09001f007c317f89 */ /* 0x000e2200000e0000 */
[----:B------:R-:W-:Y:S01]  /*16220*/  FFMA.FTZ R113, R50, R52, R113 ;  /* 0x0000003432717223 */ /* 0x000fe20000010071 */
[----:B------:R-:W-:Y:S01]  /*16230*/  FADD.FTZ R115, R115, R72 ;  /* 0x0000004873737221 */ /* 0x000fe20000010000 */
[----:B------:R-:W-:Y:S01]  /*16240*/  FADD.FTZ R116, R116, R71 ;  /* 0x0000004774747221 */ /* 0x000fe20000010000 */
[----:B------:R-:W1:Y:S01]  /*16250*/  SHFL.DOWN PT, R50, R125, 0x8, 0x1f ;  /* 0x09001f007d327f89 */ /* 0x000e6200000e0000 */
[----:B------:R-:W-:Y:S01]  /*16260*/  FFMA.FTZ R114, R45, R47, R114 ;  /* 0x0000002f2d727223 */ /* 0x000fe20000010072 */
[----:B------:R-:W-:Y:S01]  /*16270*/  FADD.FTZ R115, R115, R68 ;  /* 0x0000004473737221 */ /* 0x000fe20000010000 */
[----:B------:R-:W-:Y:S01]  /*16280*/  FADD.FTZ R116, R116, R59 ;  /* 0x0000003b74747221 */ /* 0x000fe20000010000 */
[----:B------:R-:W-:Y:S01]  /*16290*/  FFMA.FTZ R113, R46, R48, R113 ;  /* 0x000000302e717223 */ /* 0x000fe20000010071 */
[----:B------:R-:W-:Y:S01]  /*162a0*/  ISETP.GT.AND P0, PT, R122, 0x17, PT ;  /* 0x000000177a00780c */ /* 0x000fe20003f04270 */
        /* <DEDUP_REMOVED lines=15> */
[----:B0-----:R-:W-:Y:S01]  /*163a0*/  @!P0 FADD.FTZ R124, R124, R49 ;  /* 0x000000317c7c8221 */ /* 0x001fe20000010000 */
[----:B------:R-:W-:Y:S01]  /*163b0*/  FFMA.FTZ R113, R30, R32, R113 ;  /* 0x000000201e717223 */ /* 0x000fe20000010071 */
[----:B------:R-:W-:Y:S01]  /*163c0*/  FADD.FTZ R115, R115, R40 ;  /* 0x0000002873737221 */ /* 0x000fe20000010000 */
[----:B-1----:R-:W-:Y:S01]  /*163d0*/  @!P0 FADD.FTZ R125, R125, R50 ;  /* 0x000000327d7d8221 */ /* 0x002fe20000010000 */
[----:B------:R-:W-:Y:S01]  /*163e0*/  FADD.FTZ R116, R116, R39 ;  /* 0x0000002774747221 */ /* 0x000fe20000010000 */
[----:B------:R-:W-:-:S02]  /*163f0*/  FFMA.FTZ R114, R25, R27, R114 ;  /* 0x0000001b19727223 */ /* 0x000fc40000010072 */
[----:B------:R-:W0:Y:S01]  /*16400*/  SHFL.DOWN PT, R25, R124, 0x10, 0x1f ;  /* 0x0a001f007c197f89 */ /* 0x000e2200000e0000 */
[----:B------:R-:W-:Y:S01]  /*16410*/  FFMA.FTZ R113, R26, R28, R113 ;  /* 0x0000001c1a717223 */ /* 0x000fe20000010071 */
[----:B------:R-:W-:Y:S01]  /*16420*/  FADD.FTZ R115, R115, R36 ;  /* 0x0000002473737221 */ /* 0x000fe20000010000 */
[----:B------:R-:W-:Y:S01]  /*16430*/  FADD.FTZ R116, R116, R35 ;  /* 0x0000002374747221 */ /* 0x000fe20000010000 */
[----:B------:R-:W1:Y:S01]  /*16440*/  SHFL.DOWN PT, R26, R125, 0x10, 0x1f ;  /* 0x0a001f007d1a7f89 */ /* 0x000e6200000e0000 */
[----:B------:R-:W3:Y:S01]  /*16450*/  S2UR UR9, SR_CgaCtaId ;  /* 0x00000000000979c3 */ /* 0x000ee20000008800 */
[----:B------:R-:W-:Y:S01]  /*16460*/  FADD.FTZ R115, R115, R32 ;  /* 0x0000002073737221 */ /* 0x000fe20000010000 */
[----:B------:R-:W-:Y:S01]  /*16470*/  FADD.FTZ R116, R116, R31 ;  /* 0x0000001f74747221 */ /* 0x000fe20000010000 */
[----:B------:R-:W-:Y:S02]  /*16480*/  ISETP.GT.AND P0, PT, R122, 0xf, PT ;  /* 0x0000000f7a00780c */ /* 0x000fe40003f04270 */
        /* <DEDUP_REMOVED lines=14> */
[----:B------:R-:W-:Y:S01]  /*16570*/  UMOV UR8, 0x400 ;  /* 0x0000040000087882 */ /* 0x000fe20000000000 */
[----:B0-----:R-:W-:Y:S01]  /*16580*/  @!P0 FADD.FTZ R124, R124, R25 ;  /* 0x000000197c7c8221 */ /* 0x001fe20000010000 */
[----:B------:R-:W-:Y:S01]  /*16590*/  UIADD3 UR7, UR8, 0xa0, URZ ;  /* 0x000000a008077890 */ /* 0x000fe2000fffe03f */
[----:B------:R-:W0:Y:S01]  /*165a0*/  LDC.64 R24, c[0x0][0x268] ;  /* 0x00009a00ff187b82 */ /* 0x000e220000000a00 */
[----:B------:R-:W-:Y:S01]  /*165b0*/  FFMA.FTZ R113, R10, R12, R113 ;  /* 0x0000000c0a717223 */ /* 0x000fe20000010071 */
[----:B------:R-:W-:Y:S01]  /*165c0*/  FADD.FTZ R115, R115, R12 ;  /* 0x0000000c73737221 */ /* 0x000fe20000010000 */
[----:B------:R-:W-:Y:S01]  /*165d0*/  FFMA.FTZ R114, R9, R11, R114 ;  /* 0x0000000b09727223 */ /* 0x000fe20000010072 */
[----:B------:R-:W-:Y:S01]  /*165e0*/  FADD.FTZ R116, R116, R11 ;  /* 0x0000000b74747221 */ /* 0x000fe20000010000 */
[----:B-1----:R-:W-:Y:S01]  /*165f0*/  @!P0 FADD.FTZ R125, R125, R26 ;  /* 0x0000001a7d7d8221 */ /* 0x002fe20000010000 */
[----:B------:R-:W-:Y:S01]  /*16600*/  ISETP.NE.AND P0, PT, R122, RZ, PT ;  /* 0x000000ff7a00720c */ /* 0x000fe20003f05270 */
[----:B---3--:R-:W-:Y:S01]  /*16610*/  ULEA UR7, UR9, UR7, 0x18 ;  /* 0x0000000709077291 */ /* 0x008fe2000f8ec03f */
        /* <DEDUP_REMOVED lines=8> */
[----:B------:R-:W-:Y:S01]  /*166a0*/  MOV R3, UR12 ;  /* 0x0000000c00037c02 */ /* 0x000fe20008000f00 */
[----:B------:R-:W-:Y:S01]  /*166b0*/  BSSY B0, `(.L_x_1561) ;  /* 0x0000030000007945 */ /* 0x000fe20003800000 */
[----:B--2---:R-:W-:-:S02]  /*166c0*/  ISETP.NE.AND P2, PT, R121, RZ, PT ;  /* 0x000000ff7900720c */ /* 0x004fc40003f45270 */
[----:B------:R-:W-:-:S05]  /*166d0*/  LEA R26, R121, UR7, 0x4 ;  /* 0x00000007791a7c11 */ /* 0x000fca000f8e20ff */
[----:B------:R1:W-:Y:S04]  /*166e0*/  STS.128 [R26], R8 ;  /* 0x000000081a007388 */ /* 0x0003e80000000c00 */
[----:B----4-:R1:W-:Y:S01]  /*166f0*/  @!P0 STS.64 [R109+0x10], R124 ;  /* 0x0000107c6d008388 */ /* 0x0103e20000000a00 */
[----:B------:R-:W-:Y:S01]  /*16700*/  BAR.SYNC.DEFER_BLOCKING 0x0 ;  /* 0x0000000000007b1d */ /* 0x000fe20000010000 */
[----:B------:R-:W-:Y:S02]  /*16710*/  ISETP.GT.U32.AND P3, PT, R121, 0x3f, PT ;  /* 0x0000003f7900780c */ /* 0x000fe40003f64070 */
[----:B------:R-:W-:-:S03]  /*16720*/  LEA R3, R3, R121, 0x6 ;  /* 0x0000007903037211 */ /* 0x000fc600078e30ff */
[----:B0-----:R-:W-:Y:S08]  /*16730*/  @P2 BRA `(.L_x_1562) ;  /* 0x00000000009c2947 */ /* 0x001ff00003800000 */
[----:B------:R-:W-:-:S09]  /*16740*/  ULEA UR7, UR9, UR8, 0x18 ;  /* 0x0000000809077291 */ /* 0x000fd2000f8ec03f */
[----:B------:R-:W0:Y:S04]  /*16750*/  LDS.64 R20, [UR7+0x18] ;  /* 0x00001807ff147984 */ /* 0x000e280008000a00 */
[----:B------:R-:W2:Y:S04]  /*16760*/  LDS.128 R28, [UR7+0x20] ;  /* 0x00002007ff1c7984 */ /* 0x000ea80008000c00 */
[----:B------:R-:W3:Y:S04]  /*16770*/  LDS.128 R32, [UR7+0x30] ;  /* 0x00003007ff207984 */ /* 0x000ee80008000c00 */
[----:B------:R-:W4:Y:S04]  /*16780*/  LDS.128 R16, [UR7+0x40] ;  /* 0x00004007ff107984 */ /* 0x000f280008000c00 */
[----:B------:R-:W1:Y:S04]  /*16790*/  LDS.128 R12, [UR7+0x50] ;  /* 0x00005007ff0c7984 */ /* 0x000e680008000c00 */
[----:B------:R-:W1:Y:S01]  /*167a0*/  LDS.128 R4, [UR7+0x60] ;  /* 0x00006007ff047984 */ /* 0x000e620008000c00 */
[----:B0-----:R-:W-:Y:S01]  /*167b0*/  FADD.FTZ R23, R124, R20 ;  /* 0x000000147c177221 */ /* 0x001fe20000010000 */
[----:B------:R-:W-:-:S03]  /*167c0*/  FADD.FTZ R0, R125, R21 ;  /* 0x000000157d007221 */ /* 0x000fc60000010000 */
[----:B--2---:R-:W-:Y:S01]  /*167d0*/  FADD.FTZ R27, R23, R28 ;  /* 0x0000001c171b7221 */ /* 0x004fe20000010000 */
[----:B------:R-:W-:Y:S01]  /*167e0*/  FADD.FTZ R0, R0, R29 ;  /* 0x0000001d00007221 */ /* 0x000fe20000010000 */
[----:B------:R-:W0:Y:S02]  /*167f0*/  LDS.128 R20, [UR7+0x70] ;  /* 0x00007007ff147984 */ /* 0x000e240008000c00 */
        /* <DEDUP_REMOVED lines=11> */
[----:B-1----:R-:W-:Y:S01]  /*168b0*/  FADD.FTZ R27, R27, R12 ;  /* 0x0000000c1b1b7221 */ /* 0x002fe20000010000 */
        /* <DEDUP_REMOVED lines=11> */
[----:B--2---:R-:W-:Y:S01]  /*16970*/  FADD.FTZ R27, R27, R28 ;  /* 0x0000001c1b1b7221 */ /* 0x004fe20000010000 */
[----:B------:R-:W-:-:S03]  /*16980*/  FADD.FTZ R0, R0, R29 ;  /* 0x0000001d00007221 */ /* 0x000fc60000010000 */
[----:B------:R-:W-:Y:S01]  /*16990*/  FADD.FTZ R124, R27, R30 ;  /* 0x0000001e1b7c7221 */ /* 0x000fe20000010000 */
[----:B------:R-:W-:-:S07]  /*169a0*/  FADD.FTZ R125, R0, R31 ;  /* 0x0000001f007d7221 */ /* 0x000fce0000010000 */
.L_x_1562:
[----:B------:R-:W-:Y:S05]  /*169b0*/  BSYNC B0 ;  /* 0x0000000000007941 */ /* 0x000fea0003800000 */
.L_x_1561:
[----:B------:R-:W-:Y:S06]  /*169c0*/  BAR.SYNC.DEFER_BLOCKING 0x0 ;  /* 0x0000000000007b1d */ /* 0x000fec0000010000 */
[----:B------:R-:W-:Y:S04]  /*169d0*/  BSSY B0, `(.L_x_1563) ;  /* 0x0000025000007945 */ /* 0x000fe80003800000 */
[----:B------:R-:W-:Y:S05]  /*169e0*/  @P3 BRA `(.L_x_1564) ;  /* 0x00000000008c3947 */ /* 0x000fea0003800000 */
[----:B------:R-:W0:Y:S04]  /*169f0*/  LDS.128 R32, [R26+0x400] ;  /* 0x000400001a207984 */ /* 0x000e280000000c00 */
[----:B------:R-:W2:Y:S04]  /*16a00*/  LDS.128 R36, [R26+0x800] ;  /* 0x000800001a247984 */ /* 0x000ea80000000c00 */
[----:B------:R-:W3:Y:S04]  /*16a10*/  LDS.128 R28, [R26+0xc00] ;  /* 0x000c00001a1c7984 */ /* 0x000ee80000000c00 */
[----:B------:R-:W4:Y:S04]  /*16a20*/  LDS.128 R20, [R26+0x1000] ;  /* 0x001000001a147984 */ /* 0x000f280000000c00 */
[----:B------:R-:W4:Y:S04]  /*16a30*/  LDS.128 R16, [R26+0x1400] ;  /* 0x001400001a107984 */ /* 0x000f280000000c00 */
[----:B------:R-:W4:Y:S04]  /*16a40*/  LDS.128 R12, [R26+0x1800] ;  /* 0x001800001a0c7984 */ /* 0x000f280000000c00 */
[----:B------:R-:W4:Y:S01]  /*16a50*/  LDS.128 R4, [R26+0x1c00] ;  /* 0x001c00001a047984 */ /* 0x000f220000000c00 */
[----:B0-----:R-:W-:Y:S01]  /*16a60*/  FADD.FTZ R0, R9, R33 ;  /* 0x0000002109007221 */ /* 0x001fe20000010000 */
[----:B-1----:R-:W-:Y:S01]  /*16a70*/  FADD.FTZ R9, R10, R34 ;  /* 0x000000220a097221 */ /* 0x002fe20000010000 */
        /* <DEDUP_REMOVED lines=26> */
.L_x_1564:
[----:B------:R-:W-:Y:S05]  /*16c20*/  BSYNC B0 ;  /* 0x0000000000007941 */ /* 0x000fea0003800000 */
.L_x_1563:
[----:B------:R-:W-:Y:S01]  /*16c30*/  ULDC UR8, c[0x0][0xc] ;  /* 0x0000030000087ab9 */ /* 0x000fe20000000800 */
[----:B------:R-:W-:Y:S01]  /*16c40*/  BSSY B0, `(.L_x_1565) ;  /* 0x000001c000007945 */ /* 0x000fe20003800000 */
[----:B------:R-:W-:-:S03]  /*16c50*/  IMAD.WIDE R24, R3, 0x4, R24 ;  /* 0x0000000403187825 */ /* 0x000fc600078e0218 */
[----:B------:R-:W-:Y:S05]  /*16c60*/  @P3 BRA `(.L_x_1566) ;  /* 0x0000000000643947 */ /* 0x000fea0003800000 */
[----:B------:R-:W0:Y:S01]  /*16c70*/  LDC.64 R4, c[0x0][0x288] ;  /* 0x0000a200ff047b82 */ /* 0x000e220000000a00 */
[----:B------:R2:W-:Y:S07]  /*16c80*/  REDG.E.ADD.F32.FTZ.RN.STRONG.GPU desc[UR10][R24.64], R8 ;  /* 0x00000008180079a6 */ /* 0x0005ee000c10f38a */
[----:B------:R-:W3:Y:S01]  /*16c90*/  LDC.64 R6, c[0x0][0x288] ;  /* 0x0000a200ff067b82 */ /* 0x000ee20000000a00 */
[----:B0-----:R-:W-:Y:S01]  /*16ca0*/  IMAD.WIDE.U32 R2, R4, 0x3, RZ ;  /* 0x0000000304027825 */ /* 0x001fe200078e00ff */
[----:B------:R-:W-:-:S02]  /*16cb0*/  LEA R13, R5, R5, 0x1 ;  /* 0x00000005050d7211 */ /* 0x000fc400078e08ff */
[----:B------:R-:W-:Y:S02]  /*16cc0*/  LEA.HI R4, P0, R5, R4, RZ, 0x1 ;  /* 0x0000000405047211 */ /* 0x000fe400078108ff */
[----:B------:R-:W-:Y:S02]  /*16cd0*/  IADD3 R13, R3, R13, RZ ;  /* 0x0000000d030d7210 */ /* 0x000fe40007ffe0ff */
[----:B------:R-:W-:Y:S02]  /*16ce0*/  IADD3.X R5, RZ, R5, RZ, P0, !PT ;  /* 0x00000005ff057210 */ /* 0x000fe400007fe4ff */
[----:B------:R-:W-:Y:S02]  /*16cf0*/  LEA.HI R2, P3, R13, R2, RZ, 0x1 ;  /* 0x000000020d027211 */ /* 0x000fe400078708ff */
[----:B------:R-:W-:Y:S02]  /*16d00*/  SHF.R.S64 R3, R4, 0x1, R5 ;  /* 0x0000000104037819 */ /* 0x000fe40000001005 */
[----:B------:R-:W-:-:S02]  /*16d10*/  IADD3.X R13, RZ, R13, RZ, P3, !PT ;  /* 0x0000000dff0d7210 */ /* 0x000fc40001ffe4ff */
[----:B------:R-:W-:Y:S02]  /*16d20*/  SHF.R.S32.HI R0, RZ, 0x1, R5 ;  /* 0x00000001ff007819 */ /* 0x000fe40000011405 */
[-C--:B---3--:R-:W-:Y:S02]  /*16d30*/  LEA R4, P3, R6, R24.reuse, 0x2 ;  /* 0x0000001806047211 */ /* 0x088fe400078610ff */
[--C-:B------:R-:W-:Y:S02]  /*16d40*/  SHF.R.S64 R15, R2, 0x1, R13.reuse ;  /* 0x00000001020f7819 */ /* 0x100fe4000000100d */
[----:B------:R-:W-:Y:S02]  /*16d50*/  SHF.R.S32.HI R12, RZ, 0x1, R13 ;  /* 0x00000001ff0c7819 */ /* 0x000fe4000001140d */
[C---:B------:R-:W-:Y:S02]  /*16d60*/  SHF.L.U64.HI R13, R3.reuse, 0x2, R0 ;  /* 0x00000002030d7819 */ /* 0x040fe40000010200 */
[----:B------:R-:W-:-:S02]  /*16d70*/  LEA R2, P0, R3, R24, 0x2 ;  /* 0x0000001803027211 */ /* 0x000fc400078010ff */
[----:B------:R-:W-:Y:S02]  /*16d80*/  LEA.HI.X R5, R6, R25, R7, 0x2, P3 ;  /* 0x0000001906057211 */ /* 0x000fe400018f1407 */
[C---:B------:R-:W-:Y:S02]  /*16d90*/  SHF.L.U64.HI R7, R15.reuse, 0x2, R12 ;  /* 0x000000020f077819 */ /* 0x040fe4000001020c */
[----:B------:R-:W-:Y:S02]  /*16da0*/  LEA R6, P3, R15, R24, 0x2 ;  /* 0x000000180f067211 */ /* 0x000fe400078610ff */
[C---:B------:R-:W-:Y:S02]  /*16db0*/  IADD3.X R3, R25.reuse, R13, RZ, P0, !PT ;  /* 0x0000000d19037210 */ /* 0x040fe400007fe4ff */
[----:B------:R-:W-:-:S03]  /*16dc0*/  IADD3.X R7, R25, R7, RZ, P3, !PT ;  /* 0x0000000719077210 */ /* 0x000fc60001ffe4ff */
[----:B------:R2:W-:Y:S04]  /*16dd0*/  REDG.E.ADD.F32.FTZ.RN.STRONG.GPU desc[UR10][R2.64], R9 ;  /* 0x00000009020079a6 */ /* 0x0005e8000c10f38a */
[----:B------:R2:W-:Y:S04]  /*16de0*/  REDG.E.ADD.F32.FTZ.RN.STRONG.GPU desc[UR10][R4.64], R10 ;  /* 0x0000000a040079a6 */ /* 0x0005e8000c10f38a */
[----:B------:R2:W-:Y:S02]  /*16df0*/  REDG.E.ADD.F32.FTZ.RN.STRONG.GPU desc[UR10][R6.64], R11 ;  /* 0x0000000b060079a6 */ /* 0x0005e4000c10f38a */
.L_x_1566:
[----:B------:R-:W-:Y:S05]  /*16e00*/  BSYNC B0 ;  /* 0x0000000000007941 */ /* 0x000fea0003800000 */
.L_x_1565:
[----:B------:R-:W-:-:S06]  /*16e10*/  UISETP.GE.U32.AND UP0, UPT, UR8, 0x2, UPT ;  /* 0x000000020800788c */ /* 0x000fcc000bf06070 */
[----:B------:R-:W-:-:S13]  /*16e20*/  PLOP3.LUT P0, PT, PT, PT, UP0, 0x80, 0x0 ;  /* 0x000000000000781c */ /* 0x000fda0003f0f008 */
[----:B------:R-:W-:Y:S05]  /*16e30*/  @!P0 BRA `(.L_x_1567) ;  /* 0x0000001000c88947 */ /* 0x000fea0003800000 */
[----:B--2---:R-:W0:Y:S01]  /*16e40*/  LDC R4, c[0x0][0x10] ;  /* 0x00000400ff047b82 */ /* 0x004e220000000800 */
[----:B------:R-:W2:Y:S01]  /*16e50*/  S2R R5, SR_CTAID.Y ;  /* 0x0000000000057919 */ /* 0x000ea20000002600 */
[----:B------:R-:W-:Y:S01]  /*16e60*/  ULOP3.LUT UR7, UR4, 0x1, URZ, 0xc0, !UPT ;  /* 0x0000000104077892 */ /* 0x000fe2000f8ec03f */
[----:B------:R-:W-:Y:S05]  /*16e70*/  BSSY B0, `(.L_x_1568) ;  /* 0x0000027000007945 */ /* 0x000fea0003800000 */
[----:B------:R-:W3:Y:S08]  /*16e80*/  LDC.64 R2, c[0x0][0x258] ;  /* 0x00009600ff027b82 */ /* 0x000ef00000000a00 */
[----:B------:R-:W4:Y:S01]  /*16e90*/  LDC.64 R6, c[0x0][0x260] ;  /* 0x00009800ff067b82 */ /* 0x000f220000000a00 */
[----:B0-----:R-:W-:-:S04]  /*16ea0*/  IMAD R0, R4, UR7, RZ ;  /* 0x0000000704007c24 */ /* 0x001fc8000f8e02ff */
[C---:B-1----:R-:W-:Y:S01]  /*16eb0*/  IMAD R8, R0.reuse, UR8, RZ ;  /* 0x0000000800087c24 */ /* 0x042fe2000f8e02ff */
[----:B--2---:R-:W-:-:S04]  /*16ec0*/  IADD3 R9, R0, R5, RZ ;  /* 0x0000000500097210 */ /* 0x004fc80007ffe0ff */
[----:B------:R-:W-:Y:S01]  /*16ed0*/  SHF.L.U32 R11, R8, 0x1, RZ ;  /* 0x00000001080b7819 */ /* 0x000fe200000006ff */
[----:B---3--:R-:W-:-:S04]  /*16ee0*/  IMAD.WIDE.U32 R8, R9, 0x4, R2 ;  /* 0x0000000409087825 */ /* 0x008fc800078e0002 */
[----:B----4-:R-:W-:Y:S01]  /*16ef0*/  IMAD.WIDE R2, R11, 0x4, R6 ;  /* 0x000000040b027825 */ /* 0x010fe200078e0206 */
        /* <DEDUP_REMOVED lines=25> */
.L_x_1570:
[----:B------:R-:W2:Y:S04]  /*17090*/  LDG.E.STRONG.GPU R0, desc[UR10][R8.64] ;  /* 0x0000000a08007981 */ /* 0x000ea8000c1ef900 */
[----:B--2---:R-:W-:Y:S04]  /*170a0*/  CCTL.IVALL ;  /* 0x00000000ff00798f */ /* 0x004fe80002000000 */
[----:B------:R0:W-:Y:S01]  /*170b0*/  STL [R1], R0 ;  /* 0x0000000001007387 */ /* 0x0001e20000100800 */
[----:B------:R-:W-:-:S13]  /*170c0*/  ISETP.NE.AND P0, PT, R0, UR7, PT ;  /* 0x0000000700007c0c */ /* 0x000fda000bf05270 */
[----:B0-----:R-:W-:Y:S05]  /*170d0*/  @P0 BRA `(.L_x_1570) ;  /* 0xfffffffc00ec0947 */ /* 0x001fea000383ffff */
.L_x_1569:
[----:B------:R-:W-:Y:S05]  /*170e0*/  BSYNC B0 ;  /* 0x0000000000007941 */ /* 0x000fea0003800000 */
.L_x_1568:
        /* <DEDUP_REMOVED lines=19> */
.L_x_1574:
        /* <DEDUP_REMOVED lines=116> */
.L_x_1573:
        /* <DEDUP_REMOVED lines=22> */
[----:B------:R-:W-:-:S05]  /*17ac0*/  IADD3 R17, R16, 0x3, RZ ;  /* 0x0000000310117810 */ /* 0x000fca0007ffe0ff */
[----:B------:R-:W-:-:S04]  /*17ad0*/  @!P0 IMAD R7, R4, R7, R5 ;  /* 0x0000000704078224 */ /* 0x000fc800078e0205 */
[----:B------:R-:W-:-:S06]  /*17ae0*/  @!P0 IMAD.WIDE.U32 R6, R7, 0x8, R2 ;  /* 0x0000000807068825 */ /* 0x000fcc00078e0002 */
[----:B------:R-:W4:Y:S01]  /*17af0*/  @!P0 LDG.E.64 R6, desc[UR10][R6.64] ;  /* 0x0000000a06068981 */ /* 0x000f22000c1e1b00 */
[----:B--2---:R-:W-:Y:S01]  /*17b00*/  @!P5 FADD.FTZ R124, R124, R8 ;  /* 0x000000087c7cd221 */ /* 0x004fe20000010000 */
[----:B------:R-:W-:Y:S01]  /*17b10*/  @!P5 FADD.FTZ R125, R125, R9 ;  /* 0x000000097d7dd221 */ /* 0x000fe20000010000 */
[----:B------:R-:W-:Y:S01]  /*17b20*/  ISETP.EQ.OR P5, PT, R14, UR6, P2 ;  /* 0x000000060e007c0c */ /* 0x000fe200097a2670 */
[----:B------:R-:W-:Y:S02]  /*17b30*/  @!P4 IMAD R9, R4, R16, R5 ;  /* 0x000000100409c224 */ /* 0x000fe400078e0205 */
[----:B---3--:R-:W-:Y:S01]  /*17b40*/  @!P6 FADD.FTZ R124, R124, R10 ;  /* 0x0000000a7c7ce221 */ /* 0x008fe20000010000 */
[----:B------:R-:W-:Y:S01]  /*17b50*/  @!P6 FADD.FTZ R125, R125, R11 ;  /* 0x0000000b7d7de221 */ /* 0x000fe20000010000 */
[----:B------:R-:W-:Y:S01]  /*17b60*/  ISETP.EQ.OR P6, PT, R15, UR6, P2 ;  /* 0x000000060f007c0c */ /* 0x000fe200097c2670 */
[----:B------:R-:W-:-:S04]  /*17b70*/  @!P4 IMAD.WIDE.U32 R8, R9, 0x8, R2 ;  /* 0x000000080908c825 */ /* 0x000fc800078e0002 */
[----:B----4-:R-:W-:Y:S01]  /*17b80*/  @!P3 FADD.FTZ R124, R124, R12 ;  /* 0x0000000c7c7cb221 */ /* 0x010fe20000010000 */
[----:B------:R-:W-:Y:S01]  /*17b90*/  @!P3 FADD.FTZ R125, R125, R13 ;  /* 0x0000000d7d7db221 */ /* 0x000fe20000010000 */
[----:B------:R-:W-:Y:S01]  /*17ba0*/  ISETP.EQ.OR P3, PT, R17, UR6, P2 ;  /* 0x0000000611007c0c */ /* 0x000fe20009762670 */
[----:B------:R-:W2:Y:S01]  /*17bb0*/  @!P4 LDG.E.64 R8, desc[UR10][R8.64] ;  /* 0x0000000a0808c981 */ /* 0x000ea2000c1e1b00 */
[----:B------:R-:W-:-:S04]  /*17bc0*/  @!P5 IMAD R11, R4, R14, R5 ;  /* 0x0000000e040bd224 */ /* 0x000fc800078e0205 */
[----:B------:R-:W-:-:S04]  /*17bd0*/  @!P5 IMAD.WIDE.U32 R10, R11, 0x8, R2 ;  /* 0x000000080b0ad825 */ /* 0x000fc800078e0002 */
[----:B------:R-:W-:-:S03]  /*17be0*/  @!P6 IMAD R13, R4, R15, R5 ;  /* 0x0000000f040de224 */ /* 0x000fc600078e0205 */
[----:B------:R-:W-:Y:S01]  /*17bf0*/  @!P3 IMAD R15, R4, R17, R5 ;  /* 0x00000011040fb224 */ /* 0x000fe200078e0205 */
[----:B------:R-:W3:Y:S01]  /*17c00*/  @!P5 LDG.E.64 R10, desc[UR10][R10.64] ;  /* 0x0000000a0a0ad981 */ /* 0x000ee2000c1e1b00 */
[----:B------:R-:W-:-:S04]  /*17c10*/  @!P6 IMAD.WIDE.U32 R12, R13, 0x8, R2 ;  /* 0x000000080d0ce825 */ /* 0x000fc800078e0002 */
[----:B------:R-:W-:Y:S02]  /*17c20*/  @!P3 IMAD.WIDE.U32 R14, R15, 0x8, R2 ;  /* 0x000000080f0eb825 */ /* 0x000fe400078e0002 */
[----:B------:R-:W4:Y:S04]  /*17c30*/  @!P6 LDG.E.64 R12, desc[UR10][R12.64] ;  /* 0x0000000a0c0ce981 */ /* 0x000f28000c1e1b00 */
[----:B------:R-:W4:Y:S01]  /*17c40*/  @!P3 LDG.E.64 R14, desc[UR10][R14.64] ;  /* 0x0000000a0e0eb981 */ /* 0x000f22000c1e1b00 */
[----:B------:R-:W-:Y:S01]  /*17c50*/  @!P0 FADD.FTZ R124, R124, R6 ;  /* 0x000000067c7c8221 */ /* 0x000fe20000010000 */
[----:B------:R-:W-:Y:S01]  /*17c60*/  @!P0 FADD.FTZ R125, R125, R7 ;  /* 0x000000077d7d8221 */ /* 0x000fe20000010000 */
[----:B------:R-:W-:Y:S02]  /*17c70*/  IADD3 R0, R0, -0x4, RZ ;  /* 0xfffffffc00007810 */ /* 0x000fe40007ffe0ff */
[----:B------:R-:W-:-:S02]  /*17c80*/  PLOP3.LUT P0, PT, PT, PT, PT, 0x8, 0x0 ;  /* 0x000000000000781c */ /* 0x000fc40003f0e170 */
[----:B------:R-:W-:Y:S02]  /*17c90*/  IADD3 R0, R0, -0x4, RZ ;  /* 0xfffffffc00007810 */ /* 0x000fe40007ffe0ff */
[----:B------:R-:W-:Y:S01]  /*17ca0*/  IADD3 R6, R16, 0x4, RZ ;  /* 0x0000000410067810 */ /* 0x000fe20007ffe0ff */
[----:B--2---:R-:W-:Y:S01]  /*17cb0*/  @!P4 FADD.FTZ R124, R124, R8 ;  /* 0x000000087c7cc221 */ /* 0x004fe20000010000 */
[----:B------:R-:W-:-:S03]  /*17cc0*/  @!P4 FADD.FTZ R125, R125, R9 ;  /* 0x000000097d7dc221 */ /* 0x000fc60000010000 */
[----:B---3--:R-:W-:Y:S01]  /*17cd0*/  @!P5 FADD.FTZ R124, R124, R10 ;  /* 0x0000000a7c7cd221 */ /* 0x008fe20000010000 */
[----:B------:R-:W-:-:S03]  /*17ce0*/  @!P5 FADD.FTZ R125, R125, R11 ;  /* 0x0000000b7d7dd221 */ /* 0x000fc60000010000 */
[----:B----4-:R-:W-:Y:S01]  /*17cf0*/  @!P6 FADD.FTZ R124, R124, R12 ;  /* 0x0000000c7c7ce221 */ /* 0x010fe20000010000 */
[----:B------:R-:W-:-:S03]  /*17d00*/  @!P6 FADD.FTZ R125, R125, R13 ;  /* 0x0000000d7d7de221 */ /* 0x000fc60000010000 */
[----:B------:R-:W-:Y:S01]  /*17d10*/  @!P3 FADD.FTZ R124, R124, R14 ;  /* 0x0000000e7c7cb221 */ /* 0x000fe20000010000 */
[----:B------:R-:W-:-:S07]  /*17d20*/  @!P3 FADD.FTZ R125, R125, R15 ;  /* 0x0000000f7d7db221 */ /* 0x000fce0000010000 */
.L_x_1575:
[----:B------:R-:W-:-:S13]  /*17d30*/  ISETP.NE.OR P0, PT, R0, RZ, P0 ;  /* 0x000000ff0000720c */ /* 0x000fda0000705670 */
[----:B------:R-:W-:Y:S05]  /*17d40*/  @!P0 BRA `(.L_x_1571) ;  /* 0x0000000000888947 */ /* 0x000fea0003800000 */
.L_x_1572:
[----:B------:R-:W0:Y:S01]  /*17d50*/  S2UR UR7, SR_CTAID.X ;  /* 0x00000000000779c3 */ /* 0x000e220000002500 */
[----:B------:R-:W-:Y:S01]  /*17d60*/  NOP ;  /* 0x0000000000007918 */ /* 0x000fe20000000000 */
.L_x_1576:
        /* <DEDUP_REMOVED lines=32> */
.L_x_1571:
        /* <DEDUP_REMOVED lines=11> */
.L_x_1578:
[----:B------:R-:W-:Y:S05]  /*18020*/  BSYNC B0 ;  /* 0x0000000000007941 */ /* 0x000fea0003800000 */
.L_x_1577:
        /* <DEDUP_REMOVED lines=19> */
.L_x_1567:
[----:B------:R-:W0:Y:S01]  /*18160*/  S2UR UR7, SR_CgaCtaId ;  /* 0x00000000000779c3 */ /* 0x000e220000008800 */
[----:B------:R-:W-:Y:S01]  /*18170*/  UMOV UR6, 0x400 ;  /* 0x0000040000067882 */ /* 0x000fe20000000000 */
[----:B--2---:R-:W-:Y:S01]  /*18180*/  HFMA2.MMA R6, -RZ, RZ, 0, 0 ;  /* 0x00000000ff067435 */ /* 0x004fe200000001ff */
[----:B------:R-:W-:Y:S01]  /*18190*/  ULDC.64 UR8, c[0x0][0x288] ;  /* 0x0000a20000087ab9 */ /* 0x000fe20000000a00 */
[----:B------:R-:W-:Y:S01]  /*181a0*/  ULDC.64 UR18, c[0x0][0x210] ;  /* 0x0000840000127ab9 */ /* 0x000fe20000000a00 */
[----:B0-----:R-:W-:-:S09]  /*181b0*/  ULEA UR6, UR7, UR6, 0x18 ;  /* 0x0000000607067291 */ /* 0x001fd2000f8ec03f */
[----:B------:R-:W-:Y:S01]  /*181c0*/  @!P2 STS.64 [UR6+0x98], R124 ;  /* 0x0000987cff00a988 */ /* 0x000fe20008000a06 */
[----:B------:R-:W-:Y:S01]  /*181d0*/  BAR.SYNC.DEFER_BLOCKING 0x0 ;  /* 0x0000000000007b1d */ /* 0x000fe20000010000 */
[----:B------:R-:W-:-:S05]  /*181e0*/  ISETP.NE.AND P2, PT, RZ, UR15, PT ;  /* 0x0000000fff007c0c */ /* 0x000fca000bf45270 */
[----:B------:R-:W0:Y:S01]  /*181f0*/  LDS.64 R2, [UR6+0x98] ;  /* 0x00009806ff027984 */ /* 0x000e220008000a00 */
[----:B------:R-:W-:Y:S02]  /*18200*/  ULDC UR6, c[0x0][0x2bc] ;  /* 0x0000af0000067ab9 */ /* 0x000fe40000000800 */
[----:B0-----:R-:W-:Y:S01]  /*18210*/  FMUL.FTZ R0, R2, UR6 ;  /* 0x0000000602007c20 */ /* 0x001fe20008410000 */
[----:B------:R-:W-:Y:S01]  /*18220*/  FMUL.FTZ R7, R3, UR6 ;  /* 0x0000000603077c20 */ /* 0x000fe20008410000 */
[----:B------:R-:W-:-:S06]  /*18230*/  ULDC.64 UR6, c[0x0][0x290] ;  /* 0x0000a40000067ab9 */ /* 0x000fcc0000000a00 */
.L_x_1581:
[----:B-1----:R-:W-:-:S05]  /*18240*/  LEA R8, R6, UR14, 0x2 ;  /* 0x0000000e06087c11 */ /* 0x002fca000f8e10ff */
[----:B------:R-:W2:Y:S04]  /*18250*/  LDL R2, [R8+0x10] ;  /* 0x0000100008027983 */ /* 0x000ea80000100800 */
[----:B------:R-:W3:Y:S04]  /*18260*/  LDL R10, [R8+0x14] ;  /* 0x00001400080a7983 */ /* 0x000ee80000100800 */
[----:B0-----:R-:W4:Y:S04]  /*18270*/  LDL R4, [R8+0x110] ;  /* 0x0001100008047983 */ /* 0x001f280000100800 */
[----:B------:R0:W4:Y:S01]  /*18280*/  LDL R12, [R8+0x114] ;  /* 0x00011400080c7983 */ /* 0x0001220000100800 */
[C---:B-----5:R-:W-:Y:S01]  /*18290*/  LEA R19, R6.reuse, R123, 0x3 ;  /* 0x0000007b06137211 */ /* 0x060fe200078e18ff */
[----:B------:R-:W-:Y:S01]  /*182a0*/  BSSY B0, `(.L_x_1579) ;  /* 0x0000061000007945 */ /* 0x000fe20003800000 */
[----:B------:R-:W-:-:S02]  /*182b0*/  IADD3 R6, R6, 0x2, RZ ;  /* 0x0000000206067810 */ /* 0x000fc40007ffe0ff */
[----:B------:R-:W-:Y:S02]  /*182c0*/  ISETP.GE.U32.AND P0, PT, R19, UR6, PT ;  /* 0x0000000613007c0c */ /* 0x000fe4000bf06070 */
[----:B------:R-:W-:-:S04]  /*182d0*/  SHF.R.S32.HI R23, RZ, 0x1f, R19 ;  /* 0x0000001fff177819 */ /* 0x000fc80000011413 */
[----:B------:R-:W-:-:S13]  /*182e0*/  ISETP.GE.OR.EX P0, PT, R23, UR7, P1, P0 ;  /* 0x0000000717007c0c */ /* 0x000fda0008f06700 */
[----:B------:R-:W1:Y:S08]  /*182f0*/  @!P0 LDC.64 R26, c[0x0][0x288] ;  /* 0x0000a200ff1a8b82 */ /* 0x000e700000000a00 */
[----:B------:R-:W4:Y:S01]  /*18300*/  @!P0 LDC.64 R20, c[0x0][0x210] ;  /* 0x00008400ff148b82 */ /* 0x000f220000000a00 */
[----:B-1----:R-:W-:Y:S02]  /*18310*/  @!P0 IMAD R18, R23, R26, RZ ;  /* 0x0000001a17128224 */ /* 0x002fe400078e02ff */
[----:B--2---:R-:W-:-:S02]  /*18320*/  HADD2.F32 R3, -RZ, R2.H0_H0 ;  /* 0x20000002ff037230 */ /* 0x004fc40000004100 */
[----:B------:R-:W-:Y:S02]  /*18330*/  HADD2.F32 R2, -RZ, R2.H1_H1 ;  /* 0x30000002ff027230 */ /* 0x000fe40000004100 */
[--C-:B---3--:R-:W-:Y:S02]  /*18340*/  HADD2.F32 R11, -RZ, R10.reuse.H0_H0 ;  /* 0x2000000aff0b7230 */ /* 0x108fe40000004100 */
[----:B------:R-:W-:Y:S01]  /*18350*/  FADD.FTZ R3, R3, -UR16 ;  /* 0x8000001003037e21 */ /* 0x000fe20008010000 */
[----:B------:R-:W-:Y:S02]  /*18360*/  HADD2.F32 R10, -RZ, R10.H1_H1 ;  /* 0x3000000aff0a7230 */ /* 0x000fe40000004100 */
[----:B------:R-:W-:Y:S01]  /*18370*/  FADD.FTZ R2, R2, -UR16 ;  /* 0x8000001002027e21 */ /* 0x000fe20008010000 */
[----:B------:R-:W-:Y:S01]  /*18380*/  FMUL.FTZ R17, R3, UR13 ;  /* 0x0000000d03117c20 */ /* 0x000fe20008410000 */
[----:B------:R-:W-:Y:S02]  /*18390*/  FADD.FTZ R11, R11, -UR16 ;  /* 0x800000100b0b7e21 */ /* 0x000fe40008010000 */
[----:B------:R-:W-:Y:S01]  /*183a0*/  FMUL.FTZ R22, R2, UR13 ;  /* 0x0000000d02167c20 */ /* 0x000fe20008410000 */
[----:B------:R-:W-:Y:S01]  /*183b0*/  FADD.FTZ R10, R10, -UR16 ;  /* 0x800000100a0a7e21 */ /* 0x000fe20008010000 */
[-CC-:B------:R-:W-:Y:S01]  /*183c0*/  @P2 FFMA.FTZ R3, R17, R62.reuse, R60.reuse ;  /* 0x0000003e11032223 */ /* 0x180fe2000001003c */
[----:B------:R-:W-:Y:S01]  /*183d0*/  FMUL.FTZ R25, R11, UR13 ;  /* 0x0000000d0b197c20 */ /* 0x000fe20008410000 */
[-CC-:B------:R-:W-:Y:S01]  /*183e0*/  @P2 FFMA.FTZ R2, R22, R63.reuse, R61.reuse ;  /* 0x0000003f16022223 */ /* 0x180fe2000001003d */
[----:B------:R-:W-:Y:S01]  /*183f0*/  FMUL.FTZ R24, R10, UR13 ;  /* 0x0000000d0a187c20 */ /* 0x000fe20008410000 */
[----:B------:R-:W-:Y:S01]  /*18400*/  @P2 FMUL.FTZ R5, R3, -1.4426950216293334961 ;  /* 0xbfb8aa3b03052820 */ /* 0x000fe20000410000 */
[----:B------:R-:W-:Y:S01]  /*18410*/  @P2 FFMA.FTZ R13, R25, R62, R60 ;  /* 0x0000003e190d2223 */ /* 0x000fe2000001003c */
[----:B------:R-:W-:Y:S01]  /*18420*/  @P2 FMUL.FTZ R9, R2, -1.4426950216293334961 ;  /* 0xbfb8aa3b02092820 */ /* 0x000fe20000410000 */
[----:B------:R-:W-:-:S02]  /*18430*/  @P2 FFMA.FTZ R14, R24, R63, R61 ;  /* 0x0000003f180e2223 */ /* 0x000fc4000001003d */
[----:B------:R-:W-:Y:S01]  /*18440*/  @P2 FMUL.FTZ R15, R13, -1.4426950216293334961 ;  /* 0xbfb8aa3b0d0f2820 */ /* 0x000fe20000410000 */
[----:B------:R-:W0:Y:S01]  /*18450*/  @P2 MUFU.EX2 R5, R5 ;  /* 0x0000000500052308 */ /* 0x000e220000000800 */
[----:B------:R-:W-:-:S07]  /*18460*/  @P2 FMUL.FTZ R16, R14, -1.4426950216293334961 ;  /* 0xbfb8aa3b0e102820 */ /* 0x000fce0000410000 */
[----:B------:R-:W1:Y:S08]  /*18470*/  @P2 MUFU.EX2 R9, R9 ;  /* 0x0000000900092308 */ /* 0x000e700000000800 */
[----:B------:R-:W2:Y:S01]  /*18480*/  @P2 MUFU.EX2 R16, R16 ;  /* 0x0000001000102308 */ /* 0x000ea20000000800 */
[----:B0-----:R-:W-:Y:S01]  /*18490*/  @P2 FADD.FTZ R8, R5, 1 ;  /* 0x3f80000005082421 */ /* 0x001fe20000010000 */
[----:B----4-:R-:W-:-:S02]  /*184a0*/  HADD2.F32 R5, -RZ, R4.H0_H0 ;  /* 0x20000004ff057230 */ /* 0x010fc40000004100 */
[----:B------:R-:W-:-:S04]  /*184b0*/  HADD2.F32 R4, -RZ, R4.H1_H1 ;  /* 0x30000004ff047230 */ /* 0x000fc80000004100 */
[----:B------:R-:W0:Y:S01]  /*184c0*/  @P2 MUFU.RCP R8, R8 ;  /* 0x0000000800082308 */ /* 0x000e220000001000 */
[----:B-1----:R-:W-:-:S07]  /*184d0*/  @P2 FADD.FTZ R9, R9, 1 ;  /* 0x3f80000009092421 */ /* 0x002fce0000010000 */
[----:B------:R-:W1:Y:S01]  /*184e0*/  @P2 MUFU.RCP R9, R9 ;  /* 0x0000000900092308 */ /* 0x000e620000001000 */
[----:B--2---:R-:W-:-:S07]  /*184f0*/  @P2 FADD.FTZ R16, R16, 1 ;  /* 0x3f80000010102421 */ /* 0x004fce0000010000 */
[----:B------:R-:W2:Y:S01]  /*18500*/  @P2 MUFU.EX2 R15, R15 ;  /* 0x0000000f000f2308 */ /* 0x000ea20000000800 */
[----:B0-----:R-:W-:Y:S01]  /*18510*/  @P2 FADD.FTZ R10, -R8, 1 ;  /* 0x3f800000080a2421 */ /* 0x001fe20000010100 */
[----:B------:R-:W-:-:S03]  /*18520*/  @P2 FMUL.FTZ R8, R5, R8 ;  /* 0x0000000805082220 */ /* 0x000fc60000410000 */
[----:B------:R-:W-:Y:S01]  /*18530*/  @P2 FFMA.FTZ R3, R3, R10, 1 ;  /* 0x3f80000003032423 */ /* 0x000fe2000001000a */
[----:B-1----:R-:W-:Y:S01]  /*18540*/  @P2 FADD.FTZ R11, -R9, 1 ;  /* 0x3f800000090b2421 */ /* 0x002fe20000010100 */
[----:B------:R-:W-:Y:S02]  /*18550*/  @P2 FMUL.FTZ R9, R4, R9 ;  /* 0x0000000904092220 */ /* 0x000fe40000410000 */
[----:B------:R-:W-:Y:S01]  /*18560*/  @P2 FMUL.FTZ R5, R8, R3 ;  /* 0x0000000308052220 */ /* 0x000fe20000410000 */
[----:B------:R-:W-:Y:S01]  /*18570*/  @!P0 MOV R3, R65 ;  /* 0x0000004100038202 */ /* 0x000fe20000000f00 */
[----:B------:R-:W-:Y:S01]  /*18580*/  @P2 FFMA.FTZ R2, R2, R11, 1 ;  /* 0x3f80000002022423 */ /* 0x000fe2000001000b */
[C-C-:B------:R-:W-:Y:S01]  /*18590*/  FFMA.FTZ R8, R0.reuse, R17, R7.reuse ;  /* 0x0000001100087223 */ /* 0x140fe20000010007 */
[----:B------:R-:W0:Y:S01]  /*185a0*/  @P2 MUFU.RCP R11, R16 ;  /* 0x00000010000b2308 */ /* 0x000e220000001000 */
[----:B------:R-:W-:Y:S02]  /*185b0*/  @!P0 IMAD R17, R19, R27, R18 ;  /* 0x0000001b13118224 */ /* 0x000fe400078e0212 */
[----:B------:R-:W-:Y:S01]  /*185c0*/  @P2 FMUL.FTZ R4, R9, R2 ;  /* 0x0000000209042220 */ /* 0x000fe20000410000 */
[----:B------:R-:W-:Y:S01]  /*185d0*/  @!P0 MOV R2, R66 ;  /* 0x0000004200028202 */ /* 0x000fe20000000f00 */
[----:B------:R-:W-:Y:S01]  /*185e0*/  FFMA.FTZ R9, R0, R22, R7 ;  /* 0x0000001600097223 */ /* 0x000fe20000010007 */
[----:B------:R-:W-:Y:S01]  /*185f0*/  FFMA.FTZ R8, R5, R62, -R8 ;  /* 0x0000003e05087223 */ /* 0x000fe20000010808 */
[----:B--2---:R-:W-:-:S02]  /*18600*/  @P2 FADD.FTZ R15, R15, 1 ;  /* 0x3f8000000f0f2421 */ /* 0x004fc40000010000 */
[----:B------:R-:W-:-:S04]  /*18610*/  @!P0 IMAD.WIDE.U32 R2, R19, R26, R2 ;  /* 0x0000001a13028225 */ /* 0x000fc800078e0002 */
[----:B------:R-:W-:Y:S01]  /*18620*/  FFMA.FTZ R9, R4, R63, -R9 ;  /* 0x0000003f04097223 */ /* 0x000fe20000010809 */
[----:B------:R-:W-:Y:S01]  /*18630*/  FMUL.FTZ R8, R8, UR13 ;  /* 0x0000000d08087c20 */ /* 0x000fe20008410000 */
[----:B------:R1:W2:Y:S01]  /*18640*/  @P2 MUFU.RCP R10, R15 ;  /* 0x0000000f000a2308 */ /* 0x0002a20000001000 */
[----:B------:R-:W-:Y:S02]  /*18650*/  IADD3 R19, R19, 0x8, RZ ;  /* 0x0000000813137810 */ /* 0x000fe40007ffe0ff */
[----:B------:R-:W-:Y:S01]  /*18660*/  @!P0 IADD3 R5, R3, R17, RZ ;  /* 0x0000001103058210 */ /* 0x000fe20007ffe0ff */
[----:B------:R-:W-:Y:S01]  /*18670*/  @!P0 FMUL.FTZ R3, R9, UR13 ;  /* 0x0000000d09038c20 */ /* 0x000fe20008410000 */
[----:B------:R-:W-:Y:S01]  /*18680*/  @!P0 LEA R4, P3, R2, R20, 0x1 ;  /* 0x0000001402048211 */ /* 0x000fe200078608ff */
[----:B0-----:R-:W-:-:S03]  /*18690*/  @P2 FADD.FTZ R9, -R11, 1 ;  /* 0x3f8000000b092421 */ /* 0x001fc60000010100 */
[----:B------:R-:W-:Y:S01]  /*186a0*/  @!P0 LEA.HI.X R5, R2, R21, R5, 0x1, P3 ;  /* 0x0000001502058211 */ /* 0x000fe200018f0c05 */
[----:B------:R-:W-:Y:S01]  /*186b0*/  @P2 FFMA.FTZ R14, R14, R9, 1 ;  /* 0x3f8000000e0e2423 */ /* 0x000fe20000010009 */
[----:B-1----:R-:W-:Y:S01]  /*186c0*/  @!P0 F2FP.F16.F32.PACK_AB R15, R3, R8 ;  /* 0x00000008030f823e */ /* 0x002fe200000000ff */
[--C-:B------:R-:W-:Y:S01]  /*186d0*/  HADD2.F32 R3, -RZ, R12.reuse.H0_H0 ;  /* 0x2000000cff037230 */ /* 0x100fe20000004100 */
[----:B------:R-:W-:Y:S01]  /*186e0*/  SHF.R.S32.HI R9, RZ, 0x1f, R19 ;  /* 0x0000001fff097819 */ /* 0x000fe20000011413 */
[----:B------:R-:W-:Y:S01]  /*186f0*/  HADD2.F32 R12, -RZ, R12.H1_H1 ;  /* 0x3000000cff0c7230 */ /* 0x000fe20000004100 */
[----:B------:R-:W-:Y:S01]  /*18700*/  ISETP.NE.AND P3, PT, R6, 0x40, PT ;  /* 0x000000400600780c */ /* 0x000fe20003f65270 */
[----:B------:R0:W-:Y:S01]  /*18710*/  @!P0 STG.E desc[UR10][R4.64], R15 ;  /* 0x0000000f04008986 */ /* 0x0001e2000c10190a */
[----:B------:R-:W-:Y:S01]  /*18720*/  ISETP.GE.U32.AND P0, PT, R19, UR6, PT ;  /* 0x0000000613007c0c */ /* 0x000fe2000bf06070 */
[----:B--2---:R-:W-:Y:S01]  /*18730*/  @P2 FADD.FTZ R2, -R10, 1 ;  /* 0x3f8000000a022421 */ /* 0x004fe20000010100 */
[----:B------:R-:W-:Y:S01]  /*18740*/  @P2 FMUL.FTZ R10, R3, R10 ;  /* 0x0000000a030a2220 */ /* 0x000fe20000410000 */
[----:B------:R-:W-:Y:S01]  /*18750*/  @P2 FMUL.FTZ R11, R12, R11 ;  /* 0x0000000b0c0b2220 */ /* 0x000fe20000410000 */
[----:B------:R-:W-:Y:S01]  /*18760*/  ISETP.GE.OR.EX P0, PT, R9, UR7, P1, P0 ;  /* 0x0000000709007c0c */ /* 0x000fe20008f06700 */
[----:B------:R-:W-:Y:S01]  /*18770*/  @P2 FFMA.FTZ R13, R13, R2, 1 ;  /* 0x3f8000000d0d2423 */ /* 0x000fe20000010002 */
[----:B------:R-:W-:Y:S01]  /*18780*/  FFMA.FTZ R2, R0, R25, R7 ;  /* 0x0000001900027223 */ /* 0x000fe20000010007 */
[----:B------:R-:W-:-:S02]  /*18790*/  @P2 FMUL.FTZ R12, R11, R14 ;  /* 0x0000000e0b0c2220 */ /* 0x000fc40000410000 */
[----:B------:R-:W-:Y:S01]  /*187a0*/  @P2 FMUL.FTZ R3, R10, R13 ;  /* 0x0000000d0a032220 */ /* 0x000fe20000410000 */
[----:B0-----:R-:W-:-:S03]  /*187b0*/  FFMA.FTZ R5, R0, R24, R7 ;  /* 0x0000001800057223 */ /* 0x001fc60000010007 */
[----:B------:R-:W-:Y:S01]  /*187c0*/  FFMA.FTZ R4, R3, R62, -R2 ;  /* 0x0000003e03047223 */ /* 0x000fe20000010802 */
[----:B------:R-:W-:-:S03]  /*187d0*/  FFMA.FTZ R8, R12, R63, -R5 ;  /* 0x0000003f0c087223 */ /* 0x000fc60000010805 */
[----:B------:R-:W-:Y:S05]  /*187e0*/  @P0 BRA `(.L_x_1580) ;  /* 0x0000000000300947 */ /* 0x000fea0003800000 */
        /* <DEDUP_REMOVED lines=10> */
[----:B------:R-:W-:-:S05]  /*18890*/  F2FP.F16.F32.PACK_AB R3, R8, R9 ;  /* 0x000000090803723e */ /* 0x000fca00000000ff */
[----:B------:R0:W-:Y:S02]  /*188a0*/  STG.E desc[UR10][R4.64], R3 ;  /* 0x0000000304007986 */ /* 0x0001e4000c10190a */
.L_x_1580:
[----:B------:R-:W-:Y:S05]  /*188b0*/  BSYNC B0 ;  /* 0x0000000000007941 */ /* 0x000fea0003800000 */
.L_x_1579:
        /* <DEDUP_REMOVED lines=10> */
.L_x_1494:
[----:B0-----:R-:W2:Y:S01]  /*18960*/  LDL R5, [R1+0x2e0] ;  /* 0x0002e00001057983 */ /* 0x001ea20000100800 */
[----:B------:R-:W0:Y:S01]  /*18970*/  LDC R4, c[0x0][0xc] ;  /* 0x00000300ff047b82 */ /* 0x000e220000000800 */
[----:B------:R-:W-:Y:S07]  /*18980*/  BSSY B0, `(.L_x_1583) ;  /* 0x0000012000007945 */ /* 0x000fee0003800000 */
[----:B------:R-:W1:Y:S08]  /*18990*/  LDC R7, c[0x0][0x10] ;  /* 0x00000400ff077b82 */ /* 0x000e700000000800 */
[----:B------:R-:W3:Y:S01]  /*189a0*/  LDC.64 R2, c[0x0][0x258] ;  /* 0x00009600ff027b82 */ /* 0x000ee20000000a00 */
[----:B0-----:R-:W-:-:S02]  /*189b0*/  ISETP.NE.AND P0, PT, R4, 0x1, PT ;  /* 0x000000010400780c */ /* 0x001fc40003f05270 */
[----:B-1----:R-:W-:Y:S02]  /*189c0*/  SHF.L.U32 R0, R7, 0x1, RZ ;  /* 0x0000000107007819 */ /* 0x002fe400000006ff */
[----:B--2---:R-:W-:Y:S02]  /*189d0*/  ISETP.NE.AND P1, PT, R5, RZ, PT ;  /* 0x000000ff0500720c */ /* 0x004fe40003f25270 */
[----:B------:R-:W-:-:S05]  /*189e0*/  SEL R5, R0, RZ, P0 ;  /* 0x000000ff00057207 */ /* 0x000fca0000000000 */
[----:B---3--:R-:W-:-:S06]  /*189f0*/  IMAD.WIDE.U32 R2, R5, 0x4, R2 ;  /* 0x0000000405027825 */ /* 0x008fcc00078e0002 */
[----:B------:R-:W-:Y:S05]  /*18a00*/  @P1 BRA `(.L_x_1584) ;  /* 0x0000000000241947 */ /* 0x000fea0003800000 */
        /* <DEDUP_REMOVED lines=9> */
.L_x_1584:
[----:B------:R-:W-:Y:S05]  /*18aa0*/  BSYNC B0 ;  /* 0x0000000000007941 */ /* 0x000fea0003800000 */
.L_x_1583:
[----:B------:R-:W1:Y:S01]  /*18ab0*/  S2UR UR4, SR_CTAID.X ;  /* 0x00000000000479c3 */ /* 0x000e620000002500 */
[----:B------:R-:W-:Y:S02]  /*18ac0*/  IADD3 R0, R4, -0x1, RZ ;  /* 0xffffffff04007810 */ /* 0x000fe40007ffe0ff */
[----:B0-----:R-:W-:-:S05]  /*18ad0*/  IADD3 R5, R7, -0x1, RZ ;  /* 0xffffffff07057810 */ /* 0x001fca0007ffe0ff */
[----:B------:R-:W0:Y:S01]  /*18ae0*/  S2UR UR5, SR_CTAID.Y ;  /* 0x00000000000579c3 */ /* 0x000e220000002600 */
[----:B-1----:R-:W-:-:S04]  /*18af0*/  ISETP.NE.AND P0, PT, R0, UR4, PT ;  /* 0x0000000400007c0c */ /* 0x002fc8000bf05270 */
[----:B0-----:R-:W-:-:S13]  /*18b00*/  ISETP.NE.OR P0, PT, R5, UR5, P0 ;  /* 0x0000000505007c0c */ /* 0x001fda0008705670 */
[----:B------:R-:W-:Y:S05]  /*18b10*/  @P0 EXIT ;  /* 0x000000000000094d */ /* 0x000fea0003800000 */
[----:B------:R-:W-:Y:S05]  /*18b20*/  @P1 BRA `(.L_x_1585) ;  /* 0x0000000000201947 */ /* 0x000fea0003800000 */
[----:B------:R-:W-:-:S05]  /*18b30*/  IMAD R0, R4, R7, RZ ;  /* 0x0000000704007224 */ /* 0x000fca00078e02ff */
[----:B------:R-:W-:-:S13]  /*18b40*/  ISETP.NE.AND P0, PT, R0, -0x1, PT ;  /* 0xffffffff0000780c */ /* 0x000fda0003f05270 */
[----:B------:R-:W-:Y:S05]  /*18b50*/  @!P0 BRA `(.L_x_1585) ;  /* 0x0000000000148947 */ /* 0x000fea0003800000 */
.L_x_1586:
[----:B------:R-:W2:Y:S04]  /*18b60*/  LDG.E.STRONG.GPU R5, desc[UR10][R2.64] ;  /* 0x0000000a02057981 */ /* 0x000ea8000c1ef900 */
[----:B--2---:R-:W-:Y:S01]  /*18b70*/  CCTL.IVALL ;  /* 0x00000000ff00798f */ /* 0x004fe20002000000 */
[----:B------:R-:W-:Y:S05]  /*18b80*/  YIELD ;  /* 0x0000000000007946 */ /* 0x000fea0003800000 */
[----:B------:R-:W-:-:S13]  /*18b90*/  ISETP.NE.AND P0, PT, R5, R0, PT ;  /* 0x000000000500720c */ /* 0x000fda0003f05270 */
[----:B------:R-:W-:Y:S05]  /*18ba0*/  @P0 BRA `(.L_x_1586) ;  /* 0xfffffffc00ec0947 */ /* 0x000fea000383ffff */
.L_x_1585:
[----:B------:R-:W-:Y:S05]  /*18bb0*/  WARPSYNC.ALL ;  /* 0x0000000000007948 */ /* 0x000fea0003800000 */
[----:B------:R-:W2:Y:S01]  /*18bc0*/  LDL R4, [R1+0x2e0] ;  /* 0x0002e00001047983 */ /* 0x000ea20000100800 */
        /* <DEDUP_REMOVED lines=19> */
[----:B------:R-:W-:-:S02]  /*18d00*/  MOV R0, R4 ;  /* 0x0000000400007202 */ /* 0x000fc40000000f00 */
[----:B------:R-:W-:Y:S02]  /*18d10*/  IADD3.X R5, RZ, R5, RZ, P0, !PT ;  /* 0x00000005ff057210 */ /* 0x000fe400007fe4ff */
[----:B------:R-:W-:Y:S02]  /*18d20*/  SHF.L.U64.HI R31, R25, 0x2, R24 ;  /* 0x00000002191f7819 */ /* 0x000fe40000010218 */
[--C-:B------:R-:W-:Y:S02]  /*18d30*/  SHF.R.S64 R27, R2, 0x1, R5.reuse ;  /* 0x00000001021b7819 */ /* 0x100fe40000001005 */
[----:B------:R-:W-:-:S04]  /*18d40*/  SHF.R.S32.HI R2, RZ, 0x1, R5 ;  /* 0x00000001ff027819 */ /* 0x000fc80000011405 */
[----:B------:R-:W-:-:S07]  /*18d50*/  SHF.L.U64.HI R29, R27, 0x2, R2 ;  /* 0x000000021b1d7819 */ /* 0x000fce0000010202 */
.L_x_1587:
[C---:B------:R-:W-:Y:S01]  /*18d60*/  LEA R6, P0, R0.reuse, UR4, 0x2 ;  /* 0x0000000400067c11 */ /* 0x040fe2000f8010ff */
[----:B--2---:R-:W2:Y:S03]  /*18d70*/  LDL.LU R26, [R1+0x2e0] ;  /* 0x0002e000011a7983 */ /* 0x004ea60000300800 */
[----:B------:R-:W-:Y:S02]  /*18d80*/  LEA.HI.X R7, R0, UR5, R7, 0x2, P0 ;  /* 0x0000000500077c11 */ /* 0x000fe400080f1407 */
[-C--:B------:R-:W-:Y:S02]  /*18d90*/  LEA R8, P0, R25, R6.reuse, 0x2 ;  /* 0x0000000619087211 */ /* 0x080fe400078010ff */
[-C--:B------:R-:W-:Y:S01]  /*18da0*/  LEA R12, P1, R22, R6.reuse, 0x2 ;  /* 0x00000006160c7211 */ /* 0x080fe200078210ff */
[----:B------:R3:W4:Y:S01]  /*18db0*/  LDG.E R18, desc[UR10][R6.64] ;  /* 0x0000000a06127981 */ /* 0x000722000c1e1900 */
[----:B------:R-:W-:-:S02]  /*18dc0*/  LEA R10, P2, R27, R6, 0x2 ;  /* 0x000000061b0a7211 */ /* 0x000fc400078410ff */
[----:B------:R-:W-:Y:S02]  /*18dd0*/  IADD3.X R9, R7, R31, RZ, P0, !PT ;  /* 0x0000001f07097210 */ /* 0x000fe400007fe4ff */
[----:B------:R-:W-:Y:S02]  /*18de0*/  IADD3.X R13, R23, R7, RZ, P1, !PT ;  /* 0x00000007170d7210 */ /* 0x000fe40000ffe4ff */
[----:B------:R-:W-:Y:S01]  /*18df0*/  IADD3.X R11, R7, R29, RZ, P2, !PT ;  /* 0x0000001d070b7210 */ /* 0x000fe200017fe4ff */
[----:B------:R-:W4:Y:S04]  /*18e00*/  LDG.E R19, desc[UR10][R8.64] ;  /* 0x0000000a08137981 */ /* 0x000f28000c1e1900 */
[----:B------:R-:W5:Y:S04]  /*18e10*/  LDG.E R20, desc[UR10][R12.64] ;  /* 0x0000000a0c147981 */ /* 0x000f68000c1e1900 */
[----:B------:R-:W5:Y:S01]  /*18e20*/  LDG.E R21, desc[UR10][R10.64] ;  /* 0x0000000a0a157981 */ /* 0x000f62000c1e1900 */
[----:B--2---:R-:W-:-:S02]  /*18e30*/  SHF.L.U32 R5, R26, 0x1, RZ ;  /* 0x000000011a057819 */ /* 0x004fc400000006ff */
[----:B------:R-:W-:-:S03]  /*18e40*/  IADD3 R0, R26, 0x200, RZ ;  /* 0x000002001a007810 */ /* 0x000fc60007ffe0ff */
[----:B0-----:R-:W-:-:S04]  /*18e50*/  IMAD.WIDE R2, R5, 0x4, R14 ;  /* 0x0000000405027825 */ /* 0x001fc800078e020e */
[----:B-1----:R-:W-:Y:S01]  /*18e60*/  IMAD.WIDE R4, R5, 0x4, R16 ;  /* 0x0000000405047825 */ /* 0x002fe200078e0210 */
[----:B------:R2:W-:Y:S01]  /*18e70*/  STL [R1+0x2e0], R0 ;  /* 0x0002e00001007387 */ /* 0x0005e20000100800 */
[----:B------:R-:W-:Y:S02]  /*18e80*/  ISETP.GT.U32.AND P0, PT, R25, R0, PT ;  /* 0x000000001900720c */ /* 0x000fe40003f04070 */
[----:B---3--:R-:W-:Y:S01]  /*18e90*/  SHF.R.S32.HI R7, RZ, 0x1f, R0 ;  /* 0x0000001fff077819 */ /* 0x008fe20000011400 */
[----:B----4-:R2:W-:Y:S03]  /*18ea0*/  STG.E.64 desc[UR10][R2.64], R18 ;  /* 0x0000001202007986 */ /* 0x0105e6000c101b0a */
[----:B------:R-:W-:Y:S01]  /*18eb0*/  ISETP.GT.AND.EX P0, PT, R24, R7, PT, P0 ;  /* 0x000000071800720c */ /* 0x000fe20003f04300 */
[----:B-----5:R2:W-:-:S12]  /*18ec0*/  STG.E.64 desc[UR10][R4.64], R20 ;  /* 0x0000001404007986 */ /* 0x0205d8000c101b0a */
[----:B------:R-:W-:Y:S05]  /*18ed0*/  @P0 BRA `(.L_x_1587) ;  /* 0xfffffffc00a00947 */ /* 0x000fea000383ffff */
[----:B------:R-:W-:Y:S05]  /*18ee0*/  EXIT ;  /* 0x000000000000794d */ /* 0x000fea0003800000 */
.L_x_1588:
        /* <DEDUP_REMOVED lines=9> */
.L_x_5675:


//--------------------- .text._Z35group_norm_nhwc_bwd_one_pass_kernelI11Fp16IOBf16WLi64ELi128ELi512EEv26Group_norm_nhwc_bwd_params --------------------------
	.section	.text._Z35group_norm_nhwc_bwd_one_pass_kernelI11Fp16IOBf16WLi64ELi128ELi512EEv26Group_norm_nhwc_bwd_params,"ax",@progbits
	.align	128
        .global         _Z35group_norm_nhwc_bwd_one_pass_kernelI11Fp16IOBf16WLi64ELi128ELi512EEv26Group_norm_nhwc_bwd_params
        .type           _Z35group_norm_nhwc_bwd_one_pass_kernelI11Fp16IOBf16WLi64ELi128ELi512EEv26Group_norm_nhwc_bwd_params,@function
        .size           _Z35group_norm_nhwc_bwd_one_pass_kernelI11Fp16IOBf16WLi64ELi128ELi512EEv26Group_norm_nhwc_bwd_params,(.L_x_5676 - _Z35group_norm_nhwc_bwd_one_pass_kernelI11Fp16IOBf16WLi64ELi128ELi512EEv26Group_norm_nhwc_bwd_params)
        .other          _Z35group_norm_nhwc_bwd_one_pass_kernelI11Fp16IOBf16WLi64ELi128ELi512EEv26Group_norm_nhwc_bwd_params,@"STO_CUDA_ENTRY STV_DEFAULT"
_Z35group_norm_nhwc_bwd_one_pass_kernelI11Fp16IOBf16WLi64ELi128ELi512EEv26Group_norm_nhwc_bwd_params:
.text._Z35group_norm_nhwc_bwd_one_pass_kernelI11Fp16IOBf16WLi64ELi128ELi512EEv26Group_norm_nhwc_bwd_params:
        /* <DEDUP_REMOVED lines=33> */
[----:B------:R-:W-:Y:S02]  /*0210*/  LEA.HI R60, P1, R9, R8, RZ, 0x1 ;  /* 0x00000008093c7211 */ /* 0x000fe400078308ff */
[----:B------:R-:W-:Y:S02]  /*0220*/  LEA.HI R5, R5, R40, RZ, 0x5 ;  /* 0x0000002805057211 */ /* 0x000fe400078f28ff */
[----:B------:R-:W-:Y:S02]  /*0230*/  IADD3.X R6, RZ, R7, RZ, P2, !PT ;  /* 0x00000007ff067210 */ /* 0x000fe400017fe4ff */
[----:B------:R-:W-:Y:S02]  /*0240*/  IADD3.X R9, RZ, R9, RZ, P1, !PT ;  /* 0x00000009ff097210 */ /* 0x000fe40000ffe4ff */
[----:B------:R-:W-:-:S02]  /*0250*/  SHF.R.S32.HI R5, RZ, 0x5, R5 ;  /* 0x00000005ff057819 */ /* 0x000fc40000011405 */
[--C-:B------:R-:W-:Y:S02]  /*0260*/  SHF.R.S64 R61, R61, 0x1, R6.reuse ;  /* 0x000000013d3d7819 */ /* 0x100fe40000001006 */
[----:B------:R-:W-:Y:S02]  /*0270*/  SHF.R.S32.HI R6, RZ, 0x1, R6 ;  /* 0x00000001ff067819 */ /* 0x000fe40000011406 */
[--C-:B------:R-:W-:Y:S02]  /*0280*/  SHF.R.S64 R60, R60, 0x1, R9.reuse ;  /* 0x000000013c3c7819 */ /* 0x100fe40000001009 */
[----:B------:R-:W-:Y:S02]  /*0290*/  SHF.R.S32.HI R7, RZ, 0x1, R9 ;  /* 0x00000001ff077819 */ /* 0x000fe40000011409 */
[----:B------:R-:W-:Y:S02]  /*02a0*/  LEA R8, R5, UR5, 0x3 ;  /* 0x0000000505087c11 */ /* 0x000fe4000f8e18ff */
[----:B------:R-:W-:-:S02]  /*02b0*/  SHF.L.U64.HI R5, R61, 0x2, R6 ;  /* 0x000000023d057819 */ /* 0x000fc40000010206 */
[----:B------:R-:W-:Y:S01]  /*02c0*/  SHF.L.U64.HI R7, R60, 0x2, R7 ;  /* 0x000000023c077819 */ /* 0x000fe20000010207 */
[----:B------:R1:W-:Y:S01]  /*02d0*/  STL [R1], R8 ;  /* 0x0000000801007387 */ /* 0x0003e20000100800 */
[----:B------:R-:W-:-:S03]  /*02e0*/  ISETP.LT.U32.AND P0, PT, R40, 0x200, !P0 ;  /* 0x000002002800780c */ /* 0x000fc60004701070 */
[----:B------:R1:W-:Y:S04]  /*02f0*/  STL [R1+0x8], R5 ;  /* 0x0000080501007387 */ /* 0x0003e80000100800 */
[----:B------:R1:W-:Y:S06]  /*0300*/  STL [R1+0x4], R7 ;  /* 0x0000040701007387 */ /* 0x0003ec0000100800 */
[----:B------:R-:W-:-:S07]  /*0310*/  @P0 LOP3.LUT R4, R4, 0x4, RZ, 0xfc, !PT ;  /* 0x0000000404040812 */ /* 0x000fce00078efcff */
.L_x_1640:
        /* <DEDUP_REMOVED lines=15> */
[----:B------:R-:W-:-:S02]  /*0410*/  CS2R R50, SRZ ;  /* 0x0000000000327805 */ /* 0x000fc4000001ff00 */
[----:B------:R-:W-:Y:S01]  /*0420*/  SHF.R.S32.HI R31, RZ, 0x1f, R29 ;  /* 0x0000001fff1f7819 */ /* 0x000fe2000001141d */
[----:B------:R-:W3:Y:S01]  /*0430*/  @P6 LDC.64 R38, c[0x0][0x228] ;  /* 0x00008a00ff266b82 */ /* 0x000ee20000000a00 */
[----:B-1----:R-:W-:Y:S02]  /*0440*/  IABS R8, R12 ;  /* 0x0000000c00087213 */ /* 0x002fe40000000000 */
[----:B------:R-:W-:Y:S02]  /*0450*/  CS2R R56, SRZ ;  /* 0x0000000000387805 */ /* 0x000fe4000001ff00 */
[----:B------:R-:W-:Y:S02]  /*0460*/  SHF.R.S32.HI R21, RZ, 0x1f, R27 ;  /* 0x0000001fff157819 */ /* 0x000fe4000001141b */
[----:B------:R-:W-:Y:S01]  /*0470*/  CS2R R54, SRZ ;  /* 0x0000000000367805 */ /* 0x000fe2000001ff00 */
[----:B0-----:R-:W1:Y:S01]  /*0480*/  I2F.RP R5, R8 ;  /* 0x0000000800057306 */ /* 0x001e620000209400 */
[----:B------:R-:W-:Y:S01]  /*0490*/  SHF.R.S32.HI R25, RZ, 0x1f, R23 ;  /* 0x0000001fff197819 */ /* 0x000fe20000011417 */
[----:B------:R-:W-:Y:S01]  /*04a0*/  ULDC.U8 UR5, c[0x0][0x2a4] ;  /* 0x0000a90000057ab9 */ /* 0x000fe20000000000 */
[----:B------:R-:W-:-:S02]  /*04b0*/  SHF.R.S32.HI R49, RZ, 0x1f, R47 ;  /* 0x0000001fff317819 */ /* 0x000fc4000001142f */
[----:B------:R-:W-:-:S03]  /*04c0*/  LOP3.LUT R4, R4, 0xfffffffd, RZ, 0xc0, !PT ;  /* 0xfffffffd04047812 */ /* 0x000fc600078ec0ff */
[----:B-1----:R-:W1:Y:S02]  /*04d0*/  MUFU.RCP R5, R5 ;  /* 0x0000000500057308 */ /* 0x002e640000001000 */
[----:B-1----:R-:W-:-:S06]  /*04e0*/  IADD3 R6, R5, 0xffffffe, RZ ;  /* 0x0ffffffe05067810 */ /* 0x002fcc0007ffe0ff */
[----:B------:R1:W4:Y:S02]  /*04f0*/  F2I.FTZ.U32.TRUNC.NTZ R7, R6 ;  /* 0x0000000600077305 */ /* 0x000324000021f000 */
[----:B-1----:R-:W-:Y:S02]  /*0500*/  MOV R6, RZ ;  /* 0x000000ff00067202 */ /* 0x002fe40000000f00 */
[----:B----4-:R-:W-:-:S05]  /*0510*/  IADD3 R9, RZ, -R7, RZ ;  /* 0x80000007ff097210 */ /* 0x010fca0007ffe0ff */
[----:B------:R-:W-:-:S04]  /*0520*/  IMAD R9, R9, R8, RZ ;  /* 0x0000000809097224 */ /* 0x000fc800078e02ff */
[----:B------:R-:W-:Y:S01]  /*0530*/  IMAD.HI.U32 R7, R7, R9, R6 ;  /* 0x0000000907077227 */ /* 0x000fe200078e0006 */
[----:B------:R-:W-:Y:S02]  /*0540*/  MOV R9, R10 ;  /* 0x0000000a00097202 */ /* 0x000fe40000000f00 */
[----:B------:R-:W-:-:S03]  /*0550*/  SHF.L.U32 R10, R40, 0x1, RZ ;  /* 0x00000001280a7819 */ /* 0x000fc600000006ff */
[----:B------:R-:W-:Y:S01]  /*0560*/  IMAD.HI.U32 R7, R7, R9, RZ ;  /* 0x0000000907077227 */ /* 0x000fe200078e00ff */
[----:B------:R-:W-:-:S04]  /*0570*/  LOP3.LUT R17, R10, 0x7e, RZ, 0xc0, !PT ;  /* 0x0000007e0a117812 */ /* 0x000fc800078ec0ff */
        /* <DEDUP_REMOVED lines=10> */
[----:B------:R-:W1:Y:S01]  /*0620*/  @P6 LDC.64 R8, c[0x0][0x288] ;  /* 0x0000a200ff086b82 */ /* 0x000e620000000a00 */
[----:B------:R-:W-:-:S02]  /*0630*/  ISETP.GE.U32.AND P4, PT, R27, UR12, PT ;  /* 0x0000000c1b007c0c */ /* 0x000fc4000bf86070 */
[----:B------:R-:W-:Y:S02]  /*0640*/  SEL R5, R6, R5, !P0 ;  /* 0x0000000506057207 */ /* 0x000fe40004000000 */
[----:B------:R-:W-:Y:S02]  /*0650*/  LOP3.LUT R6, RZ, R12, RZ, 0x33, !PT ;  /* 0x0000000cff067212 */ /* 0x000fe400078e33ff */
[----:B------:R-:W-:Y:S02]  /*0660*/  @P3 IADD3 R7, R7, 0x1, RZ ;  /* 0x0000000107073810 */ /* 0x000fe40007ffe0ff */
[----:B------:R-:W-:Y:S02]  /*0670*/  ISETP.NE.AND P3, PT, R12, RZ, PT ;  /* 0x000000ff0c00720c */ /* 0x000fe40003f65270 */
[----:B------:R-:W-:Y:S02]  /*0680*/  @!P2 IADD3 R7, -R7, RZ, RZ ;  /* 0x000000ff0707a210 */ /* 0x000fe40007ffe1ff */
[----:B------:R-:W-:-:S02]  /*0690*/  ISETP.GT.U32.AND P0, PT, R40, 0x1ff, PT ;  /* 0x000001ff2800780c */ /* 0x000fc40003f04070 */
[----:B------:R-:W-:Y:S02]  /*06a0*/  @!P1 IADD3 R5, -R5, RZ, RZ ;  /* 0x000000ff05059210 */ /* 0x000fe40007ffe1ff */
[C---:B------:R-:W-:Y:S02]  /*06b0*/  SEL R11, R6.reuse, R7, !P3 ;  /* 0x00000007060b7207 */ /* 0x040fe40005800000 */
[----:B------:R-:W-:Y:S02]  /*06c0*/  ISETP.GE.OR.EX P5, PT, R31, UR13, P0, P5 ;  /* 0x0000000d1f007c0c */ /* 0x000fe400087a6750 */
[----:B------:R-:W-:Y:S02]  /*06d0*/  SEL R52, R6, R5, !P3 ;  /* 0x0000000506347207 */ /* 0x000fe40005800000 */
[----:B------:R-:W-:Y:S02]  /*06e0*/  SHF.R.S32.HI R5, RZ, 0x1f, R11 ;  /* 0x0000001fff057819 */ /* 0x000fe4000001140b */
[----:B------:R-:W-:-:S02]  /*06f0*/  LEA R16, R52, R17, 0x7 ;  /* 0x0000001134107211 */ /* 0x000fc400078e38ff */
[----:B------:R-:W-:Y:S01]  /*0700*/  ISETP.GE.OR.EX P4, PT, R21, UR13, P0, P4 ;  /* 0x0000000d15007c0c */ /* 0x000fe20008786740 */
[----:B------:R-:W-:Y:S01]  /*0710*/  IMAD R10, R5, UR10, RZ ;  /* 0x0000000a050a7c24 */ /* 0x000fe2000f8e02ff */
[----:B------:R-:W-:Y:S02]  /*0720*/  SHF.R.S32.HI R17, RZ, 0x1f, R16 ;  /* 0x0000001fff117819 */ /* 0x000fe40000011410 */
[----:B------:R-:W-:Y:S01]  /*0730*/  SHF.R.S32.HI R5, RZ, 0x1f, R15 ;  /* 0x0000001fff057819 */ /* 0x000fe2000001140f */
[----:B------:R-:W4:Y:S01]  /*0740*/  @!P5 LDC.64 R6, c[0x0][0x288] ;  /* 0x0000a200ff06db82 */ /* 0x000f220000000a00 */
[----:B------:R-:W-:Y:S01]  /*0750*/  IMAD R13, R11, UR11, R10 ;  /* 0x0000000b0b0d7c24 */ /* 0x000fe2000f8e020a */
[----:B------:R-:W-:Y:S01]  /*0760*/  ISETP.GE.U32.AND P3, PT, R23, UR12, PT ;  /* 0x0000000c17007c0c */ /* 0x000fe2000bf66070 */
[----:B------:R-:W-:Y:S01]  /*0770*/  IMAD.WIDE.U32 R10, R11, UR10, R16 ;  /* 0x0000000a0b0a7c25 */ /* 0x000fe2000f8e0010 */
[----:B------:R-:W-:Y:S02]  /*0780*/  ISETP.GE.U32.AND P2, PT, R19, UR12, PT ;  /* 0x0000000c13007c0c */ /* 0x000fe4000bf46070 */
[----:B------:R-:W-:Y:S01]  /*0790*/  ISETP.GE.OR.EX P3, PT, R25, UR13, P0, P3 ;  /* 0x0000000d19007c0c */ /* 0x000fe20008766730 */
[----:B-1----:R-:W-:Y:S01]  /*07a0*/  @P6 IMAD R12, R5, R8, RZ ;  /* 0x00000008050c6224 */ /* 0x002fe200078e02ff */
[----:B------:R-:W-:Y:S01]  /*07b0*/  IADD3 R13, R11, R13, RZ ;  /* 0x0000000d0b0d7210 */ /* 0x000fe20007ffe0ff */
[----:B------:R-:W1:Y:S01]  /*07c0*/  @!P5 LDC.64 R36, c[0x0][0x230] ;  /* 0x00008c00ff24db82 */ /* 0x000e620000000a00 */
[----:B------:R-:W-:Y:S01]  /*07d0*/  P2R R46, PR, RZ, 0x20 ;  /* 0x00000020ff2e7803 */ /* 0x000fe20000000000 */
[----:B------:R-:W-:Y:S01]  /*07e0*/  @P6 IMAD R5, R15, R9, R12 ;  /* 0x000000090f056224 */ /* 0x000fe200078e020c */
[----:B------:R-:W-:-:S05]  /*07f0*/  @P6 MOV R12, R10 ;  /* 0x0000000a000c6202 */ /* 0x000fca0000000f00 */
[----:B------:R-:W-:Y:S01]  /*0800*/  @P6 IMAD.WIDE.U32 R8, R15, R8, R12 ;  /* 0x000000080f086225 */ /* 0x000fe200078e000c */
[----:B------:R-:W0:Y:S04]  /*0810*/  @!P5 LDC.64 R34, c[0x0][0x228] ;  /* 0x00008a00ff22db82 */ /* 0x000e280000000a00 */
[----:B------:R-:W-:Y:S01]  /*0820*/  @P6 IADD3 R5, R9, R5, RZ ;  /* 0x0000000509056210 */ /* 0x000fe20007ffe0ff */
[----:B----4-:R-:W-:Y:S01]  /*0830*/  @!P5 IMAD R20, R31, R6, RZ ;  /* 0x000000061f14d224 */ /* 0x010fe200078e02ff */
[C---:B------:R-:W-:Y:S02]  /*0840*/  @P6 SHF.L.U32 R31, R8.reuse, 0x1, RZ ;  /* 0x00000001081f6819 */ /* 0x040fe400000006ff */
[----:B------:R-:W4:Y:S01]  /*0850*/  @!P4 LDC.64 R14, c[0x0][0x288] ;  /* 0x0000a200ff0ecb82 */ /* 0x000f220000000a00 */
[----:B------:R-:W-:Y:S01]  /*0860*/  @P6 SHF.L.U64.HI R18, R8, 0x1, R5 ;  /* 0x0000000108126819 */ /* 0x000fe20000010205 */
[----:B------:R-:W-:Y:S01]  /*0870*/  @!P5 IMAD R33, R29, R7, R20 ;  /* 0x000000071d21d224 */ /* 0x000fe200078e0214 */
[----:B------:R-:W-:-:S02]  /*0880*/  @!P5 MOV R8, R10 ;  /* 0x0000000a0008d202 */ /* 0x000fc40000000f00 */
[----:B------:R-:W-:Y:S02]  /*0890*/  @!P5 MOV R9, R13 ;  /* 0x0000000d0009d202 */ /* 0x000fe40000000f00 */
[----:B------:R-:W-:Y:S02]  /*08a0*/  SHF.R.S32.HI R5, RZ, 0x1f, R19 ;  /* 0x0000001fff057819 */ /* 0x000fe40000011413 */
[----:B--2---:R-:W-:Y:S01]  /*08b0*/  @P6 IADD3 R44, P1, R31, R44, RZ ;  /* 0x0000002c1f2c6210 */ /* 0x004fe20007f3e0ff */
[----:B------:R-:W-:Y:S01]  /*08c0*/  @!P5 IMAD.WIDE.U32 R6, R29, R6, R8 ;  /* 0x000000061d06d225 */ /* 0x000fe200078e0008 */
[----:B------:R-:W-:Y:S01]  /*08d0*/  ISETP.GE.OR.EX P2, PT, R5, UR13, P0, P2 ;  /* 0x0000000d05007c0c */ /* 0x000fe20008746720 */
[----:B------:R-:W2:Y:S01]  /*08e0*/  @!P3 LDC.64 R8, c[0x0][0x288] ;  /* 0x0000a200ff08bb82 */ /* 0x000ea20000000a00 */
[----:B------:R-:W-:Y:S02]  /*08f0*/  @P6 IADD3.X R45, R18, R45, RZ, P1, !PT ;  /* 0x0000002d122d6210 */ /* 0x000fe40000ffe4ff */
[----:B---3--:R-:W-:-:S02]  /*0900*/  @P6 IADD3 R38, P1, R31, R38, RZ ;  /* 0x000000261f266210 */ /* 0x008fc40007f3e0ff */
[----:B------:R-:W-:Y:S02]  /*0910*/  @!P5 IADD3 R7, R7, R33, RZ ;  /* 0x000000210707d210 */ /* 0x000fe40007ffe0ff */
[----:B------:R-:W-:Y:S01]  /*0920*/  @!P5 SHF.L.U32 R29, R6, 0x1, RZ ;  /* 0x00000001061dd819 */ /* 0x000fe200000006ff */
[----:B------:R-:W3:Y:S01]  /*0930*/  @!P4 LDC.64 R32, c[0x0][0x230] ;  /* 0x00008c00ff20cb82 */ /* 0x000ee20000000a00 */
[----:B------:R-:W-:Y:S02]  /*0940*/  @P6 IADD3.X R39, R18, R39, RZ, P1, !PT ;  /* 0x0000002712276210 */ /* 0x000fe40000ffe4ff */
[----:B------:R-:W-:Y:S01]  /*0950*/  @!P5 SHF.L.U64.HI R18, R6, 0x1, R7 ;  /* 0x000000010612d819 */ /* 0x000fe20000010207 */
[----:B----4-:R-:W-:Y:S01]  /*0960*/  @!P4 IMAD R20, R21, R14, RZ ;  /* 0x0000000e1514c224 */ /* 0x010fe200078e02ff */
[----:B------:R-:W-:Y:S02]  /*0970*/  @!P4 MOV R21, R13 ;  /* 0x0000000d0015c202 */ /* 0x000fe40000000f00 */
[----:B-1----:R-:W-:Y:S01]  /*0980*/  @!P5 IADD3 R36, P1, R29, R36, RZ ;  /* 0x000000241d24d210 */ /* 0x002fe20007f3e0ff */
[----:B------:R-:W-:Y:S01]  /*0990*/  @!P4 IMAD R43, R27, R15, R20 ;  /* 0x0000000f1b2bc224 */ /* 0x000fe200078e0214 */
[----:B------:R-:W-:Y:S01]  /*09a0*/  @!P4 MOV R20, R10 ;  /* 0x0000000a0014c202 */ /* 0x000fe20000000f00 */
[----:B------:R-:W1:Y:S01]  /*09b0*/  @!P4 LDC.64 R30, c[0x0][0x228] ;  /* 0x00008a00ff1ecb82 */ /* 0x000e620000000a00 */
[----:B------:R-:W-:-:S02]  /*09c0*/  @!P5 IADD3.X R37, R18, R37, RZ, P1, !PT ;  /* 0x000000251225d210 */ /* 0x000fc40000ffe4ff */
[----:B0-----:R-:W-:Y:S01]  /*09d0*/  @!P5 IADD3 R34, P1, R29, R34, RZ ;  /* 0x000000221d22d210 */ /* 0x001fe20007f3e0ff */
[----:B------:R-:W-:-:S03]  /*09e0*/  @!P4 IMAD.WIDE.U32 R14, R27, R14, R20 ;  /* 0x0000000e1b0ec225 */ /* 0x000fc600078e0014 */
[----:B------:R-:W-:Y:S01]  /*09f0*/  @!P5 IADD3.X R35, R18, R35, RZ, P1, !PT ;  /* 0x000000231223d210 */ /* 0x000fe20000ffe4ff */
[----:B------:R-:W0:Y:S01]  /*0a00*/  @!P2 LDC.64 R6, c[0x0][0x288] ;  /* 0x0000a200ff06ab82 */ /* 0x000e220000000a00 */
[----:B------:R-:W-:Y:S01]  /*0a10*/  @!P4 IADD3 R15, R15, R43, RZ ;  /* 0x0000002b0f0fc210 */ /* 0x000fe20007ffe0ff */
[----:B--2---:R-:W-:Y:S01]  /*0a20*/  @!P3 IMAD R20, R25, R8, RZ ;  /* 0x000000081914b224 */ /* 0x004fe200078e02ff */
[C---:B------:R-:W-:Y:S02]  /*0a30*/  @!P4 SHF.L.U32 R21, R14.reuse, 0x1, RZ ;  /* 0x000000010e15c819 */ /* 0x040fe400000006ff */
[----:B------:R-:W-:Y:S01]  /*0a40*/  @!P4 SHF.L.U64.HI R18, R14, 0x1, R15 ;  /* 0x000000010e12c819 */ /* 0x000fe2000001020f */
[----:B------:R-:W-:Y:S01]  /*0a50*/  @!P3 IMAD R43, R23, R9, R20 ;  /* 0x00000009172bb224 */ /* 0x000fe200078e0214 */
[----:B------:R-:W-:Y:S01]  /*0a60*/  @!P3 MOV R14, R10 ;  /* 0x0000000a000eb202 */ /* 0x000fe20000000f00 */
[----:B------:R-:W2:Y:S01]  /*0a70*/  @!P3 LDC.64 R28, c[0x0][0x230] ;  /* 0x00008c00ff1cbb82 */ /* 0x000ea20000000a00 */
[----:B------:R-:W-:-:S02]  /*0a80*/  @!P3 MOV R15, R13 ;  /* 0x0000000d000fb202 */ /* 0x000fc40000000f00 */
[----:B---3--:R-:W-:Y:S01]  /*0a90*/  @!P4 IADD3 R32, P1, R21, R32, RZ ;  /* 0x000000201520c210 */ /* 0x008fe20007f3e0ff */
[----:B------:R-:W-:-:S03]  /*0aa0*/  @!P3 IMAD.WIDE.U32 R8, R23, R8, R14 ;  /* 0x000000081708b225 */ /* 0x000fc600078e000e */
[----:B------:R-:W-:Y:S01]  /*0ab0*/  @!P4 IADD3.X R33, R18, R33, RZ, P1, !PT ;  /* 0x000000211221c210 */ /* 0x000fe20000ffe4ff */
[----:B------:R-:W3:Y:S01]  /*0ac0*/  @!P3 LDC.64 R26, c[0x0][0x228] ;  /* 0x00008a00ff1abb82 */ /* 0x000ee20000000a00 */
[----:B-1----:R-:W-:Y:S02]  /*0ad0*/  @!P4 IADD3 R30, P1, R21, R30, RZ ;  /* 0x0000001e151ec210 */ /* 0x002fe40007f3e0ff */
[----:B------:R-:W-:Y:S02]  /*0ae0*/  @!P3 IADD3 R9, R9, R43, RZ ;  /* 0x0000002b0909b210 */ /* 0x000fe40007ffe0ff */
[C---:B------:R-:W-:Y:S02]  /*0af0*/  @!P3 SHF.L.U32 R15, R8.reuse, 0x1, RZ ;  /* 0x00000001080fb819 */ /* 0x040fe400000006ff */
[----:B------:R-:W-:Y:S01]  /*0b00*/  @!P3 SHF.L.U64.HI R14, R8, 0x1, R9 ;  /* 0x00000001080eb819 */ /* 0x000fe20000010209 */
[----:B------:R-:W1:Y:S01]  /*0b10*/  @!P2 LDC.64 R24, c[0x0][0x230] ;  /* 0x00008c00ff18ab82 */ /* 0x000e620000000a00 */
[----:B------:R-:W-:Y:S01]  /*0b20*/  @!P2 MOV R8, R10 ;  /* 0x0000000a0008a202 */ /* 0x000fe20000000f00 */
[----:B0-----:R-:W-:Y:S01]  /*0b30*/  @!P2 IMAD R20, R5, R6, RZ ;  /* 0x000000060514a224 */ /* 0x001fe200078e02ff */
[----:B------:R-:W-:-:S02]  /*0b40*/  @!P2 MOV R9, R13 ;  /* 0x0000000d0009a202 */ /* 0x000fc40000000f00 */
[----:B------:R-:W-:Y:S01]  /*0b50*/  @!P4 IADD3.X R31, R18, R31, RZ, P1, !PT ;  /* 0x0000001f121fc210 */ /* 0x000fe20000ffe4ff */
[----:B------:R-:W-:Y:S01]  /*0b60*/  @!P2 IMAD R7, R19, R7, R20 ;  /* 0x000000071307a224 */ /* 0x000fe200078e0214 */
[----:B------:R-:W-:Y:S01]  /*0b70*/  P2R R5, PR, RZ, 0x10 ;  /* 0x00000010ff057803 */ /* 0x000fe20000000000 */
[----:B------:R-:W0:Y:S01]  /*0b80*/  @!P2 LDC.64 R22, c[0x0][0x228] ;  /* 0x00008a00ff16ab82 */ /* 0x000e220000000a00 */
        /* <DEDUP_REMOVED lines=9> */
[----:B-1----:R-:W-:Y:S01]  /*0c20*/  @!P2 IADD3 R24, P1, R7, R24, RZ ;  /* 0x000000180718a210 */ /* 0x002fe20007f3e0ff */
[----:B------:R-:W5:Y:S01]  /*0c30*/  @!P3 LDG.E R54, desc[UR8][R26.64] ;  /* 0x000000081a36b981 */ /* 0x000f62000c1e1900 */
[----:B------:R-:W-:-:S02]  /*0c40*/  IADD3 R15, R2, 0x28, RZ ;  /* 0x00000028020f7810 */ /* 0x000fc40007ffe0ff */
[----:B------:R-:W-:Y:S02]  /*0c50*/  @!P2 IADD3.X R25, R8, R25, RZ, P1, !PT ;  /* 0x000000190819a210 */ /* 0x000fe40000ffe4ff */
[----:B------:R-:W-:Y:S02]  /*0c60*/  SHF.R.S32.HI R9, RZ, 0x1f, R15 ;  /* 0x0000001fff097819 */ /* 0x000fe4000001140f */
        /* <DEDUP_REMOVED lines=20> */
[----:B------:R-:W-:Y:S01]  /*0db0*/  MOV R53, RZ ;  /* 0x000000ff00357202 */ /* 0x000fe20000000f00 */
[----:B------:R-:W-:Y:S01]  /*0dc0*/  BSSY B0, `(.L_x_1590) ;  /* 0x0000059000007945 */ /* 0x000fe20003800000 */
[----:B------:R-:W-:Y:S01]  /*0dd0*/  ISETP.GE.OR.EX P5, PT, R19, UR13, P0, P6 ;  /* 0x0000000d13007c0c */ /* 0x000fe200087a6760 */
[----:B------:R-:W5:Y:S04]  /*0de0*/  @!P1 LDG.E R51, desc[UR8][R6.64] ;  /* 0x0000000806339981 */ /* 0x000f68000c1e1900 */
[----:B------:R-:W5:Y:S08]  /*0df0*/  @!P2 LDG.E R53, desc[UR8][R22.64] ;  /* 0x000000081635a981 */ /* 0x000f70000c1e1900 */
[----:B------:R-:W0:Y:S01]  /*0e00*/  @!P5 LDC.64 R14, c[0x0][0x288] ;  /* 0x0000a200ff0edb82 */ /* 0x000e220000000a00 */
[----:B------:R-:W-:-:S02]  /*0e10*/  @!P5 MOV R18, R10 ;  /* 0x0000000a0012d202 */ /* 0x000fc40000000f00 */
        /* <DEDUP_REMOVED lines=29> */
[----:B-1----:R-:W-:Y:S01]  /*0ff0*/  @P6 IADD3 R14, P4, R47, R14, RZ ;  /* 0x0000000e2f0e6210 */ /* 0x002fe20007f9e0ff */
[----:B------:R-:W0:Y:S01]  /*1000*/  @P6 LDC.64 R42, c[0x0][0x228] ;  /* 0x00008a00ff2a6b82 */ /* 0x000e220000000a00 */
[----:B------:R-:W-:Y:S02]  /*1010*/  MOV R49, RZ ;  /* 0x000000ff00317202 */ /* 0x000fe40000000f00 */
[----:B------:R-:W-:-:S05]  /*1020*/  @P6 IADD3.X R15, R48, R15, RZ, P4, !PT ;  /* 0x0000000f300f6210 */ /* 0x000fca00027fe4ff */
[----:B------:R1:W5:Y:S02]  /*1030*/  @P6 LDG.E R49, desc[UR8][R14.64] ;  /* 0x000000080e316981 */ /* 0x000364000c1e1900 */
[----:B-1----:R-:W1:Y:S01]  /*1040*/  LDC.64 R14, c[0x0][0x248] ;  /* 0x00009200ff0e7b82 */ /* 0x002e620000000a00 */
[----:B0-----:R-:W-:-:S04]  /*1050*/  @P6 IADD3 R42, P4, R47, R42, RZ ;  /* 0x0000002a2f2a6210 */ /* 0x001fc80007f9e0ff */
[----:B------:R-:W-:Y:S02]  /*1060*/  @P6 IADD3.X R43, R48, R43, RZ, P4, !PT ;  /* 0x0000002b302b6210 */ /* 0x000fe400027fe4ff */
[----:B------:R-:W-:-:S03]  /*1070*/  ISETP.NE.AND P4, PT, R5, RZ, PT ;  /* 0x000000ff0500720c */ /* 0x000fc60003f85270 */
[----:B------:R0:W5:Y:S01]  /*1080*/  @P6 LDG.E R58, desc[UR8][R42.64] ;  /* 0x000000082a3a6981 */ /* 0x000162000c1e1900 */
[----:B-1----:R-:W-:Y:S01]  /*1090*/  IMAD.WIDE R14, R41, 0x8, R14 ;  /* 0x00000008290e7825 */ /* 0x002fe200078e020e */
[----:B------:R-:W-:-:S08]  /*10a0*/  MOV R5, 0x3f800000 ;  /* 0x3f80000000057802 */ /* 0x000fd00000000f00 */
[----:B------:R-:W5:Y:S04]  /*10b0*/  @!P4 LDG.E R55, desc[UR8][R30.64] ;  /* 0x000000081e37c981 */ /* 0x000f68000c1e1900 */
[----:B------:R-:W2:Y:S01]  /*10c0*/  LDG.E.64 R14, desc[UR8][R14.64] ;  /* 0x000000080e0e7981 */ /* 0x000ea2000c1e1b00 */
[----:B0-----:R-:W-:-:S06]  /*10d0*/  CS2R R42, SRZ ;  /* 0x00000000002a7805 */ /* 0x001fcc000001ff00 */
[----:B------:R0:W5:Y:S01]  /*10e0*/  @P5 LDG.E R42, desc[UR8][R44.64] ;  /* 0x000000082c2a5981 */ /* 0x000162000c1e1900 */
[----:B------:R-:W-:-:S03]  /*10f0*/  ISETP.NE.AND P5, PT, R46, RZ, PT ;  /* 0x000000ff2e00720c */ /* 0x000fc60003fa5270 */
[----:B------:R-:W5:Y:S01]  /*1100*/  @!P2 LDG.E R43, desc[UR8][R24.64] ;  /* 0x00000008182ba981 */ /* 0x000f62000c1e1900 */
[----:B0-----:R-:W-:-:S09]  /*1110*/  CS2R R44, SRZ ;  /* 0x00000000002c7805 */ /* 0x001fd2000001ff00 */
[----:B------:R-:W5:Y:S04]  /*1120*/  @!P5 LDG.E R56, desc[UR8][R34.64] ;  /* 0x000000082238d981 */ /* 0x000f68000c1e1900 */
[----:B------:R-:W5:Y:S04]  /*1130*/  @!P4 LDG.E R45, desc[UR8][R32.64] ;  /* 0x00000008202dc981 */ /* 0x000f68000c1e1900 */
[----:B------:R-:W5:Y:S01]  /*1140*/  @!P1 LDG.E R44, desc[UR8][R20.64] ;  /* 0x00000008142c9981 */ /* 0x000f62000c1e1900 */
[----:B--2---:R-:W-:-:S05]  /*1150*/  FFMA.FTZ R48, -R14, R14, R15 ;  /* 0x0000000e0e307223 */ /* 0x004fca000001010f */
[----:B------:R-:W-:-:S13]  /*1160*/  FSETP.GTU.FTZ.AND P6, PT, R48, RZ, PT ;  /* 0x000000ff3000720b */ /* 0x000fda0003fdc000 */
[----:B------:R-:W0:Y:S02]  /*1170*/  @P6 LDC R47, c[0x0][0x250] ;  /* 0x00009400ff2f6b82 */ /* 0x000e240000000800 */
[----:B0-----:R-:W-:-:S04]  /*1180*/  @P6 FADD.FTZ R47, R48, R47 ;  /* 0x0000002f302f6221 */ /* 0x001fc80000010000 */
[----:B------:R0:W1:Y:S01]  /*1190*/  @P6 MUFU.RSQ R5, R47 ;  /* 0x0000002f00056308 */ /* 0x0000620000001400 */
[----:B------:R-:W-:Y:S02]  /*11a0*/  LOP3.LUT P6, RZ, R4, 0x2, RZ, 0xc0, !PT ;  /* 0x0000000204ff7812 */ /* 0x000fe400078cc0ff */
[----:B------:R-:W-:Y:S02]  /*11b0*/  MOV R48, RZ ;  /* 0x000000ff00307202 */ /* 0x000fe40000000f00 */
[----:B0-----:R-:W-:-:S04]  /*11c0*/  CS2R R46, SRZ ;  /* 0x00000000002e7805 */ /* 0x001fc8000001ff00 */
[----:B------:R-:W5:Y:S05]  /*11d0*/  @!P5 LDG.E R48, desc[UR8][R36.64] ;  /* 0x000000082430d981 */ /* 0x000f6a000c1e1900 */
[----:B------:R-:W5:Y:S04]  /*11e0*/  @!P6 LDG.E R57, desc[UR8][R18.64] ;  /* 0x000000081239e981 */ /* 0x000f68000c1e1900 */
[----:B------:R-:W5:Y:S01]  /*11f0*/  @!P3 LDG.E R46, desc[UR8][R28.64] ;  /* 0x000000081c2eb981 */ /* 0x000f62000c1e1900 */
[----:B------:R-:W-:-:S03]  /*1200*/  CS2R R6, SRZ ;  /* 0x0000000000067805 */ /* 0x000fc6000001ff00 */
[----:B------:R0:W5:Y:S02]  /*1210*/  @!P6 LDG.E R47, desc[UR8][R8.64] ;  /* 0x00000008082fe981 */ /* 0x000164000c1e1900 */
[----:B0-----:R-:W-:Y:S01]  /*1220*/  CS2R R8, SRZ ;  /* 0x0000000000087805 */ /* 0x001fe2000001ff00 */
        /* <DEDUP_REMOVED lines=18> */
.L_x_1591:
[----:B------:R-:W-:Y:S05]  /*1350*/  BSYNC B0 ;  /* 0x0000000000007941 */ /* 0x000fea0003800000 */
.L_x_1590:
[----:B------:R-:W-:Y:S01]  /*1360*/  ISETP.NE.AND P0, PT, RZ, UR5, PT ;  /* 0x00000005ff007c0c */ /* 0x000fe2000bf05270 */
[--C-:B-----5:R-:W-:Y:S01]  /*1370*/  HADD2.F32 R15, -RZ, R47.reuse.H0_H0 ;  /* 0x2000002fff0f7230 */ /* 0x120fe20000004100 */
[----:B------:R-:W-:Y:S01]  /*1380*/  LOP3.LUT R4, R4, 0xfffffff7, RZ, 0xc0, !PT ;  /* 0xfffffff704047812 */ /* 0x000fe200078ec0ff */
[----:B------:R-:W-:Y:S02]  /*1390*/  HADD2.F32 R17, -RZ, R47.H1_H1 ;  /* 0x3000002fff117230 */ /* 0x000fe40000004100 */
[--C-:B------:R-:W-:Y:S02]  /*13a0*/  HADD2.F32 R23, -RZ, R48.reuse.H0_H0 ;  /* 0x20000030ff177230 */ /* 0x100fe40000004100 */
[C---:B------:R-:W-:Y:S01]  /*13b0*/  FADD.FTZ R16, -R14.reuse, R15 ;  /* 0x0000000f0e107221 */ /* 0x040fe20000010100 */
[----:B------:R-:W-:Y:S02]  /*13c0*/  HADD2.F32 R25, -RZ, R48.H1_H1 ;  /* 0x30000030ff197230 */ /* 0x000fe40000004100 */
[----:B------:R-:W-:Y:S01]  /*13d0*/  FADD.FTZ R26, -R14, R17 ;  /* 0x000000110e1a7221 */ /* 0x000fe20000010100 */
[----:B------:R-:W-:-:S02]  /*13e0*/  HADD2.F32 R19, -RZ, R56.H0_H0 ;  /* 0x20000038ff137230 */ /* 0x000fc40000004100 */
[C---:B------:R-:W-:Y:S01]  /*13f0*/  FADD.FTZ R24, -R14.reuse, R23 ;  /* 0x000000170e187221 */ /* 0x040fe20000010100 */
[----:B------:R-:W-:Y:S02]  /*1400*/  HADD2.F32 R18, -RZ, R56.H1_H1 ;  /* 0x30000038ff127230 */ /* 0x000fe40000004100 */
[----:B------:R-:W-:Y:S01]  /*1410*/  FADD.FTZ R22, -R14, R25 ;  /* 0x000000190e167221 */ /* 0x000fe20000010100 */
[--C-:B------:R-:W-:Y:S02]  /*1420*/  HADD2.F32 R21, -RZ, R57.reuse.H0_H0 ;  /* 0x20000039ff157230 */ /* 0x100fe40000004100 */
[-C--:B------:R-:W-:Y:S01]  /*1430*/  FMUL.FTZ R16, R16, R5.reuse ;  /* 0x0000000510107220 */ /* 0x080fe20000410000 */
        /* <DEDUP_REMOVED lines=22> */
.L_x_1592:
        /* <DEDUP_REMOVED lines=26> */
.L_x_1593:
[----:B------:R-:W-:Y:S01]  /*1740*/  FFMA.FTZ R22, R15, R26, R16 ;  /* 0x0000001a0f167223 */ /* 0x000fe20000010010 */
[----:B------:R-:W-:Y:S01]  /*1750*/  FADD.FTZ R16, RZ, R21 ;  /* 0x00000015ff107221 */ /* 0x000fe20000010000 */
[----:B------:R-:W-:Y:S01]  /*1760*/  FMUL.FTZ R29, R19, R6 ;  /* 0x00000006131d7220 */ /* 0x000fe20000410000 */
[----:B------:R-:W-:Y:S01]  /*1770*/  FADD.FTZ R26, R26, R25 ;  /* 0x000000191a1a7221 */ /* 0x000fe20000010000 */
[--C-:B------:R-:W-:Y:S02]  /*1780*/  HADD2.F32 R31, -RZ, R45.reuse.H0_H0 ;  /* 0x2000002dff1f7230 */ /* 0x100fe40000004100 */
[----:B------:R-:W-:Y:S01]  /*1790*/  FFMA.FTZ R23, R24, R19, R23 ;  /* 0x0000001318177223 */ /* 0x000fe20000010017 */
[----:B------:R-:W-:Y:S02]  /*17a0*/  HADD2.F32 R33, -RZ, R45.H1_H1 ;  /* 0x3000002dff217230 */ /* 0x000fe40000004100 */
[----:B------:R-:W-:Y:S01]  /*17b0*/  FADD.FTZ R19, R16, R19 ;  /* 0x0000001310137221 */ /* 0x000fe20000010000 */
[----:B------:R-:W-:Y:S01]  /*17c0*/  FFMA.FTZ R16, R15, R20, RZ ;  /* 0x000000140f107223 */ /* 0x000fe200000100ff */
[----:B------:R-:W-:Y:S01]  /*17d0*/  FFMA.FTZ R25, R24, R29, R22 ;  /* 0x0000001d18197223 */ /* 0x000fe20000010016 */
[----:B------:R-:W-:Y:S01]  /*17e0*/  FADD.FTZ R27, RZ, R20 ;  /* 0x00000014ff1b7221 */ /* 0x000fe20000010000 */
[----:B------:R-:W-:Y:S01]  /*17f0*/  FADD.FTZ R15, R26, R29 ;  /* 0x0000001d1a0f7221 */ /* 0x000fe20000010000 */
[----:B------:R-:W-:Y:S01]  /*1800*/  FMUL.FTZ R20, R18, R9 ;  /* 0x0000000912147220 */ /* 0x000fe20000410000 */
[C---:B------:R-:W-:Y:S01]  /*1810*/  FADD.FTZ R26, -R14.reuse, R31 ;  /* 0x0000001f0e1a7221 */ /* 0x040fe20000010100 */
[----:B------:R-:W-:Y:S01]  /*1820*/  FADD.FTZ R24, -R14, R33 ;  /* 0x000000210e187221 */ /* 0x000fe20000010100 */
[----:B------:R-:W-:Y:S01]  /*1830*/  FFMA.FTZ R21, R17, R18, R16 ;  /* 0x0000001211157223 */ /* 0x000fe20000010010 */
[----:B------:R-:W-:Y:S01]  /*1840*/  FADD.FTZ R27, R27, R18 ;  /* 0x000000121b1b7221 */ /* 0x000fe20000010000 */
[----:B------:R-:W-:Y:S01]  /*1850*/  FFMA.FTZ R18, R17, R20, R25 ;  /* 0x0000001411127223 */ /* 0x000fe20000010019 */
        /* <DEDUP_REMOVED lines=23> */
.L_x_1594:
[----:B------:R-:W-:Y:S01]  /*19d0*/  FMUL.FTZ R25, R22, R6 ;  /* 0x0000000616197220 */ /* 0x000fe20000410000 */
[----:B------:R-:W-:Y:S01]  /*19e0*/  FFMA.FTZ R17, R26, R22, R23 ;  /* 0x000000161a117223 */ /* 0x000fe20000010017 */
[----:B------:R-:W-:Y:S01]  /*19f0*/  FADD.FTZ R20, R20, R15 ;  /* 0x0000000f14147221 */ /* 0x000fe20000010000 */
[--C-:B------:R-:W-:Y:S02]  /*1a00*/  HADD2.F32 R29, -RZ, R46.reuse.H0_H0 ;  /* 0x2000002eff1d7230 */ /* 0x100fe40000004100 */
[----:B------:R-:W-:Y:S01]  /*1a10*/  FFMA.FTZ R23, R26, R25, R18 ;  /* 0x000000191a177223 */ /* 0x000fe20000010012 */
[----:B------:R-:W-:Y:S01]  /*1a20*/  FMUL.FTZ R18, R16, R9 ;  /* 0x0000000910127220 */ /* 0x000fe20000410000 */
[----:B------:R-:W-:Y:S02]  /*1a30*/  HADD2.F32 R31, -RZ, R46.H1_H1 ;  /* 0x3000002eff1f7230 */ /* 0x000fe40000004100 */
[----:B------:R-:W-:Y:S01]  /*1a40*/  FADD.FTZ R15, R19, R22 ;  /* 0x00000016130f7221 */ /* 0x000fe20000010000 */
        /* <DEDUP_REMOVED lines=29> */
.L_x_1595:
        /* <DEDUP_REMOVED lines=32> */
.L_x_1596:
        /* <DEDUP_REMOVED lines=14> */
[--C-:B------:R-:W-:Y:S02]  /*1f00*/  HADD2.F32 R18, -RZ, R51.reuse.H1_H1 ;  /* 0x30000033ff127230 */ /* 0x100fe40000004100 */
[----:B------:R-:W-:Y:S01]  /*1f10*/  FADD.FTZ R32, -R14, R17 ;  /* 0x000000110e207221 */ /* 0x000fe20000010100 */
[----:B------:R-:W-:Y:S02]  /*1f20*/  HADD2.F32 R17, -RZ, R51.H0_H0 ;  /* 0x20000033ff117230 */ /* 0x000fe40000004100 */
        /* <DEDUP_REMOVED lines=21> */
.L_x_1597:
[----:B------:R-:W-:Y:S01]  /*2080*/  FMUL.FTZ R31, R17, R6 ;  /* 0x00000006111f7220 */ /* 0x000fe20000410000 */
[----:B------:R-:W-:Y:S01]  /*2090*/  FADD.FTZ R27, R27, R20 ;  /* 0x000000141b1b7221 */ /* 0x000fe20000010000 */
[----:B------:R-:W-:Y:S01]  /*20a0*/  FFMA.FTZ R19, R22, R21, R23 ;  /* 0x0000001516137223 */ /* 0x000fe20000010017 */
[--C-:B------:R-:W-:Y:S02]  /*20b0*/  HADD2.F32 R23, -RZ, R42.reuse.H0_H0 ;  /* 0x2000002aff177230 */ /* 0x100fe40000004100 */
[----:B------:R-:W-:Y:S01]  /*20c0*/  FFMA.FTZ R20, R16, R31, R29 ;  /* 0x0000001f10147223 */ /* 0x000fe2000001001d */
[----:B------:R-:W-:Y:S01]  /*20d0*/  FADD.FTZ R31, R30, R31 ;  /* 0x0000001f1e1f7221 */ /* 0x000fe20000010000 */
[----:B------:R-:W-:Y:S01]  /*20e0*/  FMUL.FTZ R30, R18, R9 ;  /* 0x00000009121e7220 */ /* 0x000fe20000410000 */
[----:B------:R-:W-:Y:S02]  /*20f0*/  HADD2.F32 R33, -RZ, R42.H1_H1 ;  /* 0x3000002aff217230 */ /* 0x000fe40000004100 */
[----:B------:R-:W-:Y:S01]  /*2100*/  FADD.FTZ R24, R24, R21 ;  /* 0x0000001518187221 */ /* 0x000fe20000010000 */
[----:B------:R-:W-:-:S02]  /*2110*/  HADD2.F32 R22, -RZ, R50.H1_H1 ;  /* 0x30000032ff167230 */ /* 0x000fc40000004100 */
[----:B------:R-:W-:Y:S01]  /*2120*/  FFMA.FTZ R29, R15, R30, R20 ;  /* 0x0000001e0f1d7223 */ /* 0x000fe20000010014 */
[C---:B------:R-:W-:Y:S01]  /*2130*/  FADD.FTZ R20, -R14.reuse, R23 ;  /* 0x000000170e147221 */ /* 0x040fe20000010100 */
[----:B------:R-:W-:Y:S01]  /*2140*/  FADD.FTZ R32, -R14, R33 ;  /* 0x000000210e207221 */ /* 0x000fe20000010100 */
[----:B------:R-:W-:Y:S01]  /*2150*/  FADD.FTZ R30, R30, R31 ;  /* 0x0000001f1e1e7221 */ /* 0x000fe20000010000 */
[----:B------:R-:W-:Y:S02]  /*2160*/  HADD2.F32 R23, -RZ, R50.H0_H0 ;  /* 0x20000032ff177230 */ /* 0x000fe40000004100 */
[-C--:B------:R-:W-:Y:S01]  /*2170*/  FMUL.FTZ R20, R20, R5.reuse ;  /* 0x0000000514147220 */ /* 0x080fe20000410000 */
[----:B------:R-:W-:Y:S01]  /*2180*/  FMUL.FTZ R21, R32, R5 ;  /* 0x0000000520157220 */ /* 0x000fe20000410000 */
        /* <DEDUP_REMOVED lines=19> */
.L_x_1598:
[----:B------:R-:W-:Y:S01]  /*22c0*/  FMUL.FTZ R31, R23, R6 ;  /* 0x00000006171f7220 */ /* 0x000fe20000410000 */
[----:B------:R-:W-:Y:S01]  /*22d0*/  FFMA.FTZ R28, R25, R26, R28 ;  /* 0x0000001a191c7223 */ /* 0x000fe2000001001c */
[----:B------:R-:W-:Y:S02]  /*22e0*/  FADD.FTZ R27, R27, R26 ;  /* 0x0000001a1b1b7221 */ /* 0x000fe40000010000 */
[----:B------:R-:W-:Y:S01]  /*22f0*/  FFMA.FTZ R26, R20, R31, R29 ;  /* 0x0000001f141a7223 */ /* 0x000fe2000001001d */
[----:B------:R-:W-:Y:S01]  /*2300*/  FADD.FTZ R25, R30, R31 ;  /* 0x0000001f1e197221 */ /* 0x000fe20000010000 */
[--C-:B------:R-:W-:Y:S02]  /*2310*/  HADD2.F32 R29, -RZ, R49.reuse.H0_H0 ;  /* 0x20000031ff1d7230 */ /* 0x100fe40000004100 */
[----:B------:R-:W-:Y:S01]  /*2320*/  FMUL.FTZ R30, R22, R9 ;  /* 0x00000009161e7220 */ /* 0x000fe20000410000 */
[----:B------:R-:W-:Y:S02]  /*2330*/  HADD2.F32 R31, -RZ, R49.H1_H1 ;  /* 0x30000031ff1f7230 */ /* 0x000fe40000004100 */
[----:B------:R-:W-:-:S03]  /*2340*/  FADD.FTZ R32, -R14, R29 ;  /* 0x0000001d0e207221 */ /* 0x000fc60000010100 */
[----:B------:R-:W-:Y:S01]  /*2350*/  FADD.FTZ R34, -R14, R31 ;  /* 0x0000001f0e227221 */ /* 0x000fe20000010100 */
[----:B------:R-:W-:Y:S01]  /*2360*/  FFMA.FTZ R31, R21, R30, R26 ;  /* 0x0000001e151f7223 */ /* 0x000fe2000001001a */
[----:B------:R-:W-:Y:S01]  /*2370*/  FADD.FTZ R30, R30, R25 ;  /* 0x000000191e1e7221 */ /* 0x000fe20000010000 */
[-C--:B------:R-:W-:Y:S01]  /*2380*/  FMUL.FTZ R32, R32, R5.reuse ;  /* 0x0000000520207220 */ /* 0x080fe20000410000 */
[----:B------:R-:W-:Y:S01]  /*2390*/  FMUL.FTZ R29, R34, R5 ;  /* 0x00000005221d7220 */ /* 0x000fe20000410000 */
[--C-:B------:R-:W-:Y:S02]  /*23a0*/  HADD2.F32 R25, -RZ, R58.reuse.H0_H0 ;  /* 0x2000003aff197230 */ /* 0x100fe40000004100 */
        /* <DEDUP_REMOVED lines=20> */
.L_x_1599:
[----:B------:R-:W2:Y:S01]  /*24f0*/  LDL R35, [R1] ;  /* 0x0000000001237983 */ /* 0x000ea20000100800 */
[----:B------:R-:W-:Y:S01]  /*2500*/  FMUL.FTZ R33, R25, R6 ;  /* 0x0000000619217220 */ /* 0x000fe20000410000 */
[----:B------:R-:W0:Y:S01]  /*2510*/  S2UR UR10, SR_CgaCtaId ;  /* 0x00000000000a79c3 */ /* 0x000e220000008800 */
[----:B------:R-:W-:Y:S01]  /*2520*/  UMOV UR6, 0x400 ;  /* 0x0000040000067882 */ /* 0x000fe20000000000 */
[----:B------:R-:W1:Y:S01]  /*2530*/  S2R R37, SR_LANEID ;  /* 0x0000000000257919 */ /* 0x000e620000000000 */
[----:B------:R-:W-:Y:S01]  /*2540*/  FFMA.FTZ R34, R32, R33, R31 ;  /* 0x0000002120227223 */ /* 0x000fe2000001001f */
[----:B------:R-:W-:Y:S01]  /*2550*/  FMUL.FTZ R31, R26, R9 ;  /* 0x000000091a1f7220 */ /* 0x000fe20000410000 */
[----:B------:R-:W-:Y:S01]  /*2560*/  FADD.FTZ R36, R30, R33 ;  /* 0x000000211e247221 */ /* 0x000fe20000010000 */
[----:B------:R-:W-:Y:S01]  /*2570*/  UIADD3 UR5, UR6, 0xa0, URZ ;  /* 0x000000a006057890 */ /* 0x000fe2000fffe03f */
[----:B------:R-:W-:Y:S01]  /*2580*/  FFMA.FTZ R19, R16, R17, R19 ;  /* 0x0000001110137223 */ /* 0x000fe20000010013 */
[----:B------:R-:W-:Y:S01]  /*2590*/  FFMA.FTZ R30, R29, R31, R34 ;  /* 0x0000001f1d1e7223 */ /* 0x000fe20000010022 */
[----:B------:R-:W-:Y:S01]  /*25a0*/  FADD.FTZ R31, R31, R36 ;  /* 0x000000241f1f7221 */ /* 0x000fe20000010000 */
[----:B------:R-:W-:Y:S01]  /*25b0*/  FADD.FTZ R24, R24, R17 ;  /* 0x0000001118187221 */ /* 0x000fe20000010000 */
[----:B------:R-:W-:Y:S01]  /*25c0*/  FFMA.FTZ R28, R15, R18, R28 ;  /* 0x000000120f1c7223 */ /* 0x000fe2000001001c */
[----:B------:R-:W-:Y:S01]  /*25d0*/  FADD.FTZ R27, R27, R18 ;  /* 0x000000121b1b7221 */ /* 0x000fe20000010000 */
[----:B------:R-:W3:Y:S01]  /*25e0*/  SHFL.DOWN PT, R33, R30, 0x1, 0x1f ;  /* 0x08201f001e217f89 */ /* 0x000ee200000e0000 */
[----:B------:R-:W-:Y:S01]  /*25f0*/  FFMA.FTZ R19, R20, R23, R19 ;  /* 0x0000001714137223 */ /* 0x000fe20000010013 */
[----:B------:R-:W-:Y:S01]  /*2600*/  FADD.FTZ R24, R24, R23 ;  /* 0x0000001718187221 */ /* 0x000fe20000010000 */
[----:B------:R-:W-:Y:S01]  /*2610*/  FFMA.FTZ R28, R21, R22, R28 ;  /* 0x00000016151c7223 */ /* 0x000fe2000001001c */
[----:B------:R-:W4:Y:S01]  /*2620*/  SHFL.DOWN PT, R34, R31, 0x1, 0x1f ;  /* 0x08201f001f227f89 */ /* 0x000f2200000e0000 */
[----:B------:R-:W-:Y:S01]  /*2630*/  FADD.FTZ R27, R27, R22 ;  /* 0x000000161b1b7221 */ /* 0x000fe20000010000 */
[----:B------:R-:W-:Y:S01]  /*2640*/  FFMA.FTZ R16, R32, R25, R19 ;  /* 0x0000001920107223 */ /* 0x000fe20000010013 */
[----:B------:R-:W-:Y:S01]  /*2650*/  FFMA.FTZ R17, R29, R26, R28 ;  /* 0x0000001a1d117223 */ /* 0x000fe2000001001c */
        /* <DEDUP_REMOVED lines=39> */
[----:B------:R-:W-:-:S02]  /*28d0*/  FADD.FTZ R32, R31, R29 ;  /* 0x0000001d1f207221 */ /* 0x000fc40000010000 */
[----:B------:R-:W0:Y:S01]  /*28e0*/  LDS.128 R28, [UR5+0x40] ;  /* 0x00004005ff1c7984 */ /* 0x000e220008000c00 */
[----:B-1----:R-:W-:Y:S01]  /*28f0*/  FADD.FTZ R33, R33, R20 ;  /* 0x0000001421217221 */ /* 0x002fe20000010000 */
[----:B------:R-:W-:-:S03]  /*2900*/  FADD.FTZ R20, R32, R21 ;  /* 0x0000001520147221 */ /* 0x000fc60000010000 */
        /* <DEDUP_REMOVED lines=11> */
[----:B------:R-:W-:-:S03]  /*29c0*/  FADD.FTZ R28, R24, R31 ;  /* 0x0000001f181c7221 */ /* 0x000fc60000010000 */
[----:B-1----:R-:W-:Y:S01]  /*29d0*/  FADD.FTZ R29, R25, R32 ;  /* 0x00000020191d7221 */ /* 0x002fe20000010000 */
[----:B------:R-:W-:Y:S01]  /*29e0*/  FADD.FTZ R32, R28, R33 ;  /* 0x000000211c207221 */ /* 0x000fe20000010000 */
[----:B------:R-:W1:Y:S02]  /*29f0*/  LDS.128 R24, [UR5+0x70] ;  /* 0x00007005ff187984 */ /* 0x000e640008000c00 */
[----:B------:R-:W-:Y:S01]  /*2a00*/  FADD.FTZ R33, R29, R34 ;  /* 0x000000221d217221 */ /* 0x000fe20000010000 */
[----:B------:R-:W-:Y:S01]  /*2a10*/  FADD.FTZ R32, R32, R35 ;  /* 0x0000002320207221 */ /* 0x000fe20000010000 */
[----:B------:R-:W2:Y:S02]  /*2a20*/  LDS.128 R28, [UR5+0x80] ;  /* 0x00008005ff1c7984 */ /* 0x000ea40008000c00 */
        /* <DEDUP_REMOVED lines=12> */
.L_x_1601:
[----:B------:R-:W-:Y:S05]  /*2af0*/  BSYNC B0 ;  /* 0x0000000000007941 */ /* 0x000fea0003800000 */
.L_x_1600:
        /* <DEDUP_REMOVED lines=21> */
[----:B------:R-:W-:Y:S01]  /*2c50*/  LDS.128 R24, [R15+0x1c00] ;  /* 0x001c00000f187984 */ /* 0x000fe20000000c00 */
[----:B---3--:R-:W-:Y:S01]  /*2c60*/  FADD.FTZ R33, R21, R36 ;  /* 0x0000002415217221 */ /* 0x008fe20000010000 */
[----:B------:R-:W-:Y:S01]  /*2c70*/  FADD.FTZ R28, R28, R35 ;  /* 0x000000231c1c7221 */ /* 0x000fe20000010000 */
        /* <DEDUP_REMOVED lines=13> */
[----:B------:R-:W-:Y:S01]  /*2d50*/  FADD.FTZ R16, R33, R24 ;  /* 0x0000001821107221 */ /* 0x000fe20000010000 */
[----:B------:R-:W-:Y:S01]  /*2d60*/  FADD.FTZ R17, R32, R25 ;  /* 0x0000001920117221 */ /* 0x000fe20000010000 */
[----:B------:R-:W-:Y:S01]  /*2d70*/  FADD.FTZ R18, R29, R26 ;  /* 0x0000001a1d127221 */ /* 0x000fe20000010000 */
[----:B------:R-:W-:-:S07]  /*2d80*/  FADD.FTZ R19, R28, R27 ;  /* 0x0000001b1c137221 */ /* 0x000fce0000010000 */
.L_x_1603:
[----:B------:R-:W-:Y:S05]  /*2d90*/  BSYNC B0 ;  /* 0x0000000000007941 */ /* 0x000fea0003800000 */
.L_x_1602:
[----:B------:R-:W0:Y:S01]  /*2da0*/  LDC.64 R20, c[0x0][0x268] ;  /* 0x00009a00ff147b82 */ /* 0x000e220000000a00 */
[----:B------:R-:W-:Y:S01]  /*2db0*/  LEA R23, R52, R40, 0x6 ;  /* 0x0000002834177211 */ /* 0x000fe200078e30ff */
[----:B------:R-:W-:Y:S06]  /*2dc0*/  BSSY B0, `(.L_x_1604) ;  /* 0x0000011000007945 */ /* 0x000fec0003800000 */
[----:B------:R-:W1:Y:S01]  /*2dd0*/  LDC R15, c[0x0][0xc] ;  /* 0x00000300ff0f7b82 */ /* 0x000e620000000800 */
[----:B0-----:R-:W-:Y:S01]  /*2de0*/  IMAD.WIDE R20, R23, 0x4, R20 ;  /* 0x0000000417147825 */ /* 0x001fe200078e0214 */
[----:B------:R-:W-:Y:S06]  /*2df0*/  @P6 BRA `(.L_x_1605) ;  /* 0x0000000000346947 */ /* 0x000fec0003800000 */
[----:B------:R-:W2:Y:S04]  /*2e00*/  LDL R24, [R1+0x4] ;  /* 0x0000040001187983 */ /* 0x000ea80000100800 */
[----:B------:R-:W3:Y:S01]  /*2e10*/  LDL R26, [R1+0x8] ;  /* 0x00000800011a7983 */ /* 0x000ee20000100800 */
[----:B------:R-:W-:-:S03]  /*2e20*/  LEA R22, P6, R60, R20, 0x2 ;  /* 0x000000143c167211 */ /* 0x000fc600078c10ff */
[----:B------:R0:W-:Y:S01]  /*2e30*/  REDG.E.ADD.F32.FTZ.RN.STRONG.GPU desc[UR8][R20.64], R16 ;  /* 0x00000010140079a6 */ /* 0x0001e2000c10f388 */
[----:B--2---:R-:W-:Y:S02]  /*2e40*/  IADD3.X R23, R21, R24, RZ, P6, !PT ;  /* 0x0000001815177210 */ /* 0x004fe400037fe4ff */
[----:B------:R-:W-:-:S03]  /*2e50*/  LEA R24, P6, R61, R20, 0x2 ;  /* 0x000000143d187211 */ /* 0x000fc600078c10ff */
[----:B------:R0:W-:Y:S01]  /*2e60*/  REDG.E.ADD.F32.FTZ.RN.STRONG.GPU desc[UR8][R22.64], R17 ;  /* 0x00000011160079a6 */ /* 0x0001e2000c10f388 */
[----:B---3--:R-:W-:Y:S02]  /*2e70*/  IADD3.X R25, R21, R26, RZ, P6, !PT ;  /* 0x0000001a15197210 */ /* 0x008fe400037fe4ff */
[----:B------:R-:W2:Y:S02]  /*2e80*/  LDC.64 R26, c[0x0][0x288] ;  /* 0x0000a200ff1a7b82 */ /* 0x000ea40000000a00 */
[----:B--2---:R-:W-:-:S04]  /*2e90*/  LEA R28, P6, R26, R20, 0x2 ;  /* 0x000000141a1c7211 */ /* 0x004fc800078c10ff */
[----:B------:R-:W-:-:S05]  /*2ea0*/  LEA.HI.X R29, R26, R21, R27, 0x2, P6 ;  /* 0x000000151a1d7211 */ /* 0x000fca00030f141b */
[----:B------:R0:W-:Y:S04]  /*2eb0*/  REDG.E.ADD.F32.FTZ.RN.STRONG.GPU desc[UR8][R28.64], R18 ;  /* 0x000000121c0079a6 */ /* 0x0001e8000c10f388 */
[----:B------:R0:W-:Y:S02]  /*2ec0*/  REDG.E.ADD.F32.FTZ.RN.STRONG.GPU desc[UR8][R24.64], R19 ;  /* 0x00000013180079a6 */ /* 0x0001e4000c10f388 */
.L_x_1605:
[----:B------:R-:W-:Y:S05]  /*2ed0*/  BSYNC B0 ;  /* 0x0000000000007941 */ /* 0x000fea0003800000 */
.L_x_1604:
        /* <DEDUP_REMOVED lines=35> */
.L_x_1608:
[----:B0-----:R-:W2:Y:S04]  /*3110*/  LDG.E.STRONG.GPU R20, desc[UR8][R16.64] ;  /* 0x0000000810147981 */ /* 0x001ea8000c1ef900 */
[----:B--2---:R-:W-:Y:S01]  /*3120*/  CCTL.IVALL ;  /* 0x00000000ff00798f */ /* 0x004fe20002000000 */
[----:B------:R-:W-:Y:S05]  /*3130*/  YIELD ;  /* 0x0000000000007946 */ /* 0x000fea0003800000 */
[----:B------:R-:W-:-:S13]  /*3140*/  ISETP.NE.AND P6, PT, R20, R25, PT ;  /* 0x000000191400720c */ /* 0x000fda0003fc5270 */
[----:B------:R-:W-:Y:S05]  /*3150*/  @P6 BRA `(.L_x_1608) ;  /* 0xfffffffc00ec6947 */ /* 0x000fea000383ffff */
.L_x_1607:
        /* <DEDUP_REMOVED lines=23> */
.L_x_1612:
        /* <DEDUP_REMOVED lines=115> */
.L_x_1611:
        /* <DEDUP_REMOVED lines=63> */
.L_x_1613:
[----:B------:R-:W-:-:S04]  /*3df0*/  LOP3.LUT P6, RZ, R4, 0x1, RZ, 0xc0, !PT ;  /* 0x0000000104ff7812 */ /* 0x000fc800078cc0ff */
[----:B------:R-:W-:-:S13]  /*3e00*/  ISETP.NE.OR P6, PT, R17, RZ, P6 ;  /* 0x000000ff1100720c */ /* 0x000fda00037c5670 */
[----:B------:R-:W-:Y:S05]  /*3e10*/  @!P6 BRA `(.L_x_1609) ;  /* 0x00000000007ce947 */ /* 0x000fea0003800000 */
.L_x_1610:
        /* <DEDUP_REMOVED lines=31> */
.L_x_1609:
        /* <DEDUP_REMOVED lines=10> */
.L_x_1615:
[----:B------:R-:W-:Y:S05]  /*40b0*/  BSYNC B0 ;  /* 0x0000000000007941 */ /* 0x000fea0003800000 */
.L_x_1614:
        /* <DEDUP_REMOVED lines=17> */
.L_x_1606:
[----:B------:R-:W1:Y:S01]  /*41d0*/  S2UR UR6, SR_CgaCtaId ;  /* 0x00000000000679c3 */ /* 0x000e620000008800 */
[----:B------:R-:W-:Y:S01]  /*41e0*/  UMOV UR5, 0x400 ;  /* 0x0000040000057882 */ /* 0x000fe20000000000 */
[----:B------:R-:W-:Y:S01]  /*41f0*/  LOP3.LUT P6, RZ, R4, 0x8, RZ, 0xc0, !PT ;  /* 0x0000000804ff7812 */ /* 0x000fe200078cc0ff */
[--C-:B------:R-:W-:Y:S02]  /*4200*/  HADD2.F32 R15, -RZ, R47.reuse.H0_H0 ;  /* 0x2000002fff0f7230 */ /* 0x100fe40000004100 */
[----:B------:R-:W-:Y:S02]  /*4210*/  HADD2.F32 R47, -RZ, R47.H1_H1 ;  /* 0x3000002fff2f7230 */ /* 0x000fe40000004100 */
[----:B------:R-:W-:Y:S02]  /*4220*/  HADD2.F32 R27, -RZ, R44.H1_H1 ;  /* 0x3000002cff1b7230 */ /* 0x000fe40000004100 */
[----:B0-----:R-:W-:Y:S02]  /*4230*/  HADD2.F32 R29, -RZ, R48.H0_H0 ;  /* 0x20000030ff1d7230 */ /* 0x001fe40000004100 */
[----:B------:R-:W-:Y:S01]  /*4240*/  FADD.FTZ R22, -R14, R47 ;  /* 0x0000002f0e167221 */ /* 0x000fe20000010100 */
[----:B------:R-:W-:-:S02]  /*4250*/  HADD2.F32 R35, -RZ, R45.H0_H0 ;  /* 0x2000002dff237230 */ /* 0x000fc40000004100 */
[C---:B------:R-:W-:Y:S01]  /*4260*/  FADD.FTZ R20, -R14.reuse, R27 ;  /* 0x0000001b0e147221 */ /* 0x040fe20000010100 */
[----:B------:R-:W-:Y:S02]  /*4270*/  HADD2.F32 R39, -RZ, R43.H0_H0 ;  /* 0x2000002bff277230 */ /* 0x000fe40000004100 */
[C---:B------:R-:W-:Y:S01]  /*4280*/  FADD.FTZ R36, -R14.reuse, R29 ;  /* 0x0000001d0e247221 */ /* 0x040fe20000010100 */
[----:B------:R-:W-:Y:S02]  /*4290*/  HADD2.F32 R33, -RZ, R48.H1_H1 ;  /* 0x30000030ff217230 */ /* 0x000fe40000004100 */
[C---:B------:R-:W-:Y:S01]  /*42a0*/  FADD.FTZ R32, -R14.reuse, R35 ;  /* 0x000000230e207221 */ /* 0x040fe20000010100 */
[----:B------:R-:W-:Y:S02]  /*42b0*/  HADD2.F32 R45, -RZ, R45.H1_H1 ;  /* 0x3000002dff2d7230 */ /* 0x000fe40000004100 */
[----:B------:R-:W-:Y:S02]  /*42c0*/  HADD2.F32 R37, -RZ, R46.H0_H0 ;  /* 0x2000002eff257230 */ /* 0x000fe40000004100 */
[----:B------:R-:W-:Y:S01]  /*42d0*/  FADD.FTZ R34, -R14, R33 ;  /* 0x000000210e227221 */ /* 0x000fe20000010100 */
[----:B------:R-:W-:-:S02]  /*42e0*/  HADD2.F32 R43, -RZ, R43.H1_H1 ;  /* 0x3000002bff2b7230 */ /* 0x000fc40000004100 */
[----:B------:R-:W-:Y:S01]  /*42f0*/  FMUL.FTZ R33, R22, R5 ;  /* 0x0000000516217220 */ /* 0x000fe20000410000 */
[----:B------:R-:W-:Y:S01]  /*4300*/  HADD2.F32 R19, -RZ, R44.H0_H0 ;  /* 0x2000002cff137230 */ /* 0x000fe20000004100 */
[----:B-1----:R-:W-:Y:S01]  /*4310*/  ULEA UR5, UR6, UR5, 0x18 ;  /* 0x0000000506057291 */ /* 0x002fe2000f8ec03f */
[--C-:B------:R-:W-:Y:S02]  /*4320*/  HADD2.F32 R21, -RZ, R42.reuse.H0_H0 ;  /* 0x2000002aff157230 */ /* 0x100fe40000004100 */
[C---:B------:R-:W-:Y:S01]  /*4330*/  FADD.FTZ R28, -R14.reuse, R37 ;  /* 0x000000250e1c7221 */ /* 0x040fe20000010100 */
[----:B------:R-:W-:Y:S02]  /*4340*/  HADD2.F32 R23, -RZ, R42.H1_H1 ;  /* 0x3000002aff177230 */ /* 0x000fe40000004100 */
[C---:B------:R-:W-:Y:S01]  /*4350*/  FADD.FTZ R42, -R14.reuse, R15 ;  /* 0x0000000f0e2a7221 */ /* 0x040fe20000010100 */
[--C-:B------:R-:W-:Y:S02]  /*4360*/  HADD2.F32 R25, -RZ, R49.reuse.H0_H0 ;  /* 0x20000031ff197230 */ /* 0x100fe40000004100 */
[----:B------:R-:W-:Y:S01]  /*4370*/  FADD.FTZ R15, -R14, R39 ;  /* 0x000000270e0f7221 */ /* 0x000fe20000010100 */
[----:B------:R-:W-:-:S02]  /*4380*/  HADD2.F32 R49, -RZ, R49.H1_H1 ;  /* 0x30000031ff317230 */ /* 0x000fc40000004100 */
[C---:B------:R-:W-:Y:S01]  /*4390*/  FADD.FTZ R18, -R14.reuse, R43 ;  /* 0x0000002b0e127221 */ /* 0x040fe20000010100 */
[----:B------:R0:W-:Y:S01]  /*43a0*/  @!P0 STS.64 [UR5+0x98], R30 ;  /* 0x0000981eff008988 */ /* 0x0001e20008000a05 */
[C---:B------:R-:W-:Y:S01]  /*43b0*/  FADD.FTZ R19, -R14.reuse, R19 ;  /* 0x000000130e137221 */ /* 0x040fe20000010100 */
[C---:B------:R-:W-:Y:S01]  /*43c0*/  FADD.FTZ R21, -R14.reuse, R21 ;  /* 0x000000150e157221 */ /* 0x040fe20000010100 */
[C---:B------:R-:W-:Y:S01]  /*43d0*/  FADD.FTZ R24, -R14.reuse, R23 ;  /* 0x000000170e187221 */ /* 0x040fe20000010100 */
[----:B------:R-:W-:Y:S01]  /*43e0*/  BAR.SYNC.DEFER_BLOCKING 0x0 ;  /* 0x0000000000007b1d */ /* 0x000fe20000010000 */
[----:B------:R-:W-:Y:S01]  /*43f0*/  FADD.FTZ R25, -R14, R25 ;  /* 0x000000190e197221 */ /* 0x000fe20000010100 */
[----:B------:R-:W-:Y:S02]  /*4400*/  HADD2.F32 R38, -RZ, R57.H1_H1 ;  /* 0x30000039ff267230 */ /* 0x000fe40000004100 */
[----:B------:R-:W-:Y:S01]  /*4410*/  FMUL.FTZ R42, R42, R5 ;  /* 0x000000052a2a7220 */ /* 0x000fe20000410000 */
[----:B0-----:R-:W-:-:S02]  /*4420*/  HADD2.F32 R31, -RZ, R46.H1_H1 ;  /* 0x3000002eff1f7230 */ /* 0x001fc40000004100 */
[----:B------:R-:W-:-:S03]  /*4430*/  FADD.FTZ R30, -R14, R45 ;  /* 0x0000002d0e1e7221 */ /* 0x000fc60000010100 */
[C---:B------:R-:W-:Y:S01]  /*4440*/  FADD.FTZ R29, -R14.reuse, R31 ;  /* 0x0000001f0e1d7221 */ /* 0x040fe20000010100 */
[----:B------:R-:W-:Y:S01]  /*4450*/  FADD.FTZ R14, -R14, R49 ;  /* 0x000000310e0e7221 */ /* 0x000fe20000010100 */
[----:B------:R-:W-:Y:S01]  /*4460*/  HADD2.F32 R31, -RZ, R57.H0_H0 ;  /* 0x20000039ff1f7230 */ /* 0x000fe20000004100 */
        /* <DEDUP_REMOVED lines=23> */
.L_x_1616:
        /* <DEDUP_REMOVED lines=15> */
[----:B------:R-:W-:Y:S01]  /*46d0*/  FMUL.FTZ R17, R42, R5 ;  /* 0x000000052a117220 */ /* 0x000fe20000410000 */
[----:B------:R-:W-:-:S04]  /*46e0*/  LEA R22, P0, R16, UR10, 0x1 ;  /* 0x0000000a10167c11 */ /* 0x000fc8000f8008ff */
[----:B------:R-:W-:Y:S01]  /*46f0*/  LEA.HI.X R23, R16, UR11, R23, 0x1, P0 ;  /* 0x0000000b10177c11 */ /* 0x000fe200080f0c17 */
[----:B------:R-:W-:-:S04]  /*4700*/  FFMA.FTZ R16, R38, R9, -R33 ;  /* 0x0000000926107223 */ /* 0x000fc80000010821 */
[----:B------:R-:W-:-:S05]  /*4710*/  FMUL.FTZ R16, R16, R5 ;  /* 0x0000000510107220 */ /* 0x000fca0000410000 */
[----:B------:R-:W-:-:S05]  /*4720*/  F2FP.F16.F32.PACK_AB R17, R16, R17 ;  /* 0x000000111011723e */ /* 0x000fca00000000ff */
[----:B------:R0:W-:Y:S02]  /*4730*/  STG.E desc[UR8][R22.64], R17 ;  /* 0x0000001116007986 */ /* 0x0001e4000c101908 */
.L_x_1618:
[----:B------:R-:W-:Y:S05]  /*4740*/  BSYNC B0 ;  /* 0x0000000000007941 */ /* 0x000fea0003800000 */
.L_x_1617:
        /* <DEDUP_REMOVED lines=24> */
.L_x_1619:
        /* <DEDUP_REMOVED lines=9> */
[----:B------:R-:W-:Y:S02]  /*4960*/  FFMA.FTZ R56, R56, R9, -R23 ;  /* 0x0000000938387223 */ /* 0x000fe40000010817 */
[----:B------:R-:W-:Y:S01]  /*4970*/  IMAD R22, R16, UR10, RZ ;  /* 0x0000000a10167c24 */ /* 0x000fe2000f8e02ff */
[----:B------:R-:W-:Y:S01]  /*4980*/  MOV R16, R10 ;  /* 0x0000000a00107202 */ /* 0x000fe20000000f00 */
[----:B------:R-:W-:-:S02]  /*4990*/  FMUL.FTZ R36, R36, R5 ;  /* 0x0000000524247220 */ /* 0x000fc40000410000 */
[C---:B------:R-:W-:Y:S02]  /*49a0*/  IMAD R23, R31.reuse, UR11, R22 ;  /* 0x0000000b1f177c24 */ /* 0x040fe4000f8e0216 */
[----:B------:R-:W-:Y:S01]  /*49b0*/  IMAD.WIDE.U32 R16, R31, UR10, R16 ;  /* 0x0000000a1f107c25 */ /* 0x000fe2000f8e0010 */
[----:B------:R-:W-:-:S03]  /*49c0*/  ULDC.64 UR10, c[0x0][0x210] ;  /* 0x00008400000a7ab9 */ /* 0x000fc60000000a00 */
[----:B------:R-:W-:Y:S01]  /*49d0*/  FMUL.FTZ R31, R56, R5 ;  /* 0x00000005381f7220 */ /* 0x000fe20000410000 */
[C---:B------:R-:W-:Y:S02]  /*49e0*/  LEA R22, P0, R16.reuse, UR10, 0x1 ;  /* 0x0000000a10167c11 */ /* 0x040fe4000f8008ff */
[----:B------:R-:W-:Y:S02]  /*49f0*/  IADD3 R23, R17, R23, RZ ;  /* 0x0000001711177210 */ /* 0x000fe40007ffe0ff */
[----:B------:R-:W-:Y:S02]  /*4a00*/  F2FP.F16.F32.PACK_AB R31, R31, R36 ;  /* 0x000000241f1f723e */ /* 0x000fe400000000ff */
[----:B------:R-:W-:-:S05]  /*4a10*/  LEA.HI.X R23, R16, UR11, R23, 0x1, P0 ;  /* 0x0000000b10177c11 */ /* 0x000fca00080f0c17 */
[----:B------:R0:W-:Y:S02]  /*4a20*/  STG.E desc[UR8][R22.64], R31 ;  /* 0x0000001f16007986 */ /* 0x0001e4000c101908 */
.L_x_1621:
[----:B------:R-:W-:Y:S05]  /*4a30*/  BSYNC B0 ;  /* 0x0000000000007941 */ /* 0x000fea0003800000 */
.L_x_1620:
        /* <DEDUP_REMOVED lines=23> */
.L_x_1622:
        /* <DEDUP_REMOVED lines=22> */
.L_x_1624:
[----:B------:R-:W-:Y:S05]  /*4d10*/  BSYNC B0 ;  /* 0x0000000000007941 */ /* 0x000fea0003800000 */
.L_x_1623:
[--C-:B-1----:R-:W-:Y:S02]  /*4d20*/  HADD2.F32 R17, -RZ, R54.reuse.H0_H0 ;  /* 0x20000036ff117230 */ /* 0x102fe40000004100 */
[-C--:B------:R-:W-:Y:S01]  /*4d30*/  FMUL.FTZ R32, R28, R5.reuse ;  /* 0x000000051c207220 */ /* 0x080fe20000410000 */
[----:B------:R-:W-:Y:S02]  /*4d40*/  HADD2.F32 R54, -RZ, R54.H1_H1 ;  /* 0x30000036ff367230 */ /* 0x000fe40000004100 */
[----:B------:R-:W-:Y:S01]  /*4d50*/  FMUL.FTZ R34, R29, R5 ;  /* 0x000000051d227220 */ /* 0x000fe20000410000 */
        /* <DEDUP_REMOVED lines=19> */
.L_x_1625:
[----:B------:R-:W-:Y:S04]  /*4e90*/  BSSY B0, `(.L_x_1626) ;  /* 0x0000016000007945 */ /* 0x000fe80003800000 */
[----:B------:R-:W-:Y:S05]  /*4ea0*/  @P3 BRA `(.L_x_1627) ;  /* 0x0000000000503947 */ /* 0x000fea0003800000 */
[----:B------:R-:W-:Y:S01]  /*4eb0*/  IADD3 R29, R2, 0x18, RZ ;  /* 0x00000018021d7810 */ /* 0x000fe20007ffe0ff */
[C-C-:B------:R-:W-:Y:S01]  /*4ec0*/  FFMA.FTZ R16, R26.reuse, R32, R27.reuse ;  /* 0x000000201a107223 */ /* 0x140fe2000001001b */
[----:B------:R-:W-:Y:S01]  /*4ed0*/  ULDC.64 UR10, c[0x0][0x288] ;  /* 0x0000a200000a7ab9 */ /* 0x000fe20000000a00 */
[----:B0-----:R-:W-:Y:S01]  /*4ee0*/  FFMA.FTZ R23, R26, R34, R27 ;  /* 0x000000221a177223 */ /* 0x001fe2000001001b */
        /* <DEDUP_REMOVED lines=16> */
.L_x_1627:
[----:B------:R-:W-:Y:S05]  /*4ff0*/  BSYNC B0 ;  /* 0x0000000000007941 */ /* 0x000fea0003800000 */
.L_x_1626:
[--C-:B-1----:R-:W-:Y:S02]  /*5000*/  HADD2.F32 R17, -RZ, R53.reuse.H0_H0 ;  /* 0x20000035ff117230 */ /* 0x102fe40000004100 */
[-C--:B------:R-:W-:Y:S01]  /*5010*/  FMUL.FTZ R34, R15, R5.reuse ;  /* 0x000000050f227220 */ /* 0x080fe20000410000 */
[----:B------:R-:W-:Y:S02]  /*5020*/  HADD2.F32 R16, -RZ, R53.H1_H1 ;  /* 0x30000035ff107230 */ /* 0x000fe40000004100 */
[----:B------:R-:W-:Y:S01]  /*5030*/  FMUL.FTZ R35, R18, R5 ;  /* 0x0000000512237220 */ /* 0x000fe20000410000 */
        /* <DEDUP_REMOVED lines=19> */
.L_x_1628:
        /* <DEDUP_REMOVED lines=12> */
[-C--:B------:R-:W-:Y:S02]  /*5230*/  FMUL.FTZ R18, R18, R5.reuse ;  /* 0x0000000512127220 */ /* 0x080fe40000410000 */
[----:B------:R-:W-:Y:S02]  /*5240*/  FMUL.FTZ R15, R22, R5 ;  /* 0x00000005160f7220 */ /* 0x000fe40000410000 */
[----:B------:R-:W-:-:S03]  /*5250*/  IMAD.WIDE.U32 R16, R23, UR10, R16 ;  /* 0x0000000a17107c25 */ /* 0x000fc6000f8e0010 */
[----:B------:R-:W-:Y:S01]  /*5260*/  F2FP.F16.F32.PACK_AB R15, R15, R18 ;  /* 0x000000120f0f723e */ /* 0x000fe200000000ff */
[----:B------:R-:W-:Y:S01]  /*5270*/  IMAD R23, R23, UR11, R28 ;  /* 0x0000000b17177c24 */ /* 0x000fe2000f8e021c */
[----:B------:R-:W-:Y:S02]  /*5280*/  ULDC.64 UR10, c[0x0][0x210] ;  /* 0x00008400000a7ab9 */ /* 0x000fe40000000a00 */
[----:B------:R-:W-:Y:S02]  /*5290*/  LEA R22, P0, R16, UR10, 0x1 ;  /* 0x0000000a10167c11 */ /* 0x000fe4000f8008ff */
[----:B------:R-:W-:-:S04]  /*52a0*/  IADD3 R23, R17, R23, RZ ;  /* 0x0000001711177210 */ /* 0x000fc80007ffe0ff */
[----:B------:R-:W-:-:S05]  /*52b0*/  LEA.HI.X R23, R16, UR11, R23, 0x1, P0 ;  /* 0x0000000b10177c11 */ /* 0x000fca00080f0c17 */
[----:B------:R1:W-:Y:S02]  /*52c0*/  STG.E desc[UR8][R22.64], R15 ;  /* 0x0000000f16007986 */ /* 0x0003e4000c101908 */
.L_x_1630:
[----:B------:R-:W-:Y:S05]  /*52d0*/  BSYNC B0 ;  /* 0x0000000000007941 */ /* 0x000fea0003800000 */
.L_x_1629:
[--C-:B-1----:R-:W-:Y:S02]  /*52e0*/  HADD2.F32 R15, -RZ, R51.reuse.H0_H0 ;  /* 0x20000033ff0f7230 */ /* 0x102fe40000004100 */
[-C--:B------:R-:W-:Y:S01]  /*52f0*/  FMUL.FTZ R30, R19, R5.reuse ;  /* 0x00000005131e7220 */ /* 0x080fe20000410000 */
[----:B------:R-:W-:Y:S02]  /*5300*/  HADD2.F32 R16, -RZ, R51.H1_H1 ;  /* 0x30000033ff107230 */ /* 0x000fe40000004100 */
[----:B0-----:R-:W-:Y:S01]  /*5310*/  FMUL.FTZ R31, R20, R5 ;  /* 0x00000005141f7220 */ /* 0x001fe20000410000 */
        /* <DEDUP_REMOVED lines=19> */
.L_x_1631:
        /* <DEDUP_REMOVED lines=22> */
.L_x_1633:
[----:B------:R-:W-:Y:S05]  /*55b0*/  BSYNC B0 ;  /* 0x0000000000007941 */ /* 0x000fea0003800000 */
.L_x_1632:
[--C-:B0-----:R-:W-:Y:S02]  /*55c0*/  HADD2.F32 R15, -RZ, R50.reuse.H0_H0 ;  /* 0x20000032ff0f7230 */ /* 0x101fe40000004100 */
        /* <DEDUP_REMOVED lines=22> */
.L_x_1634:
[----:B------:R-:W-:Y:S01]  /*5730*/  LOP3.LUT P0, RZ, R4, 0x4, RZ, 0xc0, !PT ;  /* 0x0000000404ff7812 */ /* 0x000fe2000780c0ff */
[----:B------:R-:W-:-:S12]  /*5740*/  BSSY B0, `(.L_x_1635) ;  /* 0x0000016000007945 */ /* 0x000fd80003800000 */
[----:B------:R-:W-:Y:S05]  /*5750*/  @!P0 BRA `(.L_x_1636) ;  /* 0x0000000000508947 */ /* 0x000fea0003800000 */
        /* <DEDUP_REMOVED lines=20> */
.L_x_1636:
[----:B------:R-:W-:Y:S05]  /*58a0*/  BSYNC B0 ;  /* 0x0000000000007941 */ /* 0x000fea0003800000 */
.L_x_1635:
        /* <DEDUP_REMOVED lines=24> */
.L_x_1637:
[----:B------:R-:W-:Y:S01]  /*5a30*/  ULDC.64 UR10, c[0x0][0x290] ;  /* 0x0000a400000a7ab9 */ /* 0x000fe20000000a00 */
[----:B------:R-:W-:Y:S01]  /*5a40*/  SHF.R.S32.HI R7, RZ, 0x1f, R24 ;  /* 0x0000001fff077819 */ /* 0x000fe20000011418 */
        /* <DEDUP_REMOVED lines=13> */
[-C--:B------:R-:W-:Y:S01]  /*5b20*/  FMUL.FTZ R8, R8, R5.reuse ;  /* 0x0000000508087220 */ /* 0x080fe20000410000 */
[----:B------:R-:W-:Y:S01]  /*5b30*/  FMUL.FTZ R5, R58, R5 ;  /* 0x000000053a057220 */ /* 0x000fe20000410000 */
[----:B------:R-:W-:Y:S01]  /*5b40*/  IMAD R7, R24, UR11, R7 ;  /* 0x0000000b18077c24 */ /* 0x000fe2000f8e0207 */
[----:B------:R-:W-:Y:S02]  /*5b50*/  ULDC.64 UR10, c[0x0][0x210] ;  /* 0x00008400000a7ab9 */ /* 0x000fe40000000a00 */
[C---:B------:R-:W-:Y:S02]  /*5b60*/  LEA R6, P0, R10.reuse, UR10, 0x1 ;  /* 0x0000000a0a067c11 */ /* 0x040fe4000f8008ff */
[----:B------:R-:W-:Y:S02]  /*5b70*/  IADD3 R7, R11, R7, RZ ;  /* 0x000000070b077210 */ /* 0x000fe40007ffe0ff */
[----:B------:R-:W-:Y:S02]  /*5b80*/  F2FP.F16.F32.PACK_AB R5, R5, R8 ;  /* 0x000000080505723e */ /* 0x000fe400000000ff */
[----:B------:R-:W-:-:S05]  /*5b90*/  LEA.HI.X R7, R10, UR11, R7, 0x1, P0 ;  /* 0x0000000b0a077c11 */ /* 0x000fca00080f0c07 */
[----:B------:R0:W-:Y:S02]  /*5ba0*/  STG.E desc[UR8][R6.64], R5 ;  /* 0x0000000506007986 */ /* 0x0001e4000c101908 */
.L_x_1639:
[----:B------:R-:W-:Y:S05]  /*5bb0*/  BSYNC B0 ;  /* 0x0000000000007941 */ /* 0x000fea0003800000 */
.L_x_1638:
[----:B------:R-:W-:Y:S02]  /*5bc0*/  IADD3 R41, R3, R41, RZ ;  /* 0x0000002903297210 */ /* 0x000fe40007ffe0ff */
[----:B------:R-:W-:Y:S02]  /*5bd0*/  IADD3 R59, R59, 0x1, RZ ;  /* 0x000000013b3b7810 */ /* 0x000fe40007ffe0ff */
[----:B------:R-:W-:-:S13]  /*5be0*/  ISETP.GE.AND P0, PT, R41, UR4, PT ;  /* 0x0000000429007c0c */ /* 0x000fda000bf06270 */
[----:B------:R-:W-:Y:S05]  /*5bf0*/  @!P0 BRA `(.L_x_1640) ;  /* 0xffffffa400c88947 */ /* 0x000fea000383ffff */
.L_x_1589:
        /* <DEDUP_REMOVED lines=23> */
.L_x_1642:
[----:B------:R-:W-:Y:S05]  /*5d70*/  BSYNC B0 ;  /* 0x0000000000007941 */ /* 0x000fea0003800000 */
.L_x_1641:
[----:B------:R-:W-:Y:S05]  /*5d80*/  @P0 EXIT ;  /* 0x000000000000094d */ /* 0x000fea0003800000 */
[----:B------:R-:W-:Y:S05]  /*5d90*/  @P2 BRA `(.L_x_1643) ;  /* 0x0000000000202947 */ /* 0x000fea0003800000 */
[----:B------:R-:W-:-:S05]  /*5da0*/  IMAD R0, R6, R7, RZ ;  /* 0x0000000706007224 */ /* 0x000fca00078e02ff */
[----:B------:R-:W-:-:S13]  /*5db0*/  ISETP.NE.AND P0, PT, R0, -0x1, PT ;  /* 0xffffffff0000780c */ /* 0x000fda0003f05270 */
[----:B------:R-:W-:Y:S05]  /*5dc0*/  @!P0 BRA `(.L_x_1643) ;  /* 0x0000000000148947 */ /* 0x000fea0003800000 */
.L_x_1644:
[----:B0-----:R-:W2:Y:S04]  /*5dd0*/  LDG.E.STRONG.GPU R5, desc[UR8][R2.64] ;  /* 0x0000000802057981 */ /* 0x001ea8000c1ef900 */
[----:B--2---:R-:W-:Y:S01]  /*5de0*/  CCTL.IVALL ;  /* 0x00000000ff00798f */ /* 0x004fe20002000000 */
[----:B------:R-:W-:Y:S05]  /*5df0*/  YIELD ;  /* 0x0000000000007946 */ /* 0x000fea0003800000 */
[----:B------:R-:W-:-:S13]  /*5e00*/  ISETP.NE.AND P0, PT, R5, R0, PT ;  /* 0x000000000500720c */ /* 0x000fda0003f05270 */
[----:B------:R-:W-:Y:S05]  /*5e10*/  @P0 BRA `(.L_x_1644) ;  /* 0xfffffffc00ec0947 */ /* 0x000fea000383ffff */
.L_x_1643:
[----:B------:R-:W-:Y:S05]  /*5e20*/  WARPSYNC.ALL ;  /* 0x0000000000007948 */ /* 0x000fea0003800000 */
[----:B0-----:R-:W0:Y:S08]  /*5e30*/  LDC.64 R2, c[0x0][0x288] ;  /* 0x0000a200ff027b82 */ /* 0x001e300000000a00 */
[----:B------:R-:W-:Y:S01]  /*5e40*/  BAR.SYNC.DEFER_BLOCKING 0x0 ;  /* 0x0000000000007b1d */ /* 0x000fe20000010000 */
[----:B0-----:R-:W-:-:S04]  /*5e50*/  LEA.HI R0, P0, R3, R2, RZ, 0x1 ;  /* 0x0000000203007211 */ /* 0x001fc800078108ff */
        /* <DEDUP_REMOVED lines=20> */
.L_x_1645:
        /* <DEDUP_REMOVED lines=25> */
.L_x_1646:
        /* <DEDUP_REMOVED lines=13> */
.L_x_5676:


//--------------------- .text._Z35group_norm_nhwc_bwd_one_pass_kernelI11Fp16IOBf16WLi128ELi128ELi512EEv26Group_norm_nhwc_bwd_params --------------------------
	.section	.text._Z35group_norm_nhwc_bwd_one_pass_kernelI11Fp16IOBf16WLi128ELi128ELi512EEv26Group_norm_nhwc_bwd_params,"ax",@progbits
	.align	128
        .global         _Z35group_norm_nhwc_bwd_one_pass_kernelI11Fp16IOBf16WLi128ELi128ELi512EEv26Group_norm_nhwc_bwd_params
        .type           _Z35group_norm_nhwc_bwd_one_pass_kernelI11Fp16IOBf16WLi128ELi128ELi512EEv26Group_norm_nhwc_bwd_params,@function
        .size           _Z35group_norm_nhwc_bwd_one_pass_kernelI11Fp16IOBf16WLi128ELi128ELi512EEv26Group_norm_nhwc_bwd_params,(.L_x_5677 - _Z35group_norm_nhwc_bwd_one_pass_kernelI11Fp16IOBf16WLi128ELi128ELi512EEv26Group_norm_nhwc_bwd_params)
        .other          _Z35group_norm_nhwc_bwd_one_pass_kernelI11Fp16IOBf16WLi128ELi128ELi512EEv26Group_norm_nhwc_bwd_params,@"STO_CUDA_ENTRY STV_DEFAULT"
_Z35group_norm_nhwc_bwd_one_pass_kernelI11Fp16IOBf16WLi128ELi128ELi512EEv26Group_norm_nhwc_bwd_params:
.text._Z35group_norm_nhwc_bwd_one_pass_kernelI11Fp16IOBf16WLi128ELi128ELi512EEv26Group_norm_nhwc_bwd_params:
        /* <DEDUP_REMOVED lines=115> */
.L_x_1730:
        /* <DEDUP_REMOVED lines=344> */
[----:B------:R0:W5:Y:S04]  /*1cb0*/  @P5 LDG.E R56, desc[UR8][R58.64] ;  /* 0x000000083a385981 */ /* 0x000168000c1e1900 */
[----:B------:R-:W5:Y:S01]  /*1cc0*/  @P5 LDG.E R57, desc[UR8][R82.64] ;  /* 0x0000000852395981 */ /* 0x000f62000c1e1900 */
[----:B------:R-:W-:Y:S02]  /*1cd0*/  ISETP.NE.AND P5, PT, R87, RZ, PT ;  /* 0x000000ff5700720c */ /* 0x000fe40003fa5270 */
[----:B0-----:R-:W-:-:S11]  /*1ce0*/  CS2R R58, SRZ ;  /* 0x00000000003a7805 */ /* 0x001fd6000001ff00 */
[----:B------:R0:W5:Y:S04]  /*1cf0*/  @P5 LDG.E R58, desc[UR8][R60.64] ;  /* 0x000000083c3a5981 */ /* 0x000168000c1e1900 */
[----:B------:R-:W5:Y:S01]  /*1d00*/  @P5 LDG.E R59, desc[UR8][R80.64] ;  /* 0x00000008503b5981 */ /* 0x000f62000c1e1900 */
[----:B------:R-:W-:Y:S02]  /*1d10*/  ISETP.NE.AND P5, PT, R86, RZ, PT ;  /* 0x000000ff5600720c */ /* 0x000fe40003fa5270 */
[----:B0-----:R-:W-:-:S11]  /*1d20*/  CS2R R60, SRZ ;  /* 0x00000000003c7805 */ /* 0x001fd6000001ff00 */
        /* <DEDUP_REMOVED lines=8> */
[----:B------:R-:W-:Y:S02]  /*1db0*/  CS2R R82, SRZ ;  /* 0x0000000000527805 */ /* 0x000fe4000001ff00 */
[----:B------:R-:W-:Y:S01]  /*1dc0*/  CS2R R86, SRZ ;  /* 0x0000000000567805 */ /* 0x000fe2000001ff00 */
[----:B------:R-:W5:Y:S04]  /*1dd0*/  @P6 LDG.E R78, desc[UR8][R48.64] ;  /* 0x00000008304e6981 */ /* 0x000f68000c1e1900 */
[----:B------:R-:W5:Y:S04]  /*1de0*/  @P4 LDG.E R81, desc[UR8][R42.64] ;  /* 0x000000082a514981 */ /* 0x000f68000c1e1900 */
[----:B------:R-:W5:Y:S04]  /*1df0*/  @P4 LDG.E R82, desc[UR8][R40.64] ;  /* 0x0000000828524981 */ /* 0x000f68000c1e1900 */
[----:B------:R-:W5:Y:S04]  /*1e00*/  @P3 LDG.E R83, desc[UR8][R38.64] ;  /* 0x0000000826533981 */ /* 0x000f68000c1e1900 */
[----:B------:R-:W5:Y:S04]  /*1e10*/  @P2 LDG.E R86, desc[UR8][R26.64] ;  /* 0x000000081a562981 */ /* 0x000f68000c1e1900 */
[----:B------:R-:W5:Y:S01]  /*1e20*/  @P1 LDG.E R87, desc[UR8][R28.64] ;  /* 0x000000081c571981 */ /* 0x000f62000c1e1900 */
[----:B--2---:R-:W-:-:S05]  /*1e30*/  FFMA.FTZ R23, -R62, R62, R63 ;  /* 0x0000003e3e177223 */ /* 0x004fca000001013f */
[----:B------:R-:W-:Y:S02]  /*1e40*/  FSETP.GTU.FTZ.AND P0, PT, R23, RZ, PT ;  /* 0x000000ff1700720b */ /* 0x000fe40003f1c000 */
[----:B------:R-:W-:-:S06]  /*1e50*/  MOV R63, RZ ;  /* 0x000000ff003f7202 */ /* 0x000fcc0000000f00 */
[----:B------:R0:W5:Y:S05]  /*1e60*/  @P5 LDG.E R63, desc[UR8][R76.64] ;  /* 0x000000084c3f5981 */ /* 0x00016a000c1e1900 */
[----:B------:R-:W1:Y:S01]  /*1e70*/  @P0 LDC R88, c[0x0][0x250] ;  /* 0x00009400ff580b82 */ /* 0x000e620000000800 */
[----:B------:R-:W-:Y:S02]  /*1e80*/  ISETP.NE.AND P5, PT, R84, RZ, PT ;  /* 0x000000ff5400720c */ /* 0x000fe40003fa5270 */
[----:B------:R-:W-:Y:S02]  /*1e90*/  CS2R R84, SRZ ;  /* 0x0000000000547805 */ /* 0x000fe4000001ff00 */
[----:B0-----:R-:W-:-:S04]  /*1ea0*/  CS2R R76, SRZ ;  /* 0x00000000004c7805 */ /* 0x001fc8000001ff00 */
[----:B------:R0:W5:Y:S04]  /*1eb0*/  @P3 LDG.E R84, desc[UR8][R36.64] ;  /* 0x0000000824543981 */ /* 0x000168000c1e1900 */
[----:B------:R0:W5:Y:S04]  /*1ec0*/  @P6 LDG.E R77, desc[UR8][R50.64] ;  /* 0x00000008324d6981 */ /* 0x000168000c1e1900 */
[----:B------:R0:W5:Y:S04]  /*1ed0*/  @P5 LDG.E R71, desc[UR8][R74.64] ;  /* 0x000000084a475981 */ /* 0x000168000c1e1900 */
[----:B------:R0:W5:Y:S01]  /*1ee0*/  @P5 LDG.E R72, desc[UR8][R68.64] ;  /* 0x0000000844485981 */ /* 0x000162000c1e1900 */
[----:B------:R-:W-:Y:S01]  /*1ef0*/  ISETP.NE.AND P5, PT, R33, RZ, PT ;  /* 0x000000ff2100720c */ /* 0x000fe20003fa5270 */
[----:B-1----:R-:W-:Y:S01]  /*1f00*/  @P0 FADD.FTZ R88, R23, R88 ;  /* 0x0000005817580221 */ /* 0x002fe20000010000 */
[----:B------:R-:W-:Y:S01]  /*1f10*/  MOV R23, 0x3f800000 ;  /* 0x3f80000000177802 */ /* 0x000fe20000000f00 */
[----:B------:R0:W5:Y:S05]  /*1f20*/  @P2 LDG.E R85, desc[UR8][R34.64] ;  /* 0x0000000822552981 */ /* 0x00016a000c1e1900 */
[----:B------:R1:W2:Y:S05]  /*1f30*/  @P0 MUFU.RSQ R23, R88 ;  /* 0x0000005800170308 */ /* 0x0002aa0000001400 */
[----:B------:R0:W5:Y:S04]  /*1f40*/  @P5 LDG.E R79, desc[UR8][R46.64] ;  /* 0x000000082e4f5981 */ /* 0x000168000c1e1900 */
[----:B------:R0:W5:Y:S01]  /*1f50*/  @P5 LDG.E R80, desc[UR8][R44.64] ;  /* 0x000000082c505981 */ /* 0x000162000c1e1900 */
[----:B-1----:R-:W-:-:S06]  /*1f60*/  CS2R R88, SRZ ;  /* 0x0000000000587805 */ /* 0x002fcc000001ff00 */
[----:B------:R0:W5:Y:S01]  /*1f70*/  @P1 LDG.E R88, desc[UR8][R30.64] ;  /* 0x000000081e581981 */ /* 0x000162000c1e1900 */
[----:B------:R-:W-:-:S13]  /*1f80*/  LOP3.LUT P0, RZ, R14, 0x4, RZ, 0xc0, !PT ;  /* 0x000000040eff7812 */ /* 0x000fda000780c0ff */
[----:B------:R0:W5:Y:S04]  /*1f90*/  @P0 LDG.E R73, desc[UR8][R54.64] ;  /* 0x0000000836490981 */ /* 0x000168000c1e1900 */
[----:B------:R0:W5:Y:S01]  /*1fa0*/  @P0 LDG.E R76, desc[UR8][R52.64] ;  /* 0x00000008344c0981 */ /* 0x000162000c1e1900 */
[----:B------:R-:W-:Y:S01]  /*1fb0*/  ISETP.GT.U32.AND P0, PT, R2, 0x1ff, PT ;  /* 0x000001ff0200780c */ /* 0x000fe20003f04070 */
[----:B------:R-:W-:Y:S01]  /*1fc0*/  BSSY B0, `(.L_x_1648) ;  /* 0x0000015000007945 */ /* 0x000fe20003800000 */
[----:B------:R-:W-:Y:S02]  /*1fd0*/  CS2R R90, SRZ ;  /* 0x00000000005a7805 */ /* 0x000fe4000001ff00 */
[----:B------:R-:W-:-:S09]  /*1fe0*/  MOV R92, RZ ;  /* 0x000000ff005c7202 */ /* 0x000fd20000000f00 */
[----:B0-2---:R-:W-:Y:S05]  /*1ff0*/  @P0 BRA `(.L_x_1649) ;  /* 0x0000000000440947 */ /* 0x005fea0003800000 */
        /* <DEDUP_REMOVED lines=17> */
.L_x_1649:
[----:B------:R-:W-:Y:S05]  /*2110*/  BSYNC B0 ;  /* 0x0000000000007941 */ /* 0x000fea0003800000 */
.L_x_1648:
        /* <DEDUP_REMOVED lines=36> */
.L_x_1650:
        /* <DEDUP_REMOVED lines=26> */
.L_x_1651:
[----:B------:R-:W-:Y:S01]  /*2500*/  FFMA.FTZ R35, R24, R34, R27 ;  /* 0x0000002218237223 */ /* 0x000fe2000001001b */
[----:B------:R-:W-:Y:S01]  /*2510*/  FMUL.FTZ R36, R26, R89 ;  /* 0x000000591a247220 */ /* 0x000fe20000410000 */
[----:B------:R-:W-:Y:S01]  /*2520*/  FADD.FTZ R27, RZ, R28 ;  /* 0x0000001cff1b7221 */ /* 0x000fe20000010000 */
[----:B------:R-:W-:Y:S01]  /*2530*/  FADD.FTZ R37, R34, R25 ;  /* 0x0000001922257221 */ /* 0x000fe20000010000 */
[C---:B------:R-:W-:Y:S01]  /*2540*/  FFMA.FTZ R25, R33.reuse, R26, R46 ;  /* 0x0000001a21197223 */ /* 0x040fe2000001002e */
[----:B------:R-:W-:Y:S01]  /*2550*/  FFMA.FTZ R34, R33, R36, R35 ;  /* 0x0000002421227223 */ /* 0x000fe20000010023 */
[----:B------:R-:W-:Y:S01]  /*2560*/  FFMA.FTZ R35, R24, R31, RZ ;  /* 0x0000001f18237223 */ /* 0x000fe200000100ff */
[----:B------:R-:W-:Y:S01]  /*2570*/  FADD.FTZ R26, R27, R26 ;  /* 0x0000001a1b1a7221 */ /* 0x000fe20000010000 */
[----:B------:R-:W-:Y:S01]  /*2580*/  FADD.FTZ R28, RZ, R31 ;  /* 0x0000001fff1c7221 */ /* 0x000fe20000010000 */
[--C-:B------:R-:W-:Y:S02]  /*2590*/  HADD2.F32 R33, -RZ, R60.reuse.H0_H0 ;  /* 0x2000003cff217230 */ /* 0x100fe40000004100 */
[----:B------:R-:W-:Y:S01]  /*25a0*/  FMUL.FTZ R27, R29, R92 ;  /* 0x0000005c1d1b7220 */ /* 0x000fe20000410000 */
[----:B------:R-:W-:-:S02]  /*25b0*/  HADD2.F32 R31, -RZ, R60.H1_H1 ;  /* 0x3000003cff1f7230 */ /* 0x000fc40000004100 */
[----:B------:R-:W-:Y:S01]  /*25c0*/  FFMA.FTZ R24, R30, R29, R35 ;  /* 0x0000001d1e187223 */ /* 0x000fe20000010023 */
[----:B------:R-:W-:Y:S01]  /*25d0*/  FADD.FTZ R29, R28, R29 ;  /* 0x0000001d1c1d7221 */ /* 0x000fe20000010000 */
[----:B------:R-:W-:Y:S01]  /*25e0*/  FFMA.FTZ R28, R30, R27, R34 ;  /* 0x0000001b1e1c7223 */ /* 0x000fe20000010022 */
[C---:B------:R-:W-:Y:S01]  /*25f0*/  FADD.FTZ R34, -R62.reuse, R33 ;  /* 0x000000213e227221 */ /* 0x040fe20000010100 */
[----:B------:R-:W-:Y:S01]  /*2600*/  FADD.FTZ R38, -R62, R31 ;  /* 0x0000001f3e267221 */ /* 0x000fe20000010100 */
[----:B------:R-:W-:Y:S01]  /*2610*/  FADD.FTZ R36, R37, R36 ;  /* 0x0000002425247221 */ /* 0x000fe20000010000 */
        /* <DEDUP_REMOVED lines=23> */
.L_x_1652:
[----:B------:R-:W-:Y:S01]  /*2790*/  FMUL.FTZ R33, R40, R89 ;  /* 0x0000005928217220 */ /* 0x000fe20000410000 */
[----:B------:R-:W-:Y:S01]  /*27a0*/  FADD.FTZ R36, R27, R36 ;  /* 0x000000241b247221 */ /* 0x000fe20000010000 */
[--C-:B------:R-:W-:Y:S02]  /*27b0*/  HADD2.F32 R35, -RZ, R63.reuse.H0_H0 ;  /* 0x2000003fff237230 */ /* 0x100fe40000004100 */
[----:B------:R-:W-:Y:S01]  /*27c0*/  FFMA.FTZ R24, R31, R30, R24 ;  /* 0x0000001e1f187223 */ /* 0x000fe20000010018 */
[----:B------:R-:W-:Y:S02]  /*27d0*/  HADD2.F32 R37, -RZ, R63.H1_H1 ;  /* 0x3000003fff257230 */ /* 0x000fe40000004100 */
[----:B------:R-:W-:Y:S01]  /*27e0*/  FFMA.FTZ R27, R43, R33, R28 ;  /* 0x000000212b1b7223 */ /* 0x000fe2000001001c */
[----:B------:R-:W-:Y:S01]  /*27f0*/  FMUL.FTZ R28, R30, R92 ;  /* 0x0000005c1e1c7220 */ /* 0x000fe20000410000 */
[----:B------:R-:W-:Y:S01]  /*2800*/  FADD.FTZ R33, R36, R33 ;  /* 0x0000002124217221 */ /* 0x000fe20000010000 */
[C---:B------:R-:W-:Y:S01]  /*2810*/  FADD.FTZ R34, -R62.reuse, R35 ;  /* 0x000000233e227221 */ /* 0x040fe20000010100 */
[----:B------:R-:W-:Y:S01]  /*2820*/  FADD.FTZ R36, -R62, R37 ;  /* 0x000000253e247221 */ /* 0x000fe20000010100 */
[----:B------:R-:W-:Y:S01]  /*2830*/  FADD.FTZ R29, R29, R30 ;  /* 0x0000001e1d1d7221 */ /* 0x000fe20000010000 */
        /* <DEDUP_REMOVED lines=26> */
.L_x_1653:
[--C-:B------:R-:W-:Y:S02]  /*29e0*/  HADD2.F32 R35, -RZ, R71.reuse.H0_H0 ;  /* 0x20000047ff237230 */ /* 0x100fe40000004100 */
[----:B------:R-:W-:Y:S01]  /*29f0*/  FMUL.FTZ R34, R38, R89 ;  /* 0x0000005926227220 */ /* 0x000fe20000410000 */
[----:B------:R-:W-:Y:S01]  /*2a00*/  FADD.FTZ R33, R28, R33 ;  /* 0x000000211c217221 */ /* 0x000fe20000010000 */
[----:B------:R-:W-:Y:S02]  /*2a10*/  HADD2.F32 R37, -RZ, R71.H1_H1 ;  /* 0x30000047ff257230 */ /* 0x000fe40000004100 */
[----:B------:R-:W-:Y:S01]  /*2a20*/  FMUL.FTZ R28, R30, R92 ;  /* 0x0000005c1e1c7220 */ /* 0x000fe20000410000 */
[----:B------:R-:W-:Y:S01]  /*2a30*/  FADD.FTZ R29, R29, R30 ;  /* 0x0000001e1d1d7221 */ /* 0x000fe20000010000 */
[----:B------:R-:W-:Y:S01]  /*2a40*/  FFMA.FTZ R24, R27, R30, R24 ;  /* 0x0000001e1b187223 */ /* 0x000fe20000010018 */
[----:B------:R-:W-:Y:S01]  /*2a50*/  FFMA.FTZ R31, R44, R34, R31 ;  /* 0x000000222c1f7223 */ /* 0x000fe2000001001f */
[----:B------:R-:W-:Y:S01]  /*2a60*/  FADD.FTZ R33, R33, R34 ;  /* 0x0000002221217221 */ /* 0x000fe20000010000 */
[C---:B------:R-:W-:Y:S01]  /*2a70*/  FADD.FTZ R30, -R62.reuse, R35 ;  /* 0x000000233e1e7221 */ /* 0x040fe20000010100 */
[----:B------:R-:W-:Y:S01]  /*2a80*/  FADD.FTZ R34, -R62, R37 ;  /* 0x000000253e227221 */ /* 0x000fe20000010100 */
[----:B------:R-:W-:Y:S01]  /*2a90*/  FFMA.FTZ R31, R27, R28, R31 ;  /* 0x0000001c1b1f7223 */ /* 0x000fe2000001001f */
[----:B------:R-:W-:Y:S01]  /*2aa0*/  FADD.FTZ R26, R26, R38 ;  /* 0x000000261a1a7221 */ /* 0x000fe20000010000 */
[----:B------:R-:W-:Y:S01]  /*2ab0*/  FMUL.FTZ R45, R30, R23 ;  /* 0x000000171e2d7220 */ /* 0x000fe20000410000 */
[----:B------:R-:W-:Y:S01]  /*2ac0*/  FFMA.FTZ R25, R44, R38, R25 ;  /* 0x000000262c197223 */ /* 0x000fe20000010019 */
        /* <DEDUP_REMOVED lines=22> */
.L_x_1654:
[----:B------:R-:W-:Y:S01]  /*2c30*/  FMUL.FTZ R34, R36, R89 ;  /* 0x0000005924227220 */ /* 0x000fe20000410000 */
[----:B------:R-:W-:Y:S01]  /*2c40*/  FADD.FTZ R35, R28, R33 ;  /* 0x000000211c237221 */ /* 0x000fe20000010000 */
[----:B------:R-:W-:Y:S01]  /*2c50*/  FADD.FTZ R26, R26, R36 ;  /* 0x000000241a1a7221 */ /* 0x000fe20000010000 */
[C---:B------:R-:W-:Y:S01]  /*2c60*/  FFMA.FTZ R28, R45.reuse, R36, R25 ;  /* 0x000000242d1c7223 */ /* 0x040fe20000010019 */
[----:B------:R-:W-:Y:S01]  /*2c70*/  FFMA.FTZ R36, R45, R34, R31 ;  /* 0x000000222d247223 */ /* 0x000fe2000001001f */
[--C-:B------:R-:W-:Y:S02]  /*2c80*/  HADD2.F32 R25, -RZ, R73.reuse.H0_H0 ;  /* 0x20000049ff197230 */ /* 0x100fe40000004100 */
[----:B------:R-:W-:Y:S01]  /*2c90*/  FMUL.FTZ R31, R27, R92 ;  /* 0x0000005c1b1f7220 */ /* 0x000fe20000410000 */
[----:B------:R-:W-:Y:S02]  /*2ca0*/  HADD2.F32 R33, -RZ, R73.H1_H1 ;  /* 0x30000049ff217230 */ /* 0x000fe40000004100 */
[----:B------:R-:W-:Y:S01]  /*2cb0*/  FADD.FTZ R34, R35, R34 ;  /* 0x0000002223227221 */ /* 0x000fe20000010000 */
[C---:B------:R-:W-:Y:S01]  /*2cc0*/  FFMA.FTZ R24, R30.reuse, R27, R24 ;  /* 0x0000001b1e187223 */ /* 0x040fe20000010018 */
[----:B------:R-:W-:Y:S01]  /*2cd0*/  FFMA.FTZ R35, R30, R31, R36 ;  /* 0x0000001f1e237223 */ /* 0x000fe20000010024 */
[C---:B------:R-:W-:Y:S01]  /*2ce0*/  FADD.FTZ R30, -R62.reuse, R25 ;  /* 0x000000193e1e7221 */ /* 0x040fe20000010100 */
        /* <DEDUP_REMOVED lines=24> */
.L_x_1655:
[----:B------:R-:W-:Y:S01]  /*2e70*/  FMUL.FTZ R36, R33, R89 ;  /* 0x0000005921247220 */ /* 0x000fe20000410000 */
[----:B------:R-:W-:Y:S01]  /*2e80*/  FADD.FTZ R37, R31, R34 ;  /* 0x000000221f257221 */ /* 0x000fe20000010000 */
        /* <DEDUP_REMOVED lines=35> */
.L_x_1656:
        /* <DEDUP_REMOVED lines=10> */
[-C--:B------:R-:W-:Y:S01]  /*3160*/  FMUL.FTZ R29, R28, R23.reuse ;  /* 0x000000171c1d7220 */ /* 0x080fe20000410000 */
        /* <DEDUP_REMOVED lines=21> */
.L_x_1657:
        /* <DEDUP_REMOVED lines=38> */
.L_x_1658:
[----:B------:R-:W-:Y:S01]  /*3520*/  FFMA.FTZ R43, R36, R27, R41 ;  /* 0x0000001b242b7223 */ /* 0x000fe20000010029 */
[--C-:B------:R-:W-:Y:S02]  /*3530*/  HADD2.F32 R45, -RZ, R83.reuse.H0_H0 ;  /* 0x20000053ff2d7230 */ /* 0x100fe40000004100 */
[----:B------:R-:W-:Y:S01]  /*3540*/  FMUL.FTZ R42, R34, R89 ;  /* 0x00000059222a7220 */ /* 0x000fe20000410000 */
[----:B------:R-:W-:Y:S02]  /*3550*/  HADD2.F32 R41, -RZ, R83.H1_H1 ;  /* 0x30000053ff297230 */ /* 0x000fe40000004100 */
[--C-:B------:R-:W-:Y:S02]  /*3560*/  HADD2.F32 R48, -RZ, R84.reuse.H0_H0 ;  /* 0x20000054ff307230 */ /* 0x100fe40000004100 */
[C---:B------:R-:W-:Y:S01]  /*3570*/  FADD.FTZ R36, -R62.reuse, R45 ;  /* 0x0000002d3e247221 */ /* 0x040fe20000010100 */
[----:B------:R-:W-:Y:S01]  /*3580*/  FFMA.FTZ R33, R37, R42, R26 ;  /* 0x0000002a25217223 */ /* 0x000fe2000001001a */
[----:B------:R-:W-:Y:S01]  /*3590*/  FADD.FTZ R46, -R62, R41 ;  /* 0x000000293e2e7221 */ /* 0x000fe20000010100 */
[----:B------:R-:W-:Y:S01]  /*35a0*/  FADD.FTZ R26, R25, R42 ;  /* 0x0000002a191a7221 */ /* 0x000fe20000010000 */
        /* <DEDUP_REMOVED lines=23> */
.L_x_1659:
[----:B------:R-:W-:Y:S01]  /*3720*/  FFMA.FTZ R44, R38, R45, R33 ;  /* 0x0000002d262c7223 */ /* 0x000fe20000010021 */
[----:B------:R-:W-:Y:S01]  /*3730*/  FMUL.FTZ R42, R48, R89 ;  /* 0x00000059302a7220 */ /* 0x000fe20000410000 */
[----:B------:R-:W-:Y:S01]  /*3740*/  FADD.FTZ R45, R45, R26 ;  /* 0x0000001a2d2d7221 */ /* 0x000fe20000010000 */
[--C-:B------:R-:W-:Y:S02]  /*3750*/  HADD2.F32 R33, -RZ, R85.reuse.H0_H0 ;  /* 0x20000055ff217230 */ /* 0x100fe40000004100 */
[----:B------:R-:W-:Y:S01]  /*3760*/  FFMA.FTZ R40, R29, R24, R40 ;  /* 0x000000181d287223 */ /* 0x000fe20000010028 */
[----:B------:R-:W-:Y:S02]  /*3770*/  HADD2.F32 R47, -RZ, R85.H1_H1 ;  /* 0x30000055ff2f7230 */ /* 0x000fe40000004100 */
[----:B------:R-:W-:Y:S01]  /*3780*/  FADD.FTZ R36, R30, R27 ;  /* 0x0000001b1e247221 */ /* 0x000fe20000010000 */
        /* <DEDUP_REMOVED lines=31> */
.L_x_1660:
[--C-:B------:R-:W-:Y:S02]  /*3980*/  HADD2.F32 R33, -RZ, R87.reuse.H0_H0 ;  /* 0x20000057ff217230 */ /* 0x100fe40000004100 */
[----:B------:R-:W-:Y:S01]  /*3990*/  FMUL.FTZ R42, R26, R89 ;  /* 0x000000591a2a7220 */ /* 0x000fe20000410000 */
[----:B------:R-:W-:Y:S02]  /*39a0*/  HADD2.F32 R49, -RZ, R87.H1_H1 ;  /* 0x30000057ff317230 */ /* 0x000fe40000004100 */
[----:B------:R-:W-:Y:S01]  /*39b0*/  FFMA.FTZ R43, R28, R35, R43 ;  /* 0x000000231c2b7223 */ /* 0x000fe2000001002b */
[C---:B------:R-:W-:Y:S01]  /*39c0*/  FADD.FTZ R28, -R62.reuse, R33 ;  /* 0x000000213e1c7221 */ /* 0x040fe20000010100 */
[----:B------:R-:W-:Y:S01]  /*39d0*/  FFMA.FTZ R47, R27, R42, R30 ;  /* 0x0000002a1b2f7223 */ /* 0x000fe2000001001e */
[----:B------:R-:W-:Y:S01]  /*39e0*/  FADD.FTZ R44, -R62, R49 ;  /* 0x000000313e2c7221 */ /* 0x000fe20000010100 */
[----:B------:R-:W-:Y:S01]  /*39f0*/  FADD.FTZ R42, R31, R42 ;  /* 0x0000002a1f2a7221 */ /* 0x000fe20000010000 */
[----:B------:R-:W-:Y:S01]  /*3a00*/  FMUL.FTZ R31, R28, R23 ;  /* 0x000000171c1f7220 */ /* 0x000fe20000410000 */
[----:B------:R-:W-:-:S02]  /*3a10*/  HADD2.F32 R30, -RZ, R88.H0_H0 ;  /* 0x20000058ff1e7230 */ /* 0x000fc40000004100 */
[----:B------:R-:W-:Y:S01]  /*3a20*/  FMUL.FTZ R49, R29, R92 ;  /* 0x0000005c1d317220 */ /* 0x000fe20000410000 */
        /* <DEDUP_REMOVED lines=21> */
.L_x_1661:
[----:B------:R-:W-:Y:S01]  /*3b80*/  FFMA.FTZ R50, R24, R49, R47 ;  /* 0x0000003118327223 */ /* 0x000fe2000001002f */
[----:B------:R-:W-:Y:S01]  /*3b90*/  FMUL.FTZ R44, R30, R89 ;  /* 0x000000591e2c7220 */ /* 0x000fe20000410000 */
[----:B------:R-:W-:Y:S01]  /*3ba0*/  FADD.FTZ R49, R49, R42 ;  /* 0x0000002a31317221 */ /* 0x000fe20000010000 */
[----:B------:R-:W-:Y:S01]  /*3bb0*/  FADD.FTZ R42, R36, R35 ;  /* 0x00000023242a7221 */ /* 0x000fe20000010000 */
[----:B------:R-:W-:Y:S01]  /*3bc0*/  FFMA.FTZ R40, R37, R34, R40 ;  /* 0x0000002225287223 */ /* 0x000fe20000010028 */
        /* <DEDUP_REMOVED lines=33> */
.L_x_1662:
[----:B------:R-:W-:Y:S01]  /*3de0*/  FMUL.FTZ R50, R36, R89 ;  /* 0x0000005924327220 */ /* 0x000fe20000410000 */
[----:B------:R-:W-:Y:S01]  /*3df0*/  FFMA.FTZ R43, R38, R39, R43 ;  /* 0x00000027262b7223 */ /* 0x000fe2000001002b */
[----:B------:R-:W-:Y:S01]  /*3e00*/  FADD.FTZ R38, R42, R39 ;  /* 0x000000272a267221 */ /* 0x000fe20000010000 */
[--C-:B------:R-:W-:Y:S02]  /*3e10*/  HADD2.F32 R51, -RZ, R17.reuse.H1_H1 ;  /* 0x30000011ff337230 */ /* 0x100fe40000004100 */
[----:B------:R-:W-:Y:S01]  /*3e20*/  FADD.FTZ R42, R47, R50 ;  /* 0x000000322f2a7221 */ /* 0x000fe20000010000 */
[----:B------:R-:W-:Y:S02]  /*3e30*/  HADD2.F32 R47, -RZ, R17.H0_H0 ;  /* 0x20000011ff2f7230 */ /* 0x000fe40000004100 */
[----:B------:R-:W-:Y:S01]  /*3e40*/  FFMA.FTZ R39, R35, R50, R44 ;  /* 0x0000003223277223 */ /* 0x000fe2000001002c */
[----:B------:R-:W-:Y:S01]  /*3e50*/  FMUL.FTZ R49, R37, R92 ;  /* 0x0000005c25317220 */ /* 0x000fe20000410000 */
[----:B------:R-:W-:Y:S01]  /*3e60*/  FFMA.FTZ R44, R41, R48, R40 ;  /* 0x00000030292c7223 */ /* 0x000fe20000010028 */
[C---:B------:R-:W-:Y:S01]  /*3e70*/  FADD.FTZ R52, -R62.reuse, R51 ;  /* 0x000000333e347221 */ /* 0x040fe20000010100 */
[----:B------:R-:W-:Y:S01]  /*3e80*/  FADD.FTZ R40, -R62, R47 ;  /* 0x0000002f3e287221 */ /* 0x000fe20000010100 */
[----:B------:R-:W-:Y:S01]  /*3e90*/  FFMA.FTZ R50, R34, R49, R39 ;  /* 0x0000003122327223 */ /* 0x000fe20000010027 */
        /* <DEDUP_REMOVED lines=24> */
.L_x_1663:
        /* <DEDUP_REMOVED lines=35> */
.L_x_1664:
        /* <DEDUP_REMOVED lines=9> */
[--C-:B------:R-:W-:Y:S02]  /*42e0*/  HADD2.F32 R43, -RZ, R22.reuse.H1_H1 ;  /* 0x30000016ff2b7230 */ /* 0x100fe40000004100 */
[----:B------:R-:W-:Y:S01]  /*42f0*/  FADD.FTZ R52, -R62, R53 ;  /* 0x000000353e347221 */ /* 0x000fe20000010100 */
[----:B------:R-:W-:Y:S01]  /*4300*/  FMUL.FTZ R53, R46, R23 ;  /* 0x000000172e357220 */ /* 0x000fe20000410000 */
[----:B------:R-:W-:-:S02]  /*4310*/  HADD2.F32 R46, -RZ, R22.H0_H0 ;  /* 0x20000016ff2e7230 */ /* 0x000fc40000004100 */
        /* <DEDUP_REMOVED lines=20> */
.L_x_1665:
        /* <DEDUP_REMOVED lines=110> */
.L_x_1667:
[----:B------:R-:W-:Y:S05]  /*4b40*/  BSYNC B0 ;  /* 0x0000000000007941 */ /* 0x000fea0003800000 */
.L_x_1666:
        /* <DEDUP_REMOVED lines=41> */
.L_x_1669:
[----:B------:R-:W-:Y:S05]  /*4de0*/  BSYNC B0 ;  /* 0x0000000000007941 */ /* 0x000fea0003800000 */
.L_x_1668:
        /* <DEDUP_REMOVED lines=13> */
.L_x_1671:
[----:B------:R-:W-:Y:S05]  /*4ec0*/  BSYNC B0 ;  /* 0x0000000000007941 */ /* 0x000fea0003800000 */
.L_x_1670:
        /* <DEDUP_REMOVED lines=34> */
.L_x_1674:
[----:B-1----:R-:W2:Y:S04]  /*50f0*/  LDG.E.STRONG.GPU R28, desc[UR8][R24.64] ;  /* 0x00000008181c7981 */ /* 0x002ea8000c1ef900 */
[----:B--2---:R-:W-:Y:S01]  /*5100*/  CCTL.IVALL ;  /* 0x00000000ff00798f */ /* 0x004fe20002000000 */
[----:B------:R-:W-:Y:S05]  /*5110*/  YIELD ;  /* 0x0000000000007946 */ /* 0x000fea0003800000 */
[----:B------:R-:W-:-:S13]  /*5120*/  ISETP.NE.AND P6, PT, R28, R33, PT ;  /* 0x000000211c00720c */ /* 0x000fda0003fc5270 */
[----:B------:R-:W-:Y:S05]  /*5130*/  @P6 BRA `(.L_x_1674) ;  /* 0xfffffffc00ec6947 */ /* 0x000fea000383ffff */
.L_x_1673:
        /* <DEDUP_REMOVED lines=22> */
.L_x_1678:
        /* <DEDUP_REMOVED lines=115> */
.L_x_1677:
        /* <DEDUP_REMOVED lines=63> */
.L_x_1679:
[----:B------:R-:W-:-:S04]  /*5dc0*/  LOP3.LUT P6, RZ, R14, 0x1, RZ, 0xc0, !PT ;  /* 0x000000010eff7812 */ /* 0x000fc800078cc0ff */
[----:B------:R-:W-:-:S13]  /*5dd0*/  ISETP.NE.OR P6, PT, R25, RZ, P6 ;  /* 0x000000ff1900720c */ /* 0x000fda00037c5670 */
[----:B------:R-:W-:Y:S05]  /*5de0*/  @!P6 BRA `(.L_x_1675) ;  /* 0x00000000007ce947 */ /* 0x000fea0003800000 */
.L_x_1676:
        /* <DEDUP_REMOVED lines=31> */
.L_x_1675:
        /* <DEDUP_REMOVED lines=10> */
.L_x_1681:
[----:B------:R-:W-:Y:S05]  /*6080*/  BSYNC B0 ;  /* 0x0000000000007941 */ /* 0x000fea0003800000 */
.L_x_1680:
        /* <DEDUP_REMOVED lines=17> */
.L_x_1672:
        /* <DEDUP_REMOVED lines=40> */
.L_x_1682:
        /* <DEDUP_REMOVED lines=15> */
[----:B------:R-:W-:Y:S02]  /*6510*/  FFMA.FTZ R24, R28, R40, R29 ;  /* 0x000000281c187223 */ /* 0x000fe4000001001d */
[----:B------:R-:W-:Y:S02]  /*6520*/  FMUL.FTZ R25, R32, R23 ;  /* 0x0000001720197220 */ /* 0x000fe40000410000 */
[----:B------:R-:W-:-:S04]  /*6530*/  FFMA.FTZ R24, R57, R92, -R24 ;  /* 0x0000005c39187223 */ /* 0x000fc80000010818 */
[----:B------:R-:W-:-:S05]  /*6540*/  FMUL.FTZ R24, R24, R23 ;  /* 0x0000001718187220 */ /* 0x000fca0000410000 */
[----:B------:R-:W-:-:S05]  /*6550*/  F2FP.F16.F32.PACK_AB R25, R24, R25 ;  /* 0x000000191819723e */ /* 0x000fca00000000ff */
[----:B------:R0:W-:Y:S02]  /*6560*/  STG.E desc[UR8][R26.64], R25 ;  /* 0x000000191a007986 */ /* 0x0001e4000c101908 */
.L_x_1684:
[----:B------:R-:W-:Y:S05]  /*6570*/  BSYNC B0 ;  /* 0x0000000000007941 */ /* 0x000fea0003800000 */
.L_x_1683:
[----:B------:R-:W-:Y:S01]  /*6580*/  ISETP.NE.AND P0, PT, RZ, UR10, PT ;  /* 0x0000000aff007c0c */ /* 0x000fe2000bf05270 */
[C---:B------:R-:W-:Y:S01]  /*6590*/  FADD.FTZ R24, -R62.reuse, R31 ;  /* 0x0000001f3e187221 */ /* 0x040fe20000010100 */
[----:B0-----:R-:W-:Y:S01]  /*65a0*/  FADD.FTZ R26, -R62, R33 ;  /* 0x000000213e1a7221 */ /* 0x001fe20000010100 */
[--C-:B------:R-:W-:Y:S02]  /*65b0*/  HADD2.F32 R32, -RZ, R59.reuse.H0_H0 ;  /* 0x2000003bff207230 */ /* 0x100fe40000004100 */
[----:B------:R-:W-:Y:S02]  /*65c0*/  HADD2.F32 R59, -RZ, R59.H1_H1 ;  /* 0x3000003bff3b7230 */ /* 0x000fe40000004100 */
[-C--:B------:R-:W-:Y:S01]  /*65d0*/  FMUL.FTZ R39, R24, R23.reuse ;  /* 0x0000001718277220 */ /* 0x080fe20000410000 */
[--C-:B------:R-:W-:Y:S02]  /*65e0*/  HADD2.F32 R31, -RZ, R60.reuse.H0_H0 ;  /* 0x2000003cff1f7230 */ /* 0x100fe40000004100 */
        /* <DEDUP_REMOVED lines=21> */
.L_x_1685:
        /* <DEDUP_REMOVED lines=21> */
.L_x_1687:
[----:B------:R-:W-:Y:S05]  /*6890*/  BSYNC B0 ;  /* 0x0000000000007941 */ /* 0x000fea0003800000 */
.L_x_1686:
[----:B------:R-:W-:Y:S01]  /*68a0*/  ISETP.NE.AND P0, PT, RZ, UR10, PT ;  /* 0x0000000aff007c0c */ /* 0x000fe2000bf05270 */
[C---:B------:R-:W-:Y:S01]  /*68b0*/  FADD.FTZ R24, -R62.reuse, R31 ;  /* 0x0000001f3e187221 */ /* 0x040fe20000010100 */
[----:B0-----:R-:W-:Y:S01]  /*68c0*/  FADD.FTZ R26, -R62, R33 ;  /* 0x000000213e1a7221 */ /* 0x001fe20000010100 */
[----:B------:R-:W-:Y:S02]  /*68d0*/  HADD2.F32 R32, -RZ, R61.H0_H0 ;  /* 0x2000003dff207230 */ /* 0x000fe40000004100 */
[----:B------:R-:W-:Y:S02]  /*68e0*/  HADD2.F32 R31, -RZ, R63.H0_H0 ;  /* 0x2000003fff1f7230 */ /* 0x000fe40000004100 */
        /* <DEDUP_REMOVED lines=23> */
.L_x_1688:
        /* <DEDUP_REMOVED lines=21> */
.L_x_1690:
[----:B------:R-:W-:Y:S05]  /*6bb0*/  BSYNC B0 ;  /* 0x0000000000007941 */ /* 0x000fea0003800000 */
.L_x_1689:
        /* <DEDUP_REMOVED lines=28> */
.L_x_1691:
        /* <DEDUP_REMOVED lines=21> */
.L_x_1693:
[----:B------:R-:W-:Y:S05]  /*6ed0*/  BSYNC B0 ;  /* 0x0000000000007941 */ /* 0x000fea0003800000 */
.L_x_1692:
        /* <DEDUP_REMOVED lines=28> */
.L_x_1694:
        /* <DEDUP_REMOVED lines=21> */
.L_x_1696:
[----:B------:R-:W-:Y:S05]  /*71f0*/  BSYNC B0 ;  /* 0x0000000000007941 */ /* 0x000fea0003800000 */
.L_x_1695:
        /* <DEDUP_REMOVED lines=28> */
.L_x_1697:
        /* <DEDUP_REMOVED lines=21> */
.L_x_1699:
[----:B------:R-:W-:Y:S05]  /*7510*/  BSYNC B0 ;  /* 0x0000000000007941 */ /* 0x000fea0003800000 */
.L_x_1698:
        /* <DEDUP_REMOVED lines=28> */
.L_x_1700:
        /* <DEDUP_REMOVED lines=21> */
.L_x_1702:
[----:B------:R-:W-:Y:S05]  /*7830*/  BSYNC B0 ;  /* 0x0000000000007941 */ /* 0x000fea0003800000 */
.L_x_1701:
        /* <DEDUP_REMOVED lines=28> */
.L_x_1703:
        /* <DEDUP_REMOVED lines=20> */
.L_x_1705:
[----:B------:R-:W-:Y:S05]  /*7b40*/  BSYNC B0 ;  /* 0x0000000000007941 */ /* 0x000fea0003800000 */
.L_x_1704:
        /* <DEDUP_REMOVED lines=27> */
.L_x_1706:
        /* <DEDUP_REMOVED lines=20> */
.L_x_1708:
[----:B------:R-:W-:Y:S05]  /*7e40*/  BSYNC B0 ;  /* 0x0000000000007941 */ /* 0x000fea0003800000 */
.L_x_1707:
        /* <DEDUP_REMOVED lines=26> */
.L_x_1709:
        /* <DEDUP_REMOVED lines=20> */
.L_x_1711:
[----:B------:R-:W-:Y:S05]  /*8130*/  BSYNC B0 ;  /* 0x0000000000007941 */ /* 0x000fea0003800000 */
.L_x_1710:
        /* <DEDUP_REMOVED lines=29> */
.L_x_1712:
        /* <DEDUP_REMOVED lines=20> */
.L_x_1714:
[----:B------:R-:W-:Y:S05]  /*8450*/  BSYNC B0 ;  /* 0x0000000000007941 */ /* 0x000fea0003800000 */
.L_x_1713:
        /* <DEDUP_REMOVED lines=27> */
.L_x_1715:
        /* <DEDUP_REMOVED lines=20> */
.L_x_1717:
[----:B------:R-:W-:Y:S05]  /*8750*/  BSYNC B0 ;  /* 0x0000000000007941 */ /* 0x000fea0003800000 */
.L_x_1716:
        /* <DEDUP_REMOVED lines=29> */
.L_x_1718:
        /* <DEDUP_REMOVED lines=25> */
.L_x_1720:
[----:B------:R-:W-:Y:S05]  /*8ac0*/  BSYNC B0 ;  /* 0x0000000000007941 */ /* 0x000fea0003800000 */
.L_x_1719:
        /* <DEDUP_REMOVED lines=27> */
.L_x_1721:
        /* <DEDUP_REMOVED lines=25> */
.L_x_1723:
[----:B------:R-:W-:Y:S05]  /*8e10*/  BSYNC B0 ;  /* 0x0000000000007941 */ /* 0x000fea0003800000 */
.L_x_1722:
        /* <DEDUP_REMOVED lines=27> */
.L_x_1724:
        /* <DEDUP_REMOVED lines=27> */
.L_x_1726:
[----:B------:R-:W-:Y:S05]  /*9180*/  BSYNC B0 ;  /* 0x0000000000007941 */ /* 0x000fea0003800000 */
.L_x_1725:
        /* <DEDUP_REMOVED lines=25> */
.L_x_1727:
        /* <DEDUP_REMOVED lines=22> */
.L_x_1729:
[----:B------:R-:W-:Y:S05]  /*9480*/  BSYNC B0 ;  /* 0x0000000000007941 */ /* 0x000fea0003800000 */
.L_x_1728:
[----:B------:R-:W-:Y:S02]  /*9490*/  IADD3 R13, R10, R13, RZ ;  /* 0x0000000d0a0d7210 */ /* 0x000fe40007ffe0ff */
[----:B------:R-:W-:Y:S02]  /*94a0*/  IADD3 R12, R12, 0x1, RZ ;  /* 0x000000010c0c7810 */ /* 0x000fe40007ffe0ff */
[----:B------:R-:W-:-:S13]  /*94b0*/  ISETP.GE.AND P0, PT, R13, UR4, PT ;  /* 0x000000040d007c0c */ /* 0x000fda000bf06270 */
[----:B------:R-:W-:Y:S05]  /*94c0*/  @!P0 BRA `(.L_x_1730) ;  /* 0xffffff7000988947 */ /* 0x000fea000383ffff */
.L_x_1647:
        /* <DEDUP_REMOVED lines=23> */
.L_x_1732:
[----:B------:R-:W-:Y:S05]  /*9640*/  BSYNC B0 ;  /* 0x0000000000007941 */ /* 0x000fea0003800000 */
.L_x_1731:
[----:B------:R-:W-:Y:S05]  /*9650*/  @P0 EXIT ;  /* 0x000000000000094d */ /* 0x000fea0003800000 */
[----:B------:R-:W-:Y:S05]  /*9660*/  @P2 BRA `(.L_x_1733) ;  /* 0x0000000000202947 */ /* 0x000fea0003800000 */
[----:B------:R-:W-:-:S05]  /*9670*/  IMAD R0, R6, R9, RZ ;  /* 0x0000000906007224 */ /* 0x000fca00078e02ff */
[----:B------:R-:W-:-:S13]  /*9680*/  ISETP.NE.AND P0, PT, R0, -0x1, PT ;  /* 0xffffffff0000780c */ /* 0x000fda0003f05270 */
[----:B------:R-:W-:Y:S05]  /*9690*/  @!P0 BRA `(.L_x_1733) ;  /* 0x0000000000148947 */ /* 0x000fea0003800000 */
.L_x_1734:
[----:B-1----:R-:W2:Y:S04]  /*96a0*/  LDG.E.STRONG.GPU R3, desc[UR8][R4.64] ;  /* 0x0000000804037981 */ /* 0x002ea8000c1ef900 */
[----:B--2---:R-:W-:Y:S01]  /*96b0*/  CCTL.IVALL ;  /* 0x00000000ff00798f */ /* 0x004fe20002000000 */
[----:B------:R-:W-:Y:S05]  /*96c0*/  YIELD ;  /* 0x0000000000007946 */ /* 0x000fea0003800000 */
[----:B------:R-:W-:-:S13]  /*96d0*/  ISETP.NE.AND P0, PT, R3, R0, PT ;  /* 0x000000000300720c */ /* 0x000fda0003f05270 */
[----:B------:R-:W-:Y:S05]  /*96e0*/  @P0 BRA `(.L_x_1734) ;  /* 0xfffffffc00ec0947 */ /* 0x000fea000383ffff */
.L_x_1733:
        /* <DEDUP_REMOVED lines=13> */
[----:B0-----:R-:W0:Y:S01]  /*97c0*/  LDC.64 R16, c[0x0][0x218] ;  /* 0x00008600ff107b82 */ /* 0x001e220000000a00 */
        /* <DEDUP_REMOVED lines=10> */
.L_x_1735:
        /* <DEDUP_REMOVED lines=25> */
.L_x_1736:
        /* <DEDUP_REMOVED lines=16> */
.L_x_5677:


//--------------------- .text._Z35group_norm_nhwc_bwd_one_pass_kernelI11Fp16IOBf16WLi256ELi128ELi512EEv26Group_norm_nhwc_bwd_params --------------------------
	.section	.text._Z35group_norm_nhwc_bwd_one_pass_kernelI11Fp16IOBf16WLi256ELi128ELi512EEv26Group_norm_nhwc_bwd_params,"ax",@progbits
	.align	128
        .global         _Z35group_norm_nhwc_bwd_one_pass_kernelI11Fp16IOBf16WLi256ELi128ELi512EEv26Group_norm_nhwc_bwd_params
        .type           _Z35group_norm_nhwc_bwd_one_pass_kernelI11Fp16IOBf16WLi256ELi128ELi512EEv26Group_norm_nhwc_bwd_params,@function
        .size           _Z35group_norm_nhwc_bwd_one_pass_kernelI11Fp16IOBf16WLi256ELi128ELi512EEv26Group_norm_nhwc_bwd_params,(.L_x_5678 - _Z35group_norm_nhwc_bwd_one_pass_kernelI11Fp16IOBf16WLi256ELi128ELi512EEv26Group_norm_nhwc_bwd_params)
        .other          _Z35group_norm_nhwc_bwd_one_pass_kernelI11Fp16IOBf16WLi256ELi128ELi512EEv26Group_norm_nhwc_bwd_params,@"STO_CUDA_ENTRY STV_DEFAULT"
_Z35group_norm_nhwc_bwd_one_pass_kernelI11Fp16IOBf16WLi256ELi128ELi512EEv26Group_norm_nhwc_bwd_params:
.text._Z35group_norm_nhwc_bwd_one_pass_kernelI11Fp16IOBf16WLi256ELi128ELi512EEv26Group_norm_nhwc_bwd_params:
        /* <DEDUP_REMOVED lines=50> */
[----:B------:R-:W-:Y:S01]  /*0320*/  IADD3 R121, R3, 0x8, RZ ;  /* 0x0000000803797810 */ /* 0x000fe20007ffe0ff */
        /* <DEDUP_REMOVED lines=119> */
[----:B------:R0:W-:Y:S01]  /*0aa0*/  STL [R1], R5 ;  /* 0x0000000501007387 */ /* 0x0001e20000100800 */
[----:B------:R-:W-:Y:S02]  /*0ab0*/  @P0 LOP3.LUT R4, R4, 0x2, RZ, 0xfc, !PT ;  /* 0x0000000204040812 */ /* 0x000fe400078efcff */
[----:B------:R-:W-:Y:S02]  /*0ac0*/  ISETP.LT.U32.AND P4, PT, R103, UR4, PT ;  /* 0x0000000467007c0c */ /* 0x000fe4000bf81070 */
[----:B------:R-:W-:Y:S02]  /*0ad0*/  ISETP.LT.U32.AND P3, PT, R102, UR4, PT ;  /* 0x0000000466007c0c */ /* 0x000fe4000bf61070 */
[----:B------:R-:W-:Y:S02]  /*0ae0*/  ISETP.LT.U32.AND P2, PT, R99, UR4, PT ;  /* 0x0000000463007c0c */ /* 0x000fe4000bf41070 */
        /* <DEDUP_REMOVED lines=17> */
[----:B------:R-:W-:Y:S01]  /*0c00*/  LEA R5, R5, UR4, 0x3 ;  /* 0x0000000405057c11 */ /* 0x000fe2000f8e18ff */
[----:B------:R-:W-:Y:S02]  /*0c10*/  USHF.R.S64 UR8, UR8, 0x1, UR10 ;  /* 0x0000000108087899 */ /* 0x000fe4000800100a */
[----:B------:R-:W-:Y:S02]  /*0c20*/  USHF.R.S32.HI UR9, URZ, 0x1, UR9 ;  /* 0x000000013f097899 */ /* 0x000fe40008011409 */
[----:B------:R0:W-:Y:S01]  /*0c30*/  STL [R1+0x48], R5 ;  /* 0x0000480501007387 */ /* 0x0001e20000100800 */
[----:B------:R-:W-:Y:S02]  /*0c40*/  USHF.R.S32.HI UR10, URZ, 0x1, UR10 ;  /* 0x000000013f0a7899 */ /* 0x000fe4000801140a */
[----:B------:R-:W-:Y:S02]  /*0c50*/  USHF.L.U64.HI UR9, UR5, 0x2, UR9 ;  /* 0x0000000205097899 */ /* 0x000fe40008010209 */
[----:B------:R-:W-:Y:S01]  /*0c60*/  USHF.L.U64.HI UR10, UR8, 0x2, UR10 ;  /* 0x00000002080a7899 */ /* 0x000fe2000801020a */
[----:B------:R-:W-:-:S11]  /*0c70*/  UMOV UR4, URZ ;  /* 0x0000003f00047c82 */ /* 0x000fd60008000000 */
.L_x_1884:
[----:B------:R-:W2:Y:S01]  /*0c80*/  LDL R11, [R1+0x44] ;  /* 0x00004400010b7983 */ /* 0x000ea20000100800 */
[----:B------:R-:W-:-:S03]  /*0c90*/  ULDC UR16, c[0x0][0x2a0] ;  /* 0x0000a80000107ab9 */ /* 0x000fc60000000800 */
[----:B------:R-:W3:Y:S01]  /*0ca0*/  LDL R10, [R1+0x40] ;  /* 0x00004000010a7983 */ /* 0x000ee20000100800 */
[----:B01----:R-:W-:Y:S01]  /*0cb0*/  MOV R6, UR16 ;  /* 0x0000001000067c02 */ /* 0x003fe20008000f00 */
        /* <DEDUP_REMOVED lines=20> */
[----:B------:R-:W4:Y:S02]  /*0e00*/  LDL R18, [R1+0x20] ;  /* 0x0000200001127983 */ /* 0x000f240000100800 */
[----:B------:R-:W2:Y:S02]  /*0e10*/  @P2 LDC.64 R8, c[0x0][0x288] ;  /* 0x0000a200ff082b82 */ /* 0x000ea40000000a00 */
[----:B------:R-:W4:Y:S04]  /*0e20*/  LDL R22, [R1+0x1c] ;  /* 0x00001c0001167983 */ /* 0x000f280000100800 */
[----:B------:R-:W4:Y:S02]  /*0e30*/  LDL R24, [R1+0x18] ;  /* 0x0000180001187983 */ /* 0x000f240000100800 */
[----:B------:R-:W1:Y:S02]  /*0e40*/  @P2 LDC.64 R70, c[0x0][0x230] ;  /* 0x00008c00ff462b82 */ /* 0x000e640000000a00 */
[----:B------:R-:W4:Y:S01]  /*0e50*/  LDL R28, [R1+0x14] ;  /* 0x00001400011c7983 */ /* 0x000f220000100800 */
[----:B0-----:R-:W0:Y:S03]  /*0e60*/  MUFU.RCP R6, R6 ;  /* 0x0000000600067308 */ /* 0x001e260000001000 */
[----:B------:R-:W4:Y:S02]  /*0e70*/  LDL R30, [R1+0x10] ;  /* 0x00001000011e7983 */ /* 0x000f240000100800 */
[----:B------:R-:W3:Y:S01]  /*0e80*/  @P3 LDC.64 R60, c[0x0][0x230] ;  /* 0x00008c00ff3c3b82 */ /* 0x000ee20000000a00 */
[----:B------:R-:W-:Y:S01]  /*0e90*/  LOP3.LUT P1, RZ, R4, 0x4000, RZ, 0xc0, !PT ;  /* 0x0000400004ff7812 */ /* 0x000fe2000782c0ff */
[----:B------:R-:W4:Y:S04]  /*0ea0*/  LDL R46, [R1+0xc] ;  /* 0x00000c00012e7983 */ /* 0x000f280000100800 */
[----:B------:R-:W4:Y:S02]  /*0eb0*/  LDL R48, [R1+0x8] ;  /* 0x0000080001307983 */ /* 0x000f240000100800 */
[----:B------:R-:W4:Y:S02]  /*0ec0*/  @P6 LDC.64 R38, c[0x0][0x230] ;  /* 0x00008c00ff266b82 */ /* 0x000f240000000a00 */
[----:B------:R-:W4:Y:S01]  /*0ed0*/  LDL R50, [R1+0x4] ;  /* 0x0000040001327983 */ /* 0x000f220000100800 */
[----:B0-----:R-:W-:-:S02]  /*0ee0*/  IADD3 R7, R6, 0xffffffe, RZ ;  /* 0x0ffffffe06077810 */ /* 0x001fc40007ffe0ff */
[----:B------:R-:W-:Y:S01]  /*0ef0*/  SHF.L.U32 R6, R0, 0x1, RZ ;  /* 0x0000000100067819 */ /* 0x000fe200000006ff */
[----:B------:R-:W4:Y:S02]  /*0f00*/  LDL R52, [R1] ;  /* 0x0000000001347983 */ /* 0x000f240000100800 */
        /* <DEDUP_REMOVED lines=37> */
[----:B------:R-:W-:Y:S01]  /*1160*/  IADD3 R41, R43, UR6, RZ ;  /* 0x000000062b297c10 */ /* 0x000fe2000fffe0ff */
[----:B------:R-:W-:Y:S01]  /*1170*/  HFMA2.MMA R76, -RZ, RZ, 0, 0 ;  /* 0x00000000ff4c7435 */ /* 0x000fe200000001ff */
[----:B------:R-:W-:Y:S01]  /*1180*/  @P2 MOV R40, R42 ;  /* 0x0000002a00282202 */ /* 0x000fe20000000f00 */
[----:B------:R-:W-:Y:S01]  /*1190*/  HFMA2.MMA R75, -RZ, RZ, 0, 0 ;  /* 0x00000000ff4b7435 */ /* 0x000fe200000001ff */
[-C--:B--2---:R-:W-:Y:S01]  /*11a0*/  @P2 IMAD R6, R11, R8.reuse, RZ ;  /* 0x000000080b062224 */ /* 0x084fe200078e02ff */
[----:B------:R-:W-:Y:S02]  /*11b0*/  CS2R R88, SRZ ;  /* 0x0000000000587805 */ /* 0x000fe4000001ff00 */
[----:B------:R-:W-:Y:S01]  /*11c0*/  CS2R R92, SRZ ;  /* 0x00000000005c7805 */ /* 0x000fe2000001ff00 */
[----:B------:R-:W-:Y:S01]  /*11d0*/  ULDC.64 UR6, c[0x0][0x290] ;  /* 0x0000a40000067ab9 */ /* 0x000fe20000000a00 */
        /* <DEDUP_REMOVED lines=33> */
[----:B------:R-:W-:Y:S02]  /*13f0*/  @P1 SHF.L.U32 R91, R8, 0x1, RZ ;  /* 0x00000001085b1819 */ /* 0x000fe400000006ff */
        /* <DEDUP_REMOVED lines=27> */
[----:B------:R-:W1:Y:S01]  /*15b0*/  @P3 LDC.64 R34, c[0x0][0x230] ;  /* 0x00008c00ff223b82 */ /* 0x000e620000000a00 */
        /* <DEDUP_REMOVED lines=11> */
[----:B------:R-:W-:Y:S01]  /*1670*/  @P1 IADD3.X R97, R12, R97, RZ, P0, !PT ;  /* 0x000000610c611210 */ /* 0x000fe200007fe4ff */
[----:B0-----:R-:W-:Y:S02]  /*1680*/  @P3 IMAD R12, R16, R10, RZ ;  /* 0x0000000a100c3224 */ /* 0x001fe400078e02ff */
[----:B------:R-:W2:Y:S01]  /*1690*/  LDL R16, [R1+0x24] ;  /* 0x0000240001107983 */ /* 0x000ea20000100800 */
[----:B------:R-:W-:Y:S01]  /*16a0*/  @P3 MOV R13, R41 ;  /* 0x00000029000d3202 */ /* 0x000fe20000000f00 */
[----:B------:R-:W-:Y:S01]  /*16b0*/  @P3 IMAD R11, R117, R11, R12 ;  /* 0x0000000b750b3224 */ /* 0x000fe200078e020c */
[----:B------:R-:W-:-:S05]  /*16c0*/  @P3 MOV R12, R42 ;  /* 0x0000002a000c3202 */ /* 0x000fca0000000f00 */
[----:B------:R-:W-:-:S05]  /*16d0*/  @P3 IMAD.WIDE.U32 R12, R117, R10, R12 ;  /* 0x0000000a750c3225 */ /* 0x000fca00078e000c */
[----:B------:R-:W-:Y:S02]  /*16e0*/  @P3 IADD3 R11, R13, R11, RZ ;  /* 0x0000000b0d0b3210 */ /* 0x000fe40007ffe0ff */
[C---:B------:R-:W-:Y:S02]  /*16f0*/  @P3 SHF.L.U32 R13, R12.reuse, 0x1, RZ ;  /* 0x000000010c0d3819 */ /* 0x040fe400000006ff */
[----:B------:R-:W-:Y:S02]  /*1700*/  @P3 SHF.L.U64.HI R12, R12, 0x1, R11 ;  /* 0x000000010c0c3819 */ /* 0x000fe4000001020b */
[----:B------:R-:W0:Y:S01]  /*1710*/  @P3 LDC.64 R10, c[0x0][0x228] ;  /* 0x00008a00ff0a3b82 */ /* 0x000e220000000a00 */
[----:B------:R-:W-:Y:S02]  /*1720*/  LOP3.LUT P2, RZ, R4, 0x400, RZ, 0xc0, !PT ;  /* 0x0000040004ff7812 */ /* 0x000fe4000784c0ff */
[----:B-1----:R-:W-:-:S04]  /*1730*/  @P3 IADD3 R34, P0, R13, R34, RZ ;  /* 0x000000220d223210 */ /* 0x002fc80007f1e0ff */
[----:B------:R-:W-:-:S07]  /*1740*/  @P3 IADD3.X R35, R12, R35, RZ, P0, !PT ;  /* 0x000000230c233210 */ /* 0x000fce00007fe4ff */
[----:B------:R-:W1:Y:S08]  /*1750*/  @P2 LDC.64 R56, c[0x0][0x230] ;  /* 0x00008c00ff382b82 */ /* 0x000e700000000a00 */
[----:B------:R-:W3:Y:S01]  /*1760*/  @P2 LDC.64 R108, c[0x0][0x228] ;  /* 0x00008a00ff6c2b82 */ /* 0x000ee20000000a00 */
[----:B0-----:R-:W-:-:S04]  /*1770*/  @P3 IADD3 R10, P0, R13, R10, RZ ;  /* 0x0000000a0d0a3210 */ /* 0x001fc80007f1e0ff */
[----:B------:R-:W-:-:S03]  /*1780*/  @P3 IADD3.X R11, R12, R11, RZ, P0, !PT ;  /* 0x0000000b0c0b3210 */ /* 0x000fc600007fe4ff */
[----:B------:R-:W0:Y:S01]  /*1790*/  @P2 LDC.64 R12, c[0x0][0x288] ;  /* 0x0000a200ff0c2b82 */ /* 0x000e220000000a00 */
[----:B------:R-:W-:Y:S02]  /*17a0*/  ISETP.NE.AND P3, PT, R14, RZ, PT ;  /* 0x000000ff0e00720c */ /* 0x000fe40003f65270 */
[----:B------:R-:W-:Y:S02]  /*17b0*/  LOP3.LUT P1, RZ, R4, 0x200, RZ, 0xc0, !PT ;  /* 0x0000020004ff7812 */ /* 0x000fe4000782c0ff */
[-C--:B------:R-:W-:Y:S02]  /*17c0*/  @P5 MOV R51, R41.reuse ;  /* 0x0000002900335202 */ /* 0x080fe40000000f00 */
[----:B------:R-:W-:-:S07]  /*17d0*/  @P4 MOV R53, R41 ;  /* 0x0000002900354202 */ /* 0x000fce0000000f00 */
[----:B------:R-:W4:Y:S08]  /*17e0*/  @P3 LDC.64 R80, c[0x0][0x228] ;  /* 0x00008a00ff503b82 */ /* 0x000f300000000a00 */
[----:B------:R-:W4:Y:S01]  /*17f0*/  @P1 LDC.64 R36, c[0x0][0x230] ;  /* 0x00008c00ff241b82 */ /* 0x000f220000000a00 */
        /* <DEDUP_REMOVED lines=8> */
[----:B-1----:R-:W-:-:S04]  /*1880*/  @P2 IADD3 R56, P0, R13, R56, RZ ;  /* 0x000000380d382210 */ /* 0x002fc80007f1e0ff */
[C---:B------:R-:W-:Y:S02]  /*1890*/  @P2 IADD3.X R57, R14.reuse, R57, RZ, P0, !PT ;  /* 0x000000390e392210 */ /* 0x040fe400007fe4ff */
[----:B---3--:R-:W-:Y:S02]  /*18a0*/  @P2 IADD3 R108, P0, R13, R108, RZ ;  /* 0x0000006c0d6c2210 */ /* 0x008fe40007f1e0ff */
[----:B------:R-:W0:Y:S02]  /*18b0*/  @P1 LDC.64 R12, c[0x0][0x288] ;  /* 0x0000a200ff0c1b82 */ /* 0x000e240000000a00 */
[----:B------:R-:W-:Y:S02]  /*18c0*/  @P2 IADD3.X R109, R14, R109, RZ, P0, !PT ;  /* 0x0000006d0e6d2210 */ /* 0x000fe400007fe4ff */
[----:B------:R-:W-:Y:S01]  /*18d0*/  @P1 MOV R15, R41 ;  /* 0x00000029000f1202 */ /* 0x000fe20000000f00 */
        /* <DEDUP_REMOVED lines=8> */
[----:B----4-:R-:W-:-:S04]  /*1960*/  @P1 IADD3 R36, P0, R15, R36, RZ ;  /* 0x000000240f241210 */ /* 0x010fc80007f1e0ff */
[----:B------:R-:W-:Y:S02]  /*1970*/  @P1 IADD3.X R37, R14, R37, RZ, P0, !PT ;  /* 0x000000250e251210 */ /* 0x000fe400007fe4ff */
[----:B0-----:R-:W-:-:S04]  /*1980*/  @P1 IADD3 R12, P0, R15, R12, RZ ;  /* 0x0000000c0f0c1210 */ /* 0x001fc80007f1e0ff */
[----:B------:R-:W-:Y:S02]  /*1990*/  @P1 IADD3.X R13, R14, R13, RZ, P0, !PT ;  /* 0x0000000d0e0d1210 */ /* 0x000fe400007fe4ff */
[----:B------:R-:W2:Y:S01]  /*19a0*/  @P6 LDC.64 R14, c[0x0][0x288] ;  /* 0x0000a200ff0e6b82 */ /* 0x000ea20000000a00 */
[----:B------:R-:W-:Y:S02]  /*19b0*/  @P6 MOV R17, R41 ;  /* 0x0000002900116202 */ /* 0x000fe40000000f00 */
[----:B------:R-:W-:-:S13]  /*19c0*/  LOP3.LUT P2, RZ, R4, 0x80, RZ, 0xc0, !PT ;  /* 0x0000008004ff7812 */ /* 0x000fda000784c0ff */
[----:B------:R-:W-:Y:S02]  /*19d0*/  @P2 MOV R19, R41 ;  /* 0x0000002900132202 */ /* 0x000fe40000000f00 */
[----:B------:R-:W-:-:S13]  /*19e0*/  LOP3.LUT P1, RZ, R4, 0x40, RZ, 0xc0, !PT ;  /* 0x0000004004ff7812 */ /* 0x000fda000782c0ff */
[----:B------:R-:W0:Y:S01]  /*19f0*/  @P1 LDC.64 R20, c[0x0][0x288] ;  /* 0x0000a200ff141b82 */ /* 0x000e220000000a00 */
[----:B--2---:R-:W-:-:S07]  /*1a00*/  @P6 IMAD R16, R16, R14, RZ ;  /* 0x0000000e10106224 */ /* 0x004fce00078e02ff */
        /* <DEDUP_REMOVED lines=10> */
[----:B------:R-:W2:Y:S02]  /*1ab0*/  @P2 LDC.64 R14, c[0x0][0x230] ;  /* 0x00008c00ff0e2b82 */ /* 0x000ea40000000a00 */
[----:B------:R-:W-:-:S06]  /*1ac0*/  @P6 IADD3.X R101, R16, R101, RZ, P0, !PT ;  /* 0x0000006510656210 */ /* 0x000fcc00007fe4ff */
[----:B------:R-:W3:Y:S02]  /*1ad0*/  @P2 LDC.64 R16, c[0x0][0x288] ;  /* 0x0000a200ff102b82 */ /* 0x000ee40000000a00 */
[----:B---3--:R-:W-:-:S04]  /*1ae0*/  @P2 IMAD R18, R18, R16, RZ ;  /* 0x0000001012122224 */ /* 0x008fc800078e02ff */
[----:B------:R-:W-:Y:S01]  /*1af0*/  @P2 IMAD R17, R113, R17, R18 ;  /* 0x0000001171112224 */ /* 0x000fe200078e0212 */
[----:B------:R-:W-:-:S05]  /*1b00*/  @P2 MOV R18, R42 ;  /* 0x0000002a00122202 */ /* 0x000fca0000000f00 */
[----:B------:R-:W-:-:S05]  /*1b10*/  @P2 IMAD.WIDE.U32 R18, R113, R16, R18 ;  /* 0x0000001071122225 */ /* 0x000fca00078e0012 */
[----:B------:R-:W-:Y:S02]  /*1b20*/  @P2 IADD3 R17, R19, R17, RZ ;  /* 0x0000001113112210 */ /* 0x000fe40007ffe0ff */
[C---:B------:R-:W-:Y:S02]  /*1b30*/  @P2 SHF.L.U32 R19, R18.reuse, 0x1, RZ ;  /* 0x0000000112132819 */ /* 0x040fe400000006ff */
[----:B------:R-:W-:Y:S02]  /*1b40*/  @P2 SHF.L.U64.HI R18, R18, 0x1, R17 ;  /* 0x0000000112122819 */ /* 0x000fe40000010211 */
[----:B------:R-:W3:Y:S01]  /*1b50*/  @P2 LDC.64 R16, c[0x0][0x228] ;  /* 0x00008a00ff102b82 */ /* 0x000ee20000000a00 */
[----:B--2---:R-:W-:-:S04]  /*1b60*/  @P2 IADD3 R14, P0, R19, R14, RZ ;  /* 0x0000000e130e2210 */ /* 0x004fc80007f1e0ff */
[----:B------:R-:W-:Y:S01]  /*1b70*/  @P2 IADD3.X R15, R18, R15, RZ, P0, !PT ;  /* 0x0000000f120f2210 */ /* 0x000fe200007fe4ff */
[----:B0-----:R-:W-:Y:S01]  /*1b80*/  @P1 IMAD R22, R22, R20, RZ ;  /* 0x0000001416161224 */ /* 0x001fe200078e02ff */
[----:B------:R-:W-:-:S03]  /*1b90*/  @P1 MOV R23, R41 ;  /* 0x0000002900171202 */ /* 0x000fc60000000f00 */
[----:B------:R-:W-:Y:S01]  /*1ba0*/  @P1 IMAD R21, R112, R21, R22 ;  /* 0x0000001570151224 */ /* 0x000fe200078e0216 */
[----:B---3--:R-:W-:-:S04]  /*1bb0*/  @P2 IADD3 R16, P0, R19, R16, RZ ;  /* 0x0000001013102210 */ /* 0x008fc80007f1e0ff */
[----:B------:R-:W-:Y:S02]  /*1bc0*/  @P2 IADD3.X R17, R18, R17, RZ, P0, !PT ;  /* 0x0000001112112210 */ /* 0x000fe400007fe4ff */
[----:B------:R-:W0:Y:S01]  /*1bd0*/  @P1 LDC.64 R18, c[0x0][0x230] ;  /* 0x00008c00ff121b82 */ /* 0x000e220000000a00 */
[----:B------:R-:W-:Y:S02]  /*1be0*/  @P1 MOV R22, R42 ;  /* 0x0000002a00161202 */ /* 0x000fe40000000f00 */
[----:B------:R-:W-:-:S03]  /*1bf0*/  LOP3.LUT R4, R4, 0xefffffff, RZ, 0xc0, !PT ;  /* 0xefffffff04047812 */ /* 0x000fc600078ec0ff */
[----:B------:R-:W-:Y:S01]  /*1c00*/  @P1 IMAD.WIDE.U32 R22, R112, R20, R22 ;  /* 0x0000001470161225 */ /* 0x000fe200078e0016 */
[----:B------:R-:W-:-:S04]  /*1c10*/  @P6 LOP3.LUT R4, R4, 0x10000000, RZ, 0xfc, !PT ;  /* 0x1000000004046812 */ /* 0x000fc800078efcff */
[----:B------:R-:W-:Y:S02]  /*1c20*/  @P1 IADD3 R23, R23, R21, RZ ;  /* 0x0000001517171210 */ /* 0x000fe40007ffe0ff */
[----:B------:R-:W-:Y:S02]  /*1c30*/  @P1 SHF.L.U32 R21, R22, 0x1, RZ ;  /* 0x0000000116151819 */ /* 0x000fe400000006ff */
[----:B------:R-:W-:Y:S02]  /*1c40*/  LOP3.LUT P2, RZ, R4, 0x20, RZ, 0xc0, !PT ;  /* 0x0000002004ff7812 */ /* 0x000fe4000784c0ff */
[----:B------:R-:W-:Y:S02]  /*1c50*/  @P1 SHF.L.U64.HI R22, R22, 0x1, R23 ;  /* 0x0000000116161819 */ /* 0x000fe40000010217 */
[----:B0-----:R-:W-:-:S04]  /*1c60*/  @P1 IADD3 R18, P0, R21, R18, RZ ;  /* 0x0000001215121210 */ /* 0x001fc80007f1e0ff */
[----:B------:R-:W-:Y:S02]  /*1c70*/  @P1 IADD3.X R19, R22, R19, RZ, P0, !PT ;  /* 0x0000001316131210 */ /* 0x000fe400007fe4ff */
[----:B-1----:R-:W-:-:S03]  /*1c80*/  @P1 IADD3 R94, P0, R21, R94, RZ ;  /* 0x0000005e155e1210 */ /* 0x002fc60007f1e0ff */
[----:B------:R-:W-:Y:S01]  /*1c90*/  @P2 MOV R25, R41 ;  /* 0x0000002900192202 */ /* 0x000fe20000000f00 */
[----:B------:R-:W0:Y:S01]  /*1ca0*/  @P2 LDC.64 R20, c[0x0][0x230] ;  /* 0x00008c00ff142b82 */ /* 0x000e220000000a00 */
[----:B------:R-:W-:-:S07]  /*1cb0*/  @P1 IADD3.X R95, R22, R95, RZ, P0, !PT ;  /* 0x0000005f165f1210 */ /* 0x000fce00007fe4ff */
[----:B------:R-:W1:Y:S01]  /*1cc0*/  @P2 LDC.64 R22, c[0x0][0x288] ;  /* 0x0000a200ff162b82 */ /* 0x000e620000000a00 */
[----:B------:R-:W-:-:S13]  /*1cd0*/  LOP3.LUT P1, RZ, R4, 0x10, RZ, 0xc0, !PT ;  /* 0x0000001004ff7812 */ /* 0x000fda000782c0ff */
[----:B------:R-:W2:Y:S01]  /*1ce0*/  @P1 LDC.64 R26, c[0x0][0x288] ;  /* 0x0000a200ff1a1b82 */ /* 0x000ea20000000a00 */
        /* <DEDUP_REMOVED lines=8> */
[----:B------:R-:W3:Y:S01]  /*1d70*/  @P2 LDC.64 R22, c[0x0][0x228] ;  /* 0x00008a00ff162b82 */ /* 0x000ee20000000a00 */
[----:B0-----:R-:W-:-:S04]  /*1d80*/  @P2 IADD3 R20, P0, R25, R20, RZ ;  /* 0x0000001419142210 */ /* 0x001fc80007f1e0ff */
[----:B------:R-:W-:Y:S01]  /*1d90*/  @P2 IADD3.X R21, R24, R21, RZ, P0, !PT ;  /* 0x0000001518152210 */ /* 0x000fe200007fe4ff */
[----:B--2---:R-:W-:Y:S01]  /*1da0*/  @P1 IMAD R28, R28, R26, RZ ;  /* 0x0000001a1c1c1224 */ /* 0x004fe200078e02ff */
[----:B------:R-:W-:-:S03]  /*1db0*/  @P1 MOV R29, R41 ;  /* 0x00000029001d1202 */ /* 0x000fc60000000f00 */
[----:B------:R-:W-:Y:S01]  /*1dc0*/  @P1 IMAD R27, R110, R27, R28 ;  /* 0x0000001b6e1b1224 */ /* 0x000fe200078e021c */
[----:B---3--:R-:W-:-:S04]  /*1dd0*/  @P2 IADD3 R22, P0, R25, R22, RZ ;  /* 0x0000001619162210 */ /* 0x008fc80007f1e0ff */
[----:B------:R-:W-:Y:S02]  /*1de0*/  @P2 IADD3.X R23, R24, R23, RZ, P0, !PT ;  /* 0x0000001718172210 */ /* 0x000fe400007fe4ff */
[----:B------:R-:W0:Y:S01]  /*1df0*/  @P1 LDC.64 R24, c[0x0][0x230] ;  /* 0x00008c00ff181b82 */ /* 0x000e220000000a00 */
[----:B------:R-:W-:-:S05]  /*1e00*/  @P1 MOV R28, R42 ;  /* 0x0000002a001c1202 */ /* 0x000fca0000000f00 */
[----:B------:R-:W-:Y:S01]  /*1e10*/  @P1 IMAD.WIDE.U32 R28, R110, R26, R28 ;  /* 0x0000001a6e1c1225 */ /* 0x000fe200078e001c */
[----:B------:R-:W-:-:S04]  /*1e20*/  LOP3.LUT P2, RZ, R4, 0x8, RZ, 0xc0, !PT ;  /* 0x0000000804ff7812 */ /* 0x000fc8000784c0ff */
[----:B------:R-:W-:Y:S02]  /*1e30*/  @P1 IADD3 R29, R29, R27, RZ ;  /* 0x0000001b1d1d1210 */ /* 0x000fe40007ffe0ff */
[C---:B------:R-:W-:Y:S02]  /*1e40*/  @P1 SHF.L.U32 R27, R28.reuse, 0x1, RZ ;  /* 0x000000011c1b1819 */ /* 0x040fe400000006ff */
[----:B------:R-:W-:Y:S02]  /*1e50*/  @P1 SHF.L.U64.HI R28, R28, 0x1, R29 ;  /* 0x000000011c1c1819 */ /* 0x000fe4000001021d */
[----:B0-----:R-:W-:-:S04]  /*1e60*/  @P1 IADD3 R24, P0, R27, R24, RZ ;  /* 0x000000181b181210 */ /* 0x001fc80007f1e0ff */
[C---:B------:R-:W-:Y:S02]  /*1e70*/  @P1 IADD3.X R25, R28.reuse, R25, RZ, P0, !PT ;  /* 0x000000191c191210 */ /* 0x040fe400007fe4ff */
[----:B-1----:R-:W-:Y:S02]  /*1e80*/  @P1 IADD3 R72, P0, R27, R72, RZ ;  /* 0x000000481b481210 */ /* 0x002fe40007f1e0ff */
[----:B------:R-:W-:Y:S01]  /*1e90*/  @P2 MOV R31, R41 ;  /* 0x00000029001f2202 */ /* 0x000fe20000000f00 */
[----:B------:R-:W0:Y:S01]  /*1ea0*/  @P2 LDC.64 R26, c[0x0][0x230] ;  /* 0x00008c00ff1a2b82 */ /* 0x000e220000000a00 */
[----:B------:R-:W-:-:S07]  /*1eb0*/  @P1 IADD3.X R73, R28, R73, RZ, P0, !PT ;  /* 0x000000491c491210 */ /* 0x000fce00007fe4ff */
[----:B------:R-:W1:Y:S02]  /*1ec0*/  @P2 LDC.64 R28, c[0x0][0x288] ;  /* 0x0000a200ff1c2b82 */ /* 0x000e640000000a00 */
        /* <DEDUP_REMOVED lines=11> */
[----:B------:R-:W0:Y:S01]  /*1f80*/  @P1 LDC.64 R86, c[0x0][0x228] ;  /* 0x00008a00ff561b82 */ /* 0x000e220000000a00 */
[----:B-1----:R-:W-:-:S04]  /*1f90*/  @P2 IADD3 R28, P0, R31, R28, RZ ;  /* 0x0000001c1f1c2210 */ /* 0x002fc80007f1e0ff */
[----:B------:R-:W-:Y:S02]  /*1fa0*/  @P2 IADD3.X R29, R30, R29, RZ, P0, !PT ;  /* 0x0000001d1e1d2210 */ /* 0x000fe400007fe4ff */
[----:B------:R-:W-:Y:S01]  /*1fb0*/  ISETP.NE.AND P2, PT, R44, RZ, PT ;  /* 0x000000ff2c00720c */ /* 0x000fe20003f45270 */
[----:B------:R-:W1:Y:S08]  /*1fc0*/  @P1 LDC.64 R30, c[0x0][0x230] ;  /* 0x00008c00ff1e1b82 */ /* 0x000e700000000a00 */
[----:B------:R-:W2:Y:S01]  /*1fd0*/  @P1 LDC.64 R44, c[0x0][0x288] ;  /* 0x0000a200ff2c1b82 */ /* 0x000ea20000000a00 */
[----:B------:R-:W-:-:S02]  /*1fe0*/  @P1 MOV R47, R41 ;  /* 0x00000029002f1202 */ /* 0x000fc40000000f00 */
[----:B------:R-:W-:Y:S01]  /*1ff0*/  LOP3.LUT P6, RZ, R4, 0x2, RZ, 0xc0, !PT ;  /* 0x0000000204ff7812 */ /* 0x000fe200078cc0ff */
[----:B--2---:R-:W-:-:S04]  /*2000*/  @P1 IMAD R46, R46, R44, RZ ;  /* 0x0000002c2e2e1224 */ /* 0x004fc800078e02ff */
        /* <DEDUP_REMOVED lines=8> */
[----:B0-----:R-:W-:Y:S02]  /*2090*/  @P1 IADD3 R86, P0, R45, R86, RZ ;  /* 0x000000562d561210 */ /* 0x001fe40007f1e0ff */
[----:B------:R-:W-:Y:S01]  /*20a0*/  @P6 MOV R49, R41 ;  /* 0x0000002900316202 */ /* 0x000fe20000000f00 */
[----:B------:R-:W0:Y:S01]  /*20b0*/  @P6 LDC.64 R44, c[0x0][0x230] ;  /* 0x00008c00ff2c6b82 */ /* 0x000e220000000a00 */
[----:B------:R-:W-:-:S07]  /*20c0*/  @P1 IADD3.X R87, R46, R87, RZ, P0, !PT ;  /* 0x000000572e571210 */ /* 0x000fce00007fe4ff */
[----:B------:R-:W1:Y:S01]  /*20d0*/  @P6 LDC.64 R46, c[0x0][0x288] ;  /* 0x0000a200ff2e6b82 */ /* 0x000e620000000a00 */
[----:B------:R-:W-:Y:S01]  /*20e0*/  ISETP.NE.AND P1, PT, R5, RZ, PT ;  /* 0x000000ff0500720c */ /* 0x000fe20003f25270 */
        /* <DEDUP_REMOVED lines=12> */
[----:B------:R-:W0:Y:S02]  /*21b0*/  @P5 LDC.64 R48, c[0x0][0x288] ;  /* 0x0000a200ff305b82 */ /* 0x000e240000000a00 */
[----:B0-----:R-:W-:Y:S01]  /*21c0*/  @P5 IMAD R5, R50, R48, RZ ;  /* 0x0000003032055224 */ /* 0x001fe200078e02ff */
[----:B------:R-:W-:-:S03]  /*21d0*/  @P5 MOV R50, R42 ;  /* 0x0000002a00325202 */ /* 0x000fc60000000f00 */
[C---:B------:R-:W-:Y:S02]  /*21e0*/  @P5 IMAD R49, R104.reuse, R49, R5 ;  /* 0x0000003168315224 */ /* 0x040fe400078e0205 */
[----:B------:R-:W-:-:S05]  /*21f0*/  @P5 IMAD.WIDE.U32 R50, R104, R48, R50 ;  /* 0x0000003068325225 */ /* 0x000fca00078e0032 */
[----:B------:R-:W-:Y:S02]  /*2200*/  @P5 IADD3 R49, R51, R49, RZ ;  /* 0x0000003133315210 */ /* 0x000fe40007ffe0ff */
[C---:B------:R-:W-:Y:S02]  /*2210*/  @P5 SHF.L.U32 R5, R50.reuse, 0x1, RZ ;  /* 0x0000000132055819 */ /* 0x040fe400000006ff */
[----:B------:R-:W-:Y:S02]  /*2220*/  @P5 SHF.L.U64.HI R50, R50, 0x1, R49 ;  /* 0x0000000132325819 */ /* 0x000fe40000010231 */
[----:B------:R-:W-:Y:S01]  /*2230*/  @P5 IADD3 R68, P0, R5, R68, RZ ;  /* 0x0000004405445210 */ /* 0x000fe20007f1e0ff */
[----:B------:R-:W0:Y:S03]  /*2240*/  @P4 LDC.64 R48, c[0x0][0x230] ;  /* 0x00008c00ff304b82 */ /* 0x000e260000000a00 */
[----:B------:R-:W-:-:S02]  /*2250*/  @P5 IADD3.X R69, R50, R69, RZ, P0, !PT ;  /* 0x0000004532455210 */ /* 0x000fc400007fe4ff */
[----:B------:R-:W-:-:S04]  /*2260*/  @P5 IADD3 R84, P0, R5, R84, RZ ;  /* 0x0000005405545210 */ /* 0x000fc80007f1e0ff */
[----:B------:R-:W-:Y:S02]  /*2270*/  @P5 IADD3.X R85, R50, R85, RZ, P0, !PT ;  /* 0x0000005532555210 */ /* 0x000fe400007fe4ff */
[----:B------:R-:W1:Y:S02]  /*2280*/  @P4 LDC.64 R50, c[0x0][0x288] ;  /* 0x0000a200ff324b82 */ /* 0x000e640000000a00 */
[----:B-1----:R-:W-:Y:S01]  /*2290*/  @P4 IMAD R5, R52, R50, RZ ;  /* 0x0000003234054224 */ /* 0x002fe200078e02ff */
[----:B------:R-:W-:-:S03]  /*22a0*/  @P4 MOV R52, R42 ;  /* 0x0000002a00344202 */ /* 0x000fc60000000f00 */
[C---:B------:R-:W-:Y:S02]  /*22b0*/  @P4 IMAD R51, R103.reuse, R51, R5 ;  /* 0x0000003367334224 */ /* 0x040fe400078e0205 */
[----:B------:R-:W-:-:S05]  /*22c0*/  @P4 IMAD.WIDE.U32 R52, R103, R50, R52 ;  /* 0x0000003267344225 */ /* 0x000fca00078e0034 */
[----:B------:R-:W-:Y:S02]  /*22d0*/  @P4 IADD3 R51, R53, R51, RZ ;  /* 0x0000003335334210 */ /* 0x000fe40007ffe0ff */
[C---:B------:R-:W-:Y:S02]  /*22e0*/  @P4 SHF.L.U32 R5, R52.reuse, 0x1, RZ ;  /* 0x0000000134054819 */ /* 0x040fe400000006ff */
[----:B------:R-:W-:Y:S02]  /*22f0*/  @P4 SHF.L.U64.HI R52, R52, 0x1, R51 ;  /* 0x0000000134344819 */ /* 0x000fe40000010233 */
[----:B0-----:R-:W-:Y:S01]  /*2300*/  @P4 IADD3 R48, P0, R5, R48, RZ ;  /* 0x0000003005304210 */ /* 0x001fe20007f1e0ff */
[----:B------:R-:W0:Y:S03]  /*2310*/  @P3 LDC.64 R50, c[0x0][0x230] ;  /* 0x00008c00ff323b82 */ /* 0x000e260000000a00 */
[----:B------:R-:W-:-:S02]  /*2320*/  @P4 IADD3.X R49, R52, R49, RZ, P0, !PT ;  /* 0x0000003134314210 */ /* 0x000fc400007fe4ff */
[----:B------:R-:W-:-:S04]  /*2330*/  @P4 IADD3 R82, P0, R5, R82, RZ ;  /* 0x0000005205524210 */ /* 0x000fc80007f1e0ff */
[----:B------:R-:W-:Y:S02]  /*2340*/  @P4 IADD3.X R83, R52, R83, RZ, P0, !PT ;  /* 0x0000005334534210 */ /* 0x000fe400007fe4ff */
[----:B------:R-:W1:Y:S01]  /*2350*/  @P3 LDC.64 R52, c[0x0][0x288] ;  /* 0x0000a200ff343b82 */ /* 0x000e620000000a00 */
[----:B------:R-:W-:Y:S02]  /*2360*/  @P3 MOV R54, R42 ;  /* 0x0000002a00363202 */ /* 0x000fe40000000f00 */
[----:B------:R-:W-:Y:S01]  /*2370*/  @P3 MOV R55, R41 ;  /* 0x0000002900373202 */ /* 0x000fe20000000f00 */
[-C--:B-1----:R-:W-:Y:S02]  /*2380*/  @P3 IMAD R5, R125, R52.reuse, RZ ;  /* 0x000000347d053224 */ /* 0x082fe400078e02ff */
[----:B------:R-:W-:-:S04]  /*2390*/  @P3 IMAD.WIDE.U32 R54, R102, R52, R54 ;  /* 0x0000003466363225 */ /* 0x000fc800078e0036 */
[----:B------:R-:W-:Y:S01]  /*23a0*/  @P3 IMAD R53, R102, R53, R5 ;  /* 0x0000003566353224 */ /* 0x000fe200078e0205 */
[----:B------:R-:W-:-:S04]  /*23b0*/  @P3 SHF.L.U32 R5, R54, 0x1, RZ ;  /* 0x0000000136053819 */ /* 0x000fc800000006ff */
[----:B------:R-:W-:Y:S02]  /*23c0*/  @P3 IADD3 R53, R55, R53, RZ ;  /* 0x0000003537353210 */ /* 0x000fe40007ffe0ff */
[C---:B0-----:R-:W-:Y:S02]  /*23d0*/  @P3 IADD3 R50, P0, R5.reuse, R50, RZ ;  /* 0x0000003205323210 */ /* 0x041fe40007f1e0ff */
[----:B------:R-:W-:Y:S02]  /*23e0*/  @P3 SHF.L.U64.HI R54, R54, 0x1, R53 ;  /* 0x0000000136363819 */ /* 0x000fe40000010235 */
[----:B------:R-:W-:Y:S01]  /*23f0*/  @P2 MOV R58, R42 ;  /* 0x0000002a003a2202 */ /* 0x000fe20000000f00 */
[----:B------:R-:W0:Y:S01]  /*2400*/  @P2 LDC.64 R52, c[0x0][0x230] ;  /* 0x00008c00ff342b82 */ /* 0x000e220000000a00 */
[----:B------:R-:W-:Y:S02]  /*2410*/  @P3 IADD3.X R51, R54, R51, RZ, P0, !PT ;  /* 0x0000003336333210 */ /* 0x000fe400007fe4ff */
[----:B------:R-:W-:-:S04]  /*2420*/  @P3 IADD3 R80, P0, R5, R80, RZ ;  /* 0x0000005005503210 */ /* 0x000fc80007f1e0ff */
[----:B------:R-:W-:Y:S02]  /*2430*/  @P3 IADD3.X R81, R54, R81, RZ, P0, !PT ;  /* 0x0000005136513210 */ /* 0x000fe400007fe4ff */
[----:B------:R-:W1:Y:S01]  /*2440*/  @P2 LDC.64 R54, c[0x0][0x288] ;  /* 0x0000a200ff362b82 */ /* 0x000e620000000a00 */
[----:B------:R-:W-:Y:S02]  /*2450*/  @P2 MOV R59, R41 ;  /* 0x00000029003b2202 */ /* 0x000fe40000000f00 */
[C---:B------:R-:W-:Y:S02]  /*2460*/  LOP3.LUT P6, RZ, R4.reuse, 0x2000, RZ, 0xc0, !PT ;  /* 0x0000200004ff7812 */ /* 0x040fe400078cc0ff */
[----:B------:R-:W-:Y:S01]  /*2470*/  LOP3.LUT R4, R4, 0xfdffffff, RZ, 0xc0, !PT ;  /* 0xfdffffff04047812 */ /* 0x000fe200078ec0ff */
[-C--:B-1----:R-:W-:Y:S02]  /*2480*/  @P2 IMAD R5, R124, R54.reuse, RZ ;  /* 0x000000367c052224 */ /* 0x082fe400078e02ff */
[----:B------:R-:W-:-:S04]  /*2490*/  @P2 IMAD.WIDE.U32 R58, R99, R54, R58 ;  /* 0x00000036633a2225 */ /* 0x000fc800078e003a */
[----:B------:R-:W-:Y:S01]  /*24a0*/  @P2 IMAD R55, R99, R55, R5 ;  /* 0x0000003763372224 */ /* 0x000fe200078e0205 */
[----:B------:R-:W-:-:S04]  /*24b0*/  @P2 SHF.L.U32 R5, R58, 0x1, RZ ;  /* 0x000000013a052819 */ /* 0x000fc800000006ff */
[----:B------:R-:W-:-:S04]  /*24c0*/  @P2 IADD3 R55, R59, R55, RZ ;  /* 0x000000373b372210 */ /* 0x000fc80007ffe0ff */
[----:B------:R-:W-:Y:S02]  /*24d0*/  @P2 SHF.L.U64.HI R58, R58, 0x1, R55 ;  /* 0x000000013a3a2819 */ /* 0x000fe40000010237 */
[----:B------:R-:W1:Y:S01]  /*24e0*/  @P2 LDC.64 R54, c[0x0][0x228] ;  /* 0x00008a00ff362b82 */ /* 0x000e620000000a00 */
[----:B------:R-:W-:-:S04]  /*24f0*/  @P5 LOP3.LUT R4, R4, 0x2000000, RZ, 0xfc, !PT ;  /* 0x0200000004045812 */ /* 0x000fc800078efcff */
[C---:B------:R-:W-:Y:S02]  /*2500*/  LOP3.LUT P5, RZ, R4.reuse, 0x4000, RZ, 0xc0, !PT ;  /* 0x0000400004ff7812 */ /* 0x040fe400078ac0ff */
[----:B------:R-:W-:Y:S02]  /*2510*/  LOP3.LUT R4, R4, 0xfeffffff, RZ, 0xc0, !PT ;  /* 0xfeffffff04047812 */ /* 0x000fe400078ec0ff */
[----:B0-----:R-:W-:Y:S02]  /*2520*/  @P2 IADD3 R52, P0, R5, R52, RZ ;  /* 0x0000003405342210 */ /* 0x001fe40007f1e0ff */
[----:B------:R-:W-:Y:S02]  /*2530*/  @P4 LOP3.LUT R4, R4, 0x1000000, RZ, 0xfc, !PT ;  /* 0x0100000004044812 */ /* 0x000fe400078efcff */
[----:B------:R-:W-:Y:S02]  /*2540*/  @P2 IADD3.X R53, R58, R53, RZ, P0, !PT ;  /* 0x000000353a352210 */ /* 0x000fe400007fe4ff */
[----:B------:R-:W-:-:S02]  /*2550*/  LOP3.LUT P4, RZ, R4, 0x80000, RZ, 0xc0, !PT ;  /* 0x0008000004ff7812 */ /* 0x000fc4000788c0ff */
[----:B------:R-:W-:Y:S01]  /*2560*/  LOP3.LUT R4, R4, 0xfbffffff, RZ, 0xc0, !PT ;  /* 0xfbffffff04047812 */ /* 0x000fe200078ec0ff */
[----:B------:R-:W5:Y:S03]  /*2570*/  @P5 LDG.E R88, desc[UR12][R90.64] ;  /* 0x0000000c5a585981 */ /* 0x000f66000c1e1900 */
[----:B------:R-:W-:Y:S02]  /*2580*/  @P3 LOP3.LUT R4, R4, 0x4000000, RZ, 0xfc, !PT ;  /* 0x0400000004043812 */ /* 0x000fe400078efcff */
[----:B-1----:R-:W-:Y:S02]  /*2590*/  @P2 IADD3 R54, P0, R5, R54, RZ ;  /* 0x0000003605362210 */ /* 0x002fe40007f1e0ff */
[----:B------:R-:W-:Y:S02]  /*25a0*/  LOP3.LUT P3, RZ, R4, 0x8000, RZ, 0xc0, !PT ;  /* 0x0000800004ff7812 */ /* 0x000fe4000786c0ff */
[----:B------:R-:W-:-:S02]  /*25b0*/  @P2 IADD3.X R55, R58, R55, RZ, P0, !PT ;  /* 0x000000373a372210 */ /* 0x000fc400007fe4ff */
[----:B------:R-:W0:Y:S01]  /*25c0*/  @P1 LDC.64 R58, c[0x0][0x288] ;  /* 0x0000a200ff3a1b82 */ /* 0x000e220000000a00 */
[----:B------:R-:W-:-:S04]  /*25d0*/  LOP3.LUT R4, R4, 0xf7ffffff, RZ, 0xc0, !PT ;  /* 0xf7ffffff04047812 */ /* 0x000fc800078ec0ff */
[----:B------:R-:W-:-:S04]  /*25e0*/  @P2 LOP3.LUT R4, R4, 0x8000000, RZ, 0xfc, !PT ;  /* 0x0800000004042812 */ /* 0x000fc800078efcff */
[----:B------:R-:W-:-:S13]  /*25f0*/  LOP3.LUT P2, RZ, R4, 0x100000, RZ, 0xc0, !PT ;  /* 0x0010000004ff7812 */ /* 0x000fda000784c0ff */
[----:B------:R1:W2:Y:S01]  /*2600*/  @P2 LDG.E R76, desc[UR12][R70.64] ;  /* 0x0000000c464c2981 */ /* 0x0002a2000c1e1900 */
[----:B0-----:R-:W-:-:S03]  /*2610*/  @P1 IMAD R5, R123, R58, RZ ;  /* 0x0000003a7b051224 */ /* 0x001fc600078e02ff */
[----:B------:R0:W5:Y:S01]  /*2620*/  @P2 LDG.E R75, desc[UR12][R78.64] ;  /* 0x0000000c4e4b2981 */ /* 0x000162000c1e1900 */
[----:B------:R-:W-:Y:S01]  /*2630*/  @P1 IMAD R5, R122, R59, R5 ;  /* 0x0000003b7a051224 */ /* 0x000fe200078e0205 */
[----:B-1----:R-:W-:Y:S02]  /*2640*/  @P1 MOV R70, R42 ;  /* 0x0000002a00461202 */ /* 0x002fe40000000f00 */
[----:B------:R-:W-:-:S03]  /*2650*/  @P1 MOV R71, R41 ;  /* 0x0000002900471202 */ /* 0x000fc60000000f00 */
[----:B------:R-:W-:-:S03]  /*2660*/  @P1 IMAD.WIDE.U32 R58, R122, R58, R70 ;  /* 0x0000003a7a3a1225 */ /* 0x000fc600078e0046 */
[----:B------:R-:W1:Y:S02]  /*2670*/  @P1 LDC.64 R70, c[0x0][0x230] ;  /* 0x00008c00ff461b82 */ /* 0x000e640000000a00 */
[----:B------:R-:W-:Y:S02]  /*2680*/  @P1 IADD3 R5, R59, R5, RZ ;  /* 0x000000053b051210 */ /* 0x000fe40007ffe0ff */
[C---:B------:R-:W-:Y:S02]  /*2690*/  @P1 SHF.L.U32 R74, R58.reuse, 0x1, RZ ;  /* 0x000000013a4a1819 */ /* 0x040fe400000006ff */
[----:B------:R-:W-:Y:S02]  /*26a0*/  @P1 SHF.L.U64.HI R5, R58, 0x1, R5 ;  /* 0x000000013a051819 */ /* 0x000fe40000010205 */
[----:B------:R-:W3:Y:S01]  /*26b0*/  @P1 LDC.64 R58, c[0x0][0x228] ;  /* 0x00008a00ff3a1b82 */ /* 0x000ee20000000a00 */
[----:B-1----:R-:W-:-:S04]  /*26c0*/  @P1 IADD3 R70, P0, R74, R70, RZ ;  /* 0x000000464a461210 */ /* 0x002fc80007f1e0ff */
[----:B------:R-:W-:Y:S02]  /*26d0*/  @P1 IADD3.X R71, R5, R71, RZ, P0, !PT ;  /* 0x0000004705471210 */ /* 0x000fe400007fe4ff */
[----:B---3--:R-:W-:-:S04]  /*26e0*/  @P1 IADD3 R58, P0, R74, R58, RZ ;  /* 0x0000003a4a3a1210 */ /* 0x008fc80007f1e0ff */
[----:B------:R-:W-:Y:S02]  /*26f0*/  @P1 IADD3.X R59, R5, R59, RZ, P0, !PT ;  /* 0x0000003b053b1210 */ /* 0x000fe400007fe4ff */
[----:B------:R-:W-:-:S06]  /*2700*/  MOV R5, RZ ;  /* 0x000000ff00057202 */ /* 0x000fcc0000000f00 */
[----:B------:R1:W5:Y:S01]  /*2710*/  @P3 LDG.E R5, desc[UR12][R60.64] ;  /* 0x0000000c3c053981 */ /* 0x000362000c1e1900 */
[----:B0-----:R-:W-:Y:S02]  /*2720*/  CS2R R78, SRZ ;  /* 0x00000000004e7805 */ /* 0x001fe4000001ff00 */
[----:B------:R-:W-:-:S04]  /*2730*/  IADD3 R74, R3, 0xa8, RZ ;  /* 0x000000a8034a7810 */ /* 0x000fc80007ffe0ff */
[----:B------:R0:W5:Y:S01]  /*2740*/  @P3 LDG.E R78, desc[UR12][R6.64] ;  /* 0x0000000c064e3981 */ /* 0x000162000c1e1900 */
[----:B-1----:R-:W1:Y:S01]  /*2750*/  @P4 LDC.64 R60, c[0x0][0x288] ;  /* 0x0000a200ff3c4b82 */ /* 0x002e620000000a00 */
[----:B0-----:R-:W-:Y:S01]  /*2760*/  HFMA2.MMA R6, -RZ, RZ, 0, 0 ;  /* 0x00000000ff067435 */ /* 0x001fe200000001ff */
[----:B------:R-:W-:-:S09]  /*2770*/  SHF.R.S32.HI R7, RZ, 0x1f, R74 ;  /* 0x0000001fff077819 */ /* 0x000fd2000001144a */
[----:B------:R0:W5:Y:S01]  /*2780*/  @P5 LDG.E R6, desc[UR12][R66.64] ;  /* 0x0000000c42065981 */ /* 0x000162000c1e1900 */
[----:B-1----:R-:W-:Y:S01]  /*2790*/  @P4 IMAD R7, R7, R60, RZ ;  /* 0x0000003c07074224 */ /* 0x002fe200078e02ff */
[----:B0-----:R-:W-:Y:S02]  /*27a0*/  @P4 MOV R66, R42 ;  /* 0x0000002a00424202 */ /* 0x001fe40000000f00 */
        /* <DEDUP_REMOVED lines=8> */
[----:B------:R-:W-:-:S04]  /*2830*/  LOP3.LUT R4, R4, 0xdfffffff, RZ, 0xc0, !PT ;  /* 0xdfffffff04047812 */ /* 0x000fc800078ec0ff */
[----:B------:R-:W-:Y:S02]  /*2840*/  @P1 LOP3.LUT R4, R4, 0x20000000, RZ, 0xfc, !PT ;  /* 0x2000000004041812 */ /* 0x000fe400078efcff */
[----:B0-----:R-:W-:-:S04]  /*2850*/  @P4 IADD3 R66, P0, R74, R66, RZ ;  /* 0x000000424a424210 */ /* 0x001fc80007f1e0ff */
[----:B------:R-:W-:Y:S02]  /*2860*/  @P4 IADD3.X R67, R7, R67, RZ, P0, !PT ;  /* 0x0000004307434210 */ /* 0x000fe400007fe4ff */
[----:B------:R-:W-:Y:S02]  /*2870*/  LOP3.LUT P1, RZ, R4, 0x40000, RZ, 0xc0, !PT ;  /* 0x0004000004ff7812 */ /* 0x000fe4000782c0ff */
[----:B-1----:R-:W-:-:S04]  /*2880*/  @P4 IADD3 R60, P0, R74, R60, RZ ;  /* 0x0000003c4a3c4210 */ /* 0x002fc80007f1e0ff */
[----:B------:R-:W-:Y:S01]  /*2890*/  @P4 IADD3.X R61, R7, R61, RZ, P0, !PT ;  /* 0x0000003d073d4210 */ /* 0x000fe200007fe4ff */
[----:B------:R-:W-:-:S10]  /*28a0*/  HFMA2.MMA R7, -RZ, RZ, 0, 0 ;  /* 0x00000000ff077435 */ /* 0x000fd400000001ff */
[----:B------:R0:W5:Y:S02]  /*28b0*/  @P6 LDG.E R7, desc[UR12][R62.64] ;  /* 0x0000000c3e076981 */ /* 0x000164000c1e1900 */
[----:B0-----:R-:W0:Y:S01]  /*28c0*/  @P1 LDC.64 R62, c[0x0][0x288] ;  /* 0x0000a200ff3e1b82 */ /* 0x001e220000000a00 */
[----:B------:R-:W-:Y:S02]  /*28d0*/  LOP3.LUT P3, RZ, R4, 0x1000, RZ, 0xc0, !PT ;  /* 0x0000100004ff7812 */ /* 0x000fe4000786c0ff */
[----:B------:R-:W-:Y:S02]  /*28e0*/  CS2R R90, SRZ ;  /* 0x00000000005a7805 */ /* 0x000fe4000001ff00 */
[----:B------:R-:W-:-:S04]  /*28f0*/  IADD3 R74, R3, 0xb0, RZ ;  /* 0x000000b0034a7810 */ /* 0x000fc80007ffe0ff */
[----:B------:R1:W5:Y:S01]  /*2900*/  @P6 LDG.E R90, desc[UR12][R8.64] ;  /* 0x0000000c085a6981 */ /* 0x000362000c1e1900 */
[C---:B------:R-:W-:Y:S02]  /*2910*/  LOP3.LUT P4, RZ, R4.reuse, 0x800, RZ, 0xc0, !PT ;  /* 0x0000080004ff7812 */ /* 0x040fe4000788c0ff */
[----:B------:R-:W-:Y:S02]  /*2920*/  LOP3.LUT P2, RZ, R4, 0x400, RZ, 0xc0, !PT ;  /* 0x0000040004ff7812 */ /* 0x000fe4000784c0ff */
[----:B------:R-:W5:Y:S01]  /*2930*/  @P3 LDG.E R93, desc[UR12][R96.64] ;  /* 0x0000000c605d3981 */ /* 0x000f62000c1e1900 */
[----:B-1----:R-:W-:Y:S02]  /*2940*/  MOV R8, RZ ;  /* 0x000000ff00087202 */ /* 0x002fe40000000f00 */
        /* <DEDUP_REMOVED lines=12> */
[----:B------:R-:W-:Y:S02]  /*2a10*/  LOP3.LUT P6, RZ, R4, 0x20000, RZ, 0xc0, !PT ;  /* 0x0002000004ff7812 */ /* 0x000fe400078cc0ff */
[----:B0-----:R-:W-:-:S04]  /*2a20*/  @P1 IADD3 R64, P0, R74, R64, RZ ;  /* 0x000000404a401210 */ /* 0x001fc80007f1e0ff */
[----:B------:R-:W-:Y:S02]  /*2a30*/  @P1 IADD3.X R65, R9, R65, RZ, P0, !PT ;  /* 0x0000004109411210 */ /* 0x000fe400007fe4ff */
[----:B-1----:R-:W-:-:S04]  /*2a40*/  @P1 IADD3 R62, P0, R74, R62, RZ ;  /* 0x0000003e4a3e1210 */ /* 0x002fc80007f1e0ff */
[----:B------:R-:W-:Y:S01]  /*2a50*/  @P1 IADD3.X R63, R9, R63, RZ, P0, !PT ;  /* 0x0000003f093f1210 */ /* 0x000fe200007fe4ff */
[----:B------:R-:W-:-:S10]  /*2a60*/  HFMA2.MMA R9, -RZ, RZ, 0, 0 ;  /* 0x00000000ff097435 */ /* 0x000fd400000001ff */
[----:B------:R0:W5:Y:S02]  /*2a70*/  @P4 LDG.E R9, desc[UR12][R34.64] ;  /* 0x0000000c22094981 */ /* 0x000164000c1e1900 */
[----:B0-----:R-:W0:Y:S01]  /*2a80*/  @P6 LDC.64 R34, c[0x0][0x288] ;  /* 0x0000a200ff226b82 */ /* 0x001e220000000a00 */
[----:B------:R-:W-:Y:S02]  /*2a90*/  CS2R R96, SRZ ;  /* 0x0000000000607805 */ /* 0x000fe4000001ff00 */
[----:B------:R-:W-:-:S04]  /*2aa0*/  IADD3 R74, R3, 0xb8, RZ ;  /* 0x000000b8034a7810 */ /* 0x000fc80007ffe0ff */
[----:B------:R1:W5:Y:S02]  /*2ab0*/  @P4 LDG.E R97, desc[UR12][R10.64] ;  /* 0x0000000c0a614981 */ /* 0x000364000c1e1900 */
        /* <DEDUP_REMOVED lines=15> */
[----:B------:R-:W5:Y:S01]  /*2bb0*/  @P5 LDG.E R96, desc[UR12][R12.64] ;  /* 0x0000000c0c605981 */ /* 0x000f62000c1e1900 */
[----:B0-----:R-:W-:-:S04]  /*2bc0*/  @P6 IADD3 R56, P0, R74, R56, RZ ;  /* 0x000000384a386210 */ /* 0x001fc80007f1e0ff */
[----:B------:R-:W-:Y:S02]  /*2bd0*/  @P6 IADD3.X R57, R11, R57, RZ, P0, !PT ;  /* 0x000000390b396210 */ /* 0x000fe400007fe4ff */
[----:B-1----:R-:W-:-:S04]  /*2be0*/  @P6 IADD3 R34, P0, R74, R34, RZ ;  /* 0x000000224a226210 */ /* 0x002fc80007f1e0ff */
[----:B------:R-:W-:Y:S02]  /*2bf0*/  @P6 IADD3.X R35, R11, R35, RZ, P0, !PT ;  /* 0x000000230b236210 */ /* 0x000fe400007fe4ff */
[----:B------:R-:W-:-:S06]  /*2c00*/  MOV R11, RZ ;  /* 0x000000ff000b7202 */ /* 0x000fcc0000000f00 */
[----:B------:R0:W5:Y:S01]  /*2c10*/  @P5 LDG.E R11, desc[UR12][R36.64] ;  /* 0x0000000c240b5981 */ /* 0x000162000c1e1900 */
[C---:B------:R-:W-:Y:S01]  /*2c20*/  LOP3.LUT P6, RZ, R4.reuse, 0x10000000, RZ, 0xc0, !PT ;  /* 0x1000000004ff7812 */ /* 0x040fe200078cc0ff */
[----:B0-----:R-:W0:Y:S01]  /*2c30*/  @P4 LDC.64 R36, c[0x0][0x288] ;  /* 0x0000a200ff244b82 */ /* 0x001e220000000a00 */
[----:B------:R-:W-:Y:S01]  /*2c40*/  HFMA2.MMA R12, -RZ, RZ, 0, 0 ;  /* 0x00000000ff0c7435 */ /* 0x000fe200000001ff */
[----:B------:R-:W-:Y:S02]  /*2c50*/  IADD3 R74, R3, 0xc0, RZ ;  /* 0x000000c0034a7810 */ /* 0x000fe40007ffe0ff */
[----:B------:R-:W-:-:S08]  /*2c60*/  LOP3.LUT P3, RZ, R4, 0x80, RZ, 0xc0, !PT ;  /* 0x0000008004ff7812 */ /* 0x000fd0000786c0ff */
[----:B------:R-:W5:Y:S01]  /*2c70*/  @P6 LDG.E R92, desc[UR12][R100.64] ;  /* 0x0000000c645c6981 */ /* 0x000f62000c1e1900 */
[----:B------:R-:W-:-:S03]  /*2c80*/  SHF.R.S32.HI R13, RZ, 0x1f, R74 ;  /* 0x0000001fff0d7819 */ /* 0x000fc6000001144a */
[----:B------:R1:W5:Y:S04]  /*2c90*/  @P6 LDG.E R12, desc[UR12][R38.64] ;  /* 0x0000000c260c6981 */ /* 0x000368000c1e1900 */
        /* <DEDUP_REMOVED lines=13> */
[----:B-1----:R-:W-:Y:S02]  /*2d70*/  @P4 IADD3 R38, P0, R74, R38, RZ ;  /* 0x000000264a264210 */ /* 0x002fe40007f1e0ff */
[----:B------:R-:W-:Y:S02]  /*2d80*/  IADD3 R74, R3, 0xc8, RZ ;  /* 0x000000c8034a7810 */ /* 0x000fe40007ffe0ff */
[----:B------:R-:W-:Y:S02]  /*2d90*/  @P4 IADD3.X R39, R13, R39, RZ, P0, !PT ;  /* 0x000000270d274210 */ /* 0x000fe400007fe4ff */
        /* <DEDUP_REMOVED lines=21> */
[----:B------:R-:W-:Y:S02]  /*2ef0*/  IADD3 R17, R3, 0xd0, RZ ;  /* 0x000000d003117810 */ /* 0x000fe40007ffe0ff */
[----:B------:R-:W-:Y:S01]  /*2f00*/  LOP3.LUT P4, RZ, R4, 0x40, RZ, 0xc0, !PT ;  /* 0x0000004004ff7812 */ /* 0x000fe2000788c0ff */
[----:B------:R-:W-:-:S12]  /*2f10*/  HFMA2.MMA R16, -RZ, RZ, 0, 0 ;  /* 0x00000000ff107435 */ /* 0x000fd800000001ff */
[----:B------:R1:W5:Y:S01]  /*2f20*/  @P4 LDG.E R16, desc[UR12][R18.64] ;  /* 0x0000000c12104981 */ /* 0x000362000c1e1900 */
[----:B------:R-:W-:-:S03]  /*2f30*/  LOP3.LUT P5, RZ, R4, 0x20, RZ, 0xc0, !PT ;  /* 0x0000002004ff7812 */ /* 0x000fc600078ac0ff */
[----:B------:R-:W5:Y:S01]  /*2f40*/  @P4 LDG.E R89, desc[UR12][R94.64] ;  /* 0x0000000c5e594981 */ /* 0x000f62000c1e1900 */
[----:B0-----:R-:W-:-:S04]  /*2f50*/  @P0 IADD3 R100, P6, R74, R100, RZ ;  /* 0x000000644a640210 */ /* 0x001fc80007fde0ff */
[----:B------:R-:W-:Y:S02]  /*2f60*/  @P0 IADD3.X R101, R15, R101, RZ, P6, !PT ;  /* 0x000000650f650210 */ /* 0x000fe400037fe4ff */
[----:B------:R-:W-:-:S03]  /*2f70*/  MOV R15, RZ ;  /* 0x000000ff000f7202 */ /* 0x000fc60000000f00 */
[----:B------:R-:W5:Y:S01]  /*2f80*/  @P5 LDG.E R79, desc[UR12][R22.64] ;  /* 0x0000000c164f5981 */ /* 0x000f62000c1e1900 */
[----:B------:R-:W-:-:S03]  /*2f90*/  SHF.R.S32.HI R74, RZ, 0x1f, R17 ;  /* 0x0000001fff4a7819 */ /* 0x000fc60000011411 */
[----:B------:R0:W5:Y:S01]  /*2fa0*/  @P0 LDG.E R15, desc[UR12][R100.64] ;  /* 0x0000000c640f0981 */ /* 0x000162000c1e1900 */
        /* <DEDUP_REMOVED lines=9> */
[----:B------:R-:W-:-:S04]  /*3040*/  @P0 IADD3 R19, R101, R19, RZ ;  /* 0x0000001365130210 */ /* 0x000fc80007ffe0ff */
[C---:B------:R-:W-:Y:S02]  /*3050*/  @P0 SHF.L.U64.HI R74, R100.reuse, 0x1, R19 ;  /* 0x00000001644a0819 */ /* 0x040fe40000010213 */
[----:B------:R-:W0:Y:S01]  /*3060*/  @P0 LDC.64 R18, c[0x0][0x230] ;  /* 0x00008c00ff120b82 */ /* 0x000e220000000a00 */
[----:B------:R-:W-:-:S07]  /*3070*/  @P0 SHF.L.U32 R77, R100, 0x1, RZ ;  /* 0x00000001644d0819 */ /* 0x000fce00000006ff */
        /* <DEDUP_REMOVED lines=31> */
[----:B------:R-:W-:Y:S02]  /*3270*/  LOP3.LUT P4, RZ, R4, 0x10, RZ, 0xc0, !PT ;  /* 0x0000001004ff7812 */ /* 0x000fe4000788c0ff */
[----:B0-----:R-:W-:-:S04]  /*3280*/  @P0 IADD3 R94, P6, R74, R94, RZ ;  /* 0x0000005e4a5e0210 */ /* 0x001fc80007fde0ff */
[----:B------:R-:W-:Y:S02]  /*3290*/  @P0 IADD3.X R95, R21, R95, RZ, P6, !PT ;  /* 0x0000005f155f0210 */ /* 0x000fe400037fe4ff */
[----:B------:R-:W-:Y:S02]  /*32a0*/  MOV R21, RZ ;  /* 0x000000ff00157202 */ /* 0x000fe40000000f00 */
[----:B------:R-:W-:-:S04]  /*32b0*/  SHF.R.S32.HI R74, RZ, 0x1f, R23 ;  /* 0x0000001fff4a7819 */ /* 0x000fc80000011417 */
[----:B------:R-:W5:Y:S01]  /*32c0*/  @P0 LDG.E R21, desc[UR12][R94.64] ;  /* 0x0000000c5e150981 */ /* 0x000f62000c1e1900 */
        /* <DEDUP_REMOVED lines=23> */
[----:B0-----:R-:W-:-:S06]  /*3440*/  CS2R R24, SRZ ;  /* 0x0000000000187805 */ /* 0x001fcc000001ff00 */
[----:B------:R0:W5:Y:S01]  /*3450*/  @P0 LDG.E R24, desc[UR12][R94.64] ;  /* 0x0000000c5e180981 */ /* 0x000162000c1e1900 */
[----:B------:R-:W-:Y:S02]  /*3460*/  ISETP.GE.U32.AND P0, PT, R74, UR6, PT ;  /* 0x000000064a007c0c */ /* 0x000fe4000bf06070 */
[----:B------:R-:W-:Y:S02]  /*3470*/  LOP3.LUT P3, RZ, R4, 0x8, RZ, 0xc0, !PT ;  /* 0x0000000804ff7812 */ /* 0x000fe4000786c0ff */
[----:B0-----:R-:W-:-:S04]  /*3480*/  SHF.R.S32.HI R94, RZ, 0x1f, R74 ;  /* 0x0000001fff5e7819 */ /* 0x001fc8000001144a */
[----:B------:R-:W-:-:S07]  /*3490*/  ISETP.GE.AND.EX P0, PT, R94, UR7, PT, P0 ;  /* 0x000000075e007c0c */ /* 0x000fce000bf06300 */
[----:B------:R0:W5:Y:S01]  /*34a0*/  @P3 LDG.E R25, desc[UR12][R26.64] ;  /* 0x0000000c1a193981 */ /* 0x000162000c1e1900 */
[----:B------:R-:W-:-:S13]  /*34b0*/  ISETP.LT.U32.AND P0, PT, R0, 0x200, !P0 ;  /* 0x000002000000780c */ /* 0x000fda0004701070 */
[----:B0-----:R-:W0:Y:S01]  /*34c0*/  @P0 LDC.64 R26, c[0x0][0x288] ;  /* 0x0000a200ff1a0b82 */ /* 0x001e220000000a00 */
[----:B------:R-:W-:-:S06]  /*34d0*/  MOV R77, RZ ;  /* 0x000000ff004d7202 */ /* 0x000fcc0000000f00 */
[----:B------:R1:W5:Y:S02]  /*34e0*/  @P4 LDG.E R77, desc[UR12][R72.64] ;  /* 0x0000000c484d4981 */ /* 0x000364000c1e1900 */
        /* <DEDUP_REMOVED lines=14> */
[----:B------:R-:W-:Y:S02]  /*35d0*/  LOP3.LUT P5, RZ, R4, 0x4, RZ, 0xc0, !PT ;  /* 0x0000000404ff7812 */ /* 0x000fe400078ac0ff */
[----:B0-----:R-:W-:Y:S01]  /*35e0*/  @P0 IADD3 R72, P6, R74, R72, RZ ;  /* 0x000000484a480210 */ /* 0x001fe20007fde0ff */
[----:B------:R-:W-:-:S03]  /*35f0*/  HFMA2.MMA R74, -RZ, RZ, 0, 0 ;  /* 0x00000000ff4a7435 */ /* 0x000fc600000001ff */
[----:B------:R-:W-:Y:S02]  /*3600*/  @P0 IADD3.X R73, R27, R73, RZ, P6, !PT ;  /* 0x000000491b490210 */ /* 0x000fe400037fe4ff */
[----:B------:R-:W-:-:S05]  /*3610*/  MOV R27, RZ ;  /* 0x000000ff001b7202 */ /* 0x000fca0000000f00 */
[----:B------:R0:W5:Y:S04]  /*3620*/  @P3 LDG.E R74, desc[UR12][R28.64] ;  /* 0x0000000c1c4a3981 */ /* 0x000168000c1e1900 */
[----:B------:R-:W5:Y:S01]  /*3630*/  @P0 LDG.E R27, desc[UR12][R72.64] ;  /* 0x0000000c481b0981 */ /* 0x000f62000c1e1900 */
[----:B0-----:R-:W-:-:S04]  /*3640*/  IADD3 R29, R3, 0xf0, RZ ;  /* 0x000000f0031d7810 */ /* 0x001fc80007ffe0ff */
[----:B------:R-:W-:Y:S02]  /*3650*/  SHF.R.S32.HI R94, RZ, 0x1f, R29 ;  /* 0x0000001fff5e7819 */ /* 0x000fe4000001141d */
[----:B------:R-:W-:-:S04]  /*3660*/  ISETP.GE.U32.AND P0, PT, R29, UR6, PT ;  /* 0x000000061d007c0c */ /* 0x000fc8000bf06070 */
[----:B------:R-:W-:-:S04]  /*3670*/  ISETP.GE.AND.EX P0, PT, R94, UR7, PT, P0 ;  /* 0x000000075e007c0c */ /* 0x000fc8000bf06300 */
[----:B------:R-:W-:Y:S02]  /*3680*/  ISETP.LT.U32.AND P0, PT, R0, 0x200, !P0 ;  /* 0x000002000000780c */ /* 0x000fe40004701070 */
[----:B------:R-:W-:-:S06]  /*3690*/  MOV R28, RZ ;  /* 0x000000ff001c7202 */ /* 0x000fcc0000000f00 */
[----:B------:R0:W5:Y:S05]  /*36a0*/  @P5 LDG.E R28, desc[UR12][R30.64] ;  /* 0x0000000c1e1c5981 */ /* 0x00016a000c1e1900 */
[----:B0-----:R-:W0:Y:S01]  /*36b0*/  @P0 LDC.64 R30, c[0x0][0x288] ;  /* 0x0000a200ff1e0b82 */ /* 0x001e220000000a00 */
[----:B------:R-:W-:Y:S02]  /*36c0*/  @P0 MOV R72, R42 ;  /* 0x0000002a00480202 */ /* 0x000fe40000000f00 */
[----:B------:R-:W-:Y:S01]  /*36d0*/  @P0 MOV R73, R41 ;  /* 0x0000002900490202 */ /* 0x000fe20000000f00 */
[-C--:B0-----:R-:W-:Y:S02]  /*36e0*/  @P0 IMAD R94, R94, R30.reuse, RZ ;  /* 0x0000001e5e5e0224 */ /* 0x081fe400078e02ff */
[----:B------:R-:W-:-:S04]  /*36f0*/  @P0 IMAD.WIDE.U32 R72, R29, R30, R72 ;  /* 0x0000001e1d480225 */ /* 0x000fc800078e0048 */
[----:B------:R-:W-:-:S05]  /*3700*/  @P0 IMAD R31, R29, R31, R94 ;  /* 0x0000001f1d1f0224 */ /* 0x000fca00078e025e */
[----:B------:R-:W-:-:S04]  /*3710*/  @P0 IADD3 R31, R73, R31, RZ ;  /* 0x0000001f491f0210 */ /* 0x000fc80007ffe0ff */
[C---:B------:R-:W-:Y:S02]  /*3720*/  @P0 SHF.L.U64.HI R94, R72.reuse, 0x1, R31 ;  /* 0x00000001485e0819 */ /* 0x040fe4000001021f */
[----:B------:R-:W0:Y:S01]  /*3730*/  @P0 LDC.64 R30, c[0x0][0x230] ;  /* 0x00008c00ff1e0b82 */ /* 0x000e220000000a00 */
[----:B------:R-:W-:Y:S01]  /*3740*/  @P0 SHF.L.U32 R95, R72, 0x1, RZ ;  /* 0x00000001485f0819 */ /* 0x000fe200000006ff */
[----:B------:R-:W-:Y:S01]  /*3750*/  HFMA2.MMA R29, -RZ, RZ, 0, 0 ;  /* 0x00000000ff1d7435 */ /* 0x000fe200000001ff */
[----:B------:R-:W-:-:S05]  /*3760*/  LOP3.LUT P4, RZ, R4, 0x2, RZ, 0xc0, !PT ;  /* 0x0000000204ff7812 */ /* 0x000fca000788c0ff */
[----:B------:R-:W1:Y:S01]  /*3770*/  @P0 LDC.64 R72, c[0x0][0x228] ;  /* 0x00008a00ff480b82 */ /* 0x000e620000000a00 */
[----:B0-----:R-:W-:-:S04]  /*3780*/  @P0 IADD3 R30, P6, R95, R30, RZ ;  /* 0x0000001e5f1e0210 */ /* 0x001fc80007fde0ff */
[----:B------:R-:W-:-:S05]  /*3790*/  @P0 IADD3.X R31, R94, R31, RZ, P6, !PT ;  /* 0x0000001f5e1f0210 */ /* 0x000fca00037fe4ff */
[----:B------:R0:W5:Y:S02]  /*37a0*/  @P0 LDG.E R29, desc[UR12][R30.64] ;  /* 0x0000000c1e1d0981 */ /* 0x000164000c1e1900 */
[----:B0-----:R-:W-:-:S06]  /*37b0*/  CS2R R30, SRZ ;  /* 0x00000000001e7805 */ /* 0x001fcc000001ff00 */
[----:B------:R0:W5:Y:S02]  /*37c0*/  @P4 LDG.E R31, desc[UR12][R44.64] ;  /* 0x0000000c2c1f4981 */ /* 0x000164000c1e1900 */
[----:B0-----:R-:W0:Y:S01]  /*37d0*/  LDC R45, c[0x0][0x2ac] ;  /* 0x0000ab00ff2d7b82 */ /* 0x001e220000000800 */
[----:B------:R-:W-:Y:S02]  /*37e0*/  SHF.R.U32.HI R44, RZ, 0x6, R0 ;  /* 0x00000006ff2c7819 */ /* 0x000fe40000011600 */
[----:B-1----:R-:W-:-:S04]  /*37f0*/  @P0 IADD3 R72, P6, R95, R72, RZ ;  /* 0x000000485f480210 */ /* 0x002fc80007fde0ff */
[----:B------:R-:W-:-:S05]  /*3800*/  @P0 IADD3.X R73, R94, R73, RZ, P6, !PT ;  /* 0x000000495e490210 */ /* 0x000fca00037fe4ff */
        /* <DEDUP_REMOVED lines=9> */
[----:B-1----:R-:W-:Y:S02]  /*38a0*/  IADD3 R72, R3, 0xf8, RZ ;  /* 0x000000f803487810 */ /* 0x002fe40007ffe0ff */
[----:B------:R-:W-:Y:S02]  /*38b0*/  MOV R73, RZ ;  /* 0x000000ff00497202 */ /* 0x000fe40000000f00 */
[----:B------:R-:W-:-:S04]  /*38c0*/  SHF.R.S32.HI R94, RZ, 0x1f, R72 ;  /* 0x0000001fff5e7819 */ /* 0x000fc80000011448 */
        /* <DEDUP_REMOVED lines=15> */
[----:B------:R-:W-:Y:S01]  /*39c0*/  UIMAD.WIDE UR6, UR17, 0x8, UR6 ;  /* 0x00000008110678a5 */ /* 0x000fe2000f8e0206 */
[----:B0-----:R-:W-:-:S04]  /*39d0*/  @P0 IADD3 R86, P6, R72, R86, RZ ;  /* 0x0000005648560210 */ /* 0x001fc80007fde0ff */
[----:B------:R-:W-:Y:S02]  /*39e0*/  @P0 IADD3.X R87, R45, R87, RZ, P6, !PT ;  /* 0x000000572d570210 */ /* 0x000fe400037fe4ff */
[----:B------:R-:W-:-:S06]  /*39f0*/  MOV R45, RZ ;  /* 0x000000ff002d7202 */ /* 0x000fcc0000000f00 */
[----:B------:R0:W5:Y:S02]  /*3a00*/  @P0 LDG.E R45, desc[UR12][R86.64] ;  /* 0x0000000c562d0981 */ /* 0x000164000c1e1900 */
[----:B0-----:R-:W-:Y:S02]  /*3a10*/  MOV R86, UR6 ;  /* 0x0000000600567c02 */ /* 0x001fe40008000f00 */
[----:B------:R-:W-:-:S06]  /*3a20*/  MOV R87, UR7 ;  /* 0x0000000700577c02 */ /* 0x000fcc0008000f00 */
[----:B------:R-:W3:Y:S01]  /*3a30*/  LDG.E.64 R86, desc[UR12][R86.64] ;  /* 0x0000000c56567981 */ /* 0x000ee2000c1e1b00 */
[----:B------:R-:W-:Y:S01]  /*3a40*/  UMOV UR20, 0x3f800000 ;  /* 0x3f80000000147882 */ /* 0x000fe20000000000 */
[----:B------:R-:W-:Y:S01]  /*3a50*/  HFMA2.MMA R98, -RZ, RZ, 0, 0 ;  /* 0x00000000ff627435 */ /* 0x000fe200000001ff */
[C---:B------:R-:W-:Y:S02]  /*3a60*/  LOP3.LUT P3, RZ, R4.reuse, 0x4000000, RZ, 0xc0, !PT ;  /* 0x0400000004ff7812 */ /* 0x040fe4000786c0ff */
[C---:B------:R-:W-:Y:S02]  /*3a70*/  LOP3.LUT P1, RZ, R4.reuse, 0x20000000, RZ, 0xc0, !PT ;  /* 0x2000000004ff7812 */ /* 0x040fe4000782c0ff */
[----:B------:R-:W-:-:S05]  /*3a80*/  LOP3.LUT P5, RZ, R4, 0x2000000, RZ, 0xc0, !PT ;  /* 0x0200000004ff7812 */ /* 0x000fca00078ac0ff */
[----:B------:R-:W5:Y:S01]  /*3a90*/  @P2 LDG.E R98, desc[UR12][R108.64] ;  /* 0x0000000c6c622981 */ /* 0x000f62000c1e1900 */
        /* <DEDUP_REMOVED lines=11> */
[----:B------:R-:W-:-:S13]  /*3b50*/  PLOP3.LUT P0, PT, PT, PT, UP0, 0x80, 0x0 ;  /* 0x000000000000781c */ /* 0x000fda0003f0f008 */
[----:B0-----:R-:W-:Y:S01]  /*3b60*/  @P0 R2UR UR20, R72 ;  /* 0x00000000481402ca */ /* 0x001fe200000e0000 */
[----:B------:R-:W-:Y:S01]  /*3b70*/  HFMA2.MMA R72, -RZ, RZ, 0, 0 ;  /* 0x00000000ff487435 */ /* 0x000fe200000001ff */
[----:B------:R-:W-:-:S09]  /*3b80*/  LOP3.LUT P0, RZ, R4, 0x20000, RZ, 0xc0, !PT ;  /* 0x0002000004ff7812 */ /* 0x000fd2000780c0ff */
[----:B------:R0:W5:Y:S01]  /*3b90*/  @P4 LDG.E R72, desc[UR12][R46.64] ;  /* 0x0000000c2e484981 */ /* 0x000162000c1e1900 */
[C---:B------:R-:W-:Y:S02]  /*3ba0*/  LOP3.LUT P4, RZ, R4.reuse, 0x1000000, RZ, 0xc0, !PT ;  /* 0x0100000004ff7812 */ /* 0x040fe4000788c0ff */
[----:B------:R-:W-:Y:S02]  /*3bb0*/  LOP3.LUT R4, R4, 0xffbfffff, RZ, 0xc0, !PT ;  /* 0xffbfffff04047812 */ /* 0x000fe400078ec0ff */
[----:B0-----:R-:W-:Y:S02]  /*3bc0*/  CS2R R46, SRZ ;  /* 0x00000000002e7805 */ /* 0x001fe4000001ff00 */
[----:B------:R-:W-:-:S07]  /*3bd0*/  @P0 LOP3.LUT R4, R4, 0x400000, RZ, 0xfc, !PT ;  /* 0x0040000004040812 */ /* 0x000fce00078efcff */
[----:B------:R0:W5:Y:S01]  /*3be0*/  @P4 LDG.E R47, desc[UR12][R48.64] ;  /* 0x0000000c302f4981 */ /* 0x000162000c1e1900 */
[----:B------:R-:W-:-:S03]  /*3bf0*/  LOP3.LUT P0, RZ, R4, 0x40000, RZ, 0xc0, !PT ;  /* 0x0004000004ff7812 */ /* 0x000fc6000780c0ff */
[----:B------:R1:W5:Y:S01]  /*3c00*/  @P5 LDG.E R46, desc[UR12][R68.64] ;  /* 0x0000000c442e5981 */ /* 0x000362000c1e1900 */
[----:B0-----:R-:W-:-:S06]  /*3c10*/  CS2R R48, SRZ ;  /* 0x0000000000307805 */ /* 0x001fcc000001ff00 */
[----:B------:R0:W5:Y:S01]  /*3c20*/  @P3 LDG.E R49, desc[UR12][R50.64] ;  /* 0x0000000c32313981 */ /* 0x000162000c1e1900 */
[----:B------:R-:W-:Y:S02]  /*3c30*/  LOP3.LUT R4, R4, 0xff7fffff, RZ, 0xc0, !PT ;  /* 0xff7fffff04047812 */ /* 0x000fe400078ec0ff */
[----:B-1----:R-:W-:Y:S01]  /*3c40*/  CS2R R68, SRZ ;  /* 0x0000000000447805 */ /* 0x002fe2000001ff00 */
[----:B------:R-:W5:Y:S01]  /*3c50*/  @P4 LDG.E R48, desc[UR12][R82.64] ;  /* 0x0000000c52304981 */ /* 0x000f62000c1e1900 */
[----:B0-----:R-:W-:Y:S02]  /*3c60*/  CS2R R50, SRZ ;  /* 0x0000000000327805 */ /* 0x001fe4000001ff00 */
[----:B------:R-:W-:Y:S02]  /*3c70*/  @P0 LOP3.LUT R4, R4, 0x800000, RZ, 0xfc, !PT ;  /* 0x0080000004040812 */ /* 0x000fe400078efcff */
[----:B------:R-:W5:Y:S04]  /*3c80*/  @P5 LDG.E R69, desc[UR12][R84.64] ;  /* 0x0000000c54455981 */ /* 0x000f68000c1e1900 */
[----:B------:R0:W5:Y:S01]  /*3c90*/  @P2 LDG.E R51, desc[UR12][R52.64] ;  /* 0x0000000c34332981 */ /* 0x000162000c1e1900 */
[----:B------:R-:W-:-:S03]  /*3ca0*/  LOP3.LUT P0, RZ, R4, 0x80000, RZ, 0xc0, !PT ;  /* 0x0008000004ff7812 */ /* 0x000fc6000780c0ff */
[----:B------:R-:W5:Y:S01]  /*3cb0*/  @P3 LDG.E R50, desc[UR12][R80.64] ;  /* 0x0000000c50323981 */ /* 0x000f62000c1e1900 */
[----:B0-----:R-:W-:-:S06]  /*3cc0*/  CS2R R52, SRZ ;  /* 0x0000000000347805 */ /* 0x001fcc000001ff00 */
[----:B------:R0:W5:Y:S01]  /*3cd0*/  @P2 LDG.E R52, desc[UR12][R54.64] ;  /* 0x0000000c36342981 */ /* 0x000162000c1e1900 */
[----:B------:R-:W-:-:S03]  /*3ce0*/  LOP3.LUT P6, RZ, R4, 0x10000, RZ, 0xc0, !PT ;  /* 0x0001000004ff7812 */ /* 0x000fc600078cc0ff */
[----:B------:R-:W5:Y:S01]  /*3cf0*/  @P1 LDG.E R53, desc[UR12][R70.64] ;  /* 0x0000000c46351981 */ /* 0x000f62000c1e1900 */
[----:B0-----:R-:W-:-:S06]  /*3d00*/  CS2R R54, SRZ ;  /* 0x0000000000367805 */ /* 0x001fcc000001ff00 */
[----:B------:R0:W5:Y:S04]  /*3d10*/  @P1 LDG.E R54, desc[UR12][R58.64] ;  /* 0x0000000c3a361981 */ /* 0x000168000c1e1900 */
[----:B------:R-:W5:Y:S01]  /*3d20*/  @P0 LDG.E R55, desc[UR12][R66.64] ;  /* 0x0000000c42370981 */ /* 0x000f62000c1e1900 */
[----:B0-----:R-:W-:-:S06]  /*3d30*/  CS2R R58, SRZ ;  /* 0x00000000003a7805 */ /* 0x001fcc000001ff00 */
[----:B------:R-:W5:Y:S01]  /*3d40*/  @P0 LDG.E R58, desc[UR12][R60.64] ;  /* 0x0000000c3c3a0981 */ /* 0x000f62000c1e1900 */
[----:B------:R-:W-:-:S13]  /*3d50*/  LOP3.LUT P0, RZ, R4, 0x800000, RZ, 0xc0, !PT ;  /* 0x0080000004ff7812 */ /* 0x000fda000780c0ff */
[----:B------:R0:W5:Y:S02]  /*3d60*/  @P0 LDG.E R59, desc[UR12][R64.64] ;  /* 0x0000000c403b0981 */ /* 0x000164000c1e1900 */
[----:B0-----:R-:W-:-:S06]  /*3d70*/  CS2R R64, SRZ ;  /* 0x0000000000407805 */ /* 0x001fcc000001ff00 */
[----:B------:R-:W5:Y:S01]  /*3d80*/  @P6 LDG.E R64, desc[UR12][R38.64] ;  /* 0x0000000c26406981 */ /* 0x000f62000c1e1900 */
[----:B------:R-:W-:-:S06]  /*3d90*/  CS2R R60, SRZ ;  /* 0x00000000003c7805 */ /* 0x000fcc000001ff00 */
[----:B------:R0:W5:Y:S01]  /*3da0*/  @P0 LDG.E R60, desc[UR12][R62.64] ;  /* 0x0000000c3e3c0981 */ /* 0x000162000c1e1900 */
[----:B------:R-:W-:Y:S02]  /*3db0*/  LOP3.LUT P0, RZ, R4, 0x400000, RZ, 0xc0, !PT ;  /* 0x0040000004ff7812 */ /* 0x000fe4000780c0ff */
[----:B0-----:R-:W-:-:S11]  /*3dc0*/  CS2R R62, SRZ ;  /* 0x00000000003e7805 */ /* 0x001fd6000001ff00 */
[----:B------:R-:W5:Y:S04]  /*3dd0*/  @P0 LDG.E R61, desc[UR12][R56.64] ;  /* 0x0000000c383d0981 */ /* 0x000f68000c1e1900 */
[----:B------:R-:W5:Y:S01]  /*3de0*/  @P0 LDG.E R62, desc[UR12][R34.64] ;  /* 0x0000000c223e0981 */ /* 0x000f62000c1e1900 */
[----:B------:R-:W-:Y:S01]  /*3df0*/  ISETP.GT.U32.AND P0, PT, R0, 0x1ff, PT ;  /* 0x000001ff0000780c */ /* 0x000fe20003f04070 */
[----:B------:R-:W-:Y:S01]  /*3e00*/  BSSY B0, `(.L_x_1738) ;  /* 0x0000017000007945 */ /* 0x000fe20003800000 */
[----:B------:R-:W-:Y:S01]  /*3e10*/  CS2R R66, SRZ ;  /* 0x0000000000427805 */ /* 0x000fe2000001ff00 */
[----:B------:R2:W5:Y:S02]  /*3e20*/  @P6 LDG.E R63, desc[UR12][R36.64] ;  /* 0x0000000c243f6981 */ /* 0x000564000c1e1900 */
        /* <DEDUP_REMOVED lines=20> */
.L_x_1739:
[----:B------:R-:W-:Y:S05]  /*3f70*/  BSYNC B0 ;  /* 0x0000000000007941 */ /* 0x000fea0003800000 */
.L_x_1738:
        /* <DEDUP_REMOVED lines=28> */
.L_x_1740:
        /* <DEDUP_REMOVED lines=34> */
.L_x_1741:
        /* <DEDUP_REMOVED lines=40> */
.L_x_1742:
        /* <DEDUP_REMOVED lines=37> */
.L_x_1743:
        /* <DEDUP_REMOVED lines=37> */
.L_x_1744:
        /* <DEDUP_REMOVED lines=37> */
.L_x_1745:
        /* <DEDUP_REMOVED lines=37> */
.L_x_1746:
        /* <DEDUP_REMOVED lines=37> */
.L_x_1747:
        /* <DEDUP_REMOVED lines=37> */
.L_x_1748:
        /* <DEDUP_REMOVED lines=37> */
.L_x_1749:
        /* <DEDUP_REMOVED lines=37> */
.L_x_1750:
        /* <DEDUP_REMOVED lines=37> */
.L_x_1751:
        /* <DEDUP_REMOVED lines=37> */
.L_x_1752:
        /* <DEDUP_REMOVED lines=37> */
.L_x_1753:
        /* <DEDUP_REMOVED lines=37> */
.L_x_1754:
        /* <DEDUP_REMOVED lines=37> */
.L_x_1755:
        /* <DEDUP_REMOVED lines=37> */
.L_x_1756:
        /* <DEDUP_REMOVED lines=37> */
.L_x_1757:
        /* <DEDUP_REMOVED lines=37> */
.L_x_1758:
        /* <DEDUP_REMOVED lines=37> */
.L_x_1759:
        /* <DEDUP_REMOVED lines=37> */
.L_x_1760:
        /* <DEDUP_REMOVED lines=37> */
.L_x_1761:
        /* <DEDUP_REMOVED lines=37> */
.L_x_1762:
        /* <DEDUP_REMOVED lines=37> */
.L_x_1763:
        /* <DEDUP_REMOVED lines=37> */
.L_x_1764:
        /* <DEDUP_REMOVED lines=37> */
.L_x_1765:
        /* <DEDUP_REMOVED lines=37> */
.L_x_1766:
        /* <DEDUP_REMOVED lines=37> */
.L_x_1767:
        /* <DEDUP_REMOVED lines=37> */
.L_x_1768:
        /* <DEDUP_REMOVED lines=37> */
.L_x_1769:
        /* <DEDUP_REMOVED lines=35> */
.L_x_1770:
        /* <DEDUP_REMOVED lines=33> */
.L_x_1771:
        /* <DEDUP_REMOVED lines=94> */
.L_x_1773:
[----:B------:R-:W-:Y:S05]  /*8e70*/  BSYNC B0 ;  /* 0x0000000000007941 */ /* 0x000fea0003800000 */
.L_x_1772:
        /* <DEDUP_REMOVED lines=41> */
.L_x_1775:
[----:B------:R-:W-:Y:S05]  /*9110*/  BSYNC B0 ;  /* 0x0000000000007941 */ /* 0x000fea0003800000 */
.L_x_1774:
        /* <DEDUP_REMOVED lines=20> */
.L_x_1777:
[----:B------:R-:W-:Y:S05]  /*9260*/  BSYNC B0 ;  /* 0x0000000000007941 */ /* 0x000fea0003800000 */
.L_x_1776:
        /* <DEDUP_REMOVED lines=36> */
.L_x_1780:
[----:B------:R-:W2:Y:S04]  /*94b0*/  LDG.E.STRONG.GPU R38, desc[UR12][R32.64] ;  /* 0x0000000c20267981 */ /* 0x000ea8000c1ef900 */
[----:B--2---:R-:W-:Y:S01]  /*94c0*/  CCTL.IVALL ;  /* 0x00000000ff00798f */ /* 0x004fe20002000000 */
[----:B------:R-:W-:Y:S05]  /*94d0*/  YIELD ;  /* 0x0000000000007946 */ /* 0x000fea0003800000 */
[----:B------:R-:W-:-:S13]  /*94e0*/  ISETP.NE.AND P6, PT, R38, R37, PT ;  /* 0x000000252600720c */ /* 0x000fda0003fc5270 */
[----:B------:R-:W-:Y:S05]  /*94f0*/  @P6 BRA `(.L_x_1780) ;  /* 0xfffffffc00ec6947 */ /* 0x000fea000383ffff */
.L_x_1779:
        /* <DEDUP_REMOVED lines=24> */
.L_x_1784:
        /* <DEDUP_REMOVED lines=115> */
.L_x_1783:
        /* <DEDUP_REMOVED lines=63> */
.L_x_1785:
[----:B------:R-:W-:-:S04]  /*a1a0*/  LOP3.LUT P6, RZ, R4, 0x1, RZ, 0xc0, !PT ;  /* 0x0000000104ff7812 */ /* 0x000fc800078cc0ff */
[----:B------:R-:W-:-:S13]  /*a1b0*/  ISETP.NE.OR P6, PT, R33, RZ, P6 ;  /* 0x000000ff2100720c */ /* 0x000fda00037c5670 */
[----:B------:R-:W-:Y:S05]  /*a1c0*/  @!P6 BRA `(.L_x_1781) ;  /* 0x00000000007ce947 */ /* 0x000fea0003800000 */
.L_x_1782:
        /* <DEDUP_REMOVED lines=31> */
.L_x_1781:
        /* <DEDUP_REMOVED lines=10> */
.L_x_1787:
[----:B------:R-:W-:Y:S05]  /*a460*/  BSYNC B0 ;  /* 0x0000000000007941 */ /* 0x000fea0003800000 */
.L_x_1786:
        /* <DEDUP_REMOVED lines=17> */
.L_x_1778:
        /* <DEDUP_REMOVED lines=38> */
.L_x_1788:
        /* <DEDUP_REMOVED lines=22> */
.L_x_1790:
[----:B------:R-:W-:Y:S05]  /*a940*/  BSYNC B0 ;  /* 0x0000000000007941 */ /* 0x000fea0003800000 */
.L_x_1789:
        /* <DEDUP_REMOVED lines=28> */
.L_x_1791:
[----:B------:R-:W-:Y:S01]  /*ab10*/  LOP3.LUT P0, RZ, R4, 0x8000, RZ, 0xc0, !PT ;  /* 0x0000800004ff7812 */ /* 0x000fe2000780c0ff */
[----:B------:R-:W-:-:S12]  /*ab20*/  BSSY B0, `(.L_x_1792) ;  /* 0x0000015000007945 */ /* 0x000fd80003800000 */
[----:B------:R-:W-:Y:S05]  /*ab30*/  @!P0 BRA `(.L_x_1793) ;  /* 0x00000000004c8947 */ /* 0x000fea0003800000 */
[----:B------:R-:W2:Y:S01]  /*ab40*/  LDL R32, [R1+0x40] ;  /* 0x0000400001207983 */ /* 0x000ea20000100800 */
[----:B------:R-:W-:Y:S01]  /*ab50*/  ULDC.64 UR22, c[0x0][0x288] ;  /* 0x0000a20000167ab9 */ /* 0x000fe20000000a00 */
[----:B0-----:R-:W-:Y:S01]  /*ab60*/  MOV R33, R41 ;  /* 0x0000002900217202 */ /* 0x001fe20000000f00 */
        /* <DEDUP_REMOVED lines=8> */
[--C-:B------:R-:W-:Y:S01]  /*abf0*/  FFMA.FTZ R32, R5, UR6, R36.reuse ;  /* 0x0000000605207c23 */ /* 0x100fe20008010024 */
[----:B------:R-:W-:-:S03]  /*ac00*/  FFMA.FTZ R5, R38, UR6, R36 ;  /* 0x0000000626057c23 */ /* 0x000fc60008010024 */
[----:B------:R-:W-:Y:S01]  /*ac10*/  FFMA.FTZ R32, R37, R65, -R32 ;  /* 0x0000004125207223 */ /* 0x000fe20000010820 */
[----:B------:R-:W-:-:S03]  /*ac20*/  FFMA.FTZ R5, R78, R68, -R5 ;  /* 0x000000444e057223 */ /* 0x000fc60000010805 */
[----:B------:R-:W-:Y:S01]  /*ac30*/  FMUL.FTZ R32, R32, UR20 ;  /* 0x0000001420207c20 */ /* 0x000fe20008410000 */
[----:B------:R-:W-:-:S05]  /*ac40*/  FMUL.FTZ R5, R5, UR20 ;  /* 0x0000001405057c20 */ /* 0x000fca0008410000 */
[----:B------:R-:W-:-:S05]  /*ac50*/  F2FP.F16.F32.PACK_AB R5, R5, R32 ;  /* 0x000000200505723e */ /* 0x000fca00000000ff */
[----:B------:R1:W-:Y:S02]  /*ac60*/  STG.E desc[UR12][R34.64], R5 ;  /* 0x0000000522007986 */ /* 0x0003e4000c10190c */
.L_x_1793:
[----:B------:R-:W-:Y:S05]  /*ac70*/  BSYNC B0 ;  /* 0x0000000000007941 */ /* 0x000fea0003800000 */
.L_x_1792:
[----:B-1----:R-:W1:Y:S01]  /*ac80*/  LDC R5, c[0x0][0x2ac] ;  /* 0x0000ab00ff057b82 */ /* 0x002e620000000800 */
[----:B------:R-:W-:Y:S01]  /*ac90*/  ISETP.NE.AND P0, PT, RZ, UR18, PT ;  /* 0x00000012ff007c0c */ /* 0x000fe2000bf05270 */
[--C-:B------:R-:W-:Y:S02]  /*aca0*/  HADD2.F32 R32, -RZ, R6.reuse.H0_H0 ;  /* 0x20000006ff207230 */ /* 0x100fe40000004100 */
[----:B------:R-:W-:Y:S02]  /*acb0*/  HADD2.F32 R6, -RZ, R6.H1_H1 ;  /* 0x30000006ff067230 */ /* 0x000fe40000004100 */
[--C-:B------:R-:W-:Y:S02]  /*acc0*/  HADD2.F32 R37, -RZ, R88.reuse.H1_H1 ;  /* 0x30000058ff257230 */ /* 0x100fe40000004100 */
[----:B------:R-:W-:Y:S01]  /*acd0*/  FADD.FTZ R32, R32, -UR16 ;  /* 0x8000001020207e21 */ /* 0x000fe20008010000 */
[----:B------:R-:W-:Y:S01]  /*ace0*/  FADD.FTZ R39, R6, -UR16 ;  /* 0x8000001006277e21 */ /* 0x000fe20008010000 */
[----:B------:R-:W-:-:S02]  /*acf0*/  HADD2.F32 R6, -RZ, R88.H0_H0 ;  /* 0x20000058ff067230 */ /* 0x000fc40000004100 */
[----:B------:R-:W-:Y:S01]  /*ad00*/  FMUL.FTZ R57, R32, UR20 ;  /* 0x0000001420397c20 */ /* 0x000fe20008410000 */
[----:B------:R-:W-:Y:S01]  /*ad10*/  FMUL.FTZ R39, R39, UR20 ;  /* 0x0000001427277c20 */ /* 0x000fe20008410000 */
[----:B------:R-:W-:Y:S06]  /*ad20*/  @!P0 BRA `(.L_x_1794) ;  /* 0x0000000000488947 */ /* 0x000fec0003800000 */
[----:B------:R-:W-:Y:S01]  /*ad30*/  FFMA.FTZ R32, R57, R65, R66 ;  /* 0x0000004139207223 */ /* 0x000fe20000010042 */
[----:B0-----:R-:W-:-:S03]  /*ad40*/  FFMA.FTZ R33, R39, R68, R67 ;  /* 0x0000004427217223 */ /* 0x001fc60000010043 */
[----:B------:R-:W-:Y:S01]  /*ad50*/  FMUL.FTZ R38, R32, -1.4426950216293334961 ;  /* 0xbfb8aa3b20267820 */ /* 0x000fe20000410000 */
[----:B------:R-:W-:-:S05]  /*ad60*/  FMUL.FTZ R56, R33, -1.4426950216293334961 ;  /* 0xbfb8aa3b21387820 */ /* 0x000fca0000410000 */
[----:B------:R-:W0:Y:S08]  /*ad70*/  MUFU.EX2 R38, R38 ;  /* 0x0000002600267308 */ /* 0x000e300000000800 */
[----:B------:R-:W2:Y:S01]  /*ad80*/  MUFU.EX2 R56, R56 ;  /* 0x0000003800387308 */ /* 0x000ea20000000800 */
[----:B0-----:R-:W-:-:S07]  /*ad90*/  FADD.FTZ R35, R38, 1 ;  /* 0x3f80000026237421 */ /* 0x001fce0000010000 */
[----:B------:R-:W0:Y:S01]  /*ada0*/  MUFU.RCP R35, R35 ;  /* 0x0000002300237308 */ /* 0x000e220000001000 */
[----:B--2---:R-:W-:-:S07]  /*adb0*/  FADD.FTZ R34, R56, 1 ;  /* 0x3f80000038227421 */ /* 0x004fce0000010000 */
[----:B------:R-:W2:Y:S01]  /*adc0*/  MUFU.RCP R34, R34 ;  /* 0x0000002200227308 */ /* 0x000ea20000001000 */
[----:B0-----:R-:W-:Y:S01]  /*add0*/  FADD.FTZ R71, -R35, 1 ;  /* 0x3f80000023477421 */ /* 0x001fe20000010100 */
[----:B------:R-:W-:-:S03]  /*ade0*/  FMUL.FTZ R6, R6, R35 ;  /* 0x0000002306067220 */ /* 0x000fc60000410000 */
[----:B------:R-:W-:Y:S01]  /*adf0*/  FFMA.FTZ R71, R32, R71, 1 ;  /* 0x3f80000020477423 */ /* 0x000fe20000010047 */
[----:B--2---:R-:W-:Y:S01]  /*ae00*/  FADD.FTZ R38, -R34, 1 ;  /* 0x3f80000022267421 */ /* 0x004fe20000010100 */
[----:B------:R-:W-:Y:S02]  /*ae10*/  FMUL.FTZ R37, R37, R34 ;  /* 0x0000002225257220 */ /* 0x000fe40000410000 */
[----:B------:R-:W-:Y:S01]  /*ae20*/  FMUL.FTZ R6, R6, R71 ;  /* 0x0000004706067220 */ /* 0x000fe20000410000 */
[----:B------:R-:W-:-:S04]  /*ae30*/  FFMA.FTZ R38, R33, R38, 1 ;  /* 0x3f80000021267423 */ /* 0x000fc80000010026 */
[----:B------:R-:W-:-:S07]  /*ae40*/  FMUL.FTZ R37, R37, R38 ;  /* 0x0000002625257220 */ /* 0x000fce0000410000 */
.L_x_1794:
[----:B------:R-:W-:Y:S01]  /*ae50*/  LOP3.LUT P0, RZ, R4, 0x4000, RZ, 0xc0, !PT ;  /* 0x0000400004ff7812 */ /* 0x000fe2000780c0ff */
[----:B------:R-:W-:-:S12]  /*ae60*/  BSSY B0, `(.L_x_1795) ;  /* 0x0000015000007945 */ /* 0x000fd80003800000 */
[----:B------:R-:W-:Y:S05]  /*ae70*/  @!P0 BRA `(.L_x_1796) ;  /* 0x00000000004c8947 */ /* 0x000fea0003800000 */
[----:B------:R-:W2:Y:S01]  /*ae80*/  LDL R32, [R1+0x3c] ;  /* 0x00003c0001207983 */ /* 0x000ea20000100800 */
[----:B------:R-:W-:Y:S01]  /*ae90*/  ULDC.64 UR22, c[0x0][0x288] ;  /* 0x0000a20000167ab9 */ /* 0x000fe20000000a00 */
[----:B0-----:R-:W-:Y:S01]  /*aea0*/  MOV R33, R41 ;  /* 0x0000002900217202 */ /* 0x001fe20000000f00 */
[----:B------:R-:W-:-:S04]  /*aeb0*/  FFMA.FTZ R57, R57, UR6, R36 ;  /* 0x0000000639397c23 */ /* 0x000fc80008010024 */
        /* <DEDUP_REMOVED lines=10> */
[----:B------:R-:W-:-:S04]  /*af60*/  FFMA.FTZ R32, R39, UR6, R36 ;  /* 0x0000000627207c23 */ /* 0x000fc80008010024 */
[----:B------:R-:W-:-:S04]  /*af70*/  FFMA.FTZ R6, R37, R68, -R32 ;  /* 0x0000004425067223 */ /* 0x000fc80000010820 */
[----:B------:R-:W-:-:S05]  /*af80*/  FMUL.FTZ R6, R6, UR20 ;  /* 0x0000001406067c20 */ /* 0x000fca0008410000 */
[----:B------:R-:W-:-:S05]  /*af90*/  F2FP.F16.F32.PACK_AB R33, R6, R33 ;  /* 0x000000210621723e */ /* 0x000fca00000000ff */
[----:B------:R2:W-:Y:S02]  /*afa0*/  STG.E desc[UR12][R34.64], R33 ;  /* 0x0000002122007986 */ /* 0x0005e4000c10190c */
.L_x_1796:
[----:B------:R-:W-:Y:S05]  /*afb0*/  BSYNC B0 ;  /* 0x0000000000007941 */ /* 0x000fea0003800000 */
.L_x_1795:
[----:B------:R-:W-:Y:S01]  /*afc0*/  ISETP.NE.AND P0, PT, RZ, UR18, PT ;  /* 0x00000012ff007c0c */ /* 0x000fe2000bf05270 */
[--C-:B------:R-:W-:Y:S02]  /*afd0*/  HADD2.F32 R6, -RZ, R7.reuse.H0_H0 ;  /* 0x20000007ff067230 */ /* 0x100fe40000004100 */
[----:B------:R-:W-:Y:S02]  /*afe0*/  HADD2.F32 R7, -RZ, R7.H1_H1 ;  /* 0x30000007ff077230 */ /* 0x000fe40000004100 */
[--C-:B0-2---:R-:W-:Y:S02]  /*aff0*/  HADD2.F32 R34, -RZ, R90.reuse.H0_H0 ;  /* 0x2000005aff227230 */ /* 0x105fe40000004100 */
[----:B------:R-:W-:Y:S01]  /*b000*/  FADD.FTZ R6, R6, -UR16 ;  /* 0x8000001006067e21 */ /* 0x000fe20008010000 */
[----:B------:R-:W-:Y:S02]  /*b010*/  HADD2.F32 R35, -RZ, R90.H1_H1 ;  /* 0x3000005aff237230 */ /* 0x000fe40000004100 */
[----:B------:R-:W-:Y:S01]  /*b020*/  FADD.FTZ R7, R7, -UR16 ;  /* 0x8000001007077e21 */ /* 0x000fe20008010000 */
[----:B------:R-:W-:-:S03]  /*b030*/  FMUL.FTZ R39, R6, UR20 ;  /* 0x0000001406277c20 */ /* 0x000fc60008410000 */
[----:B------:R-:W-:Y:S01]  /*b040*/  FMUL.FTZ R37, R7, UR20 ;  /* 0x0000001407257c20 */ /* 0x000fe20008410000 */
[----:B------:R-:W-:Y:S06]  /*b050*/  @!P0 BRA `(.L_x_1797) ;  /* 0x0000000000488947 */ /* 0x000fec0003800000 */
[----:B------:R-:W-:Y:S01]  /*b060*/  FFMA.FTZ R6, R39, R65, R66 ;  /* 0x0000004127067223 */ /* 0x000fe20000010042 */
[----:B------:R-:W-:-:S03]  /*b070*/  FFMA.FTZ R7, R37, R68, R67 ;  /* 0x0000004425077223 */ /* 0x000fc60000010043 */
        /* <DEDUP_REMOVED lines=16> */
.L_x_1797:
        /* <DEDUP_REMOVED lines=22> */
.L_x_1799:
[----:B------:R-:W-:Y:S05]  /*b2e0*/  BSYNC B0 ;  /* 0x0000000000007941 */ /* 0x000fea0003800000 */
.L_x_1798:
[----:B------:R-:W-:Y:S01]  /*b2f0*/  ISETP.NE.AND P0, PT, RZ, UR18, PT ;  /* 0x00000012ff007c0c */ /* 0x000fe2000bf05270 */
[--C-:B------:R-:W-:Y:S02]  /*b300*/  HADD2.F32 R6, -RZ, R8.reuse.H0_H0 ;  /* 0x20000008ff067230 */ /* 0x100fe40000004100 */
[----:B------:R-:W-:Y:S02]  /*b310*/  HADD2.F32 R8, -RZ, R8.H1_H1 ;  /* 0x30000008ff087230 */ /* 0x000fe40000004100 */
[--C-:B------:R-:W-:Y:S02]  /*b320*/  HADD2.F32 R34, -RZ, R93.reuse.H0_H0 ;  /* 0x2000005dff227230 */ /* 0x100fe40000004100 */
[----:B------:R-:W-:Y:S01]  /*b330*/  FADD.FTZ R6, R6, -UR16 ;  /* 0x8000001006067e21 */ /* 0x000fe20008010000 */
[----:B------:R-:W-:Y:S02]  /*b340*/  HADD2.F32 R93, -RZ, R93.H1_H1 ;  /* 0x3000005dff5d7230 */ /* 0x000fe40000004100 */
[----:B------:R-:W-:Y:S01]  /*b350*/  FADD.FTZ R8, R8, -UR16 ;  /* 0x8000001008087e21 */ /* 0x000fe20008010000 */
[----:B0-----:R-:W-:-:S02]  /*b360*/  HADD2.F32 R32, -RZ, R9.H0_H0 ;  /* 0x20000009ff207230 */ /* 0x001fc40000004100 */
[----:B------:R-:W-:Y:S01]  /*b370*/  FMUL.FTZ R37, R6, UR20 ;  /* 0x0000001406257c20 */ /* 0x000fe20008410000 */
[----:B------:R-:W-:Y:S02]  /*b380*/  HADD2.F32 R33, -RZ, R9.H1_H1 ;  /* 0x30000009ff217230 */ /* 0x000fe40000004100 */
        /* <DEDUP_REMOVED lines=15> */
[----:B--2---:R-:W-:Y:S01]  /*b480*/  FMUL.FTZ R93, R93, R56 ;  /* 0x000000385d5d7220 */ /* 0x004fe20000410000 */
[----:B------:R-:W-:Y:S02]  /*b490*/  FADD.FTZ R56, -R56, 1 ;  /* 0x3f80000038387421 */ /* 0x000fe40000010100 */
[----:B------:R-:W-:Y:S02]  /*b4a0*/  FMUL.FTZ R34, R34, R57 ;  /* 0x0000003922227220 */ /* 0x000fe40000410000 */
[----:B------:R-:W-:-:S04]  /*b4b0*/  FFMA.FTZ R56, R7, R56, 1 ;  /* 0x3f80000007387423 */ /* 0x000fc80000010038 */
[----:B------:R-:W-:-:S07]  /*b4c0*/  FMUL.FTZ R93, R93, R56 ;  /* 0x000000385d5d7220 */ /* 0x000fce0000410000 */
.L_x_1800:
        /* <DEDUP_REMOVED lines=22> */
.L_x_1802:
[----:B------:R-:W-:Y:S05]  /*b630*/  BSYNC B0 ;  /* 0x0000000000007941 */ /* 0x000fea0003800000 */
.L_x_1801:
        /* <DEDUP_REMOVED lines=28> */
.L_x_1803:
        /* <DEDUP_REMOVED lines=22> */
.L_x_1805:
[----:B------:R-:W-:Y:S05]  /*b960*/  BSYNC B0 ;  /* 0x0000000000007941 */ /* 0x000fea0003800000 */
.L_x_1804:
        /* <DEDUP_REMOVED lines=10> */
[----:B0-2---:R-:W-:Y:S01]  /*ba10*/  FFMA.FTZ R7, R37, R65, R66 ;  /* 0x0000004125077223 */ /* 0x005fe20000010042 */
        /* <DEDUP_REMOVED lines=17> */
.L_x_1806:
[----:B------:R-:W-:Y:S01]  /*bb30*/  LOP3.LUT P0, RZ, R4, 0x400, RZ, 0xc0, !PT ;  /* 0x0000040004ff7812 */ /* 0x000fe2000780c0ff */
[----:B------:R-:W-:-:S12]  /*bb40*/  BSSY B0, `(.L_x_1807) ;  /* 0x0000015000007945 */ /* 0x000fd80003800000 */
[----:B------:R-:W-:Y:S05]  /*bb50*/  @!P0 BRA `(.L_x_1808) ;  /* 0x00000000004c8947 */ /* 0x000fea0003800000 */
[----:B------:R-:W3:Y:S01]  /*bb60*/  LDL R6, [R1+0x2c] ;  /* 0x00002c0001067983 */ /* 0x000ee20000100800 */
[----:B------:R-:W-:Y:S01]  /*bb70*/  ULDC.64 UR22, c[0x0][0x288] ;  /* 0x0000a20000167ab9 */ /* 0x000fe20000000a00 */
[----:B0-2---:R-:W-:Y:S01]  /*bb80*/  MOV R7, R41 ;  /* 0x0000002900077202 */ /* 0x005fe20000000f00 */
[----:B------:R-:W-:-:S04]  /*bb90*/  FFMA.FTZ R37, R37, UR6, R36 ;  /* 0x0000000625257c23 */ /* 0x000fc80008010024 */
[----:B------:R-:W-:Y:S01]  /*bba0*/  FFMA.FTZ R37, R34, R65, -R37 ;  /* 0x0000004122257223 */ /* 0x000fe20000010825 */
[----:B---3--:R-:W-:Y:S01]  /*bbb0*/  IMAD R9, R6, UR22, RZ ;  /* 0x0000001606097c24 */ /* 0x008fe2000f8e02ff */
        /* <DEDUP_REMOVED lines=13> */
.L_x_1808:
[----:B------:R-:W-:Y:S05]  /*bc90*/  BSYNC B0 ;  /* 0x0000000000007941 */ /* 0x000fea0003800000 */
.L_x_1807:
        /* <DEDUP_REMOVED lines=10> */
[----:B------:R-:W-:Y:S01]  /*bd40*/  FFMA.FTZ R6, R35, R65, R66 ;  /* 0x0000004123067223 */ /* 0x000fe20000010042 */
[----:B0-23--:R-:W-:-:S03]  /*bd50*/  FFMA.FTZ R7, R11, R68, R67 ;  /* 0x000000440b077223 */ /* 0x00dfc60000010043 */
        /* <DEDUP_REMOVED lines=16> */
.L_x_1809:
[----:B------:R-:W-:Y:S01]  /*be60*/  LOP3.LUT P0, RZ, R4, 0x200, RZ, 0xc0, !PT ;  /* 0x0000020004ff7812 */ /* 0x000fe2000780c0ff */
[----:B------:R-:W-:-:S12]  /*be70*/  BSSY B0, `(.L_x_1810) ;  /* 0x0000015000007945 */ /* 0x000fd80003800000 */
[----:B------:R-:W-:Y:S05]  /*be80*/  @!P0 BRA `(.L_x_1811) ;  /* 0x00000000004c8947 */ /* 0x000fea0003800000 */
[----:B------:R-:W4:Y:S01]  /*be90*/  LDL R6, [R1+0x28] ;  /* 0x0000280001067983 */ /* 0x000f220000100800 */
[----:B------:R-:W-:Y:S01]  /*bea0*/  ULDC.64 UR22, c[0x0][0x288] ;  /* 0x0000a20000167ab9 */ /* 0x000fe20000000a00 */
[----:B0-23--:R-:W-:Y:S01]  /*beb0*/  MOV R7, R41 ;  /* 0x0000002900077202 */ /* 0x00dfe20000000f00 */
[----:B------:R-:W-:-:S04]  /*bec0*/  FFMA.FTZ R35, R35, UR6, R36 ;  /* 0x0000000623237c23 */ /* 0x000fc80008010024 */
[----:B------:R-:W-:Y:S01]  /*bed0*/  FFMA.FTZ R35, R32, R65, -R35 ;  /* 0x0000004120237223 */ /* 0x000fe20000010823 */
[----:B----4-:R-:W-:Y:S01]  /*bee0*/  IMAD R8, R6, UR22, RZ ;  /* 0x0000001606087c24 */ /* 0x010fe2000f8e02ff */
        /* <DEDUP_REMOVED lines=13> */
.L_x_1811:
[----:B------:R-:W-:Y:S05]  /*bfc0*/  BSYNC B0 ;  /* 0x0000000000007941 */ /* 0x000fea0003800000 */
.L_x_1810:
        /* <DEDUP_REMOVED lines=28> */
.L_x_1812:
[----:B------:R-:W-:Y:S01]  /*c190*/  LOP3.LUT P0, RZ, R4, 0x100, RZ, 0xc0, !PT ;  /* 0x0000010004ff7812 */ /* 0x000fe2000780c0ff */
[----:B------:R-:W-:-:S12]  /*c1a0*/  BSSY B0, `(.L_x_1813) ;  /* 0x0000015000007945 */ /* 0x000fd80003800000 */
[----:B------:R-:W-:Y:S05]  /*c1b0*/  @!P0 BRA `(.L_x_1814) ;  /* 0x00000000004c8947 */ /* 0x000fea0003800000 */
[----:B------:R-:W5:Y:S01]  /*c1c0*/  LDL R6, [R1+0x24] ;  /* 0x0000240001067983 */ /* 0x000f620000100800 */
[----:B------:R-:W-:Y:S01]  /*c1d0*/  ULDC.64 UR22, c[0x0][0x288] ;  /* 0x0000a20000167ab9 */ /* 0x000fe20000000a00 */
[----:B0-234-:R-:W-:Y:S01]  /*c1e0*/  MOV R7, R41 ;  /* 0x0000002900077202 */ /* 0x01dfe20000000f00 */
[----:B------:R-:W-:-:S04]  /*c1f0*/  FFMA.FTZ R35, R35, UR6, R36 ;  /* 0x0000000623237c23 */ /* 0x000fc80008010024 */
[----:B------:R-:W-:Y:S01]  /*c200*/  FFMA.FTZ R35, R32, R65, -R35 ;  /* 0x0000004120237223 */ /* 0x000fe20000010823 */
[----:B-----5:R-:W-:Y:S01]  /*c210*/  IMAD R9, R6, UR22, RZ ;  /* 0x0000001606097c24 */ /* 0x020fe2000f8e02ff */
        /* <DEDUP_REMOVED lines=13> */
.L_x_1814:
[----:B------:R-:W-:Y:S05]  /*c2f0*/  BSYNC B0 ;  /* 0x0000000000007941 */ /* 0x000fea0003800000 */
.L_x_1813:
        /* <DEDUP_REMOVED lines=28> */
.L_x_1815:
        /* <DEDUP_REMOVED lines=22> */
.L_x_1817:
[----:B------:R-:W-:Y:S05]  /*c620*/  BSYNC B0 ;  /* 0x0000000000007941 */ /* 0x000fea0003800000 */
.L_x_1816:
        /* <DEDUP_REMOVED lines=28> */
.L_x_1818:
        /* <DEDUP_REMOVED lines=22> */
.L_x_1820:
[----:B------:R-:W-:Y:S05]  /*c950*/  BSYNC B0 ;  /* 0x0000000000007941 */ /* 0x000fea0003800000 */
.L_x_1819:
        /* <DEDUP_REMOVED lines=28> */
.L_x_1821:
        /* <DEDUP_REMOVED lines=22> */
.L_x_1823:
[----:B------:R-:W-:Y:S05]  /*cc80*/  BSYNC B0 ;  /* 0x0000000000007941 */ /* 0x000fea0003800000 */
.L_x_1822:
        /* <DEDUP_REMOVED lines=28> */
.L_x_1824:
        /* <DEDUP_REMOVED lines=22> */
.L_x_1826:
[----:B------:R-:W-:Y:S05]  /*cfb0*/  BSYNC B0 ;  /* 0x0000000000007941 */ /* 0x000fea0003800000 */
.L_x_1825:
        /* <DEDUP_REMOVED lines=28> */
.L_x_1827:
        /* <DEDUP_REMOVED lines=22> */
.L_x_1829:
[----:B------:R-:W-:Y:S05]  /*d2e0*/  BSYNC B0 ;  /* 0x0000000000007941 */ /* 0x000fea0003800000 */
.L_x_1828:
        /* <DEDUP_REMOVED lines=28> */
.L_x_1830:
        /* <DEDUP_REMOVED lines=22> */
.L_x_1832:
[----:B------:R-:W-:Y:S05]  /*d610*/  BSYNC B0 ;  /* 0x0000000000007941 */ /* 0x000fea0003800000 */
.L_x_1831:
        /* <DEDUP_REMOVED lines=28> */
.L_x_1833:
        /* <DEDUP_REMOVED lines=22> */
.L_x_1835:
[----:B------:R-:W-:Y:S05]  /*d940*/  BSYNC B0 ;  /* 0x0000000000007941 */ /* 0x000fea0003800000 */
.L_x_1834:
        /* <DEDUP_REMOVED lines=28> */
.L_x_1836:
[----:B------:R-:W-:Y:S04]  /*db10*/  BSSY B0, `(.L_x_1837) ;  /* 0x0000015000007945 */ /* 0x000fe80003800000 */
        /* <DEDUP_REMOVED lines=20> */
.L_x_1838:
[----:B------:R-:W-:Y:S05]  /*dc60*/  BSYNC B0 ;  /* 0x0000000000007941 */ /* 0x000fea0003800000 */
.L_x_1837:
[----:B------:R-:W-:Y:S01]  /*dc70*/  FADD.FTZ R6, R10, -UR16 ;  /* 0x800000100a067e21 */ /* 0x000fe20008010000 */
[----:B------:R-:W-:Y:S01]  /*dc80*/  FADD.FTZ R47, R47, -UR16 ;  /* 0x800000102f2f7e21 */ /* 0x000fe20008010000 */
[--C-:B------:R-:W-:Y:S02]  /*dc90*/  HADD2.F32 R10, -RZ, R49.reuse.H0_H0 ;  /* 0x20000031ff0a7230 */ /* 0x100fe40000004100 */
[--C-:B------:R-:W-:Y:S02]  /*dca0*/  HADD2.F32 R12, -RZ, R48.reuse.H0_H0 ;  /* 0x20000030ff0c7230 */ /* 0x100fe40000004100 */
[----:B------:R-:W-:Y:S01]  /*dcb0*/  FMUL.FTZ R25, R6, UR20 ;  /* 0x0000001406197c20 */ /* 0x000fe20008410000 */
[----:B------:R-:W-:Y:S02]  /*dcc0*/  HADD2.F32 R11, -RZ, R48.H1_H1 ;  /* 0x30000030ff0b7230 */ /* 0x000fe40000004100 */
[----:B------:R-:W-:Y:S01]  /*dcd0*/  FMUL.FTZ R47, R47, UR20 ;  /* 0x000000142f2f7c20 */ /* 0x000fe20008410000 */
[----:B------:R-:W-:Y:S01]  /*dce0*/  HADD2.F32 R49, -RZ, R49.H1_H1 ;  /* 0x30000031ff317230 */ /* 0x000fe20000004100 */
[----:B------:R-:W-:Y:S06]  /*dcf0*/  @!P6 BRA `(.L_x_1839) ;  /* 0x000000000048e947 */ /* 0x000fec0003800000 */
        /* <DEDUP_REMOVED lines=18> */
.L_x_1839:
[----:B------:R-:W-:Y:S04]  /*de20*/  BSSY B0, `(.L_x_1840) ;  /* 0x0000015000007945 */ /* 0x000fe80003800000 */
[----:B------:R-:W-:Y:S05]  /*de30*/  @!P4 BRA `(.L_x_1841) ;  /* 0x00000000004cc947 */ /* 0x000fea0003800000 */
[----:B------:R-:W5:Y:S01]  /*de40*/  LDL R6, [R1] ;  /* 0x0000000001067983 */ /* 0x000f620000100800 */
        /* <DEDUP_REMOVED lines=18> */
.L_x_1841:
[----:B------:R-:W-:Y:S05]  /*df70*/  BSYNC B0 ;  /* 0x0000000000007941 */ /* 0x000fea0003800000 */
.L_x_1840:
        /* <DEDUP_REMOVED lines=27> */
.L_x_1842:
[----:B------:R-:W-:Y:S04]  /*e130*/  BSSY B0, `(.L_x_1843) ;  /* 0x0000014000007945 */ /* 0x000fe80003800000 */
[----:B------:R-:W-:Y:S05]  /*e140*/  @!P3 BRA `(.L_x_1844) ;  /* 0x000000000048b947 */ /* 0x000fea0003800000 */
[----:B------:R-:W-:Y:S01]  /*e150*/  ULDC.64 UR22, c[0x0][0x288] ;  /* 0x0000a20000167ab9 */ /* 0x000fe20000000a00 */
[----:B------:R-:W-:Y:S01]  /*e160*/  MOV R6, R42 ;  /* 0x0000002a00067202 */ /* 0x000fe20000000f00 */
[----:B0-234-:R-:W-:Y:S01]  /*e170*/  IMAD R9, R125, UR22, RZ ;  /* 0x000000167d097c24 */ /* 0x01dfe2000f8e02ff */
        /* <DEDUP_REMOVED lines=15> */
.L_x_1844:
[----:B------:R-:W-:Y:S05]  /*e270*/  BSYNC B0 ;  /* 0x0000000000007941 */ /* 0x000fea0003800000 */
.L_x_1843:
        /* <DEDUP_REMOVED lines=27> */
.L_x_1845:
        /* <DEDUP_REMOVED lines=20> */
.L_x_1847:
[----:B------:R-:W-:Y:S05]  /*e570*/  BSYNC B0 ;  /* 0x0000000000007941 */ /* 0x000fea0003800000 */
.L_x_1846:
        /* <DEDUP_REMOVED lines=27> */
.L_x_1848:
        /* <DEDUP_REMOVED lines=20> */
.L_x_1850:
[----:B------:R-:W-:Y:S05]  /*e870*/  BSYNC B0 ;  /* 0x0000000000007941 */ /* 0x000fea0003800000 */
.L_x_1849:
        /* <DEDUP_REMOVED lines=27> */
.L_x_1851:
[----:B------:R-:W-:Y:S01]  /*ea30*/  LOP3.LUT P0, RZ, R4, 0x80000, RZ, 0xc0, !PT ;  /* 0x0008000004ff7812 */ /* 0x000fe2000780c0ff */
[----:B------:R-:W-:-:S12]  /*ea40*/  BSSY B0, `(.L_x_1852) ;  /* 0x0000016000007945 */ /* 0x000fd80003800000 */
[----:B------:R-:W-:Y:S05]  /*ea50*/  @!P0 BRA `(.L_x_1853) ;  /* 0x0000000000508947 */ /* 0x000fea0003800000 */
[----:B0-234-:R-:W-:Y:S01]  /*ea60*/  IADD3 R9, R3, 0xa8, RZ ;  /* 0x000000a803097810 */ /* 0x01dfe20007ffe0ff */
        /* <DEDUP_REMOVED lines=19> */
.L_x_1853:
[----:B------:R-:W-:Y:S05]  /*eba0*/  BSYNC B0 ;  /* 0x0000000000007941 */ /* 0x000fea0003800000 */
.L_x_1852:
        /* <DEDUP_REMOVED lines=28> */
.L_x_1854:
        /* <DEDUP_REMOVED lines=23> */
.L_x_1856:
[----:B------:R-:W-:Y:S05]  /*eee0*/  BSYNC B0 ;  /* 0x0000000000007941 */ /* 0x000fea0003800000 */
.L_x_1855:
        /* <DEDUP_REMOVED lines=28> */
.L_x_1857:
        /* <DEDUP_REMOVED lines=23> */
.L_x_1859:
[----:B------:R-:W-:Y:S05]  /*f220*/  BSYNC B0 ;  /* 0x0000000000007941 */ /* 0x000fea0003800000 */
.L_x_1858:
        /* <DEDUP_REMOVED lines=27> */
.L_x_1860:
        /* <DEDUP_REMOVED lines=23> */
.L_x_1862:
[----:B------:R-:W-:Y:S05]  /*f550*/  BSYNC B0 ;  /* 0x0000000000007941 */ /* 0x000fea0003800000 */
.L_x_1861:
        /* <DEDUP_REMOVED lines=30> */
.L_x_1863:
        /* <DEDUP_REMOVED lines=25> */
.L_x_1865:
[----:B------:R-:W-:Y:S05]  /*f8d0*/  BSYNC B0 ;  /* 0x0000000000007941 */ /* 0x000fea0003800000 */
.L_x_1864:
[----:B------:R-:W-:Y:S01]  /*f8e0*/  IADD3 R25, R3, 0xd0, RZ ;  /* 0x000000d003197810 */ /* 0x000fe20007ffe0ff */
[----:B------:R-:W-:Y:S01]  /*f8f0*/  FADD.FTZ R6, R11, -UR16 ;  /* 0x800000100b067e21 */ /* 0x000fe20008010000 */
[----:B------:R-:W-:Y:S01]  /*f900*/  FADD.FTZ R17, R17, -UR16 ;  /* 0x8000001011117e21 */ /* 0x000fe20008010000 */
[--C-:B------:R-:W-:Y:S02]  /*f910*/  HADD2.F32 R10, -RZ, R18.reuse.H0_H0 ;  /* 0x20000012ff0a7230 */ /* 0x100fe40000004100 */
[----:B------:R-:W-:Y:S01]  /*f920*/  HADD2.F32 R11, -RZ, R18.H1_H1 ;  /* 0x30000012ff0b7230 */ /* 0x000fe20000004100 */
[----:B------:R-:W-:Y:S01]  /*f930*/  SHF.R.S32.HI R18, RZ, 0x1f, R25 ;  /* 0x0000001fff127819 */ /* 0x000fe20000011419 */
[----:B------:R-:W-:Y:S01]  /*f940*/  FMUL.FTZ R19, R6, UR20 ;  /* 0x0000001406137c20 */ /* 0x000fe20008410000 */
[----:B------:R-:W-:Y:S01]  /*f950*/  FMUL.FTZ R17, R17, UR20 ;  /* 0x0000001411117c20 */ /* 0x000fe20008410000 */
        /* <DEDUP_REMOVED lines=19> */
.L_x_1866:
        /* <DEDUP_REMOVED lines=25> */
.L_x_1868:
[----:B------:R-:W-:Y:S05]  /*fc20*/  BSYNC B0 ;  /* 0x0000000000007941 */ /* 0x000fea0003800000 */
.L_x_1867:
        /* <DEDUP_REMOVED lines=27> */
.L_x_1869:
        /* <DEDUP_REMOVED lines=25> */
.L_x_1871:
[----:B------:R-:W-:Y:S05]  /*ff70*/  BSYNC B0 ;  /* 0x0000000000007941 */ /* 0x000fea0003800000 */
.L_x_1870:
        /* <DEDUP_REMOVED lines=27> */
.L_x_1872:
        /* <DEDUP_REMOVED lines=25> */
.L_x_1874:
[----:B------:R-:W-:Y:S05]  /*102c0*/  BSYNC B0 ;  /* 0x0000000000007941 */ /* 0x000fea0003800000 */
.L_x_1873:
        /* <DEDUP_REMOVED lines=27> */
.L_x_1875:
        /* <DEDUP_REMOVED lines=25> */
.L_x_1877:
[----:B------:R-:W-:Y:S05]  /*10610*/  BSYNC B0 ;  /* 0x0000000000007941 */ /* 0x000fea0003800000 */
.L_x_1876:
[----:B------:R-:W-:Y:S01]  /*10620*/  IADD3 R18, R3, 0xf0, RZ ;  /* 0x000000f003127810 */ /* 0x000fe20007ffe0ff */
[----:B0-----:R-:W-:Y:S01]  /*10630*/  FADD.FTZ R6, R11, -UR16 ;  /* 0x800000100b067e21 */ /* 0x001fe20008010000 */
        /* <DEDUP_REMOVED lines=8> */
[----:B--234-:R-:W-:-:S03]  /*106c0*/  FFMA.FTZ R7, R29, R68, R67 ;  /* 0x000000441d077223 */ /* 0x01cfc60000010043 */
        /* <DEDUP_REMOVED lines=16> */
.L_x_1878:
[----:B------:R-:W-:Y:S01]  /*107d0*/  ISETP.GE.U32.AND P0, PT, R18, UR22, PT ;  /* 0x0000001612007c0c */ /* 0x000fe2000bf06070 */
[----:B------:R-:W-:Y:S01]  /*107e0*/  BSSY B0, `(.L_x_1879) ;  /* 0x000001a000007945 */ /* 0x000fe20003800000 */
[----:B------:R-:W-:Y:S01]  /*107f0*/  SHF.R.U32.HI R6, RZ, 0x6, R0 ;  /* 0x00000006ff067819 */ /* 0x000fe20000011600 */
[--C-:B------:R-:W-:Y:S01]  /*10800*/  HADD2.F32 R12, -RZ, R44.reuse.H0_H0 ;  /* 0x2000002cff0c7230 */ /* 0x100fe20000004100 */
[----:B------:R-:W-:Y:S01]  /*10810*/  ISETP.GE.AND.EX P0, PT, R19, UR23, PT, P0 ;  /* 0x0000001713007c0c */ /* 0x000fe2000bf06300 */
[----:B------:R-:W-:Y:S02]  /*10820*/  HADD2.F32 R44, -RZ, R44.H1_H1 ;  /* 0x3000002cff2c7230 */ /* 0x000fe40000004100 */
[----:B-1----:R-:W-:Y:S01]  /*10830*/  IMAD R13, R5, UR15, R6 ;  /* 0x0000000f050d7c24 */ /* 0x002fe2000f8e0206 */
[----:B------:R-:W-:-:S13]  /*10840*/  ISETP.LT.U32.AND P0, PT, R0, 0x200, !P0 ;  /* 0x000002000000780c */ /* 0x000fda0004701070 */
        /* <DEDUP_REMOVED lines=19> */
.L_x_1880:
[----:B------:R-:W-:Y:S05]  /*10980*/  BSYNC B0 ;  /* 0x0000000000007941 */ /* 0x000fea0003800000 */
.L_x_1879:
[----:B------:R-:W-:Y:S01]  /*10990*/  FADD.FTZ R12, R12, -UR16 ;  /* 0x800000100c0c7e21 */ /* 0x000fe20008010000 */
[----:B------:R-:W-:Y:S01]  /*109a0*/  IADD3 R14, R13, 0xf8, RZ ;  /* 0x000000f80d0e7810 */ /* 0x000fe20007ffe0ff */
[----:B------:R-:W-:Y:S01]  /*109b0*/  FADD.FTZ R44, R44, -UR16 ;  /* 0x800000102c2c7e21 */ /* 0x000fe20008010000 */
[--C-:B--234-:R-:W-:Y:S02]  /*109c0*/  HADD2.F32 R8, -RZ, R45.reuse.H0_H0 ;  /* 0x2000002dff087230 */ /* 0x11cfe40000004100 */
        /* <DEDUP_REMOVED lines=23> */
.L_x_1881:
[----:B------:R-:W-:Y:S01]  /*10b40*/  ISETP.GE.U32.AND P0, PT, R14, UR22, PT ;  /* 0x000000160e007c0c */ /* 0x000fe2000bf06070 */
[----:B------:R-:W-:Y:S03]  /*10b50*/  BSSY B0, `(.L_x_1882) ;  /* 0x0000017000007945 */ /* 0x000fe60003800000 */
[----:B------:R-:W-:-:S04]  /*10b60*/  ISETP.GE.AND.EX P0, PT, R16, UR23, PT, P0 ;  /* 0x0000001710007c0c */ /* 0x000fc8000bf06300 */
[----:B------:R-:W-:-:S13]  /*10b70*/  ISETP.LT.U32.AND P0, PT, R0, 0x200, !P0 ;  /* 0x000002000000780c */ /* 0x000fda0004701070 */
[----:B------:R-:W-:Y:S05]  /*10b80*/  @!P0 BRA `(.L_x_1883) ;  /* 0x00000000004c8947 */ /* 0x000fea0003800000 */
[----:B0-----:R-:W-:Y:S01]  /*10b90*/  IADD3 R6, R3, 0xf8, RZ ;  /* 0x000000f803067810 */ /* 0x001fe20007ffe0ff */
[----:B------:R-:W-:Y:S01]  /*10ba0*/  ULDC.64 UR22, c[0x0][0x288] ;  /* 0x0000a20000167ab9 */ /* 0x000fe20000000a00 */
[----:B------:R-:W-:Y:S02]  /*10bb0*/  MOV R40, R42 ;  /* 0x0000002a00287202 */ /* 0x000fe40000000f00 */
[----:B------:R-:W-:-:S03]  /*10bc0*/  SHF.R.S32.HI R5, RZ, 0x1f, R6 ;  /* 0x0000001fff057819 */ /* 0x000fc60000011406 */
[----:B------:R-:W-:-:S04]  /*10bd0*/  IMAD.WIDE.U32 R40, R6, UR22, R40 ;  /* 0x0000001606287c25 */ /* 0x000fc8000f8e0028 */
[----:B------:R-:W-:-:S04]  /*10be0*/  IMAD R5, R5, UR22, RZ ;  /* 0x0000001605057c24 */ /* 0x000fc8000f8e02ff */
[----:B------:R-:W-:Y:S01]  /*10bf0*/  IMAD R5, R6, UR23, R5 ;  /* 0x0000001706057c24 */ /* 0x000fe2000f8e0205 */
[----:B------:R-:W-:Y:S02]  /*10c00*/  ULDC.64 UR22, c[0x0][0x210] ;  /* 0x0000840000167ab9 */ /* 0x000fe40000000a00 */
[----:B------:R-:W-:Y:S02]  /*10c10*/  LEA R6, P0, R40, UR22, 0x1 ;  /* 0x0000001628067c11 */ /* 0x000fe4000f8008ff */
[----:B------:R-:W-:-:S04]  /*10c20*/  IADD3 R5, R41, R5, RZ ;  /* 0x0000000529057210 */ /* 0x000fc80007ffe0ff */
        /* <DEDUP_REMOVED lines=9> */
.L_x_1883:
[----:B------:R-:W-:Y:S05]  /*10cc0*/  BSYNC B0 ;  /* 0x0000000000007941 */ /* 0x000fea0003800000 */
.L_x_1882:
        /* <DEDUP_REMOVED lines=8> */
.L_x_1737:
[----:B01----:R-:W0:Y:S01]  /*10d50*/  LDC R6, c[0x0][0xc] ;  /* 0x00000300ff067b82 */ /* 0x003e220000000800 */
        /* <DEDUP_REMOVED lines=22> */
.L_x_1886:
[----:B------:R-:W-:Y:S05]  /*10ec0*/  BSYNC B0 ;  /* 0x0000000000007941 */ /* 0x000fea0003800000 */
.L_x_1885:
[----:B------:R-:W-:Y:S05]  /*10ed0*/  @P0 EXIT ;  /* 0x000000000000094d */ /* 0x000fea0003800000 */
[----:B------:R-:W-:Y:S05]  /*10ee0*/  @P2 BRA `(.L_x_1887) ;  /* 0x0000000000202947 */ /* 0x000fea0003800000 */
[----:B------:R-:W-:-:S05]  /*10ef0*/  IMAD R4, R6, R9, RZ ;  /* 0x0000000906047224 */ /* 0x000fca00078e02ff */
[----:B------:R-:W-:-:S13]  /*10f00*/  ISETP.NE.AND P0, PT, R4, -0x1, PT ;  /* 0xffffffff0400780c */ /* 0x000fda0003f05270 */
[----:B------:R-:W-:Y:S05]  /*10f10*/  @!P0 BRA `(.L_x_1887) ;  /* 0x0000000000148947 */ /* 0x000fea0003800000 */
.L_x_1888:
[----:B0-----:R-:W2:Y:S04]  /*10f20*/  LDG.E.STRONG.GPU R5, desc[UR12][R2.64] ;  /* 0x0000000c02057981 */ /* 0x001ea8000c1ef900 */
[----:B--2---:R-:W-:Y:S01]  /*10f30*/  CCTL.IVALL ;  /* 0x00000000ff00798f */ /* 0x004fe20002000000 */
[----:B------:R-:W-:Y:S05]  /*10f40*/  YIELD ;  /* 0x0000000000007946 */ /* 0x000fea0003800000 */
[----:B------:R-:W-:-:S13]  /*10f50*/  ISETP.NE.AND P0, PT, R5, R4, PT ;  /* 0x000000040500720c */ /* 0x000fda0003f05270 */
[----:B------:R-:W-:Y:S05]  /*10f60*/  @P0 BRA `(.L_x_1888) ;  /* 0xfffffffc00ec0947 */ /* 0x000fea000383ffff */
.L_x_1887:
        /* <DEDUP_REMOVED lines=25> */
.L_x_1889:
[----:B------:R-:W-:-:S04]  /*11100*/  LEA R6, P0, R0, UR4, 0x2 ;  /* 0x0000000400067c11 */ /* 0x000fc8000f8010ff */
[----:B------:R-:W-:Y:S02]  /*11110*/  LEA.HI.X R7, R0, UR5, R7, 0x2, P0 ;  /* 0x0000000500077c11 */ /* 0x000fe400080f1407 */
[-C--:B------:R-:W-:Y:S02]  /*11120*/  LEA R8, P0, R25, R6.reuse, 0x2 ;  /* 0x0000000619087211 */ /* 0x080fe400078010ff */
[-C--:B------:R-:W-:Y:S01]  /*11130*/  LEA R12, P2, R27, R6.reuse, 0x2 ;  /* 0x000000061b0c7211 */ /* 0x080fe200078410ff */
[----:B--2---:R2:W3:Y:S01]  /*11140*/  LDG.E R2, desc[UR12][R6.64] ;  /* 0x0000000c06027981 */ /* 0x0044e2000c1e1900 */
[----:B------:R-:W-:Y:S02]  /*11150*/  LEA R10, P1, R22, R6, 0x2 ;  /* 0x00000006160a7211 */ /* 0x000fe400078210ff */
[C---:B------:R-:W-:Y:S02]  /*11160*/  IADD3.X R9, R7.reuse, R31, RZ, P0, !PT ;  /* 0x0000001f07097210 */ /* 0x040fe400007fe4ff */
[----:B------:R-:W-:-:S02]  /*11170*/  IADD3.X R13, R7, R29, RZ, P2, !PT ;  /* 0x0000001d070d7210 */ /* 0x000fc400017fe4ff */
[----:B------:R-:W-:Y:S02]  /*11180*/  IADD3.X R11, R23, R7, RZ, P1, !PT ;  /* 0x00000007170b7210 */ /* 0x000fe40000ffe4ff */
[----:B------:R-:W3:Y:S04]  /*11190*/  LDG.E R9, desc[UR12][R8.64] ;  /* 0x0000000c08097981 */ /* 0x000ee8000c1e1900 */
[----:B------:R-:W4:Y:S04]  /*111a0*/  LDG.E R10, desc[UR12][R10.64] ;  /* 0x0000000c0a0a7981 */ /* 0x000f28000c1e1900 */
[----:B------:R-:W4:Y:S01]  /*111b0*/  LDG.E R13, desc[UR12][R12.64] ;  /* 0x0000000c0c0d7981 */ /* 0x000f22000c1e1900 */
[----:B------:R-:W-:-:S02]  /*111c0*/  SHF.L.U32 R5, R0, 0x1, RZ ;  /* 0x0000000100057819 */ /* 0x000fc400000006ff */
[----:B------:R-:W-:-:S04]  /*111d0*/  IADD3 R0, R0, 0x200, RZ ;  /* 0x0000020000007810 */ /* 0x000fc80007ffe0ff */
[----:B------:R-:W-:Y:S02]  /*111e0*/  ISETP.GT.U32.AND P0, PT, R25, R0, PT ;  /* 0x000000001900720c */ /* 0x000fe40003f04070 */
[----:B--2---:R-:W-:-:S04]  /*111f0*/  SHF.R.S32.HI R7, RZ, 0x1f, R0 ;  /* 0x0000001fff077819 */ /* 0x004fc80000011400 */
[----:B------:R-:W-:Y:S02]  /*11200*/  ISETP.GT.AND.EX P0, PT, R18, R7, PT, P0 ;  /* 0x000000071200720c */ /* 0x000fe40003f04300 */
[----:B---3--:R-:W-:Y:S01]  /*11210*/  F2FP.BF16.F32.PACK_AB R19, R9, R2 ;  /* 0x000000020913723e */ /* 0x008fe200000010ff */
[----:B0-----:R-:W-:-:S04]  /*11220*/  IMAD.WIDE R2, R5, 0x2, R14 ;  /* 0x0000000205027825 */ /* 0x001fc800078e020e */
[----:B-1----:R-:W-:Y:S01]  /*11230*/  IMAD.WIDE R4, R5, 0x2, R16 ;  /* 0x0000000205047825 */ /* 0x002fe200078e0210 */
[----:B----4-:R-:W-:Y:S01]  /*11240*/  F2FP.BF16.F32.PACK_AB R21, R13, R10 ;  /* 0x0000000a0d15723e */ /* 0x010fe200000010ff */
[----:B------:R2:W-:Y:S04]  /*11250*/  STG.E desc[UR12][R2.64], R19 ;  /* 0x0000001302007986 */ /* 0x0005e8000c10190c */
[----:B------:R2:W-:Y:S01]  /*11260*/  STG.E desc[UR12][R4.64], R21 ;  /* 0x0000001504007986 */ /* 0x0005e2000c10190c */
[----:B------:R-:W-:Y:S05]  /*11270*/  @P0 BRA `(.L_x_1889) ;  /* 0xfffffffc00a00947 */ /* 0x000fea000383ffff */
[----:B------:R-:W-:Y:S05]  /*11280*/  EXIT ;  /* 0x000000000000794d */ /* 0x000fea0003800000 */
.L_x_1890:
        /* <DEDUP_REMOVED lines=15> */
.L_x_5678:


//--------------------- .text._Z35group_norm_nhwc_bwd_one_pass_kernelI11Fp16IOBf16WLi512ELi128ELi512EEv26Group_norm_nhwc_bwd_params --------------------------
	.section	.text._Z35group_norm_nhwc_bwd_one_pass_kernelI11Fp16IOBf16WLi512ELi128ELi512EEv26Group_norm_nhwc_bwd_params,"ax",@progbits
	.align	128
        .global         _Z35group_norm_nhwc_bwd_one_pass_kernelI11Fp16IOBf16WLi512ELi128ELi512EEv26Group_norm_nhwc_bwd_params
        .type           _Z35group_norm_nhwc_bwd_one_pass_kernelI11Fp16IOBf16WLi512ELi128ELi512EEv26Group_norm_nhwc_bwd_params,@function
        .size           _Z35group_norm_nhwc_bwd_one_pass_kernelI11Fp16IOBf16WLi512ELi128ELi512EEv26Group_norm_nhwc_bwd_params,(.L_x_5679 - _Z35group_norm_nhwc_bwd_one_pass_kernelI11Fp16IOBf16WLi512ELi128ELi512EEv26Group_norm_nhwc_bwd_params)
        .other          _Z35group_norm_nhwc_bwd_one_pass_kernelI11Fp16IOBf16WLi512ELi128ELi512EEv26Group_norm_nhwc_bwd_params,@"STO_CUDA_ENTRY STV_DEFAULT"
_Z35group_norm_nhwc_bwd_one_pass_kernelI11Fp16IOBf16WLi512ELi128ELi512EEv26Group_norm_nhwc_bwd_params:
.text._Z35group_norm_nhwc_bwd_one_pass_kernelI11Fp16IOBf16WLi512ELi128ELi512EEv26Group_norm_nhwc_bwd_params:
        /* <DEDUP_REMOVED lines=24> */
.L_x_1979:
[----:B------:R-:W2:Y:S01]  /*0180*/  LDL R8, [R1+0x2e0] ;  /* 0x0002e00001087983 */ /* 0x000ea20000100800 */
[----:B------:R-:W-:Y:S01]  /*0190*/  ULDC UR13, c[0x0][0x2a0] ;  /* 0x0000a800000d7ab9 */ /* 0x000fe20000000800 */
[----:B------:R-:W-:Y:S01]  /*01a0*/  UMOV UR6, URZ ;  /* 0x0000003f00067c82 */ /* 0x000fe20008000000 */
[----:B------:R-:W-:Y:S01]  /*01b0*/  MOV R2, UR13 ;  /* 0x0000000d00027c02 */ /* 0x000fe20008000f00 */
        /* <DEDUP_REMOVED lines=792> */
[----:B------:R-:W-:Y:S02]  /*3340*/  ISETP.GE.OR.EX P4, PT, R122, UR19, P1, P0 ;  /* 0x000000137a007c0c */ /* 0x000fe40008f86700 */
[----:B------:R-:W-:-:S11]  /*3350*/  LOP3.LUT P2, RZ, R0, 0x20, RZ, 0xc0, !PT ;  /* 0x0000002000ff7812 */ /* 0x000fd6000784c0ff */
[----:B------:R-:W1:Y:S01]  /*3360*/  @!P4 LDC.64 R116, c[0x0][0x288] ;  /* 0x0000a200ff74cb82 */ /* 0x000e620000000a00 */
[----:B------:R-:W-:Y:S02]  /*3370*/  @!P4 MOV R123, R63 ;  /* 0x0000003f007bc202 */ /* 0x000fe40000000f00 */
[----:B------:R-:W-:-:S05]  /*3380*/  @P4 LOP3.LUT R5, R5, 0x1, RZ, 0xfc, !PT ;  /* 0x0000000105054812 */ /* 0x000fca00078efcff */
[----:B------:R-:W2:Y:S01]  /*3390*/  @!P4 LDC.64 R118, c[0x0][0x230] ;  /* 0x00008c00ff76cb82 */ /* 0x000ea20000000a00 */
        /* <DEDUP_REMOVED lines=8> */
[----:B--2---:R-:W-:Y:S01]  /*3420*/  @!P4 IADD3 R124, P0, R120, R118, RZ ;  /* 0x00000076787cc210 */ /* 0x004fe20007f1e0ff */
[----:B------:R-:W-:Y:S03]  /*3430*/  STL [R1+0x3a8], R120 ;  /* 0x0003a87801007387 */ /* 0x000fe60000100800 */
[----:B------:R-:W-:Y:S01]  /*3440*/  @!P4 IADD3.X R125, R122, R119, RZ, P0, !PT ;  /* 0x000000777a7dc210 */ /* 0x000fe200007fe4ff */
[----:B------:R-:W-:Y:S01]  /*3450*/  STL [R1+0x3ac], R120 ;  /* 0x0003ac7801007387 */ /* 0x000fe20000100800 */
[----:B------:R-:W-:-:S03]  /*3460*/  LOP3.LUT R5, R5, 0xfffffff7, RZ, 0xc0, !PT ;  /* 0xfffffff705057812 */ /* 0x000fc600078ec0ff */
[----:B------:R-:W-:Y:S04]  /*3470*/  STL [R1+0x3b8], R120 ;  /* 0x0003b87801007387 */ /* 0x000fe80000100800 */
[----:B------:R-:W-:Y:S04]  /*3480*/  STL [R1+0x3bc], R120 ;  /* 0x0003bc7801007387 */ /* 0x000fe80000100800 */
[----:B------:R-:W-:Y:S04]  /*3490*/  STL [R1+0x3c0], R120 ;  /* 0x0003c07801007387 */ /* 0x000fe80000100800 */
[----:B------:R-:W-:Y:S01]  /*34a0*/  STL [R1+0x3d8], R120 ;  /* 0x0003d87801007387 */ /* 0x000fe20000100800 */
[----:B0-----:R-:W-:Y:S01]  /*34b0*/  @!P4 IADD3 R2, P0, R120, R116, RZ ;  /* 0x000000747802c210 */ /* 0x001fe20007f1e0ff */
[----:B------:R-:W-:-:S02]  /*34c0*/  HFMA2.MMA R116, -RZ, RZ, 0, 0 ;  /* 0x00000000ff747435 */ /* 0x000fc400000001ff */
[----:B------:R-:W-:Y:S01]  /*34d0*/  STL [R1+0x3e8], R120 ;  /* 0x0003e87801007387 */ /* 0x000fe20000100800 */
[----:B------:R-:W-:Y:S02]  /*34e0*/  @!P4 IADD3.X R3, R122, R117, RZ, P0, !PT ;  /* 0x000000757a03c210 */ /* 0x000fe400007fe4ff */
[----:B------:R-:W-:Y:S01]  /*34f0*/  IADD3 R117, R121, 0x118, RZ ;  /* 0x0000011879757810 */ /* 0x000fe20007ffe0ff */
[----:B------:R-:W-:Y:S01]  /*3500*/  STL [R1+0x3ec], R120 ;  /* 0x0003ec7801007387 */ /* 0x000fe20000100800 */
[----:B------:R-:W-:Y:S02]  /*3510*/  LOP3.LUT P0, RZ, R0, 0x10, RZ, 0xc0, !PT ;  /* 0x0000001000ff7812 */ /* 0x000fe4000780c0ff */
[----:B------:R-:W-:Y:S01]  /*3520*/  SHF.R.S32.HI R118, RZ, 0x1f, R117 ;  /* 0x0000001fff767819 */ /* 0x000fe20000011475 */
[----:B------:R0:W-:Y:S01]  /*3530*/  @!P4 STL.64 [R1+0x248], R2 ;  /* 0x000248020100c387 */ /* 0x0001e20000100a00 */
[----:B------:R-:W-:-:S03]  /*3540*/  ISETP.GE.U32.AND P4, PT, R117, UR18, PT ;  /* 0x0000001275007c0c */ /* 0x000fc6000bf86070 */
[----:B------:R1:W2:Y:S01]  /*3550*/  @!P3 LDG.E R116, desc[UR10][R98.64] ;  /* 0x0000000a6274b981 */ /* 0x0002a2000c1e1900 */
[----:B------:R-:W-:-:S03]  /*3560*/  ISETP.GE.OR.EX P5, PT, R118, UR19, P1, P4 ;  /* 0x0000001376007c0c */ /* 0x000fc60008fa6740 */
[----:B------:R-:W-:Y:S04]  /*3570*/  STL [R1+0x3f0], R120 ;  /* 0x0003f07801007387 */ /* 0x000fe80000100800 */
[----:B------:R-:W-:Y:S01]  /*3580*/  STL [R1+0x408], R120 ;  /* 0x0004087801007387 */ /* 0x000fe20000100800 */
[----:B-1----:R-:W-:-:S03]  /*3590*/  MOV R98, RZ ;  /* 0x000000ff00627202 */ /* 0x002fc60000000f00 */
[----:B------:R-:W-:Y:S04]  /*35a0*/  STL [R1+0x40c], R120 ;  /* 0x00040c7801007387 */ /* 0x000fe80000100800 */
[----:B------:R1:W3:Y:S04]  /*35b0*/  @!P3 LDG.E R98, desc[UR10][R110.64] ;  /* 0x0000000a6e62b981 */ /* 0x0002e8000c1e1900 */
[----:B------:R-:W-:Y:S04]  /*35c0*/  STL [R1+0x418], R120 ;  /* 0x0004187801007387 */ /* 0x000fe80000100800 */
[----:B------:R-:W-:Y:S01]  /*35d0*/  STL [R1+0x41c], R120 ;  /* 0x00041c7801007387 */ /* 0x000fe20000100800 */
[----:B-1----:R-:W1:Y:S01]  /*35e0*/  @!P5 LDC.64 R110, c[0x0][0x288] ;  /* 0x0000a200ff6edb82 */ /* 0x002e620000000a00 */
[----:B------:R-:W-:-:S02]  /*35f0*/  @!P5 MOV R119, R63 ;  /* 0x0000003f0077d202 */ /* 0x000fc40000000f00 */
[----:B------:R-:W-:Y:S04]  /*3600*/  STL [R1+0x42c], R120 ;  /* 0x00042c7801007387 */ /* 0x000fe80000100800 */
[----:B------:R-:W-:Y:S04]  /*3610*/  STL [R1+0x430], R120 ;  /* 0x0004307801007387 */ /* 0x000fe80000100800 */
[----:B------:R-:W-:Y:S04]  /*3620*/  STL [R1+0x440], R120 ;  /* 0x0004407801007387 */ /* 0x000fe80000100800 */
[----:B------:R-:W-:Y:S04]  /*3630*/  STL [R1+0x444], R120 ;  /* 0x0004447801007387 */ /* 0x000fe80000100800 */
[----:B------:R-:W-:Y:S04]  /*3640*/  STL [R1+0x460], R120 ;  /* 0x0004607801007387 */ /* 0x000fe80000100800 */
[----:B------:R-:W-:Y:S01]  /*3650*/  STL [R1+0x464], R120 ;  /* 0x0004647801007387 */ /* 0x000fe20000100800 */
        /* <DEDUP_REMOVED lines=844> */
[----:B------:R-:W-:Y:S01]  /*6b20*/  STL [R1+0x10], R116 ;  /* 0x0000107401007387 */ /* 0x000fe20000100800 */
[----:B------:R-:W-:-:S03]  /*6b30*/  PRMT R117, R117, 0x5410, RZ ;  /* 0x0000541075757816 */ /* 0x000fc600000000ff */
[----:B------:R-:W-:Y:S01]  /*6b40*/  STL [R1+0x15c], R34 ;  /* 0x00015c2201007387 */ /* 0x000fe20000100800 */
[----:B0-----:R-:W-:Y:S01]  /*6b50*/  @!P5 IMAD R60, R90, R68, RZ ;  /* 0x000000445a3cd224 */ /* 0x001fe200078e02ff */
[----:B------:R-:W-:Y:S02]  /*6b60*/  @!P5 MOV R90, R64 ;  /* 0x00000040005ad202 */ /* 0x000fe40000000f00 */
[----:B------:R-:W3:Y:S01]  /*6b70*/  LDL.LU.64 R114, [R1+0x410] ;  /* 0x0004100001727983 */ /* 0x000ee20000300a00 */
[C---:B------:R-:W-:Y:S02]  /*6b80*/  @!P5 IMAD R60, R66.reuse, R69, R60 ;  /* 0x00000045423cd224 */ /* 0x040fe400078e023c */
[----:B------:R-:W-:Y:S02]  /*6b90*/  @!P5 IMAD.WIDE.U32 R90, R66, R68, R90 ;  /* 0x00000044425ad225 */ /* 0x000fe400078e005a */
[----:B------:R-:W0:Y:S03]  /*6ba0*/  @!P5 LDC.64 R68, c[0x0][0x230] ;  /* 0x00008c00ff44db82 */ /* 0x000e260000000a00 */
[----:B------:R-:W-:-:S02]  /*6bb0*/  @!P5 IADD3 R60, R91, R60, RZ ;  /* 0x0000003c5b3cd210 */ /* 0x000fc40007ffe0ff */
[C---:B------:R-:W-:Y:S02]  /*6bc0*/  @!P5 SHF.L.U32 R66, R90.reuse, 0x1, RZ ;  /* 0x000000015a42d819 */ /* 0x040fe400000006ff */
[----:B------:R-:W-:Y:S02]  /*6bd0*/  @!P5 SHF.L.U64.HI R60, R90, 0x1, R60 ;  /* 0x000000015a3cd819 */ /* 0x000fe4000001023c */
        /* <DEDUP_REMOVED lines=53> */
[----:B------:R-:W-:Y:S02]  /*6f30*/  LOP3.LUT P3, RZ, R0, 0x800, RZ, 0xc0, !PT ;  /* 0x0000080000ff7812 */ /* 0x000fe4000786c0ff */
[----:B0-----:R-:W-:Y:S02]  /*6f40*/  PRMT R95, RZ, 0x7610, R95 ;  /* 0x00007610ff5f7816 */ /* 0x001fe4000000005f */
[----:B------:R-:W-:Y:S02]  /*6f50*/  PRMT R94, RZ, 0x7610, R94 ;  /* 0x00007610ff5e7816 */ /* 0x000fe4000000005e */
[----:B---3--:R-:W-:Y:S01]  /*6f60*/  PRMT R120, RZ, 0x7610, R120 ;  /* 0x00007610ff787816 */ /* 0x008fe20000000078 */
[----:B------:R-:W-:Y:S01]  /*6f70*/  STL.S16 [R1+0x264], R113 ;  /* 0x0002647101007387 */ /* 0x000fe20000100600 */
[----:B------:R-:W-:Y:S02]  /*6f80*/  @!P6 PRMT R95, R46, 0x7610, R95 ;  /* 0x000076102e5fe816 */ /* 0x000fe4000000005f */
[----:B------:R-:W-:Y:S01]  /*6f90*/  @!P6 SHF.R.U32.HI R46, RZ, 0x10, R47 ;  /* 0x00000010ff2ee819 */ /* 0x000fe2000001162f */
[----:B------:R0:W-:Y:S03]  /*6fa0*/  STL.S16 [R1+0x252], R112 ;  /* 0x0002527001007387 */ /* 0x0001e60000100600 */
[----:B------:R-:W-:Y:S01]  /*6fb0*/  @!P6 PRMT R55, R46, 0x7610, R55 ;  /* 0x000076102e37e816 */ /* 0x000fe20000000037 */
[----:B------:R-:W-:Y:S01]  /*6fc0*/  STL.S16 [R1+0x258], R66 ;  /* 0x0002584201007387 */ /* 0x000fe20000100600 */
[----:B------:R-:W-:-:S03]  /*6fd0*/  @!P6 PRMT R94, R54, 0x7610, R94 ;  /* 0x00007610365ee816 */ /* 0x000fc6000000005e */
[----:B------:R1:W-:Y:S04]  /*6fe0*/  STL.S16 [R1+0x26c], R55 ;  /* 0x00026c3701007387 */ /* 0x0003e80000100600 */
[----:B------:R3:W-:Y:S04]  /*6ff0*/  STL.S16 [R1+0x25a], R95 ;  /* 0x00025a5f01007387 */ /* 0x0007e80000100600 */
[----:B0-----:R-:W4:Y:S01]  /*7000*/  LDL.LU.64 R112, [R1+0x240] ;  /* 0x0002400001707983 */ /* 0x001f220000300a00 */
[----:B-1----:R-:W0:Y:S03]  /*7010*/  @!P5 LDC.64 R54, c[0x0][0x288] ;  /* 0x0000a200ff36db82 */ /* 0x002e260000000a00 */
[----:B------:R1:W-:Y:S01]  /*7020*/  STL.S16 [R1+0x26a], R94 ;  /* 0x00026a5e01007387 */ /* 0x0003e20000100600 */
[----:B---3--:R-:W-:-:S02]  /*7030*/  @!P5 MOV R95, R63 ;  /* 0x0000003f005fd202 */ /* 0x008fc40000000f00 */
[----:B------:R-:W-:Y:S01]  /*7040*/  LOP3.LUT P4, RZ, R5, 0x8, RZ, 0xc0, !PT ;  /* 0x0000000805ff7812 */ /* 0x000fe2000788c0ff */
[----:B------:R-:W3:Y:S01]  /*7050*/  LDL.LU.64 R122, [R1+0x3e0] ;  /* 0x0003e000017a7983 */ /* 0x000ee20000300a00 */
[----:B------:R-:W-:-:S03]  /*7060*/  PRMT R116, R116, 0x5410, RZ ;  /* 0x0000541074747816 */ /* 0x000fc600000000ff */
[----:B------:R-:W2:Y:S01]  /*7070*/  LDL.LU.64 R118, [R1+0x3f8] ;  /* 0x0003f80001767983 */ /* 0x000ea20000300a00 */
[----:B-1----:R-:W-:Y:S01]  /*7080*/  @!P5 MOV R94, R64 ;  /* 0x00000040005ed202 */ /* 0x002fe20000000f00 */
        /* <DEDUP_REMOVED lines=23> */
[----:B------:R-:W-:Y:S02]  /*7200*/  MOV R66, RZ ;  /* 0x000000ff00427202 */ /* 0x000fe40000000f00 */
[----:B------:R-:W-:-:S04]  /*7210*/  PRMT R47, RZ, 0x7610, R47 ;  /* 0x00007610ff2f7816 */ /* 0x000fc8000000002f */
[----:B------:R-:W2:Y:S01]  /*7220*/  @!P2 LDG.E R66, desc[UR10][R112.64] ;  /* 0x0000000a7042a981 */ /* 0x000ea2000c1e1900 */
[----:B----4-:R-:W-:-:S03]  /*7230*/  PRMT R120, RZ, 0x7610, R120 ;  /* 0x00007610ff787816 */ /* 0x010fc60000000078 */
[----:B------:R-:W4:Y:S01]  /*7240*/  LDL.LU.64 R112, [R1+0x238] ;  /* 0x0002380001707983 */ /* 0x000f220000300a00 */
[----:B------:R-:W-:-:S05]  /*7250*/  @!P3 PRMT R120, R44, 0x7610, R120 ;  /* 0x000076102c78b816 */ /* 0x000fca0000000078 */
[----:B------:R0:W-:Y:S04]  /*7260*/  STL.S16 [R1+0x246], R120 ;  /* 0x0002467801007387 */ /* 0x0001e80000100600 */
[----:B0-----:R-:W3:Y:S01]  /*7270*/  LDL.LU R120, [R1+0x3b8] ;  /* 0x0003b80001787983 */ /* 0x001ee20000300800 */
[----:B------:R-:W-:-:S06]  /*7280*/  MOV R44, RZ ;  /* 0x000000ff002c7202 */ /* 0x000fcc0000000f00 */
[----:B------:R-:W2:Y:S04]  /*7290*/  @!P4 LDG.E R44, desc[UR10][R124.64] ;  /* 0x0000000a7c2cc981 */ /* 0x000ea8000c1e1900 */
[----:B------:R-:W4:Y:S01]  /*72a0*/  LDL.LU.64 R124, [R1+0x3b0] ;  /* 0x0003b000017c7983 */ /* 0x000f220000300a00 */
[----:B------:R-:W-:Y:S02]  /*72b0*/  LOP3.LUT P2, RZ, R0, 0x400, RZ, 0xc0, !PT ;  /* 0x0000040000ff7812 */ /* 0x000fe4000784c0ff */
[----:B------:R-:W-:-:S05]  /*72c0*/  @!P3 PRMT R47, R40, 0x7610, R47 ;  /* 0x00007610282fb816 */ /* 0x000fca000000002f */
[----:B------:R0:W-:Y:S06]  /*72d0*/  STL.S16 [R1+0x24c], R47 ;  /* 0x00024c2f01007387 */ /* 0x0001ec0000100600 */
[----:B0-----:R-:W-:Y:S02]  /*72e0*/  @!P2 SHF.R.U32.HI R47, RZ, 0x10, R41 ;  /* 0x00000010ff2fa819 */ /* 0x001fe40000011629 */
[----:B------:R-:W-:Y:S02]  /*72f0*/  LOP3.LUT R0, R0, 0xffffffef, RZ, 0xc0, !PT ;  /* 0xffffffef00007812 */ /* 0x000fe400078ec0ff */
[----:B------:R-:W-:-:S02]  /*7300*/  PRMT R48, RZ, 0x7610, R48 ;  /* 0x00007610ff307816 */ /* 0x000fc40000000030 */
[----:B------:R-:W-:Y:S02]  /*7310*/  @P5 LOP3.LUT R0, R0, 0x10, RZ, 0xfc, !PT ;  /* 0x0000001000005812 */ /* 0x000fe400078efcff */
[----:B------:R-:W-:Y:S02]  /*7320*/  LOP3.LUT P5, RZ, R5, 0x4, RZ, 0xc0, !PT ;  /* 0x0000000405ff7812 */ /* 0x000fe400078ac0ff */
[----:B------:R-:W-:-:S05]  /*7330*/  @!P2 PRMT R48, R42, 0x7610, R48 ;  /* 0x000076102a30a816 */ /* 0x000fca0000000030 */
[----:B------:R0:W-:Y:S02]  /*7340*/  STL.S16 [R1+0x2a6], R48 ;  /* 0x0002a63001007387 */ /* 0x0001e40000100600 */
[----:B0-----:R-:W-:-:S06]  /*7350*/  MOV R48, RZ ;  /* 0x000000ff00307202 */ /* 0x001fcc0000000f00 */
[----:B------:R-:W2:Y:S04]  /*7360*/  @!P5 LDG.E R48, desc[UR10][R2.64] ;  /* 0x0000000a0230d981 */ /* 0x000ea8000c1e1900 */
[----:B------:R-:W2:Y:S01]  /*7370*/  LDL.LU.64 R2, [R1+0x218] ;  /* 0x0002180001027983 */ /* 0x000ea20000300a00 */
[----:B---3--:R-:W-:-:S04]  /*7380*/  PRMT R120, RZ, 0x7610, R120 ;  /* 0x00007610ff787816 */ /* 0x008fc80000000078 */
[----:B------:R-:W-:-:S05]  /*7390*/  @!P2 PRMT R120, R47, 0x7610, R120 ;  /* 0x000076102f78a816 */ /* 0x000fca0000000078 */
[----:B------:R0:W-:Y:S04]  /*73a0*/  STL.S16 [R1+0x26e], R120 ;  /* 0x00026e7801007387 */ /* 0x0001e80000100600 */
[----:B0-----:R-:W3:Y:S01]  /*73b0*/  LDL.LU R120, [R1+0x3ac] ;  /* 0x0003ac0001787983 */ /* 0x001ee20000300800 */
[----:B------:R-:W-:-:S04]  /*73c0*/  @!P2 SHF.R.U32.HI R47, RZ, 0x10, R42 ;  /* 0x00000010ff2fa819 */ /* 0x000fc8000001162a */
[----:B------:R-:W-:Y:S01]  /*73d0*/  @!P2 PRMT R97, R47, 0x7610, R97 ;  /* 0x000076102f61a816 */ /* 0x000fe20000000061 */
[----:B------:R-:W-:Y:S01]  /*73e0*/  HFMA2.MMA R47, -RZ, RZ, 0, 0 ;  /* 0x00000000ff2f7435 */ /* 0x000fe200000001ff */
[C---:B------:R-:W-:Y:S02]  /*73f0*/  LOP3.LUT P3, RZ, R5.reuse, 0x2, RZ, 0xc0, !PT ;  /* 0x0000000205ff7812 */ /* 0x040fe4000786c0ff */
[----:B------:R-:W-:Y:S02]  /*7400*/  LOP3.LUT R5, R5, 0xfdffffff, RZ, 0xc0, !PT ;  /* 0xfdffffff05057812 */ /* 0x000fe400078ec0ff */
[----:B------:R-:W-:Y:S02]  /*7410*/  PRMT R52, RZ, 0x7610, R52 ;  /* 0x00007610ff347816 */ /* 0x000fe40000000034 */
[----:B------:R-:W-:-:S03]  /*7420*/  @P5 LOP3.LUT R5, R5, 0x2000000, RZ, 0xfc, !PT ;  /* 0x0200000005055812 */ /* 0x000fc600078efcff */
[----:B----4-:R0:W4:Y:S01]  /*7430*/  @!P5 LDG.E R47, desc[UR10][R124.64] ;  /* 0x0000000a7c2fd981 */ /* 0x010122000c1e1900 */
[----:B------:R-:W-:Y:S02]  /*7440*/  LOP3.LUT P5, RZ, R0, 0x8000, RZ, 0xc0, !PT ;  /* 0x0000800000ff7812 */ /* 0x000fe400078ac0ff */
[----:B------:R-:W-:Y:S01]  /*7450*/  @!P2 PRMT R52, R41, 0x7610, R52 ;  /* 0x000076102934a816 */ /* 0x000fe20000000034 */
[----:B------:R-:W-:Y:S04]  /*7460*/  STL.S16 [R1+0x2ac], R97 ;  /* 0x0002ac6101007387 */ /* 0x000fe80000100600 */
[----:B------:R1:W-:Y:S01]  /*7470*/  STL.S16 [R1+0x24e], R52 ;  /* 0x00024e3401007387 */ /* 0x0003e20000100600 */
[----:B------:R-:W-:Y:S02]  /*7480*/  PRMT R42, RZ, 0x7610, R42 ;  /* 0x00007610ff2a7816 */ /* 0x000fe4000000002a */
[----:B-1----:R-:W-:-:S03]  /*7490*/  IADD3 R52, R121, 0x1b0, RZ ;  /* 0x000001b079347810 */ /* 0x002fc60007ffe0ff */
[----:B------:R-:W-:Y:S02]  /*74a0*/  @!P5 SHF.R.U32.HI R40, RZ, 0x10, R43 ;  /* 0x00000010ff28d819 */ /* 0x000fe4000001162b */
[----:B------:R-:W-:Y:S02]  /*74b0*/  SHF.R.S32.HI R97, RZ, 0x1f, R52 ;  /* 0x0000001fff617819 */ /* 0x000fe40000011434 */
[----:B------:R-:W-:Y:S02]  /*74c0*/  ISETP.GE.U32.AND P0, PT, R52, UR18, PT ;  /* 0x0000001234007c0c */ /* 0x000fe4000bf06070 */
[----:B------:R-:W-:Y:S02]  /*74d0*/  @!P5 PRMT R42, R40, 0x7610, R42 ;  /* 0x00007610282ad816 */ /* 0x000fe4000000002a */
[----:B------:R-:W-:Y:S02]  /*74e0*/  ISETP.GE.OR.EX P2, PT, R97, UR19, P1, P0 ;  /* 0x0000001361007c0c */ /* 0x000fe40008f46700 */
[----:B------:R-:W-:-:S02]  /*74f0*/  PRMT R41, RZ, 0x7610, R41 ;  /* 0x00007610ff297816 */ /* 0x000fc40000000029 */
[----:B------:R-:W-:-:S04]  /*7500*/  @!P5 SHF.R.U32.HI R40, RZ, 0x10, R34 ;  /* 0x00000010ff28d819 */ /* 0x000fc80000011622 */
[----:B------:R-:W-:-:S05]  /*7510*/  @!P5 PRMT R41, R40, 0x7610, R41 ;  /* 0x000076102829d816 */ /* 0x000fca0000000029 */
[----:B------:R1:W-:Y:S02]  /*7520*/  STL.S16 [R1+0x224], R41 ;  /* 0x0002242901007387 */ /* 0x0003e40000100600 */
[----:B-1----:R-:W1:Y:S02]  /*7530*/  @!P2 LDC.64 R40, c[0x0][0x288] ;  /* 0x0000a200ff28ab82 */ /* 0x002e640000000a00 */
[----:B------:R0:W-:Y:S02]  /*7540*/  STL.S16 [R1+0x222], R42 ;  /* 0x0002222a01007387 */ /* 0x0001e40000100600 */
[----:B0-----:R-:W-:Y:S01]  /*7550*/  @!P2 MOV R42, R64 ;  /* 0x00000040002aa202 */ /* 0x001fe20000000f00 */
[----:B-1----:R-:W-:-:S04]  /*7560*/  @!P2 IMAD R97, R97, R40, RZ ;  /* 0x000000286161a224 */ /* 0x002fc800078e02ff */
[----:B------:R-:W-:Y:S01]  /*7570*/  @!P2 IMAD R41, R52, R41, R97 ;  /* 0x000000293429a224 */ /* 0x000fe200078e0261 */
[----:B---3--:R-:W-:-:S04]  /*7580*/  PRMT R120, RZ, 0x7610, R120 ;  /* 0x00007610ff787816 */ /* 0x008fc80000000078 */
[----:B------:R-:W-:Y:S02]  /*7590*/  @!P5 PRMT R120, R43, 0x7610, R120 ;  /* 0x000076102b78d816 */ /* 0x000fe40000000078 */
[----:B------:R-:W-:-:S03]  /*75a0*/  @!P2 MOV R43, R63 ;  /* 0x0000003f002ba202 */ /* 0x000fc60000000f00 */
[----:B------:R-:W-:-:S05]  /*75b0*/  @!P2 IMAD.WIDE.U32 R42, R52, R40, R42 ;  /* 0x00000028342aa225 */ /* 0x000fca00078e002a */
        /* <DEDUP_REMOVED lines=10> */
[----:B--2---:R-:W2:Y:S04]  /*7660*/  @!P3 LDG.E R52, desc[UR10][R2.64] ;  /* 0x0000000a0234b981 */ /* 0x004ea8000c1e1900 */
[----:B------:R-:W3:Y:S01]  /*7670*/  LDL.LU.64 R2, [R1+0x3a0] ;  /* 0x0003a00001027983 */ /* 0x000ee20000300a00 */
[----:B------:R-:W-:Y:S02]  /*7680*/  LOP3.LUT P6, RZ, R0, 0x4000, RZ, 0xc0, !PT ;  /* 0x0000400000ff7812 */ /* 0x000fe400078cc0ff */
[----:B------:R-:W-:Y:S02]  /*7690*/  @!P5 PRMT R116, R116, 0x5410, R34 ;  /* 0x000054107474d816 */ /* 0x000fe40000000022 */
[----:B------:R-:W-:-:S09]  /*76a0*/  PRMT R97, RZ, 0x7610, R97 ;  /* 0x00007610ff617816 */ /* 0x000fd20000000061 */
[----:B------:R-:W-:-:S04]  /*76b0*/  @!P6 SHF.R.U32.HI R34, RZ, 0x10, R35 ;  /* 0x00000010ff22e819 */ /* 0x000fc80000011623 */
[----:B------:R-:W-:Y:S02]  /*76c0*/  @!P6 PRMT R117, R117, 0x5410, R34 ;  /* 0x000054107575e816 */ /* 0x000fe40000000022 */
[----:B------:R-:W-:-:S04]  /*76d0*/  @!P6 SHF.R.U32.HI R34, RZ, 0x10, R32 ;  /* 0x00000010ff22e819 */ /* 0x000fc80000011620 */
[----:B------:R-:W-:-:S05]  /*76e0*/  @!P6 PRMT R97, R34, 0x7610, R97 ;  /* 0x000076102261e816 */ /* 0x000fca0000000061 */
[----:B------:R0:W-:Y:S02]  /*76f0*/  STL.S16 [R1+0x218], R97 ;  /* 0x0002186101007387 */ /* 0x0001e40000100600 */
[----:B0-----:R-:W-:Y:S02]  /*7700*/  MOV R97, RZ ;  /* 0x000000ff00617202 */ /* 0x001fe40000000f00 */
[----:B------:R0:W-:Y:S02]  /*7710*/  STL.S16 [R1+0x244], R46 ;  /* 0x0002442e01007387 */ /* 0x0001e40000100600 */
[----:B0-----:R-:W-:-:S10]  /*7720*/  HFMA2.MMA R46, -RZ, RZ, 0, 0 ;  /* 0x00000000ff2e7435 */ /* 0x001fd400000001ff */
[----:B------:R-:W4:Y:S04]  /*7730*/  @!P4 LDG.E R46, desc[UR10][R112.64] ;  /* 0x0000000a702ec981 */ /* 0x000f28000c1e1900 */
[----:B------:R-:W2:Y:S04]  /*7740*/  LDL.LU.64 R112, [R1+0x3c8] ;  /* 0x0003c80001707983 */ /* 0x000ea80000300a00 */
[----:B---3--:R0:W3:Y:S04]  /*7750*/  @!P3 LDG.E R97, desc[UR10][R2.64] ;  /* 0x0000000a0261b981 */ /* 0x0080e8000c1e1900 */
[----:B------:R-:W0:Y:S01]  /*7760*/  LDL.LU.64 R2, [R1+0x398] ;  /* 0x0003980001027983 */ /* 0x000e220000300a00 */
[----:B------:R-:W-:-:S02]  /*7770*/  LOP3.LUT P4, RZ, R0, 0x2000, RZ, 0xc0, !PT ;  /* 0x0000200000ff7812 */ /* 0x000fc4000788c0ff */
[----:B------:R-:W-:Y:S01]  /*7780*/  PRMT R117, RZ, 0x7610, R117 ;  /* 0x00007610ff757816 */ /* 0x000fe20000000075 */
[----:B------:R1:W-:Y:S01]  /*7790*/  STL [R1+0x60], R35 ;  /* 0x0000602301007387 */ /* 0x0003e20000100800 */
[----:B------:R-:W-:Y:S02]  /*77a0*/  LOP3.LUT R0, R0, 0xfffffff7, RZ, 0xc0, !PT ;  /* 0xfffffff700007812 */ /* 0x000fe400078ec0ff */
[----:B------:R-:W-:Y:S01]  /*77b0*/  @!P6 PRMT R117, R35, 0x7610, R117 ;  /* 0x000076102375e816 */ /* 0x000fe20000000075 */
[----:B------:R1:W-:Y:S01]  /*77c0*/  STL [R1+0x110], R98 ;  /* 0x0001106201007387 */ /* 0x0003e20000100800 */
[----:B------:R-:W-:-:S05]  /*77d0*/  @P2 LOP3.LUT R0, R0, 0x8, RZ, 0xfc, !PT ;  /* 0x0000000800002812 */ /* 0x000fca00078efcff */
[----:B------:R-:W-:Y:S02]  /*77e0*/  @!P4 SHF.R.U32.HI R34, RZ, 0x10, R33 ;  /* 0x00000010ff22c819 */ /* 0x000fe40000011621 */
[----:B-1----:R-:W-:Y:S01]  /*77f0*/  PRMT R35, RZ, 0x7610, R35 ;  /* 0x00007610ff237816 */ /* 0x002fe20000000023 */
[----:B------:R1:W-:Y:S01]  /*7800*/  STL [R1+0x14], R99 ;  /* 0x0000146301007387 */ /* 0x0003e20000100800 */
[----:B------:R-:W-:Y:S02]  /*7810*/  PRMT R98, RZ, 0x7610, R98 ;  /* 0x00007610ff627816 */ /* 0x000fe40000000062 */
[----:B------:R-:W-:Y:S01]  /*7820*/  @!P4 PRMT R35, R26, 0x7610, R35 ;  /* 0x000076101a23c816 */ /* 0x000fe20000000023 */
[----:B------:R-:W-:Y:S01]  /*7830*/  STL [R1+0x164], R26 ;  /* 0x0001641a01007387 */ /* 0x000fe20000100800 */
[----:B------:R-:W-:Y:S02]  /*7840*/  LOP3.LUT P2, RZ, R5, 0x40, RZ, 0xc0, !PT ;  /* 0x0000004005ff7812 */ /* 0x000fe4000784c0ff */
[----:B------:R-:W-:-:S02]  /*7850*/  LOP3.LUT P5, RZ, R0, 0x40000, RZ, 0xc0, !PT ;  /* 0x0004000000ff7812 */ /* 0x000fc400078ac0ff */
[----:B-1----:R-:W-:Y:S02]  /*7860*/  PRMT R99, RZ, 0x7610, R99 ;  /* 0x00007610ff637816 */ /* 0x002fe40000000063 */
[----:B------:R-:W-:Y:S02]  /*7870*/  PRMT R125, R125, 0x5410, RZ ;  /* 0x000054107d7d7816 */ /* 0x000fe400000000ff */
[----:B------:R-:W-:Y:S02]  /*7880*/  @!P4 PRMT R98, R33, 0x7610, R98 ;  /* 0x000076102162c816 */ /* 0x000fe40000000062 */
[----:B------:R-:W-:-:S03]  /*7890*/  @!P6 PRMT R125, R125, 0x5410, R32 ;  /* 0x000054107d7de816 */ /* 0x000fc60000000020 */
[----:B------:R-:W-:Y:S04]  /*78a0*/  STL.S16 [R1+0x210], R98 ;  /* 0x0002106201007387 */ /* 0x000fe80000100600 */
[----:B------:R1:W-:Y:S04]  /*78b0*/  STL [R1+0x160], R32 ;  /* 0x0001602001007387 */ /* 0x0003e80000100800 */
[----:B------:R-:W-:Y:S01]  /*78c0*/  STL [R1+0x64], R33 ;  /* 0x0000642101007387 */ /* 0x000fe20000100800 */
[----:B-1----:R-:W-:-:S03]  /*78d0*/  @!P5 SHF.R.U32.HI R32, RZ, 0x10, R24 ;  /* 0x00000010ff20d819 */ /* 0x002fc60000011618 */
[----:B------:R-:W-:Y:S04]  /*78e0*/  STL [R1+0x68], R24 ;  /* 0x0000681801007387 */ /* 0x000fe80000100800 */
[----:B------:R-:W-:Y:S01]  /*78f0*/  STL.S16 [R1+0x214], R35 ;  /* 0x0002142301007387 */ /* 0x000fe20000100600 */
[----:B------:R-:W-:-:S03]  /*7900*/  LOP3.LUT P3, RZ, R0, 0x20000, RZ, 0xc0, !PT ;  /* 0x0002000000ff7812 */ /* 0x000fc6000786c0ff */
[----:B------:R1:W-:Y:S04]  /*7910*/  STL [R1+0x20], R105 ;  /* 0x0000206901007387 */ /* 0x0003e80000100800 */
[----:B------:R4:W-:Y:S01]  /*7920*/  STL [R1+0x120], R106 ;  /* 0x0001206a01007387 */ /* 0x0009e20000100800 */
[----:B-1----:R-:W-:-:S03]  /*7930*/  PRMT R105, RZ, 0x7610, R105 ;  /* 0x00007610ff697816 */ /* 0x002fc60000000069 */
[----:B------:R-:W-:Y:S01]  /*7940*/  STL [R1+0x168], R25 ;  /* 0x0001681901007387 */ /* 0x000fe20000100800 */
[----:B------:R-:W-:Y:S02]  /*7950*/  @!P5 PRMT R105, R25, 0x7610, R105 ;  /* 0x000076101969d816 */ /* 0x000fe40000000069 */
[----:B----4-:R-:W-:Y:S02]  /*7960*/  PRMT R106, RZ, 0x7610, R106 ;  /* 0x00007610ff6a7816 */ /* 0x010fe4000000006a */
[----:B------:R-:W-:Y:S01]  /*7970*/  PRMT R105, R105, 0x5410, RZ ;  /* 0x0000541069697816 */ /* 0x000fe200000000ff */
[----:B------:R-:W-:Y:S03]  /*7980*/  STL [R1+0x6c], R27 ;  /* 0x00006c1b01007387 */ /* 0x000fe60000100800 */
[----:B------:R-:W-:Y:S02]  /*7990*/  @!P3 PRMT R105, R105, 0x5410, R27 ;  /* 0x000054106969b816 */ /* 0x000fe4000000001b */
[----:B------:R-:W-:Y:S01]  /*79a0*/  PRMT R107, R107, 0x5410, RZ ;  /* 0x000054106b6b7816 */ /* 0x000fe200000000ff */
[----:B------:R-:W-:Y:S04]  /*79b0*/  STL [R1+0x170], R16 ;  /* 0x0001701001007387 */ /* 0x000fe80000100800 */
[----:B------:R-:W-:Y:S04]  /*79c0*/  STL [R1+0x74], R17 ;  /* 0x0000741101007387 */ /* 0x000fe80000100800 */
[----:B------:R-:W-:Y:S04]  /*79d0*/  STL [R1+0x16c], R18 ;  /* 0x00016c1201007387 */ /* 0x000fe80000100800 */
[----:B------:R-:W-:Y:S01]  /*79e0*/  STL [R1+0x70], R19 ;  /* 0x0000701301007387 */ /* 0x000fe20000100800 */
[----:B0-----:R-:W-:-:S04]  /*79f0*/  PRMT R2, RZ, 0x7610, R2 ;  /* 0x00007610ff027816 */ /* 0x001fc80000000002 */
[----:B------:R-:W-:Y:S02]  /*7a00*/  @!P4 PRMT R2, R34, 0x7610, R2 ;  /* 0x000076102202c816 */ /* 0x000fe40000000002 */
[----:B------:R-:W-:Y:S02]  /*7a10*/  @!P4 SHF.R.U32.HI R34, RZ, 0x10, R26 ;  /* 0x00000010ff22c819 */ /* 0x000fe4000001161a */
[----:B------:R-:W-:Y:S02]  /*7a20*/  IADD3 R26, R121, 0x1b8, RZ ;  /* 0x000001b8791a7810 */ /* 0x000fe40007ffe0ff */
[----:B------:R-:W-:Y:S02]  /*7a30*/  @!P4 PRMT R99, R34, 0x7610, R99 ;  /* 0x000076102263c816 */ /* 0x000fe40000000063 */
[----:B------:R-:W-:Y:S02]  /*7a40*/  SHF.R.S32.HI R34, RZ, 0x1f, R26 ;  /* 0x0000001fff227819 */ /* 0x000fe4000001141a */
[----:B------:R-:W-:Y:S01]  /*7a50*/  ISETP.GE.U32.AND P0, PT, R26, UR18, PT ;  /* 0x000000121a007c0c */ /* 0x000fe2000bf06070 */
[----:B------:R0:W-:Y:S03]  /*7a60*/  STL.S16 [R1+0x216], R99 ;  /* 0x0002166301007387 */ /* 0x0001e60000100600 */
[----:B------:R-:W-:-:S02]  /*7a70*/  ISETP.GE.OR.EX P6, PT, R34, UR19, P1, P0 ;  /* 0x0000001322007c0c */ /* 0x000fc40008fc6700 */
[----:B0-----:R-:W-:-:S06]  /*7a80*/  CS2R R98, SRZ ;  /* 0x0000000000627805 */ /* 0x001fcc000001ff00 */
[----:B--2---:R0:W2:Y:S04]  /*7a90*/  @!P2 LDG.E R98, desc[UR10][R112.64] ;  /* 0x0000000a7062a981 */ /* 0x0040a8000c1e1900 */
[----:B------:R1:W4:Y:S01]  /*7aa0*/  @!P2 LDG.E R99, desc[UR10][R122.64] ;  /* 0x0000000a7a63a981 */ /* 0x000322000c1e1900 */
[----:B0-----:R-:W-:-:S04]  /*7ab0*/  PRMT R113, R113, 0x5410, RZ ;  /* 0x0000541071717816 */ /* 0x001fc800000000ff */
[----:B------:R-:W-:Y:S02]  /*7ac0*/  @!P5 PRMT R113, R113, 0x5410, R32 ;  /* 0x000054107171d816 */ /* 0x000fe40000000020 */
[----:B------:R-:W0:Y:S01]  /*7ad0*/  @!P6 LDC.64 R32, c[0x0][0x288] ;  /* 0x0000a200ff20eb82 */ /* 0x000e220000000a00 */
[----:B------:R-:W-:Y:S02]  /*7ae0*/  PRMT R112, R112, 0x5410, RZ ;  /* 0x0000541070707816 */ /* 0x000fe400000000ff */
[----:B-1----:R-:W-:Y:S02]  /*7af0*/  PRMT R123, RZ, 0x7610, R123 ;  /* 0x00007610ff7b7816 */ /* 0x002fe4000000007b */
[----:B------:R-:W-:Y:S02]  /*7b00*/  @!P5 PRMT R112, R112, 0x5410, R24 ;  /* 0x000054107070d816 */ /* 0x000fe40000000018 */
[----:B------:R-:W-:Y:S02]  /*7b10*/  @!P5 SHF.R.U32.HI R24, RZ, 0x10, R25 ;  /* 0x00000010ff18d819 */ /* 0x000fe40000011619 */
[----:B------:R-:W-:-:S02]  /*7b20*/  @!P6 MOV R35, R63 ;  /* 0x0000003f0023e202 */ /* 0x000fc40000000f00 */
        /* <DEDUP_REMOVED lines=10> */
[----:B------:R-:W-:Y:S02]  /*7bd0*/  @!P3 SHF.R.U32.HI R25, RZ, 0x10, R27 ;  /* 0x00000010ff19b819 */ /* 0x000fe4000001161b */
[----:B------:R-:W-:Y:S02]  /*7be0*/  LOP3.LUT P4, RZ, R5, 0x20, RZ, 0xc0, !PT ;  /* 0x0000002005ff7812 */ /* 0x000fe4000788c0ff */
[----:B------:R-:W-:Y:S02]  /*7bf0*/  LOP3.LUT P2, RZ, R0, 0x10000, RZ, 0xc0, !PT ;  /* 0x0001000000ff7812 */ /* 0x000fe4000784c0ff */
[----:B------:R-:W-:Y:S02]  /*7c00*/  @!P3 PRMT R106, R25, 0x7610, R106 ;  /* 0x00007610196ab816 */ /* 0x000fe4000000006a */
[----:B------:R-:W-:Y:S02]  /*7c10*/  PRMT R112, RZ, 0x7610, R112 ;  /* 0x00007610ff707816 */ /* 0x000fe40000000070 */
[----:B------:R-:W-:-:S04]  /*7c20*/  @!P3 SHF.R.U32.HI R25, RZ, 0x10, R18 ;  /* 0x00000010ff19b819 */ /* 0x000fc80000011612 */
[----:B------:R-:W-:Y:S02]  /*7c30*/  @!P3 PRMT R112, R25, 0x7610, R112 ;  /* 0x000076101970b816 */ /* 0x000fe40000000070 */
[----:B0-----:R-:W-:Y:S02]  /*7c40*/  @!P6 IADD3 R32, P0, R26, R32, RZ ;  /* 0x000000201a20e210 */ /* 0x001fe40007f1e0ff */
[----:B------:R-:W-:Y:S02]  /*7c50*/  MOV R25, RZ ;  /* 0x000000ff00197202 */ /* 0x000fe40000000f00 */
[----:B------:R-:W-:Y:S02]  /*7c60*/  @!P6 IADD3.X R33, R24, R33, RZ, P0, !PT ;  /* 0x000000211821e210 */ /* 0x000fe400007fe4ff */
[----:B------:R-:W-:Y:S02]  /*7c70*/  LOP3.LUT R0, R0, 0xfffffffb, RZ, 0xc0, !PT ;  /* 0xfffffffb00007812 */ /* 0x000fe400078ec0ff */
[----:B-1----:R-:W-:Y:S01]  /*7c80*/  @!P6 IADD3 R34, P0, R26, R34, RZ ;  /* 0x000000221a22e210 */ /* 0x002fe20007f1e0ff */
[----:B------:R0:W2:Y:S01]  /*7c90*/  @!P4 LDG.E R25, desc[UR10][R114.64] ;  /* 0x0000000a7219c981 */ /* 0x0000a2000c1e1900 */
[----:B------:R-:W-:-:S02]  /*7ca0*/  @!P2 SHF.R.U32.HI R26, RZ, 0x10, R19 ;  /* 0x00000010ff1aa819 */ /* 0x000fc40000011613 */
[----:B------:R-:W-:Y:S02]  /*7cb0*/  @P6 LOP3.LUT R0, R0, 0x4, RZ, 0xfc, !PT ;  /* 0x0000000400006812 */ /* 0x000fe400078efcff */
[----:B------:R-:W-:Y:S02]  /*7cc0*/  @!P6 IADD3.X R35, R24, R35, RZ, P0, !PT ;  /* 0x000000231823e210 */ /* 0x000fe400007fe4ff */
[----:B------:R-:W-:Y:S02]  /*7cd0*/  LOP3.LUT P6, RZ, R5, 0x10, RZ, 0xc0, !PT ;  /* 0x0000001005ff7812 */ /* 0x000fe400078cc0ff */
[----:B0-----:R-:W-:Y:S02]  /*7ce0*/  PRMT R114, R114, 0x5410, RZ ;  /* 0x0000541072727816 */ /* 0x001fe400000000ff */
[----:B------:R-:W-:Y:S02]  /*7cf0*/  PRMT R115, R115, 0x5410, RZ ;  /* 0x0000541073737816 */ /* 0x000fe400000000ff */
[----:B------:R-:W-:-:S02]  /*7d00*/  @!P2 PRMT R114, R114, 0x5410, R26 ;  /* 0x000054107272a816 */ /* 0x000fc4000000001a */
[----:B------:R-:W-:Y:S02]  /*7d10*/  @!P2 SHF.R.U32.HI R26, RZ, 0x10, R16 ;  /* 0x00000010ff1aa819 */ /* 0x000fe40000011610 */
[----:B------:R-:W-:Y:S02]  /*7d20*/  PRMT R106, R106, 0x5410, RZ ;  /* 0x000054106a6a7816 */ /* 0x000fe400000000ff */
[----:B------:R-:W-:Y:S02]  /*7d30*/  @!P2 PRMT R115, R115, 0x5410, R26 ;  /* 0x000054107373a816 */ /* 0x000fe4000000001a */
[----:B------:R-:W-:Y:S02]  /*7d40*/  CS2R R26, SRZ ;  /* 0x00000000001a7805 */ /* 0x000fe4000001ff00 */
[----:B------:R-:W-:Y:S02]  /*7d50*/  @!P3 PRMT R106, R106, 0x5410, R18 ;  /* 0x000054106a6ab816 */ /* 0x000fe40000000012 */
[----:B------:R-:W-:-:S02]  /*7d60*/  LOP3.LUT P3, RZ, R0, 0x400000, RZ, 0xc0, !PT ;  /* 0x0040000000ff7812 */ /* 0x000fc4000786c0ff */
[----:B------:R0:W3:Y:S01]  /*7d70*/  @!P6 LDG.E R27, desc[UR10][R56.64] ;  /* 0x0000000a381be981 */ /* 0x0000e2000c1e1900 */
[----:B------:R-:W-:Y:S01]  /*7d80*/  PRMT R115, RZ, 0x7610, R115 ;  /* 0x00007610ff737816 */ /* 0x000fe20000000073 */
[----:B------:R-:W-:Y:S01]  /*7d90*/  HFMA2.MMA R24, -RZ, RZ, 0, 0 ;  /* 0x00000000ff187435 */ /* 0x000fe200000001ff */
[----:B------:R-:W-:Y:S01]  /*7da0*/  @!P2 PRMT R107, R107, 0x5410, R19 ;  /* 0x000054106b6ba816 */ /* 0x000fe20000000013 */
[----:B------:R1:W4:Y:S01]  /*7db0*/  @!P6 LDG.E R26, desc[UR10][R110.64] ;  /* 0x0000000a6e1ae981 */ /* 0x000322000c1e1900 */
[----:B0-----:R-:W-:Y:S02]  /*7dc0*/  IADD3 R56, R121, 0x1c0, RZ ;  /* 0x000001c079387810 */ /* 0x001fe40007ffe0ff */
[----:B------:R-:W-:-:S05]  /*7dd0*/  @!P2 PRMT R115, R16, 0x7610, R115 ;  /* 0x000076101073a816 */ /* 0x000fca0000000073 */
[----:B------:R0:W2:Y:S01]  /*7de0*/  @!P4 LDG.E R24, desc[UR10][R118.64] ;  /* 0x0000000a7618c981 */ /* 0x0000a2000c1e1900 */
[----:B------:R-:W-:Y:S02]  /*7df0*/  SHF.R.S32.HI R57, RZ, 0x1f, R56 ;  /* 0x0000001fff397819 */ /* 0x000fe40000011438 */
[----:B------:R-:W-:Y:S02]  /*7e00*/  ISETP.GE.U32.AND P0, PT, R56, UR18, PT ;  /* 0x0000001238007c0c */ /* 0x000fe4000bf06070 */
[----:B-1----:R-:W-:Y:S02]  /*7e10*/  PRMT R111, RZ, 0x7610, R111 ;  /* 0x00007610ff6f7816 */ /* 0x002fe4000000006f */
[----:B------:R-:W-:Y:S02]  /*7e20*/  ISETP.GE.OR.EX P2, PT, R57, UR19, P1, P0 ;  /* 0x0000001339007c0c */ /* 0x000fe40008f46700 */
[----:B------:R-:W-:Y:S02]  /*7e30*/  @!P3 SHF.R.U32.HI R16, RZ, 0x10, R17 ;  /* 0x00000010ff10b819 */ /* 0x000fe40000011611 */
[----:B------:R-:W-:-:S02]  /*7e40*/  PRMT R110, R110, 0x5410, RZ ;  /* 0x000054106e6e7816 */ /* 0x000fc400000000ff */
[----:B------:R-:W-:Y:S02]  /*7e50*/  @!P3 PRMT R111, R16, 0x7610, R111 ;  /* 0x00007610106fb816 */ /* 0x000fe4000000006f */
[----:B------:R-:W-:Y:S02]  /*7e60*/  @!P3 SHF.R.U32.HI R16, RZ, 0x10, R45 ;  /* 0x00000010ff10b819 */ /* 0x000fe4000001162d */
[----:B0-----:R-:W-:Y:S02]  /*7e70*/  PRMT R118, RZ, 0x7610, R118 ;  /* 0x00007610ff767816 */ /* 0x001fe40000000076 */
[----:B------:R-:W-:Y:S02]  /*7e80*/  @!P3 PRMT R110, R110, 0x5410, R17 ;  /* 0x000054106e6eb816 */ /* 0x000fe40000000011 */
[----:B------:R-:W-:Y:S02]  /*7e90*/  @!P3 PRMT R118, R16, 0x7610, R118 ;  /* 0x000076101076b816 */ /* 0x000fe40000000076 */
[----:B------:R-:W0:Y:S01]  /*7ea0*/  @!P2 LDC.64 R16, c[0x0][0x288] ;  /* 0x0000a200ff10ab82 */ /* 0x000e220000000a00 */
[----:B------:R-:W-:-:S02]  /*7eb0*/  @!P2 MOV R18, R64 ;  /* 0x000000400012a202 */ /* 0x000fc40000000f00 */
        /* <DEDUP_REMOVED lines=9> */
[C---:B------:R-:W-:Y:S02]  /*7f50*/  LOP3.LUT P4, RZ, R0.reuse, 0x100000, RZ, 0xc0, !PT ;  /* 0x0010000000ff7812 */ /* 0x040fe4000788c0ff */
[----:B------:R-:W-:-:S04]  /*7f60*/  LOP3.LUT R0, R0, 0xfffffffd, RZ, 0xc0, !PT ;  /* 0xfffffffd00007812 */ /* 0x000fc800078ec0ff */
[----:B------:R-:W-:Y:S02]  /*7f70*/  @P2 LOP3.LUT R0, R0, 0x2, RZ, 0xfc, !PT ;  /* 0x0000000200002812 */ /* 0x000fe400078efcff */
[----:B0-----:R-:W-:-:S04]  /*7f80*/  @!P2 IADD3 R16, P0, R57, R16, RZ ;  /* 0x000000103910a210 */ /* 0x001fc80007f1e0ff */
[----:B------:R-:W-:Y:S02]  /*7f90*/  @!P2 IADD3.X R17, R56, R17, RZ, P0, !PT ;  /* 0x000000113811a210 */ /* 0x000fe400007fe4ff */
[----:B-1----:R-:W-:-:S04]  /*7fa0*/  @!P2 IADD3 R18, P0, R57, R18, RZ ;  /* 0x000000123912a210 */ /* 0x002fc80007f1e0ff */
[----:B------:R-:W-:Y:S02]  /*7fb0*/  @!P2 IADD3.X R19, R56, R19, RZ, P0, !PT ;  /* 0x000000133813a210 */ /* 0x000fe400007fe4ff */
[----:B------:R-:W-:Y:S02]  /*7fc0*/  LOP3.LUT P0, RZ, R0, 0x200000, RZ, 0xc0, !PT ;  /* 0x0020000000ff7812 */ /* 0x000fe4000780c0ff */
[C---:B------:R-:W-:Y:S01]  /*7fd0*/  LOP3.LUT P5, RZ, R5.reuse, 0x2000000, RZ, 0xc0, !PT ;  /* 0x0200000005ff7812 */ /* 0x040fe200078ac0ff */
[----:B------:R0:W-:Y:S01]  /*7fe0*/  STL [R1+0x18], R101 ;  /* 0x0000186501007387 */ /* 0x0001e20000100800 */
[----:B------:R-:W-:-:S03]  /*7ff0*/  LOP3.LUT R5, R5, 0xffbfffff, RZ, 0xc0, !PT ;  /* 0xffbfffff05057812 */ /* 0x000fc600078ec0ff */
[----:B------:R1:W-:Y:S01]  /*8000*/  STL [R1+0x114], R100 ;  /* 0x0001146401007387 */ /* 0x0003e20000100800 */
[----:B------:R-:W-:Y:S02]  /*8010*/  @P6 LOP3.LUT R5, R5, 0x400000, RZ, 0xfc, !PT ;  /* 0x0040000005056812 */ /* 0x000fe400078efcff */
[----:B0-----:R-:W-:-:S03]  /*8020*/  PRMT R101, R101, 0x5410, RZ ;  /* 0x0000541065657816 */ /* 0x001fc600000000ff */
[----:B------:R-:W-:Y:S02]  /*8030*/  @!P0 SHF.R.U32.HI R56, RZ, 0x10, R49 ;  /* 0x00000010ff388819 */ /* 0x000fe40000011631 */
[----:B-1----:R-:W-:Y:S02]  /*8040*/  PRMT R100, RZ, 0x7610, R100 ;  /* 0x00007610ff647816 */ /* 0x002fe40000000064 */
[----:B------:R-:W-:Y:S02]  /*8050*/  @!P0 PRMT R101, R101, 0x5410, R56 ;  /* 0x0000541065658816 */ /* 0x000fe40000000038 */
[----:B------:R-:W-:Y:S01]  /*8060*/  LOP3.LUT P6, RZ, R5, 0x400, RZ, 0xc0, !PT ;  /* 0x0000040005ff7812 */ /* 0x000fe200078cc0ff */
[----:B------:R0:W-:Y:S01]  /*8070*/  STL [R1+0x174], R45 ;  /* 0x0001742d01007387 */ /* 0x0001e20000100800 */
[----:B------:R-:W-:Y:S02]  /*8080*/  @!P3 PRMT R100, R45, 0x7610, R100 ;  /* 0x000076102d64b816 */ /* 0x000fe40000000064 */
[----:B------:R-:W-:Y:S01]  /*8090*/  PRMT R101, RZ, 0x7610, R101 ;  /* 0x00007610ff657816 */ /* 0x000fe20000000065 */
[----:B------:R1:W-:Y:S03]  /*80a0*/  STL [R1+0x78], R49 ;  /* 0x0000783101007387 */ /* 0x0003e60000100800 */
[----:B------:R-:W-:Y:S01]  /*80b0*/  @!P0 PRMT R101, R49, 0x7610, R101 ;  /* 0x0000761031658816 */ /* 0x000fe20000000065 */
[----:B0-----:R-:W-:Y:S01]  /*80c0*/  HFMA2.MMA R45, -RZ, RZ, 0, 0 ;  /* 0x00000000ff2d7435 */ /* 0x001fe200000001ff */
[----:B-1----:R-:W-:-:S02]  /*80d0*/  MOV R49, RZ ;  /* 0x000000ff00317202 */ /* 0x002fc40000000f00 */
[----:B------:R-:W-:-:S07]  /*80e0*/  LOP3.LUT P2, RZ, R5, 0x200, RZ, 0xc0, !PT ;  /* 0x0000020005ff7812 */ /* 0x000fce000784c0ff */
[----:B------:R0:W2:Y:S04]  /*80f0*/  @!P6 LDG.E R45, desc[UR10][R108.64] ;  /* 0x0000000a6c2de981 */ /* 0x0000a8000c1e1900 */
[----:B------:R1:W2:Y:S01]  /*8100*/  @!P6 LDG.E R49, desc[UR10][R50.64] ;  /* 0x0000000a3231e981 */ /* 0x0002a2000c1e1900 */
[----:B------:R-:W-:Y:S02]  /*8110*/  LOP3.LUT P3, RZ, R0, 0x2000000, RZ, 0xc0, !PT ;  /* 0x0200000000ff7812 */ /* 0x000fe4000786c0ff */
[----:B0-----:R-:W-:Y:S02]  /*8120*/  PRMT R109, RZ, 0x7610, R109 ;  /* 0x00007610ff6d7816 */ /* 0x001fe4000000006d */
[----:B-1----:R-:W-:Y:S02]  /*8130*/  @!P4 SHF.R.U32.HI R50, RZ, 0x10, R59 ;  /* 0x00000010ff32c819 */ /* 0x002fe4000001163b */
[----:B------:R-:W-:-:S02]  /*8140*/  PRMT R118, R118, 0x5410, RZ ;  /* 0x0000541076767816 */ /* 0x000fc400000000ff */
[----:B------:R-:W-:Y:S02]  /*8150*/  @!P4 PRMT R109, R50, 0x7610, R109 ;  /* 0x00007610326dc816 */ /* 0x000fe4000000006d */
[----:B------:R-:W-:Y:S02]  /*8160*/  @!P4 SHF.R.U32.HI R50, RZ, 0x10, R67 ;  /* 0x00000010ff32c819 */ /* 0x000fe40000011643 */
[----:B------:R-:W-:Y:S01]  /*8170*/  PRMT R100, R100, 0x5410, RZ ;  /* 0x0000541064647816 */ /* 0x000fe200000000ff */
[----:B------:R0:W-:Y:S01]  /*8180*/  STL [R1+0x11c], R104 ;  /* 0x00011c6801007387 */ /* 0x0001e20000100800 */
[----:B------:R-:W-:Y:S02]  /*8190*/  @!P4 PRMT R118, R118, 0x5410, R50 ;  /* 0x000054107676c816 */ /* 0x000fe40000000032 */
[----:B------:R-:W-:Y:S02]  /*81a0*/  CS2R R50, SRZ ;  /* 0x0000000000327805 */ /* 0x000fe4000001ff00 */
[--C-:B------:R-:W-:Y:S01]  /*81b0*/  @!P0 SHF.R.U32.HI R56, RZ, 0x10, R53.reuse ;  /* 0x00000010ff388819 */ /* 0x100fe20000011635 */
[----:B------:R1:W-:Y:S01]  /*81c0*/  STL [R1+0x178], R53 ;  /* 0x0001783501007387 */ /* 0x0003e20000100800 */
[----:B------:R-:W-:-:S02]  /*81d0*/  @!P0 PRMT R100, R100, 0x5410, R53 ;  /* 0x0000541064648816 */ /* 0x000fc40000000035 */
[----:B------:R-:W-:Y:S01]  /*81e0*/  PRMT R123, R123, 0x5410, RZ ;  /* 0x000054107b7b7816 */ /* 0x000fe200000000ff */
[----:B------:R1:W2:Y:S01]  /*81f0*/  @!P2 LDG.E R50, desc[UR10][R36.64] ;  /* 0x0000000a2432a981 */ /* 0x0002a2000c1e1900 */
[----:B0-----:R-:W-:-:S03]  /*8200*/  PRMT R104, R104, 0x5410, RZ ;  /* 0x0000541068687816 */ /* 0x001fc600000000ff */
[----:B------:R0:W2:Y:S01]  /*8210*/  @!P2 LDG.E R51, desc[UR10][R38.64] ;  /* 0x0000000a2633a981 */ /* 0x0000a2000c1e1900 */
[----:B-1----:R-:W-:Y:S02]  /*8220*/  IADD3 R53, R121, 0x1c8, RZ ;  /* 0x000001c879357810 */ /* 0x002fe40007ffe0ff */
[----:B------:R-:W-:Y:S02]  /*8230*/  @!P0 PRMT R104, R104, 0x5410, R56 ;  /* 0x0000541068688816 */ /* 0x000fe40000000038 */
[----:B------:R-:W-:Y:S02]  /*8240*/  SHF.R.S32.HI R56, RZ, 0x1f, R53 ;  /* 0x0000001fff387819 */ /* 0x000fe40000011435 */
[----:B------:R-:W-:Y:S02]  /*8250*/  ISETP.GE.U32.AND P0, PT, R53, UR18, PT ;  /* 0x0000001235007c0c */ /* 0x000fe4000bf06070 */
[----:B------:R-:W-:Y:S02]  /*8260*/  @!P3 SHF.R.U32.HI R36, RZ, 0x10, R61 ;  /* 0x00000010ff24b819 */ /* 0x000fe4000001163d */
[----:B------:R-:W-:-:S02]  /*8270*/  ISETP.GE.OR.EX P2, PT, R56, UR19, P1, P0 ;  /* 0x0000001338007c0c */ /* 0x000fc40008f46700 */
[----:B------:R-:W-:Y:S02]  /*8280*/  @!P3 PRMT R123, R123, 0x5410, R36 ;  /* 0x000054107b7bb816 */ /* 0x000fe40000000024 */
[----:B------:R-:W-:Y:S02]  /*8290*/  PRMT R37, RZ, 0x7610, R37 ;  /* 0x00007610ff257816 */ /* 0x000fe40000000025 */
[----:B------:R-:W-:-:S04]  /*82a0*/  @!P3 SHF.R.U32.HI R36, RZ, 0x10, R73 ;  /* 0x00000010ff24b819 */ /* 0x000fc80000011649 */
[----:B------:R-:W-:-:S05]  /*82b0*/  @!P3 PRMT R37, R36, 0x7610, R37 ;  /* 0x000076102425b816 */ /* 0x000fca0000000025 */
[----:B------:R1:W-:Y:S02]  /*82c0*/  STL.S16 [R1+0x21a], R37 ;  /* 0x00021a2501007387 */ /* 0x0003e40000100600 */
[----:B-1----:R-:W1:Y:S01]  /*82d0*/  @!P2 LDC.64 R36, c[0x0][0x288] ;  /* 0x0000a200ff24ab82 */ /* 0x002e620000000a00 */
[----:B0-----:R-:W-:Y:S02]  /*82e0*/  @!P2 MOV R38, R64 ;  /* 0x000000400026a202 */ /* 0x001fe40000000f00 */
[----:B------:R-:W-:Y:S01]  /*82f0*/  @!P2 MOV R39, R63 ;  /* 0x0000003f0027a202 */ /* 0x000fe20000000f00 */
[-C--:B-1----:R-:W-:Y:S02]  /*8300*/  @!P2 IMAD R56, R56, R36.reuse, RZ ;  /* 0x000000243838a224 */ /* 0x082fe400078e02ff */
        /* <DEDUP_REMOVED lines=8> */
[----:B------:R-:W-:Y:S02]  /*8390*/  PRMT R109, R109, 0x5410, RZ ;  /* 0x000054106d6d7816 */ /* 0x000fe400000000ff */
[----:B------:R-:W-:Y:S02]  /*83a0*/  @!P4 PRMT R104, R59, 0x7610, R104 ;  /* 0x000076103b68c816 */ /* 0x000fe40000000068 */
[----:B------:R-:W-:Y:S02]  /*83b0*/  @!P4 PRMT R109, R109, 0x5410, R67 ;  /* 0x000054106d6dc816 */ /* 0x000fe40000000043 */
[C---:B------:R-:W-:Y:S02]  /*83c0*/  LOP3.LUT P4, RZ, R0.reuse, 0x800000, RZ, 0xc0, !PT ;  /* 0x0080000000ff7812 */ /* 0x040fe4000788c0ff */
[----:B------:R-:W-:-:S02]  /*83d0*/  LOP3.LUT R0, R0, 0xfffffffe, RZ, 0xc0, !PT ;  /* 0xfffffffe00007812 */ /* 0x000fc400078ec0ff */
[----:B0-----:R-:W-:Y:S02]  /*83e0*/  @!P2 IADD3 R36, P0, R56, R36, RZ ;  /* 0x000000243824a210 */ /* 0x001fe40007f1e0ff */
[----:B------:R-:W-:Y:S02]  /*83f0*/  @P2 LOP3.LUT R0, R0, 0x1, RZ, 0xfc, !PT ;  /* 0x0000000100002812 */ /* 0x000fe400078efcff */
[----:B------:R-:W-:Y:S02]  /*8400*/  @!P2 IADD3.X R37, R53, R37, RZ, P0, !PT ;  /* 0x000000253525a210 */ /* 0x000fe400007fe4ff */
[----:B-1----:R-:W-:Y:S02]  /*8410*/  @!P2 IADD3 R38, P0, R56, R38, RZ ;  /* 0x000000263826a210 */ /* 0x002fe40007f1e0ff */
[----:B------:R-:W-:Y:S02]  /*8420*/  LOP3.LUT P6, RZ, R5, 0x100, RZ, 0xc0, !PT ;  /* 0x0000010005ff7812 */ /* 0x000fe400078cc0ff */
[----:B------:R-:W-:-:S02]  /*8430*/  @!P2 IADD3.X R39, R53, R39, RZ, P0, !PT ;  /* 0x000000273527a210 */ /* 0x000fc400007fe4ff */
[----:B------:R-:W-:Y:S01]  /*8440*/  LOP3.LUT P0, RZ, R0, 0x1000000, RZ, 0xc0, !PT ;  /* 0x0100000000ff7812 */ /* 0x000fe2000780c0ff */
[----:B------:R-:W-:Y:S01]  /*8450*/  HFMA2.MMA R53, -RZ, RZ, 0, 0 ;  /* 0x00000000ff357435 */ /* 0x000fe200000001ff */
[----:B------:R0:W-:Y:S01]  /*8460*/  STL [R1+0x118], R102 ;  /* 0x0001186601007387 */ /* 0x0001e20000100800 */
[----:B------:R-:W-:-:S03]  /*8470*/  PRMT R108, R108, 0x5410, RZ ;  /* 0x000054106c6c7816 */ /* 0x000fc600000000ff */
[----:B------:R1:W-:Y:S05]  /*8480*/  STL [R1+0x17c], R67 ;  /* 0x00017c4301007387 */ /* 0x0003ea0000100800 */
[----:B------:R3:W2:Y:S01]  /*8490*/  @!P6 LDG.E R53, desc[UR10][R28.64] ;  /* 0x0000000a1c35e981 */ /* 0x0006a2000c1e1900 */
[----:B0-----:R-:W-:Y:S02]  /*84a0*/  PRMT R102, RZ, 0x7610, R102 ;  /* 0x00007610ff667816 */ /* 0x001fe40000000066 */
[----:B-1----:R-:W-:Y:S02]  /*84b0*/  PRMT R67, RZ, 0x7610, R67 ;  /* 0x00007610ff437816 */ /* 0x002fe40000000043 */
[----:B---3--:R-:W-:-:S04]  /*84c0*/  @!P0 SHF.R.U32.HI R28, RZ, 0x10, R75 ;  /* 0x00000010ff1c8819 */ /* 0x008fc8000001164b */
[----:B------:R-:W-:Y:S02]  /*84d0*/  @!P0 PRMT R102, R28, 0x7610, R102 ;  /* 0x000076101c668816 */ /* 0x000fe40000000066 */
[----:B------:R-:W-:Y:S01]  /*84e0*/  @!P0 SHF.R.U32.HI R28, RZ, 0x10, R83 ;  /* 0x00000010ff1c8819 */ /* 0x000fe20000011653 */
[----:B------:R0:W-:Y:S01]  /*84f0*/  STL [R1+0x80], R61 ;  /* 0x0000803d01007387 */ /* 0x0001e20000100800 */
[----:B------:R-:W-:Y:S02]  /*8500*/  @!P3 PRMT R108, R108, 0x5410, R61 ;  /* 0x000054106c6cb816 */ /* 0x000fe4000000003d */
[----:B------:R-:W-:Y:S02]  /*8510*/  @!P0 PRMT R67, R28, 0x7610, R67 ;  /* 0x000076101c438816 */ /* 0x000fe40000000043 */
[----:B------:R-:W-:Y:S02]  /*8520*/  MOV R28, RZ ;  /* 0x000000ff001c7202 */ /* 0x000fe40000000f00 */
[----:B------:R-:W-:-:S02]  /*8530*/  @!P4 SHF.R.U32.HI R29, RZ, 0x10, R87 ;  /* 0x00000010ff1dc819 */ /* 0x000fc40000011657 */
[----:B0-----:R-:W-:Y:S02]  /*8540*/  PRMT R61, RZ, 0x7610, R61 ;  /* 0x00007610ff3d7816 */ /* 0x001fe4000000003d */
[----:B------:R0:W3:Y:S02]  /*8550*/  @!P6 LDG.E R28, desc[UR10][R30.64] ;  /* 0x0000000a1e1ce981 */ /* 0x0000e4000c1e1900 */
[----:B------:R-:W-:Y:S02]  /*8560*/  @!P4 PRMT R61, R29, 0x7610, R61 ;  /* 0x000076101d3dc816 */ /* 0x000fe4000000003d */
[----:B------:R-:W-:Y:S02]  /*8570*/  @!P4 SHF.R.U32.HI R29, RZ, 0x10, R85 ;  /* 0x00000010ff1dc819 */ /* 0x000fe40000011655 */
[----:B------:R-:W-:Y:S02]  /*8580*/  LOP3.LUT P2, RZ, R5, 0x1000, RZ, 0xc0, !PT ;  /* 0x0000100005ff7812 */ /* 0x000fe4000784c0ff */
[----:B0-----:R-:W-:-:S04]  /*8590*/  PRMT R31, RZ, 0x7610, R31 ;  /* 0x00007610ff1f7816 */ /* 0x001fc8000000001f */
[----:B------:R-:W-:Y:S01]  /*85a0*/  @!P4 PRMT R31, R29, 0x7610, R31 ;  /* 0x000076101d1fc816 */ /* 0x000fe2000000001f */
[----:B------:R-:W-:Y:S01]  /*85b0*/  HFMA2.MMA R29, -RZ, RZ, 0, 0 ;  /* 0x00000000ff1d7435 */ /* 0x000fe200000001ff */
[----:B------:R0:W-:Y:S09]  /*85c0*/  STL [R1+0x1c], R103 ;  /* 0x00001c6701007387 */ /* 0x0001f20000100800 */
[----:B------:R1:W3:Y:S01]  /*85d0*/  @!P2 LDG.E R29, desc[UR10][R20.64] ;  /* 0x0000000a141da981 */ /* 0x0002e2000c1e1900 */
[----:B0-----:R-:W-:-:S04]  /*85e0*/  PRMT R103, R103, 0x5410, RZ ;  /* 0x0000541067677816 */ /* 0x001fc800000000ff */
[----:B------:R-:W-:Y:S02]  /*85f0*/  @!P3 PRMT R103, R103, 0x5410, R73 ;  /* 0x000054106767b816 */ /* 0x000fe40000000049 */
[----:B------:R-:W-:Y:S02]  /*8600*/  LOP3.LUT P3, RZ, R0, 0x10000000, RZ, 0xc0, !PT ;  /* 0x1000000000ff7812 */ /* 0x000fe4000786c0ff */
[----:B-1----:R-:W-:Y:S02]  /*8610*/  MOV R20, RZ ;  /* 0x000000ff00147202 */ /* 0x002fe40000000f00 */
[----:B------:R-:W-:Y:S02]  /*8620*/  IADD3 R21, R121, 0x1d0, RZ ;  /* 0x000001d079157810 */ /* 0x000fe40007ffe0ff */
[----:B------:R-:W-:Y:S02]  /*8630*/  PRMT R67, R67, 0x5410, RZ ;  /* 0x0000541043437816 */ /* 0x000fe400000000ff */
[----:B------:R0:W3:Y:S01]  /*8640*/  @!P2 LDG.E R20, desc[UR10][R22.64] ;  /* 0x0000000a1614a981 */ /* 0x0000e2000c1e1900 */
[----:B------:R-:W-:-:S02]  /*8650*/  SHF.R.S32.HI R56, RZ, 0x1f, R21 ;  /* 0x0000001fff387819 */ /* 0x000fc40000011415 */
[----:B------:R-:W-:Y:S02]  /*8660*/  ISETP.GE.U32.AND P2, PT, R21, UR18, PT ;  /* 0x0000001215007c0c */ /* 0x000fe4000bf46070 */
[----:B------:R-:W-:Y:S01]  /*8670*/  PRMT R30, RZ, 0x7610, R30 ;  /* 0x00007610ff1e7816 */ /* 0x000fe2000000001e */
[----:B------:R1:W-:Y:S01]  /*8680*/  STL [R1+0x88], R87 ;  /* 0x0000885701007387 */ /* 0x0003e20000100800 */
[----:B------:R-:W-:Y:S02]  /*8690*/  ISETP.GE.OR.EX P2, PT, R56, UR19, P1, P2 ;  /* 0x0000001338007c0c */ /* 0x000fe40008f46720 */
[----:B------:R-:W-:Y:S01]  /*86a0*/  @!P4 PRMT R67, R67, 0x5410, R87 ;  /* 0x000054104343c816 */ /* 0x000fe20000000057 */
[----:B------:R4:W-:Y:S01]  /*86b0*/  STL [R1+0x188], R85 ;  /* 0x0001885501007387 */ /* 0x0009e20000100800 */
[----:B------:R-:W-:Y:S02]  /*86c0*/  @!P4 PRMT R30, R85, 0x7610, R30 ;  /* 0x00007610551ec816 */ /* 0x000fe4000000001e */
[----:B0-----:R-:W-:-:S02]  /*86d0*/  @!P3 SHF.R.U32.HI R22, RZ, 0x10, R86 ;  /* 0x00000010ff16b819 */ /* 0x001fc40000011656 */
[----:B-1----:R-:W-:Y:S02]  /*86e0*/  PRMT R87, RZ, 0x7610, R87 ;  /* 0x00007610ff577816 */ /* 0x002fe40000000057 */
[----:B----4-:R-:W-:Y:S01]  /*86f0*/  PRMT R85, R85, 0x5410, RZ ;  /* 0x0000541055557816 */ /* 0x010fe200000000ff */
[----:B------:R0:W-:Y:S01]  /*8700*/  STL [R1+0x8c], R86 ;  /* 0x00008c5601007387 */ /* 0x0001e20000100800 */
[----:B------:R-:W-:Y:S02]  /*8710*/  @!P3 PRMT R87, R22, 0x7610, R87 ;  /* 0x000076101657b816 */ /* 0x000fe40000000057 */
[----:B------:R-:W-:Y:S02]  /*8720*/  @!P3 PRMT R85, R85, 0x5410, R86 ;  /* 0x000054105555b816 */ /* 0x000fe40000000056 */
[----:B------:R-:W-:Y:S02]  /*8730*/  @!P3 SHF.R.U32.HI R22, RZ, 0x10, R84 ;  /* 0x00000010ff16b819 */ /* 0x000fe40000011654 */
[----:B0-----:R-:W-:-:S04]  /*8740*/  PRMT R86, RZ, 0x7610, R86 ;  /* 0x00007610ff567816 */ /* 0x001fc80000000056 */
[----:B------:R-:W-:Y:S02]  /*8750*/  @!P3 PRMT R86, R22, 0x7610, R86 ;  /* 0x000076101656b816 */ /* 0x000fe40000000056 */
[----:B------:R-:W0:Y:S01]  /*8760*/  @!P2 LDC.64 R22, c[0x0][0x288] ;  /* 0x0000a200ff16ab82 */ /* 0x000e220000000a00 */
[----:B------:R1:W-:Y:S04]  /*8770*/  STL.S16 [R1+0x226], R31 ;  /* 0x0002261f01007387 */ /* 0x0003e80000100600 */
[----:B------:R4:W-:Y:S01]  /*8780*/  STL.S16 [R1+0x21e], R30 ;  /* 0x00021e1e01007387 */ /* 0x0009e20000100600 */
[----:B-1----:R-:W-:Y:S02]  /*8790*/  @!P2 MOV R31, R63 ;  /* 0x0000003f001fa202 */ /* 0x002fe40000000f00 */
[----:B----4-:R-:W-:Y:S01]  /*87a0*/  @!P2 MOV R30, R64 ;  /* 0x00000040001ea202 */ /* 0x010fe20000000f00 */
        /* <DEDUP_REMOVED lines=8> */
[----:B------:R-:W-:Y:S02]  /*8830*/  PRMT R102, R102, 0x5410, RZ ;  /* 0x0000541066667816 */ /* 0x000fe400000000ff */
[----:B------:R-:W-:Y:S02]  /*8840*/  PRMT R103, RZ, 0x7610, R103 ;  /* 0x00007610ff677816 */ /* 0x000fe40000000067 */
[----:B------:R-:W-:Y:S02]  /*8850*/  @!P0 PRMT R102, R102, 0x5410, R75 ;  /* 0x0000541066668816 */ /* 0x000fe4000000004b */
[----:B------:R-:W-:Y:S02]  /*8860*/  @!P0 PRMT R103, R83, 0x7610, R103 ;  /* 0x0000761053678816 */ /* 0x000fe40000000067 */
[C---:B------:R-:W-:Y:S02]  /*8870*/  LOP3.LUT P4, RZ, R5.reuse, 0x800, RZ, 0xc0, !PT ;  /* 0x0000080005ff7812 */ /* 0x040fe4000788c0ff */
        /* <DEDUP_REMOVED lines=10> */
[----:B------:R-:W-:Y:S01]  /*8920*/  LOP3.LUT P6, RZ, R0, 0x8000000, RZ, 0xc0, !PT ;  /* 0x0800000000ff7812 */ /* 0x000fe200078cc0ff */
[----:B------:R0:W-:Y:S04]  /*8930*/  STL [R1+0x18c], R84 ;  /* 0x00018c5401007387 */ /* 0x0001e80000100800 */
[----:B------:R1:W-:Y:S04]  /*8940*/  STL [R1+0x184], R83 ;  /* 0x0001845301007387 */ /* 0x0003e80000100800 */
[----:B------:R4:W3:Y:S01]  /*8950*/  @!P4 LDG.E R21, desc[UR10][R12.64] ;  /* 0x0000000a0c15c981 */ /* 0x0008e2000c1e1900 */
[----:B0-----:R-:W-:-:S03]  /*8960*/  PRMT R84, R84, 0x5410, RZ ;  /* 0x0000541054547816 */ /* 0x001fc600000000ff */
[----:B------:R0:W-:Y:S01]  /*8970*/  STL [R1+0x84], R75 ;  /* 0x0000844b01007387 */ /* 0x0001e20000100800 */
[----:B-1----:R-:W-:Y:S02]  /*8980*/  PRMT R83, R83, 0x5410, RZ ;  /* 0x0000541053537816 */ /* 0x002fe400000000ff */
[----:B----4-:R-:W-:Y:S02]  /*8990*/  @!P3 SHF.R.U32.HI R13, RZ, 0x10, R4 ;  /* 0x00000010ff0db819 */ /* 0x010fe40000011604 */
[----:B------:R-:W-:Y:S02]  /*89a0*/  @!P6 SHF.R.U32.HI R12, RZ, 0x10, R82 ;  /* 0x00000010ff0ce819 */ /* 0x000fe40000011652 */
[----:B------:R-:W-:Y:S02]  /*89b0*/  @!P3 PRMT R84, R84, 0x5410, R13 ;  /* 0x000054105454b816 */ /* 0x000fe4000000000d */
[----:B0-----:R-:W-:Y:S02]  /*89c0*/  PRMT R75, R75, 0x5410, RZ ;  /* 0x000054104b4b7816 */ /* 0x001fe400000000ff */
[----:B------:R-:W-:-:S02]  /*89d0*/  PRMT R57, RZ, 0x7610, R57 ;  /* 0x00007610ff397816 */ /* 0x000fc40000000039 */
[----:B------:R-:W-:Y:S02]  /*89e0*/  @!P3 SHF.R.U32.HI R13, RZ, 0x10, R72 ;  /* 0x00000010ff0db819 */ /* 0x000fe40000011648 */
[----:B------:R-:W-:Y:S02]  /*89f0*/  @!P6 PRMT R83, R83, 0x5410, R12 ;  /* 0x000054105353e816 */ /* 0x000fe4000000000c */
[----:B------:R-:W-:Y:S02]  /*8a00*/  LOP3.LUT P2, RZ, R5, 0x80, RZ, 0xc0, !PT ;  /* 0x0000008005ff7812 */ /* 0x000fe4000784c0ff */
[----:B------:R-:W-:Y:S02]  /*8a10*/  @!P6 PRMT R75, R75, 0x5410, R92 ;  /* 0x000054104b4be816 */ /* 0x000fe4000000005c */
[----:B------:R-:W-:Y:S01]  /*8a20*/  @!P3 PRMT R57, R13, 0x7610, R57 ;  /* 0x000076100d39b816 */ /* 0x000fe20000000039 */
[----:B------:R-:W-:Y:S01]  /*8a30*/  HFMA2.MMA R13, -RZ, RZ, 0, 0 ;  /* 0x00000000ff0d7435 */ /* 0x000fe200000001ff */
[----:B------:R-:W-:-:S02]  /*8a40*/  PRMT R125, RZ, 0x7610, R125 ;  /* 0x00007610ff7d7816 */ /* 0x000fc4000000007d */
[----:B------:R-:W-:Y:S02]  /*8a50*/  @!P6 SHF.R.U32.HI R12, RZ, 0x10, R92 ;  /* 0x00000010ff0ce819 */ /* 0x000fe4000001165c */
[----:B------:R-:W-:Y:S02]  /*8a60*/  PRMT R83, RZ, 0x7610, R83 ;  /* 0x00007610ff537816 */ /* 0x000fe40000000053 */
[----:B------:R-:W-:Y:S02]  /*8a70*/  PRMT R75, RZ, 0x7610, R75 ;  /* 0x00007610ff4b7816 */ /* 0x000fe4000000004b */
[----:B------:R-:W-:Y:S01]  /*8a80*/  @!P6 PRMT R125, R12, 0x7610, R125 ;  /* 0x000076100c7de816 */ /* 0x000fe2000000007d */
[----:B------:R0:W-:Y:S01]  /*8a90*/  STL [R1+0x94], R4 ;  /* 0x0000940401007387 */ /* 0x0001e20000100800 */
[----:B------:R-:W-:Y:S02]  /*8aa0*/  @!P6 PRMT R83, R82, 0x7610, R83 ;  /* 0x000076105253e816 */ /* 0x000fe40000000053 */
[----:B------:R-:W-:Y:S01]  /*8ab0*/  LOP3.LUT P6, RZ, R5, 0x1, RZ, 0xc0, !PT ;  /* 0x0000000105ff7812 */ /* 0x000fe200078cc0ff */
[----:B------:R1:W4:Y:S01]  /*8ac0*/  @!P2 LDG.E R13, desc[UR10][R6.64] ;  /* 0x0000000a060da981 */ /* 0x000322000c1e1900 */
[----:B------:R-:W-:-:S02]  /*8ad0*/  PRMT R86, R86, 0x5410, RZ ;  /* 0x0000541056567816 */ /* 0x000fc400000000ff */
[----:B------:R-:W-:Y:S02]  /*8ae0*/  @!P3 PRMT R75, R4, 0x7610, R75 ;  /* 0x00007610044bb816 */ /* 0x000fe4000000004b */
[----:B0-----:R-:W-:Y:S01]  /*8af0*/  IADD3 R4, R121, 0x1d8, RZ ;  /* 0x000001d879047810 */ /* 0x001fe20007ffe0ff */
[----:B------:R0:W-:Y:S01]  /*8b00*/  STL.S16 [R1+0x212], R2 ;  /* 0x0002120201007387 */ /* 0x0001e20000100600 */
[----:B------:R-:W-:Y:S02]  /*8b10*/  @!P3 PRMT R86, R86, 0x5410, R72 ;  /* 0x000054105656b816 */ /* 0x000fe40000000048 */
[----:B-1----:R-:W-:Y:S02]  /*8b20*/  MOV R6, RZ ;  /* 0x000000ff00067202 */ /* 0x002fe40000000f00 */
[----:B------:R-:W-:Y:S02]  /*8b30*/  SHF.R.S32.HI R7, RZ, 0x1f, R4 ;  /* 0x0000001fff077819 */ /* 0x000fe40000011404 */
[----:B------:R-:W-:Y:S01]  /*8b40*/  ISETP.GE.U32.AND P3, PT, R4, UR18, PT ;  /* 0x0000001204007c0c */ /* 0x000fe2000bf66070 */
[----:B------:R1:W-:Y:S04]  /*8b50*/  STL [R1+0x190], R92 ;  /* 0x0001905c01007387 */ /* 0x0003e80000100800 */
[----:B0-----:R-:W3:Y:S01]  /*8b60*/  LDL.LU R2, [R1+0x390] ;  /* 0x0003900001027983 */ /* 0x001ee20000300800 */
[----:B------:R-:W-:-:S02]  /*8b70*/  ISETP.GE.OR.EX P3, PT, R7, UR19, P1, P3 ;  /* 0x0000001307007c0c */ /* 0x000fc40008f66730 */
[----:B------:R-:W-:Y:S01]  /*8b80*/  MOV R12, RZ ;  /* 0x000000ff000c7202 */ /* 0x000fe20000000f00 */
[----:B------:R0:W4:Y:S01]  /*8b90*/  @!P2 LDG.E R6, desc[UR10][R8.64] ;  /* 0x0000000a0806a981 */ /* 0x000122000c1e1900 */
[----:B-1----:R-:W-:-:S04]  /*8ba0*/  PRMT R92, RZ, 0x7610, R92 ;  /* 0x00007610ff5c7816 */ /* 0x002fc8000000005c */
[----:B------:R1:W4:Y:S01]  /*8bb0*/  @!P4 LDG.E R12, desc[UR10][R14.64] ;  /* 0x0000000a0e0cc981 */ /* 0x000322000c1e1900 */
[----:B0-----:R-:W-:-:S04]  /*8bc0*/  @!P6 SHF.R.U32.HI R8, RZ, 0x10, R74 ;  /* 0x00000010ff08e819 */ /* 0x001fc8000001164a */
[----:B------:R-:W-:Y:S02]  /*8bd0*/  @!P6 PRMT R92, R8, 0x7610, R92 ;  /* 0x00007610085ce816 */ /* 0x000fe4000000005c */
[----:B------:R-:W-:Y:S02]  /*8be0*/  @!P6 SHF.R.U32.HI R8, RZ, 0x10, R93 ;  /* 0x00000010ff08e819 */ /* 0x000fe4000001165d */
[----:B-1----:R-:W-:-:S04]  /*8bf0*/  PRMT R14, RZ, 0x7610, R14 ;  /* 0x00007610ff0e7816 */ /* 0x002fc8000000000e */
[----:B------:R-:W-:Y:S02]  /*8c00*/  @!P6 PRMT R14, R8, 0x7610, R14 ;  /* 0x00007610080ee816 */ /* 0x000fe4000000000e */
[----:B------:R-:W0:Y:S01]  /*8c10*/  @!P3 LDC.64 R8, c[0x0][0x288] ;  /* 0x0000a200ff08bb82 */ /* 0x000e220000000a00 */
[----:B------:R1:W-:Y:S01]  /*8c20*/  STL.S16 [R1+0x2ae], R57 ;  /* 0x0002ae3901007387 */ /* 0x0003e20000100600 */
[----:B------:R-:W-:-:S03]  /*8c30*/  @!P3 MOV R15, R63 ;  /* 0x0000003f000fb202 */ /* 0x000fc60000000f00 */
[----:B------:R-:W-:Y:S03]  /*8c40*/  STL [R1+0x180], R73 ;  /* 0x0001804901007387 */ /* 0x000fe60000100800 */
[----:B-1----:R-:W1:Y:S01]  /*8c50*/  @!P3 LDC.64 R56, c[0x0][0x230] ;  /* 0x00008c00ff38bb82 */ /* 0x002e620000000a00 */
[----:B------:R2:W-:Y:S04]  /*8c60*/  STL [R1+0x194], R72 ;  /* 0x0001944801007387 */ /* 0x0005e80000100800 */
[----:B------:R0:W-:Y:S03]  /*8c70*/  STL.S16 [R1+0x2c0], R14 ;  /* 0x0002c00e01007387 */ /* 0x0001e60000100600 */
[----:B--2---:R-:W2:Y:S01]  /*8c80*/  @!P3 LDC.64 R72, c[0x0][0x228] ;  /* 0x00008a00ff48bb82 */ /* 0x004ea20000000a00 */
[----:B0-----:R-:W-:Y:S01]  /*8c90*/  @!P3 IMAD R7, R7, R8, RZ ;  /* 0x000000080707b224 */ /* 0x001fe200078e02ff */
[----:B------:R-:W-:-:S03]  /*8ca0*/  @!P3 MOV R14, R64 ;  /* 0x00000040000eb202 */ /* 0x000fc60000000f00 */
[C---:B------:R-:W-:Y:S02]  /*8cb0*/  @!P3 IMAD R7, R4.reuse, R9, R7 ;  /* 0x000000090407b224 */ /* 0x040fe400078e0207 */
[----:B------:R-:W-:-:S05]  /*8cc0*/  @!P3 IMAD.WIDE.U32 R14, R4, R8, R14 ;  /* 0x00000008040eb225 */ /* 0x000fca00078e000e */
[----:B------:R-:W-:-:S04]  /*8cd0*/  @!P3 IADD3 R4, R15, R7, RZ ;  /* 0x000000070f04b210 */ /* 0x000fc80007ffe0ff */
[C---:B------:R-:W-:Y:S02]  /*8ce0*/  @!P3 SHF.L.U64.HI R4, R14.reuse, 0x1, R4 ;  /* 0x000000010e04b819 */ /* 0x040fe40000010204 */
[----:B------:R-:W-:Y:S02]  /*8cf0*/  @!P3 SHF.L.U32 R14, R14, 0x1, RZ ;  /* 0x000000010e0eb819 */ /* 0x000fe400000006ff */
[----:B------:R-:W-:Y:S02]  /*8d00*/  LOP3.LUT R5, R5, 0xffefffff, RZ, 0xc0, !PT ;  /* 0xffefffff05057812 */ /* 0x000fe400078ec0ff */
[----:B-1----:R-:W-:Y:S02]  /*8d10*/  @!P3 IADD3 R56, P0, R14, R56, RZ ;  /* 0x000000380e38b210 */ /* 0x002fe40007f1e0ff */
[----:B------:R-:W-:Y:S02]  /*8d20*/  @P2 LOP3.LUT R5, R5, 0x100000, RZ, 0xfc, !PT ;  /* 0x0010000005052812 */ /* 0x000fe400078efcff */
[----:B------:R-:W-:-:S02]  /*8d30*/  @!P3 IADD3.X R57, R4, R57, RZ, P0, !PT ;  /* 0x000000390439b210 */ /* 0x000fc400007fe4ff */
[----:B--2---:R-:W-:Y:S02]  /*8d40*/  @!P3 IADD3 R72, P0, R14, R72, RZ ;  /* 0x000000480e48b210 */ /* 0x004fe40007f1e0ff */
[----:B------:R-:W-:Y:S02]  /*8d50*/  LOP3.LUT R5, R5, 0xffdfffff, RZ, 0xc0, !PT ;  /* 0xffdfffff05057812 */ /* 0x000fe400078ec0ff */
[----:B------:R-:W-:Y:S02]  /*8d60*/  @!P3 IADD3.X R73, R4, R73, RZ, P0, !PT ;  /* 0x000000490449b210 */ /* 0x000fe400007fe4ff */
[C---:B------:R-:W-:Y:S01]  /*8d70*/  LOP3.LUT P0, RZ, R0.reuse, 0x20000000, RZ, 0xc0, !PT ;  /* 0x2000000000ff7812 */ /* 0x040fe2000780c0ff */
[----:B------:R-:W-:Y:S01]  /*8d80*/  HFMA2.MMA R4, -RZ, RZ, 0, 0 ;  /* 0x00000000ff047435 */ /* 0x000fe200000001ff */
[----:B------:R-:W-:Y:S02]  /*8d90*/  @P3 LOP3.LUT R5, R5, 0x200000, RZ, 0xfc, !PT ;  /* 0x0020000005053812 */ /* 0x000fe400078efcff */
[----:B------:R-:W-:-:S02]  /*8da0*/  LOP3.LUT P3, RZ, R0, 0x80000000, RZ, 0xc0, !PT ;  /* 0x8000000000ff7812 */ /* 0x000fc4000786c0ff */
[C---:B------:R-:W-:Y:S01]  /*8db0*/  LOP3.LUT P2, RZ, R0.reuse, 0x40000000, RZ, 0xc0, !PT ;  /* 0x4000000000ff7812 */ /* 0x040fe2000784c0ff */
[----:B------:R0:W-:Y:S01]  /*8dc0*/  STL [R1+0x90], R82 ;  /* 0x0000905201007387 */ /* 0x0001e20000100800 */
[----:B------:R-:W-:Y:S02]  /*8dd0*/  LOP3.LUT P4, RZ, R0, 0x80000, RZ, 0xc0, !PT ;  /* 0x0008000000ff7812 */ /* 0x000fe4000788c0ff */
[----:B------:R-:W-:Y:S01]  /*8de0*/  PRMT R116, RZ, 0x7610, R116 ;  /* 0x00007610ff747816 */ /* 0x000fe20000000074 */
[----:B------:R1:W-:Y:S04]  /*8df0*/  STL [R1+0x98], R74 ;  /* 0x0000984a01007387 */ /* 0x0003e80000100800 */
[----:B------:R2:W4:Y:S01]  /*8e00*/  @!P0 LDG.E R4, desc[UR10][R10.64] ;  /* 0x0000000a0a048981 */ /* 0x000522000c1e1900 */
[----:B0-----:R-:W-:-:S02]  /*8e10*/  PRMT R82, R82, 0x5410, RZ ;  /* 0x0000541052527816 */ /* 0x001fc400000000ff */
[----:B------:R-:W-:Y:S02]  /*8e20*/  @!P6 PRMT R116, R93, 0x7610, R116 ;  /* 0x000076105d74e816 */ /* 0x000fe40000000074 */
[----:B------:R-:W-:Y:S02]  /*8e30*/  @!P6 PRMT R82, R82, 0x5410, R74 ;  /* 0x000054105252e816 */ /* 0x000fe4000000004a */
[----:B-1----:R-:W-:Y:S02]  /*8e40*/  PRMT R74, R74, 0x5410, RZ ;  /* 0x000054104a4a7816 */ /* 0x002fe400000000ff */
[----:B------:R-:W-:Y:S02]  /*8e50*/  LOP3.LUT P6, RZ, R5, 0x8, RZ, 0xc0, !PT ;  /* 0x0000000805ff7812 */ /* 0x000fe400078cc0ff */
[----:B--2---:R-:W-:Y:S01]  /*8e60*/  CS2R R10, SRZ ;  /* 0x00000000000a7805 */ /* 0x004fe2000001ff00 */
[----:B------:R0:W-:Y:S01]  /*8e70*/  STL [R1+0x198], R93 ;  /* 0x0001985d01007387 */ /* 0x0001e20000100800 */
[----:B------:R-:W-:-:S02]  /*8e80*/  @!P3 SHF.R.U32.HI R7, RZ, 0x10, R58 ;  /* 0x00000010ff07b819 */ /* 0x000fc4000001163a */
[----:B------:R-:W-:Y:S01]  /*8e90*/  @!P3 PRMT R74, R74, 0x5410, R58 ;  /* 0x000054104a4ab816 */ /* 0x000fe2000000003a */
[----:B------:R1:W-:Y:S01]  /*8ea0*/  STL [R1+0x9c], R58 ;  /* 0x00009c3a01007387 */ /* 0x0003e20000100800 */
[----:B------:R-:W-:-:S03]  /*8eb0*/  @!P2 SHF.R.U32.HI R8, RZ, 0x10, R96 ;  /* 0x00000010ff08a819 */ /* 0x000fc60000011660 */
[----:B------:R-:W2:Y:S01]  /*8ec0*/  @!P4 LDG.E R10, desc[UR10][R80.64] ;  /* 0x0000000a500ac981 */ /* 0x000ea2000c1e1900 */
[----:B0-----:R-:W-:-:S03]  /*8ed0*/  PRMT R93, RZ, 0x7610, R93 ;  /* 0x00007610ff5d7816 */ /* 0x001fc6000000005d */
[----:B------:R0:W2:Y:S01]  /*8ee0*/  @!P4 LDG.E R11, desc[UR10][R88.64] ;  /* 0x0000000a580bc981 */ /* 0x0000a2000c1e1900 */
[----:B-1----:R-:W-:-:S03]  /*8ef0*/  IADD3 R58, R121, 0x1e0, RZ ;  /* 0x000001e0793a7810 */ /* 0x002fc60007ffe0ff */
[----:B------:R1:W-:Y:S01]  /*8f00*/  STL [R1+0x7c], R59 ;  /* 0x00007c3b01007387 */ /* 0x0003e20000100800 */
[----:B------:R-:W-:Y:S02]  /*8f10*/  @!P2 PRMT R93, R8, 0x7610, R93 ;  /* 0x00007610085da816 */ /* 0x000fe4000000005d */
[----:B------:R-:W-:Y:S02]  /*8f20*/  SHF.R.S32.HI R14, RZ, 0x1f, R58 ;  /* 0x0000001fff0e7819 */ /* 0x000fe4000001143a */
[----:B------:R-:W-:Y:S02]  /*8f30*/  ISETP.GE.U32.AND P4, PT, R58, UR18, PT ;  /* 0x000000123a007c0c */ /* 0x000fe4000bf86070 */
[----:B------:R-:W-:Y:S02]  /*8f40*/  @!P2 SHF.R.U32.HI R8, RZ, 0x10, R66 ;  /* 0x00000010ff08a819 */ /* 0x000fe40000011642 */
[----:B-1----:R-:W-:Y:S02]  /*8f50*/  PRMT R59, RZ, 0x7610, R59 ;  /* 0x00007610ff3b7816 */ /* 0x002fe4000000003b */
[----:B------:R-:W-:-:S02]  /*8f60*/  ISETP.GE.OR.EX P4, PT, R14, UR19, P1, P4 ;  /* 0x000000130e007c0c */ /* 0x000fc40008f86740 */
[----:B------:R-:W-:Y:S02]  /*8f70*/  @!P2 PRMT R59, R8, 0x7610, R59 ;  /* 0x00007610083ba816 */ /* 0x000fe4000000003b */
[----:B0-----:R-:W-:Y:S02]  /*8f80*/  PRMT R89, RZ, 0x7610, R89 ;  /* 0x00007610ff597816 */ /* 0x001fe40000000059 */
[----:B------:R-:W-:Y:S02]  /*8f90*/  @!P6 SHF.R.U32.HI R8, RZ, 0x10, R46 ;  /* 0x00000010ff08e819 */ /* 0x000fe4000001162e */
[----:B------:R-:W-:Y:S01]  /*8fa0*/  PRMT R74, RZ, 0x7610, R74 ;  /* 0x00007610ff4a7816 */ /* 0x000fe2000000004a */
[----:B------:R0:W-:Y:S01]  /*8fb0*/  STL [R1+0xa0], R96 ;  /* 0x0000a06001007387 */ /* 0x0001e20000100800 */
[----:B------:R-:W-:Y:S02]  /*8fc0*/  @!P6 PRMT R89, R8, 0x7610, R89 ;  /* 0x000076100859e816 */ /* 0x000fe40000000059 */
[----:B------:R-:W-:-:S02]  /*8fd0*/  @!P2 PRMT R74, R96, 0x7610, R74 ;  /* 0x00007610604aa816 */ /* 0x000fc4000000004a */
[----:B------:R-:W-:Y:S02]  /*8fe0*/  @!P6 SHF.R.U32.HI R8, RZ, 0x10, R44 ;  /* 0x00000010ff08e819 */ /* 0x000fe4000001162c */
[----:B0-----:R-:W-:-:S04]  /*8ff0*/  PRMT R96, R96, 0x5410, RZ ;  /* 0x0000541060607816 */ /* 0x001fc800000000ff */
[----:B------:R-:W-:Y:S02]  /*9000*/  @!P6 PRMT R96, R96, 0x5410, R8 ;  /* 0x000054106060e816 */ /* 0x000fe40000000008 */
[----:B------:R-:W0:Y:S01]  /*9010*/  @!P4 LDC.64 R8, c[0x0][0x288] ;  /* 0x0000a200ff08cb82 */ /* 0x000e220000000a00 */
[----:B------:R-:W-:Y:S01]  /*9020*/  PRMT R88, R88, 0x5410, RZ ;  /* 0x0000541058587816 */ /* 0x000fe200000000ff */
[----:B------:R0:W-:Y:S01]  /*9030*/  STL [R1+0xa4], R46 ;  /* 0x0000a42e01007387 */ /* 0x0001e20000100800 */
[----:B------:R-:W-:Y:S02]  /*9040*/  @!P4 MOV R15, R63 ;  /* 0x0000003f000fc202 */ /* 0x000fe40000000f00 */
[----:B------:R-:W-:Y:S01]  /*9050*/  @!P6 PRMT R88, R88, 0x5410, R46 ;  /* 0x000054105858e816 */ /* 0x000fe2000000002e */
[----:B------:R1:W-:Y:S01]  /*9060*/  STL.S16 [R1+0x2c2], R59 ;  /* 0x0002c23b01007387 */ /* 0x0003e20000100600 */
[----:B------:R-:W-:Y:S02]  /*9070*/  PRMT R82, RZ, 0x7610, R82 ;  /* 0x00007610ff527816 */ /* 0x000fe40000000052 */
[----:B------:R-:W-:Y:S01]  /*9080*/  PRMT R114, RZ, 0x7610, R114 ;  /* 0x00007610ff727816 */ /* 0x000fe20000000072 */
[----:B------:R-:W-:Y:S01]  /*9090*/  STL.S16 [R1+0x21c], R61 ;  /* 0x00021c3d01007387 */ /* 0x000fe20000100600 */
[----:B------:R-:W-:-:S02]  /*90a0*/  @!P3 PRMT R82, R7, 0x7610, R82 ;  /* 0x000076100752b816 */ /* 0x000fc40000000052 */
[----:B------:R-:W-:Y:S01]  /*90b0*/  @!P3 SHF.R.U32.HI R7, RZ, 0x10, R60 ;  /* 0x00000010ff07b819 */ /* 0x000fe2000001163c */
[----:B0-----:R-:W-:Y:S01]  /*90c0*/  @!P4 IMAD R46, R14, R8, RZ ;  /* 0x000000080e2ec224 */ /* 0x001fe200078e02ff */
[----:B------:R-:W-:-:S03]  /*90d0*/  @!P4 MOV R14, R64 ;  /* 0x00000040000ec202 */ /* 0x000fc60000000f00 */
[C---:B------:R-:W-:Y:S02]  /*90e0*/  @!P4 IMAD R9, R58.reuse, R9, R46 ;  /* 0x000000093a09c224 */ /* 0x040fe400078e022e */
[----:B------:R-:W-:Y:S02]  /*90f0*/  @!P4 IMAD.WIDE.U32 R14, R58, R8, R14 ;  /* 0x000000083a0ec225 */ /* 0x000fe400078e000e */
[----:B-1----:R-:W0:Y:S01]  /*9100*/  @!P4 LDC.64 R58, c[0x0][0x230] ;  /* 0x00008c00ff3acb82 */ /* 0x002e220000000a00 */
[----:B------:R-:W-:Y:S01]  /*9110*/  @!P3 PRMT R114, R60, 0x7610, R114 ;  /* 0x000076103c72b816 */ /* 0x000fe20000000072 */
[----:B------:R1:W-:Y:S01]  /*9120*/  STL [R1+0x19c], R60 ;  /* 0x00019c3c01007387 */ /* 0x0003e20000100800 */
[----:B------:R-:W-:-:S05]  /*9130*/  PRMT R113, RZ, 0x7610, R113 ;  /* 0x00007610ff717816 */ /* 0x000fca0000000071 */
[----:B-1----:R-:W1:Y:S01]  /*9140*/  @!P4 LDC.64 R60, c[0x0][0x228] ;  /* 0x00008a00ff3ccb82 */ /* 0x002e620000000a00 */
[----:B------:R-:W-:Y:S02]  /*9150*/  @!P4 IADD3 R8, R15, R9, RZ ;  /* 0x000000090f08c210 */ /* 0x000fe40007ffe0ff */
[----:B------:R-:W-:Y:S02]  /*9160*/  @!P3 PRMT R113, R7, 0x7610, R113 ;  /* 0x000076100771b816 */ /* 0x000fe40000000071 */
[----:B------:R-:W-:Y:S02]  /*9170*/  MOV R7, RZ ;  /* 0x000000ff00077202 */ /* 0x000fe40000000f00 */
[C---:B------:R-:W-:Y:S02]  /*9180*/  @!P4 SHF.L.U64.HI R8, R14.reuse, 0x1, R8 ;  /* 0x000000010e08c819 */ /* 0x040fe40000010208 */
[----:B------:R-:W-:Y:S02]  /*9190*/  @!P4 SHF.L.U32 R14, R14, 0x1, RZ ;  /* 0x000000010e0ec819 */ /* 0x000fe400000006ff */
[----:B------:R-:W2:Y:S01]  /*91a0*/  @!P0 LDG.E R7, desc[UR10][R70.64] ;  /* 0x0000000a46078981 */ /* 0x000ea2000c1e1900 */
[----:B------:R-:W-:-:S02]  /*91b0*/  PRMT R93, R93, 0x5410, RZ ;  /* 0x000054105d5d7816 */ /* 0x000fc400000000ff */
[----:B0-----:R-:W-:Y:S02]  /*91c0*/  @!P4 IADD3 R58, P0, R14, R58, RZ ;  /* 0x0000003a0e3ac210 */ /* 0x001fe40007f1e0ff */
[----:B------:R-:W-:Y:S02]  /*91d0*/  @!P2 PRMT R93, R93, 0x5410, R66 ;  /* 0x000054105d5da816 */ /* 0x000fe40000000042 */
[C---:B------:R-:W-:Y:S02]  /*91e0*/  LOP3.LUT P2, RZ, R5.reuse, 0x2, RZ, 0xc0, !PT ;  /* 0x0000000205ff7812 */ /* 0x040fe4000784c0ff */
[----:B------:R-:W-:Y:S02]  /*91f0*/  @!P4 IADD3.X R59, R8, R59, RZ, P0, !PT ;  /* 0x0000003b083bc210 */ /* 0x000fe400007fe4ff */
[----:B------:R-:W-:Y:S02]  /*9200*/  LOP3.LUT R5, R5, 0xfffbffff, RZ, 0xc0, !PT ;  /* 0xfffbffff05057812 */ /* 0x000fe400078ec0ff */
[----:B-1----:R-:W-:-:S02]  /*9210*/  @!P4 IADD3 R60, P0, R14, R60, RZ ;  /* 0x0000003c0e3cc210 */ /* 0x002fc40007f1e0ff */
[----:B------:R-:W-:Y:S02]  /*9220*/  PRMT R110, RZ, 0x7610, R110 ;  /* 0x00007610ff6e7816 */ /* 0x000fe4000000006e */
[----:B------:R-:W-:Y:S02]  /*9230*/  @!P4 IADD3.X R61, R8, R61, RZ, P0, !PT ;  /* 0x0000003d083dc210 */ /* 0x000fe400007fe4ff */
[----:B------:R-:W-:Y:S02]  /*9240*/  @P4 LOP3.LUT R5, R5, 0x40000, RZ, 0xfc, !PT ;  /* 0x0004000005054812 */ /* 0x000fe400078efcff */
[----:B------:R-:W-:Y:S01]  /*9250*/  LOP3.LUT P4, RZ, R0, 0x40, RZ, 0xc0, !PT ;  /* 0x0000004000ff7812 */ /* 0x000fe2000788c0ff */
[----:B------:R0:W-:Y:S01]  /*9260*/  STL [R1+0x1a4], R44 ;  /* 0x0001a42c01007387 */ /* 0x0001e20000100800 */
[----:B------:R-:W-:Y:S01]  /*9270*/  @!P6 PRMT R110, R44, 0x7610, R110 ;  /* 0x000076102c6ee816 */ /* 0x000fe2000000006e */
[----:B0-----:R-:W-:Y:S01]  /*9280*/  HFMA2.MMA R44, -RZ, RZ, 0, 0 ;  /* 0x00000000ff2c7435 */ /* 0x001fe200000001ff */
[----:B------:R-:W-:Y:S01]  /*9290*/  @!P5 SHF.R.U32.HI R8, RZ, 0x10, R47 ;  /* 0x00000010ff08d819 */ /* 0x000fe2000001162f */
[----:B------:R0:W-:Y:S01]  /*92a0*/  STL [R1+0x1a0], R66 ;  /* 0x0001a04201007387 */ /* 0x0001e20000100800 */
[----:B------:R-:W-:-:S07]  /*92b0*/  PRMT R107, RZ, 0x7610, R107 ;  /* 0x00007610ff6b7816 */ /* 0x000fce000000006b */
[----:B------:R1:W2:Y:S01]  /*92c0*/  @!P4 LDG.E R44, desc[UR10][R76.64] ;  /* 0x0000000a4c2cc981 */ /* 0x0002a2000c1e1900 */
[----:B------:R-:W-:Y:S02]  /*92d0*/  PRMT R108, RZ, 0x7610, R108 ;  /* 0x00007610ff6c7816 */ /* 0x000fe4000000006c */
[----:B0-----:R-:W-:Y:S02]  /*92e0*/  PRMT R66, R66, 0x5410, RZ ;  /* 0x0000541042427816 */ /* 0x001fe400000000ff */
[----:B-1----:R-:W-:-:S04]  /*92f0*/  PRMT R76, RZ, 0x7610, R76 ;  /* 0x00007610ff4c7816 */ /* 0x002fc8000000004c */
[----:B------:R-:W-:Y:S02]  /*9300*/  @!P5 PRMT R76, R8, 0x7610, R76 ;  /* 0x00007610084cd816 */ /* 0x000fe4000000004c */
[----:B------:R-:W-:Y:S02]  /*9310*/  @!P5 SHF.R.U32.HI R8, RZ, 0x10, R48 ;  /* 0x00000010ff08d819 */ /* 0x000fe40000011630 */
[----:B------:R-:W-:Y:S02]  /*9320*/  @!P5 PRMT R66, R66, 0x5410, R47 ;  /* 0x000054104242d816 */ /* 0x000fe4000000002f */
[----:B------:R-:W-:Y:S02]  /*9330*/  @!P5 PRMT R107, R8, 0x7610, R107 ;  /* 0x00007610086bd816 */ /* 0x000fe4000000006b */
[----:B------:R-:W-:Y:S02]  /*9340*/  @!P5 PRMT R108, R48, 0x7610, R108 ;  /* 0x00007610306cd816 */ /* 0x000fe4000000006c */
[----:B------:R-:W-:Y:S01]  /*9350*/  LOP3.LUT P5, RZ, R5, 0x800000, RZ, 0xc0, !PT ;  /* 0x0080000005ff7812 */ /* 0x000fe200078ac0ff */
[----:B------:R0:W-:Y:S01]  /*9360*/  STL [R1+0xa8], R47 ;  /* 0x0000a82f01007387 */ /* 0x0001e20000100800 */
[----:B------:R-:W-:-:S02]  /*9370*/  PRMT R66, RZ, 0x7610, R66 ;  /* 0x00007610ff427816 */ /* 0x000fc40000000042 */
[----:B------:R-:W-:Y:S01]  /*9380*/  LOP3.LUT P6, RZ, R5, 0x40, RZ, 0xc0, !PT ;  /* 0x0000004005ff7812 */ /* 0x000fe200078cc0ff */
[----:B------:R1:W-:Y:S01]  /*9390*/  STL [R1+0x1a8], R48 ;  /* 0x0001a83001007387 */ /* 0x0003e20000100800 */
[----:B------:R-:W-:Y:S02]  /*93a0*/  @!P2 SHF.R.U32.HI R8, RZ, 0x10, R52 ;  /* 0x00000010ff08a819 */ /* 0x000fe40000011634 */
[----:B------:R-:W-:Y:S01]  /*93b0*/  @!P2 PRMT R66, R52, 0x7610, R66 ;  /* 0x000076103442a816 */ /* 0x000fe20000000042 */
[----:B------:R3:W-:Y:S01]  /*93c0*/  STL [R1+0xac], R52 ;  /* 0x0000ac3401007387 */ /* 0x0007e20000100800 */
[----:B0-----:R-:W-:Y:S02]  /*93d0*/  CS2R R46, SRZ ;  /* 0x00000000002e7805 */ /* 0x001fe4000001ff00 */
[----:B------:R-:W-:Y:S02]  /*93e0*/  PRMT R70, RZ, 0x7610, R70 ;  /* 0x00007610ff467816 */ /* 0x000fe40000000046 */
[----:B-1----:R-:W-:-:S02]  /*93f0*/  MOV R48, RZ ;  /* 0x000000ff00307202 */ /* 0x002fc40000000f00 */
[----:B------:R0:W2:Y:S01]  /*9400*/  @!P5 LDG.E R47, desc[UR10][R68.64] ;  /* 0x0000000a442fd981 */ /* 0x0000a2000c1e1900 */
[----:B---3--:R-:W-:-:S03]  /*9410*/  IADD3 R52, R121, 0x1e8, RZ ;  /* 0x000001e879347810 */ /* 0x008fc60007ffe0ff */
[----:B------:R1:W3:Y:S01]  /*9420*/  @!P5 LDG.E R48, desc[UR10][R90.64] ;  /* 0x0000000a5a30d981 */ /* 0x0002e2000c1e1900 */
[----:B------:R-:W-:Y:S02]  /*9430*/  @!P2 PRMT R70, R8, 0x7610, R70 ;  /* 0x000076100846a816 */ /* 0x000fe40000000046 */
[----:B------:R-:W-:Y:S01]  /*9440*/  ISETP.GE.U32.AND P5, PT, R52, UR18, PT ;  /* 0x0000001234007c0c */ /* 0x000fe2000bfa6070 */
[----:B------:R-:W-:Y:S01]  /*9450*/  STL [R1+0xb8], R26 ;  /* 0x0000b81a01007387 */ /* 0x000fe20000100800 */
[----:B------:R-:W-:Y:S02]  /*9460*/  PRMT R14, RZ, 0x7610, R14 ;  /* 0x00007610ff0e7816 */ /* 0x000fe4000000000e */
[----:B0-----:R-:W-:Y:S01]  /*9470*/  SHF.R.S32.HI R68, RZ, 0x1f, R52 ;  /* 0x0000001fff447819 */ /* 0x001fe20000011434 */
[----:B------:R-:W-:Y:S01]  /*9480*/  STL [R1+0x1b8], R27 ;  /* 0x0001b81b01007387 */ /* 0x000fe20000100800 */
[----:B------:R-:W-:Y:S02]  /*9490*/  @!P2 SHF.R.U32.HI R8, RZ, 0x10, R97 ;  /* 0x00000010ff08a819 */ /* 0x000fe40000011661 */
[----:B-1----:R-:W-:Y:S01]  /*94a0*/  PRMT R90, RZ, 0x5410, RZ ;  /* 0x00005410ff5a7816 */ /* 0x002fe200000000ff */
[----:B------:R-:W-:Y:S01]  /*94b0*/  STL [R1+0x1b4], R25 ;  /* 0x0001b41901007387 */ /* 0x000fe20000100800 */
[----:B------:R-:W-:-:S02]  /*94c0*/  ISETP.GE.OR.EX P5, PT, R68, UR19, P1, P5 ;  /* 0x0000001344007c0c */ /* 0x000fc40008fa6750 */
[----:B------:R-:W-:Y:S01]  /*94d0*/  @!P2 PRMT R14, R8, 0x7610, R14 ;  /* 0x00007610080ea816 */ /* 0x000fe2000000000e */
[----:B------:R-:W-:Y:S01]  /*94e0*/  STL [R1+0xb4], R24 ;  /* 0x0000b41801007387 */ /* 0x000fe20000100800 */
[----:B------:R-:W-:Y:S02]  /*94f0*/  @!P6 SHF.R.U32.HI R8, RZ, 0x10, R98 ;  /* 0x00000010ff08e819 */ /* 0x000fe40000011662 */
[----:B------:R-:W-:Y:S01]  /*9500*/  @!P6 PRMT R90, R98, 0x7610, R90 ;  /* 0x00007610625ae816 */ /* 0x000fe2000000005a */
[----:B------:R-:W-:Y:S01]  /*9510*/  STL [R1+0xbc], R45 ;  /* 0x0000bc2d01007387 */ /* 0x000fe20000100800 */
[----:B------:R-:W-:Y:S02]  /*9520*/  PRMT R9, RZ, 0x7610, R9 ;  /* 0x00007610ff097816 */ /* 0x000fe40000000009 */
[----:B------:R-:W-:Y:S01]  /*9530*/  @!P6 PRMT R90, R90, 0x5410, R8 ;  /* 0x000054105a5ae816 */ /* 0x000fe20000000008 */
[----:B------:R-:W-:Y:S01]  /*9540*/  STL [R1+0x1bc], R49 ;  /* 0x0001bc3101007387 */ /* 0x000fe20000100800 */
[----:B------:R-:W-:-:S02]  /*9550*/  @!P2 PRMT R9, R97, 0x7610, R9 ;  /* 0x000076106109a816 */ /* 0x000fc40000000009 */
[----:B------:R-:W-:Y:S01]  /*9560*/  @!P6 SHF.R.U32.HI R8, RZ, 0x10, R99 ;  /* 0x00000010ff08e819 */ /* 0x000fe20000011663 */
[----:B------:R-:W-:Y:S01]  /*9570*/  STL.S16 [R1+0x220], R120 ;  /* 0x0002207801007387 */ /* 0x000fe20000100600 */
[----:B------:R-:W-:-:S03]  /*9580*/  PRMT R91, RZ, 0x7610, R91 ;  /* 0x00007610ff5b7816 */ /* 0x000fc6000000005b */
[----:B------:R0:W-:Y:S01]  /*9590*/  STL.S16 [R1+0x2c6], R9 ;  /* 0x0002c60901007387 */ /* 0x0001e20000100600 */
[----:B------:R-:W-:-:S03]  /*95a0*/  @!P6 PRMT R91, R8, 0x7610, R91 ;  /* 0x00007610085be816 */ /* 0x000fc6000000005b */
[----:B------:R1:W-:Y:S01]  /*95b0*/  STL.S16 [R1+0x2c4], R70 ;  /* 0x0002c44601007387 */ /* 0x0003e20000100600 */
[----:B------:R-:W-:-:S03]  /*95c0*/  @!P5 MOV R15, R63 ;  /* 0x0000003f000fd202 */ /* 0x000fc60000000f00 */
[----:B------:R1:W-:Y:S01]  /*95d0*/  STL.S16 [R1+0x2c8], R14 ;  /* 0x0002c80e01007387 */ /* 0x0003e20000100600 */
[----:B0-----:R-:W0:Y:S01]  /*95e0*/  @!P5 LDC.64 R8, c[0x0][0x288] ;  /* 0x0000a200ff08db82 */ /* 0x001e220000000a00 */
[----:B------:R-:W-:Y:S02]  /*95f0*/  LOP3.LUT P2, RZ, R0, 0x10, RZ, 0xc0, !PT ;  /* 0x0000001000ff7812 */ /* 0x000fe4000784c0ff */
[----:B------:R-:W2:Y:S01]  /*9600*/  LDL.LU R120, [R1+0x3a8] ;  /* 0x0003a80001787983 */ /* 0x000ea20000300800 */
[----:B------:R-:W-:Y:S02]  /*9610*/  LOP3.LUT P3, RZ, R5, 0x20, RZ, 0xc0, !PT ;  /* 0x0000002005ff7812 */ /* 0x000fe4000786c0ff */
[----:B------:R-:W-:Y:S01]  /*9620*/  PRMT R76, R76, 0x5410, RZ ;  /* 0x000054104c4c7816 */ /* 0x000fe200000000ff */
[----:B------:R-:W3:Y:S01]  /*9630*/  @!P4 LDG.E R46, desc[UR10][R78.64] ;  /* 0x0000000a4e2ec981 */ /* 0x000ee2000c1e1900 */
[----:B-1----:R-:W1:Y:S01]  /*9640*/  @!P5 LDC.64 R70, c[0x0][0x230] ;  /* 0x00008c00ff46db82 */ /* 0x002e620000000a00 */
[----:B------:R-:W-:Y:S01]  /*9650*/  @!P5 MOV R14, R64 ;  /* 0x00000040000ed202 */ /* 0x000fe20000000f00 */
[----:B0-----:R-:W-:-:S04]  /*9660*/  @!P5 IMAD R68, R68, R8, RZ ;  /* 0x000000084444d224 */ /* 0x001fc800078e02ff */
[C---:B------:R-:W-:Y:S02]  /*9670*/  @!P5 IMAD R9, R52.reuse, R9, R68 ;  /* 0x000000093409d224 */ /* 0x040fe400078e0244 */
[----:B------:R-:W0:Y:S01]  /*9680*/  @!P5 LDC.64 R68, c[0x0][0x228] ;  /* 0x00008a00ff44db82 */ /* 0x000e220000000a00 */
[----:B------:R-:W-:-:S05]  /*9690*/  @!P5 IMAD.WIDE.U32 R14, R52, R8, R14 ;  /* 0x00000008340ed225 */ /* 0x000fca00078e000e */
[----:B------:R-:W-:-:S04]  /*96a0*/  @!P5 IADD3 R8, R15, R9, RZ ;  /* 0x000000090f08d210 */ /* 0x000fc80007ffe0ff */
[C---:B------:R-:W-:Y:S02]  /*96b0*/  @!P5 SHF.L.U64.HI R8, R14.reuse, 0x1, R8 ;  /* 0x000000010e08d819 */ /* 0x040fe40000010208 */
[----:B------:R-:W-:Y:S01]  /*96c0*/  @!P5 SHF.L.U32 R14, R14, 0x1, RZ ;  /* 0x000000010e0ed819 */ /* 0x000fe200000006ff */
[----:B------:R-:W-:Y:S01]  /*96d0*/  HFMA2.MMA R52, -RZ, RZ, 0, 0 ;  /* 0x00000000ff347435 */ /* 0x000fe200000001ff */
[----:B------:R-:W-:Y:S02]  /*96e0*/  LOP3.LUT R5, R5, 0xfffeffff, RZ, 0xc0, !PT ;  /* 0xfffeffff05057812 */ /* 0x000fe400078ec0ff */
[----:B-1----:R-:W-:Y:S02]  /*96f0*/  @!P5 IADD3 R70, P0, R14, R70, RZ ;  /* 0x000000460e46d210 */ /* 0x002fe40007f1e0ff */
[----:B------:R-:W-:Y:S02]  /*9700*/  @P5 LOP3.LUT R5, R5, 0x10000, RZ, 0xfc, !PT ;  /* 0x0001000005055812 */ /* 0x000fe400078efcff */
[----:B------:R-:W-:-:S02]  /*9710*/  @!P5 IADD3.X R71, R8, R71, RZ, P0, !PT ;  /* 0x000000470847d210 */ /* 0x000fc400007fe4ff */
[----:B------:R-:W-:Y:S01]  /*9720*/  @!P6 PRMT R76, R76, 0x5410, R99 ;  /* 0x000054104c4ce816 */ /* 0x000fe20000000063 */
[----:B------:R1:W3:Y:S01]  /*9730*/  @!P2 LDG.E R52, desc[UR10][R54.64] ;  /* 0x0000000a3634a981 */ /* 0x0002e2000c1e1900 */
[----:B0-----:R-:W-:Y:S02]  /*9740*/  @!P5 IADD3 R68, P0, R14, R68, RZ ;  /* 0x000000440e44d210 */ /* 0x001fe40007f1e0ff */
[----:B------:R-:W-:Y:S02]  /*9750*/  LOP3.LUT P6, RZ, R5, 0x400000, RZ, 0xc0, !PT ;  /* 0x0040000005ff7812 */ /* 0x000fe400078cc0ff */
[----:B------:R-:W-:Y:S02]  /*9760*/  @!P5 IADD3.X R69, R8, R69, RZ, P0, !PT ;  /* 0x000000450845d210 */ /* 0x000fe400007fe4ff */
[----:B------:R-:W-:Y:S02]  /*9770*/  @!P3 SHF.R.U32.HI R8, RZ, 0x10, R24 ;  /* 0x00000010ff08b819 */ /* 0x000fe40000011618 */
[----:B-1----:R-:W-:-:S02]  /*9780*/  PRMT R55, R55, 0x5410, RZ ;  /* 0x0000541037377816 */ /* 0x002fc400000000ff */
[----:B------:R-:W-:Y:S02]  /*9790*/  PRMT R54, R54, 0x5410, RZ ;  /* 0x0000541036367816 */ /* 0x000fe400000000ff */
[----:B------:R-:W-:Y:S02]  /*97a0*/  @!P3 PRMT R55, R55, 0x5410, R8 ;  /* 0x000054103737b816 */ /* 0x000fe40000000008 */
[----:B------:R-:W-:Y:S02]  /*97b0*/  @!P3 SHF.R.U32.HI R8, RZ, 0x10, R25 ;  /* 0x00000010ff08b819 */ /* 0x000fe40000011619 */
[----:B------:R-:W-:Y:S02]  /*97c0*/  PRMT R91, R91, 0x5410, RZ ;  /* 0x000054105b5b7816 */ /* 0x000fe400000000ff */
[----:B------:R-:W-:Y:S02]  /*97d0*/  @!P3 PRMT R54, R54, 0x5410, R8 ;  /* 0x000054103636b816 */ /* 0x000fe40000000008 */
[----:B------:R-:W-:-:S02]  /*97e0*/  @!P6 SHF.R.U32.HI R8, RZ, 0x10, R26 ;  /* 0x00000010ff08e819 */ /* 0x000fc4000001161a */
[----:B------:R-:W-:Y:S02]  /*97f0*/  PRMT R2, RZ, 0x7610, R2 ;  /* 0x00007610ff027816 */ /* 0x000fe40000000002 */
[----:B------:R-:W-:Y:S02]  /*9800*/  @!P6 PRMT R91, R91, 0x5410, R8 ;  /* 0x000054105b5be816 */ /* 0x000fe40000000008 */
[----:B------:R-:W-:-:S04]  /*9810*/  @!P6 SHF.R.U32.HI R8, RZ, 0x10, R27 ;  /* 0x00000010ff08e819 */ /* 0x000fc8000001161b */
[----:B------:R-:W-:-:S05]  /*9820*/  @!P6 PRMT R2, R8, 0x7610, R2 ;  /* 0x000076100802e816 */ /* 0x000fca0000000002 */
[----:B------:R0:W-:Y:S04]  /*9830*/  STL.S16 [R1+0x2ce], R2 ;  /* 0x0002ce0201007387 */ /* 0x0001e80000100600 */
[----:B0-----:R-:W4:Y:S01]  /*9840*/  LDL.LU R2, [R1+0x38c] ;  /* 0x00038c0001027983 */ /* 0x001f220000300800 */
[----:B------:R-:W-:Y:S02]  /*9850*/  PRMT R55, RZ, 0x7610, R55 ;  /* 0x00007610ff377816 */ /* 0x000fe40000000037 */
[----:B------:R-:W-:Y:S02]  /*9860*/  PRMT R96, RZ, 0x7610, R96 ;  /* 0x00007610ff607816 */ /* 0x000fe40000000060 */
[----:B------:R-:W-:Y:S02]  /*9870*/  @!P3 PRMT R55, R24, 0x7610, R55 ;  /* 0x000076101837b816 */ /* 0x000fe40000000037 */
[----:B------:R-:W-:-:S02]  /*9880*/  @!P3 PRMT R96, R25, 0x7610, R96 ;  /* 0x000076101960b816 */ /* 0x000fc40000000060 */
[----:B------:R-:W-:Y:S02]  /*9890*/  LOP3.LUT P3, RZ, R5, 0x400, RZ, 0xc0, !PT ;  /* 0x0000040005ff7812 */ /* 0x000fe4000786c0ff */
[----:B------:R-:W-:Y:S02]  /*98a0*/  PRMT R54, RZ, 0x7610, R54 ;  /* 0x00007610ff367816 */ /* 0x000fe40000000036 */
[----:B------:R-:W-:Y:S02]  /*98b0*/  PRMT R8, RZ, 0x7610, R8 ;  /* 0x00007610ff087816 */ /* 0x000fe40000000008 */
[----:B------:R-:W-:Y:S02]  /*98c0*/  @!P6 PRMT R54, R26, 0x7610, R54 ;  /* 0x000076101a36e816 */ /* 0x000fe40000000036 */
[----:B------:R-:W-:Y:S02]  /*98d0*/  @!P6 PRMT R8, R27, 0x7610, R8 ;  /* 0x000076101b08e816 */ /* 0x000fe40000000008 */
[----:B------:R-:W-:-:S02]  /*98e0*/  IADD3 R26, R121, 0x1f0, RZ ;  /* 0x000001f0791a7810 */ /* 0x000fc40007ffe0ff */
[----:B------:R-:W-:Y:S01]  /*98f0*/  PRMT R14, RZ, 0x7610, R14 ;  /* 0x00007610ff0e7816 */ /* 0x000fe2000000000e */
[----:B------:R0:W-:Y:S01]  /*9900*/  STL.S16 [R1+0x2cc], R8 ;  /* 0x0002cc0801007387 */ /* 0x0001e20000100600 */
[----:B------:R-:W-:Y:S02]  /*9910*/  SHF.R.S32.HI R27, RZ, 0x1f, R26 ;  /* 0x0000001fff1b7819 */ /* 0x000fe4000001141a */
[----:B------:R-:W-:-:S04]  /*9920*/  ISETP.GE.U32.AND P6, PT, R26, UR18, PT ;  /* 0x000000121a007c0c */ /* 0x000fc8000bfc6070 */
[----:B------:R-:W-:Y:S02]  /*9930*/  ISETP.GE.OR.EX P6, PT, R27, UR19, P1, P6 ;  /* 0x000000131b007c0c */ /* 0x000fe40008fc6760 */
[----:B0-----:R-:W-:Y:S02]  /*9940*/  @!P3 SHF.R.U32.HI R8, RZ, 0x10, R45 ;  /* 0x00000010ff08b819 */ /* 0x001fe4000001162d */
[----:B------:R-:W-:Y:S02]  /*9950*/  PRMT R9, RZ, 0x7610, R9 ;  /* 0x00007610ff097816 */ /* 0x000fe40000000009 */
[----:B------:R-:W-:Y:S02]  /*9960*/  @!P3 PRMT R14, R8, 0x7610, R14 ;  /* 0x00007610080eb816 */ /* 0x000fe4000000000e */
[----:B------:R-:W-:-:S04]  /*9970*/  @!P3 SHF.R.U32.HI R8, RZ, 0x10, R49 ;  /* 0x00000010ff08b819 */ /* 0x000fc80000011631 */
[----:B------:R-:W-:-:S05]  /*9980*/  @!P3 PRMT R9, R8, 0x7610, R9 ;  /* 0x000076100809b816 */ /* 0x000fca0000000009 */
[----:B------:R0:W-:Y:S02]  /*9990*/  STL.S16 [R1+0x2d2], R9 ;  /* 0x0002d20901007387 */ /* 0x0001e40000100600 */
[----:B0-----:R-:W0:Y:S01]  /*99a0*/  @!P6 LDC.64 R8, c[0x0][0x288] ;  /* 0x0000a200ff08eb82 */ /* 0x001e220000000a00 */
[----:B------:R-:W-:Y:S02]  /*99b0*/  LOP3.LUT P5, RZ, R0, 0x8, RZ, 0xc0, !PT ;  /* 0x0000000800ff7812 */ /* 0x000fe400078ac0ff */
[----:B------:R-:W-:Y:S01]  /*99c0*/  PRMT R15, RZ, 0x7610, R15 ;  /* 0x00007610ff0f7816 */ /* 0x000fe2000000000f */
[----:B------:R-:W-:-:S03]  /*99d0*/  HFMA2.MMA R25, -RZ, RZ, 0, 0 ;  /* 0x00000000ff197435 */ /* 0x000fc600000001ff */
[----:B------:R-:W-:Y:S01]  /*99e0*/  @!P3 PRMT R15, R45, 0x7610, R15 ;  /* 0x000076102d0fb816 */ /* 0x000fe2000000000f */
[----:B------:R1:W-:Y:S04]  /*99f0*/  STL.S16 [R1+0x2d0], R14 ;  /* 0x0002d00e01007387 */ /* 0x0003e80000100600 */
[----:B------:R1:W-:Y:S04]  /*9a00*/  STL.S16 [R1+0x2ca], R15 ;  /* 0x0002ca0f01007387 */ /* 0x0003e80000100600 */
[----:B------:R0:W3:Y:S01]  /*9a10*/  @!P5 LDG.E R25, desc[UR10][R40.64] ;  /* 0x0000000a2819d981 */ /* 0x0000e2000c1e1900 */
[----:B-1----:R-:W-:-:S02]  /*9a20*/  @!P6 MOV R14, R64 ;  /* 0x00000040000ee202 */ /* 0x002fc40000000f00 */
[----:B------:R-:W-:Y:S01]  /*9a30*/  @!P6 MOV R15, R63 ;  /* 0x0000003f000fe202 */ /* 0x000fe20000000f00 */
[-C--:B0-----:R-:W-:Y:S01]  /*9a40*/  @!P6 IMAD R27, R27, R8.reuse, RZ ;  /* 0x000000081b1be224 */ /* 0x081fe200078e02ff */
[----:B------:R-:W-:Y:S01]  /*9a50*/  CS2R R40, SRZ ;  /* 0x0000000000287805 */ /* 0x000fe2000001ff00 */
[----:B------:R-:W-:-:S04]  /*9a60*/  @!P6 IMAD.WIDE.U32 R14, R26, R8, R14 ;  /* 0x000000081a0ee225 */ /* 0x000fc800078e000e */
[----:B------:R-:W-:Y:S01]  /*9a70*/  @!P6 IMAD R9, R26, R9, R27 ;  /* 0x000000091a09e224 */ /* 0x000fe200078e021b */
[----:B------:R0:W3:Y:S01]  /*9a80*/  @!P5 LDG.E R40, desc[UR10][R42.64] ;  /* 0x0000000a2a28d981 */ /* 0x0000e2000c1e1900 */
[----:B------:R-:W1:Y:S08]  /*9a90*/  @!P6 LDC.64 R26, c[0x0][0x230] ;  /* 0x00008c00ff1aeb82 */ /* 0x000e700000000a00 */
[----:B0-----:R-:W0:Y:S01]  /*9aa0*/  @!P6 LDC.64 R42, c[0x0][0x228] ;  /* 0x00008a00ff2aeb82 */ /* 0x001e220000000a00 */
[----:B------:R-:W-:-:S02]  /*9ab0*/  @!P6 IADD3 R8, R15, R9, RZ ;  /* 0x000000090f08e210 */ /* 0x000fc40007ffe0ff */
[----:B------:R-:W-:Y:S02]  /*9ac0*/  MOV R24, RZ ;  /* 0x000000ff00187202 */ /* 0x000fe40000000f00 */
[C---:B------:R-:W-:Y:S02]  /*9ad0*/  @!P6 SHF.L.U64.HI R8, R14.reuse, 0x1, R8 ;  /* 0x000000010e08e819 */ /* 0x040fe40000010208 */
[----:B------:R-:W-:Y:S02]  /*9ae0*/  @!P6 SHF.L.U32 R14, R14, 0x1, RZ ;  /* 0x000000010e0ee819 */ /* 0x000fe400000006ff */
[----:B------:R-:W3:Y:S01]  /*9af0*/  @!P2 LDG.E R24, desc[UR10][R94.64] ;  /* 0x0000000a5e18a981 */ /* 0x000ee2000c1e1900 */
[C---:B------:R-:W-:Y:S02]  /*9b00*/  LOP3.LUT P2, RZ, R5.reuse, 0x100, RZ, 0xc0, !PT ;  /* 0x0000010005ff7812 */ /* 0x040fe4000784c0ff */
[----:B------:R-:W-:Y:S02]  /*9b10*/  LOP3.LUT R5, R5, 0xfffdffff, RZ, 0xc0, !PT ;  /* 0xfffdffff05057812 */ /* 0x000fe400078ec0ff */
[----:B-1----:R-:W-:-:S02]  /*9b20*/  @!P6 IADD3 R26, P0, R14, R26, RZ ;  /* 0x0000001a0e1ae210 */ /* 0x002fc40007f1e0ff */
[----:B------:R-:W-:Y:S02]  /*9b30*/  @P5 LOP3.LUT R5, R5, 0x20000, RZ, 0xfc, !PT ;  /* 0x0002000005055812 */ /* 0x000fe400078efcff */
[----:B------:R-:W-:Y:S02]  /*9b40*/  @!P6 IADD3.X R27, R8, R27, RZ, P0, !PT ;  /* 0x0000001b081be210 */ /* 0x000fe400007fe4ff */
[----:B0-----:R-:W-:-:S04]  /*9b50*/  @!P6 IADD3 R42, P0, R14, R42, RZ ;  /* 0x0000002a0e2ae210 */ /* 0x001fc80007f1e0ff */
[----:B------:R-:W-:Y:S02]  /*9b60*/  @!P6 IADD3.X R43, R8, R43, RZ, P0, !PT ;  /* 0x0000002b082be210 */ /* 0x000fe400007fe4ff */
[----:B------:R-:W-:Y:S02]  /*9b70*/  LOP3.LUT P0, RZ, R5, 0x200, RZ, 0xc0, !PT ;  /* 0x0000020005ff7812 */ /* 0x000fe4000780c0ff */
[----:B------:R-:W-:-:S11]  /*9b80*/  PRMT R45, RZ, 0x7610, R45 ;  /* 0x00007610ff2d7816 */ /* 0x000fd6000000002d */
[----:B------:R-:W-:-:S04]  /*9b90*/  @!P0 SHF.R.U32.HI R8, RZ, 0x10, R50 ;  /* 0x00000010ff088819 */ /* 0x000fc80000011632 */
[----:B------:R-:W-:Y:S02]  /*9ba0*/  @!P0 PRMT R45, R8, 0x7610, R45 ;  /* 0x00007610082d8816 */ /* 0x000fe4000000002d */
[----:B------:R-:W-:Y:S02]  /*9bb0*/  @!P0 SHF.R.U32.HI R8, RZ, 0x10, R51 ;  /* 0x00000010ff088819 */ /* 0x000fe40000011633 */
[----:B------:R-:W-:-:S04]  /*9bc0*/  PRMT R45, R45, 0x5410, RZ ;  /* 0x000054102d2d7816 */ /* 0x000fc800000000ff */
[----:B------:R-:W-:Y:S02]  /*9bd0*/  @!P0 PRMT R45, R45, 0x5410, R8 ;  /* 0x000054102d2d8816 */ /* 0x000fe40000000008 */
[----:B------:R-:W-:Y:S02]  /*9be0*/  @!P2 SHF.R.U32.HI R8, RZ, 0x10, R53 ;  /* 0x00000010ff08a819 */ /* 0x000fe40000011635 */
[----:B----4-:R-:W-:-:S04]  /*9bf0*/  PRMT R2, RZ, 0x7610, R2 ;  /* 0x00007610ff027816 */ /* 0x010fc80000000002 */
[----:B------:R-:W-:-:S05]  /*9c00*/  @!P2 PRMT R2, R8, 0x7610, R2 ;  /* 0x000076100802a816 */ /* 0x000fca0000000002 */
[----:B------:R0:W-:Y:S04]  /*9c10*/  STL.S16 [R1+0x2d6], R2 ;  /* 0x0002d60201007387 */ /* 0x0001e80000100600 */
[----:B0-----:R-:W4:Y:S01]  /*9c20*/  LDL.LU R2, [R1+0x388] ;  /* 0x0003880001027983 */ /* 0x001f220000300800 */
[----:B------:R-:W-:Y:S02]  /*9c30*/  @!P2 SHF.R.U32.HI R8, RZ, 0x10, R28 ;  /* 0x00000010ff08a819 */ /* 0x000fe4000001161c */
[----:B------:R-:W-:Y:S02]  /*9c40*/  LOP3.LUT P5, RZ, R0, 0x4, RZ, 0xc0, !PT ;  /* 0x0000000400ff7812 */ /* 0x000fe400078ac0ff */
[----:B------:R-:W-:-:S04]  /*9c50*/  LOP3.LUT R5, R5, 0xffffbfff, RZ, 0xc0, !PT ;  /* 0xffffbfff05057812 */ /* 0x000fc800078ec0ff */
[----:B------:R-:W-:Y:S02]  /*9c60*/  @P6 LOP3.LUT R5, R5, 0x4000, RZ, 0xfc, !PT ;  /* 0x0000400005056812 */ /* 0x000fe400078efcff */
[----:B------:R-:W-:-:S05]  /*9c70*/  LOP3.LUT P6, RZ, R0, 0x2, RZ, 0xc0, !PT ;  /* 0x0000000200ff7812 */ /* 0x000fca00078cc0ff */
[----:B------:R0:W3:Y:S02]  /*9c80*/  @!P5 LDG.E R41, desc[UR10][R32.64] ;  /* 0x0000000a2029d981 */ /* 0x0000e4000c1e1900 */
[----:B0-----:R-:W-:-:S04]  /*9c90*/  PRMT R33, RZ, 0x7610, R33 ;  /* 0x00007610ff217816 */ /* 0x001fc80000000021 */
[----:B------:R-:W-:Y:S01]  /*9ca0*/  @!P2 PRMT R33, R28, 0x7610, R33 ;  /* 0x000076101c21a816 */ /* 0x000fe20000000021 */
[----:B------:R-:W-:-:S04]  /*9cb0*/  HFMA2.MMA R32, -RZ, RZ, 0, 0 ;  /* 0x00000000ff207435 */ /* 0x000fc800000001ff */
[----:B------:R0:W-:Y:S01]  /*9cc0*/  STL.S16 [R1+0x2fc], R33 ;  /* 0x0002fc2101007387 */ /* 0x0001e20000100600 */
[----:B------:R-:W-:-:S05]  /*9cd0*/  PRMT R88, RZ, 0x7610, R88 ;  /* 0x00007610ff587816 */ /* 0x000fca0000000058 */
[----:B------:R-:W3:Y:S01]  /*9ce0*/  @!P5 LDG.E R32, desc[UR10][R34.64] ;  /* 0x0000000a2220d981 */ /* 0x000ee2000c1e1900 */
[----:B0-----:R-:W-:Y:S02]  /*9cf0*/  MOV R33, RZ ;  /* 0x000000ff00217202 */ /* 0x001fe40000000f00 */
[----:B------:R-:W-:-:S04]  /*9d00*/  @!P3 PRMT R88, R49, 0x7610, R88 ;  /* 0x000076103158b816 */ /* 0x000fc80000000058 */
[----:B------:R0:W3:Y:S01]  /*9d10*/  @!P6 LDG.E R33, desc[UR10][R16.64] ;  /* 0x0000000a1021e981 */ /* 0x0000e2000c1e1900 */
[C---:B------:R-:W-:Y:S02]  /*9d20*/  LOP3.LUT P3, RZ, R5.reuse, 0x200000, RZ, 0xc0, !PT ;  /* 0x0020000005ff7812 */ /* 0x040fe4000786c0ff */
[C---:B------:R-:W-:Y:S02]  /*9d30*/  LOP3.LUT P5, RZ, R5.reuse, 0x800, RZ, 0xc0, !PT ;  /* 0x0000080005ff7812 */ /* 0x040fe400078ac0ff */
[----:B------:R-:W-:Y:S01]  /*9d40*/  LOP3.LUT R5, R5, 0xffff7fff, RZ, 0xc0, !PT ;  /* 0xffff7fff05057812 */ /* 0x000fe200078ec0ff */
[----:B0-----:R-:W-:-:S03]  /*9d50*/  HFMA2.MMA R16, -RZ, RZ, 0, 0 ;  /* 0x00000000ff107435 */ /* 0x001fc600000001ff */
[----:B------:R-:W-:Y:S02]  /*9d60*/  @P6 LOP3.LUT R5, R5, 0x8000, RZ, 0xfc, !PT ;  /* 0x0000800005056812 */ /* 0x000fe400078efcff */
[----:B------:R-:W-:-:S05]  /*9d70*/  PRMT R49, RZ, 0x7610, R49 ;  /* 0x00007610ff317816 */ /* 0x000fca0000000031 */
[----:B------:R0:W3:Y:S01]  /*9d80*/  @!P6 LDG.E R16, desc[UR10][R18.64] ;  /* 0x0000000a1210e981 */ /* 0x0000e2000c1e1900 */
[----:B------:R-:W-:Y:S02]  /*9d90*/  LOP3.LUT P6, RZ, R5, 0x1000, RZ, 0xc0, !PT ;  /* 0x0000100005ff7812 */ /* 0x000fe400078cc0ff */
[----:B------:R-:W-:Y:S02]  /*9da0*/  PRMT R84, RZ, 0x7610, R84 ;  /* 0x00007610ff547816 */ /* 0x000fe40000000054 */
[----:B------:R-:W-:Y:S02]  /*9db0*/  IADD3 R17, R121, 0x1f8, RZ ;  /* 0x000001f879117810 */ /* 0x000fe40007ffe0ff */
[----:B------:R-:W-:Y:S02]  /*9dc0*/  @!P0 PRMT R49, R50, 0x7610, R49 ;  /* 0x0000761032318816 */ /* 0x000fe40000000031 */
[----:B------:R-:W-:Y:S02]  /*9dd0*/  @!P0 PRMT R84, R51, 0x7610, R84 ;  /* 0x0000761033548816 */ /* 0x000fe40000000054 */
[----:B0-----:R-:W-:-:S02]  /*9de0*/  SHF.R.S32.HI R18, RZ, 0x1f, R17 ;  /* 0x0000001fff127819 */ /* 0x001fc40000011411 */
[----:B------:R-:W-:Y:S02]  /*9df0*/  ISETP.GE.U32.AND P0, PT, R17, UR18, PT ;  /* 0x0000001211007c0c */ /* 0x000fe4000bf06070 */
[----:B----4-:R-:W-:-:S04]  /*9e00*/  PRMT R2, RZ, 0x7610, R2 ;  /* 0x00007610ff027816 */ /* 0x010fc80000000002 */
[----:B------:R-:W-:-:S05]  /*9e10*/  @!P2 PRMT R2, R8, 0x7610, R2 ;  /* 0x000076100802a816 */ /* 0x000fca0000000002 */
[----:B------:R0:W-:Y:S04]  /*9e20*/  STL.S16 [R1+0x2fe], R2 ;  /* 0x0002fe0201007387 */ /* 0x0001e80000100600 */
[----:B0-----:R-:W4:Y:S01]  /*9e30*/  LDL.LU R2, [R1+0x384] ;  /* 0x0003840001027983 */ /* 0x001f220000300800 */
[----:B------:R-:W-:Y:S02]  /*9e40*/  PRMT R14, RZ, 0x7610, R14 ;  /* 0x00007610ff0e7816 */ /* 0x000fe4000000000e */
[----:B------:R-:W-:Y:S02]  /*9e50*/  @!P6 SHF.R.U32.HI R8, RZ, 0x10, R29 ;  /* 0x00000010ff08e819 */ /* 0x000fe4000001161d */
[----:B------:R-:W-:Y:S02]  /*9e60*/  ISETP.GE.OR.EX P0, PT, R18, UR19, P1, P0 ;  /* 0x0000001312007c0c */ /* 0x000fe40008f06700 */
[----:B------:R-:W-:-:S02]  /*9e70*/  @!P6 PRMT R14, R8, 0x7610, R14 ;  /* 0x00007610080ee816 */ /* 0x000fc4000000000e */
        /* <DEDUP_REMOVED lines=19> */
[----:B------:R-:W-:-:S04]  /*9fb0*/  PRMT R49, R49, 0x5410, RZ ;  /* 0x0000541031317816 */ /* 0x000fc800000000ff */
[----:B------:R-:W-:Y:S02]  /*9fc0*/  @!P2 PRMT R49, R49, 0x5410, R53 ;  /* 0x000054103131a816 */ /* 0x000fe40000000035 */
[----:B0-----:R-:W-:-:S04]  /*9fd0*/  @!P0 IADD3 R8, P2, R18, R8, RZ ;  /* 0x0000000812088210 */ /* 0x001fc80007f5e0ff */
[----:B------:R-:W-:Y:S02]  /*9fe0*/  @!P0 IADD3.X R9, R17, R9, RZ, P2, !PT ;  /* 0x0000000911098210 */ /* 0x000fe400017fe4ff */
[----:B-1----:R-:W-:Y:S02]  /*9ff0*/  @!P0 IADD3 R14, P2, R18, R14, RZ ;  /* 0x0000000e120e8210 */ /* 0x002fe40007f5e0ff */
[----:B------:R-:W-:-:S04]  /*a000*/  PRMT R18, RZ, 0x7610, R18 ;  /* 0x00007610ff127816 */ /* 0x000fc80000000012 */
[----:B------:R-:W-:-:S05]  /*a010*/  @!P6 PRMT R18, R20, 0x7610, R18 ;  /* 0x000076101412e816 */ /* 0x000fca0000000012 */
[----:B------:R0:W-:Y:S02]  /*a020*/  STL.S16 [R1+0x248], R18 ;  /* 0x0002481201007387 */ /* 0x0001e40000100600 */
[----:B0-----:R-:W-:Y:S02]  /*a030*/  @!P5 SHF.R.U32.HI R18, RZ, 0x10, R21 ;  /* 0x00000010ff12d819 */ /* 0x001fe40000011615 */
[----:B----4-:R-:W-:-:S04]  /*a040*/  PRMT R2, RZ, 0x7610, R2 ;  /* 0x00007610ff027816 */ /* 0x010fc80000000002 */
        /* <DEDUP_REMOVED lines=16> */
[----:B------:R-:W-:Y:S01]  /*a150*/  LOP3.LUT P1, RZ, R0, 0x1, RZ, 0xc0, !PT ;  /* 0x0000000100ff7812 */ /* 0x000fe2000782c0ff */
[----:B------:R-:W-:Y:S01]  /*a160*/  HFMA2.MMA R17, -RZ, RZ, 0, 0 ;  /* 0x00000000ff117435 */ /* 0x000fe200000001ff */
[----:B------:R-:W-:-:S04]  /*a170*/  PRMT R18, RZ, 0x7610, R18 ;  /* 0x00007610ff127816 */ /* 0x000fc80000000012 */
[----:B------:R-:W-:-:S05]  /*a180*/  @!P5 PRMT R18, R21, 0x7610, R18 ;  /* 0x000076101512d816 */ /* 0x000fca0000000012 */
[----:B------:R0:W-:Y:S04]  /*a190*/  STL.S16 [R1+0x240], R18 ;  /* 0x0002401201007387 */ /* 0x0001e80000100600 */
[----:B------:R-:W4:Y:S01]  /*a1a0*/  @!P1 LDG.E R17, desc[UR10][R36.64] ;  /* 0x0000000a24119981 */ /* 0x000f22000c1e1900 */
[----:B0-----:R-:W-:-:S06]  /*a1b0*/  MOV R18, RZ ;  /* 0x000000ff00127202 */ /* 0x001fcc0000000f00 */
[----:B------:R0:W4:Y:S01]  /*a1c0*/  @!P1 LDG.E R18, desc[UR10][R38.64] ;  /* 0x0000000a26129981 */ /* 0x000122000c1e1900 */
[----:B--2---:R-:W-:-:S04]  /*a1d0*/  PRMT R2, RZ, 0x7610, R2 ;  /* 0x00007610ff027816 */ /* 0x004fc80000000002 */
[----:B------:R-:W-:-:S05]  /*a1e0*/  @!P2 PRMT R2, R19, 0x7610, R2 ;  /* 0x000076101302a816 */ /* 0x000fca0000000002 */
[----:B------:R1:W-:Y:S04]  /*a1f0*/  STL.S16 [R1+0x23a], R2 ;  /* 0x00023a0201007387 */ /* 0x0003e80000100600 */
[----:B-1----:R-:W2:Y:S01]  /*a200*/  LDL.LU R2, [R1+0x378] ;  /* 0x0003780001027983 */ /* 0x002ea20000300800 */
[----:B------:R-:W-:Y:S02]  /*a210*/  @!P2 SHF.R.U32.HI R19, RZ, 0x10, R6 ;  /* 0x00000010ff13a819 */ /* 0x000fe40000011606 */
[C---:B------:R-:W-:Y:S02]  /*a220*/  LOP3.LUT P6, RZ, R0.reuse, 0x20000000, RZ, 0xc0, !PT ;  /* 0x2000000000ff7812 */ /* 0x040fe400078cc0ff */
[----:B------:R-:W-:Y:S02]  /*a230*/  LOP3.LUT P5, RZ, R0, 0x80000, RZ, 0xc0, !PT ;  /* 0x0008000000ff7812 */ /* 0x000fe400078ac0ff */
[----:B------:R-:W-:-:S02]  /*a240*/  PRMT R124, RZ, 0x7610, R124 ;  /* 0x00007610ff7c7816 */ /* 0x000fc4000000007c */
[----:B------:R-:W-:Y:S02]  /*a250*/  PRMT R122, RZ, 0x7610, R122 ;  /* 0x00007610ff7a7816 */ /* 0x000fe4000000007a */
[----:B------:R-:W-:Y:S02]  /*a260*/  PRMT R120, RZ, 0x7610, R120 ;  /* 0x00007610ff787816 */ /* 0x000fe40000000078 */
[----:B------:R-:W-:Y:S01]  /*a270*/  PRMT R119, RZ, 0x7610, R119 ;  /* 0x00007610ff777816 */ /* 0x000fe20000000077 */
[----:B------:R1:W-:Y:S02]  /*a280*/  STL [R1+0x1b0], R99 ;  /* 0x0001b06301007387 */ /* 0x0003e40000100800 */
[----:B------:R-:W-:Y:S02]  /*a290*/  @!P6 PRMT R120, R4, 0x7610, R120 ;  /* 0x000076100478e816 */ /* 0x000fe40000000078 */
[----:B------:R-:W-:Y:S01]  /*a2a0*/  @!P6 PRMT R119, R7, 0x7610, R119 ;  /* 0x000076100777e816 */ /* 0x000fe20000000077 */
[----:B------:R3:W-:Y:S01]  /*a2b0*/  STL [R1+0xb0], R98 ;  /* 0x0000b06201007387 */ /* 0x0007e20000100800 */
[----:B-1----:R-:W-:-:S02]  /*a2c0*/  PRMT R99, RZ, 0x7610, R99 ;  /* 0x00007610ff637816 */ /* 0x002fc40000000063 */
[----:B---3--:R-:W-:Y:S01]  /*a2d0*/  PRMT R98, RZ, 0x7610, R98 ;  /* 0x00007610ff627816 */ /* 0x008fe20000000062 */
[----:B------:R1:W-:Y:S01]  /*a2e0*/  STL [R1+0x1ac], R97 ;  /* 0x0001ac6101007387 */ /* 0x0003e20000100800 */
[----:B------:R-:W-:Y:S02]  /*a2f0*/  PRMT R94, RZ, 0x7610, R94 ;  /* 0x00007610ff5e7816 */ /* 0x000fe4000000005e */
[----:B------:R-:W-:Y:S01]  /*a300*/  PRMT R95, RZ, 0x7610, R95 ;  /* 0x00007610ff5f7816 */ /* 0x000fe2000000005f */
[----:B------:R3:W-:Y:S01]  /*a310*/  STL [R1+0x1c0], R51 ;  /* 0x0001c03301007387 */ /* 0x0007e20000100800 */
[----:B------:R-:W-:-:S03]  /*a320*/  PRMT R80, RZ, 0x7610, R80 ;  /* 0x00007610ff507816 */ /* 0x000fc60000000050 */
[----:B------:R-:W-:Y:S01]  /*a330*/  STL [R1+0xd4], R4 ;  /* 0x0000d40401007387 */ /* 0x000fe20000100800 */
[----:B-1----:R-:W-:Y:S02]  /*a340*/  PRMT R97, RZ, 0x7610, R97 ;  /* 0x00007610ff617816 */ /* 0x002fe40000000061 */
[----:B---3--:R-:W-:Y:S02]  /*a350*/  PRMT R51, RZ, 0x5410, RZ ;  /* 0x00005410ff337816 */ /* 0x008fe400000000ff */
[----:B------:R-:W-:Y:S02]  /*a360*/  @!P5 PRMT R97, R10, 0x7610, R97 ;  /* 0x000076100a61d816 */ /* 0x000fe40000000061 */
[----:B------:R-:W-:Y:S02]  /*a370*/  @!P5 PRMT R95, R11, 0x7610, R95 ;  /* 0x000076100b5fd816 */ /* 0x000fe4000000005f */
[----:B------:R-:W-:Y:S02]  /*a380*/  PRMT R81, RZ, 0x7610, R81 ;  /* 0x00007610ff517816 */ /* 0x000fe40000000051 */
[----:B------:R-:W-:-:S02]  /*a390*/  @!P4 PRMT R51, R51, 0x5410, R44 ;  /* 0x000054103333c816 */ /* 0x000fc4000000002c */
[----:B------:R-:W-:Y:S02]  /*a3a0*/  PRMT R79, RZ, 0x7610, R79 ;  /* 0x00007610ff4f7816 */ /* 0x000fe4000000004f */
[----:B------:R-:W-:Y:S02]  /*a3b0*/  PRMT R78, RZ, 0x7610, R78 ;  /* 0x00007610ff4e7816 */ /* 0x000fe4000000004e */
[----:B------:R-:W-:Y:S02]  /*a3c0*/  PRMT R77, RZ, 0x7610, R77 ;  /* 0x00007610ff4d7816 */ /* 0x000fe4000000004d */
[----:B------:R-:W-:Y:S01]  /*a3d0*/  @!P4 PRMT R51, R46, 0x7610, R51 ;  /* 0x000076102e33c816 */ /* 0x000fe20000000033 */
[----:B------:R-:W-:Y:S04]  /*a3e0*/  STL [R1+0x1d4], R7 ;  /* 0x0001d40701007387 */ /* 0x000fe80000100800 */
[----:B------:R-:W-:Y:S04]  /*a3f0*/  STL [R1+0x1d0], R6 ;  /* 0x0001d00601007387 */ /* 0x000fe80000100800 */
[----:B------:R1:W-:Y:S01]  /*a400*/  STL [R1+0xc4], R53 ;  /* 0x0000c43501007387 */ /* 0x0003e20000100800 */
[----:B0-----:R-:W-:-:S03]  /*a410*/  PRMT R39, RZ, 0x7610, R39 ;  /* 0x00007610ff277816 */ /* 0x001fc60000000027 */
[----:B------:R0:W-:Y:S01]  /*a420*/  STL [R1+0xc0], R50 ;  /* 0x0000c03201007387 */ /* 0x0001e20000100800 */
[----:B-1----:R-:W-:-:S03]  /*a430*/  PRMT R53, RZ, 0x7610, R53 ;  /* 0x00007610ff357816 */ /* 0x002fc60000000035 */
[----:B------:R-:W-:Y:S01]  /*a440*/  STL [R1+0x1d8], R11 ;  /* 0x0001d80b01007387 */ /* 0x000fe20000100800 */
[----:B0-----:R-:W-:Y:S02]  /*a450*/  PRMT R50, RZ, 0x7610, R50 ;  /* 0x00007610ff327816 */ /* 0x001fe40000000032 */
[----:B------:R-:W-:Y:S02]  /*a460*/  PRMT R3, RZ, 0x7610, R3 ;  /* 0x00007610ff037816 */ /* 0x000fe40000000003 */
[----:B------:R-:W-:Y:S02]  /*a470*/  PRMT R38, RZ, 0x7610, R38 ;  /* 0x00007610ff267816 */ /* 0x000fe40000000026 */
[----:B------:R-:W-:Y:S01]  /*a480*/  @!P2 PRMT R3, R13, 0x7610, R3 ;  /* 0x000076100d03a816 */ /* 0x000fe20000000003 */
        /* <DEDUP_REMOVED lines=8> */
[----:B------:R1:W-:Y:S04]  /*a510*/  STL [R1+0xcc], R21 ;  /* 0x0000cc1501007387 */ /* 0x0003e80000100800 */
[----:B------:R-:W-:Y:S01]  /*a520*/  STL [R1+0xd8], R10 ;  /* 0x0000d80a01007387 */ /* 0x000fe20000100800 */
[----:B0-----:R-:W-:-:S02]  /*a530*/  PRMT R20, RZ, 0x7610, R20 ;  /* 0x00007610ff147816 */ /* 0x001fc40000000014 */
[----:B-1----:R-:W-:-:S04]  /*a540*/  PRMT R21, RZ, 0x7610, R21 ;  /* 0x00007610ff157816 */ /* 0x002fc80000000015 */
[----:B----4-:R-:W-:Y:S01]  /*a550*/  @!P1 PRMT R21, R18, 0x7610, R21 ;  /* 0x0000761012159816 */ /* 0x010fe20000000015 */
[----:B------:R0:W-:Y:S02]  /*a560*/  STL [R1+0xd0], R13 ;  /* 0x0000d00d01007387 */ /* 0x0001e40000100800 */
[----:B0-----:R-:W-:Y:S02]  /*a570*/  MOV R13, RZ ;  /* 0x000000ff000d7202 */ /* 0x001fe40000000f00 */
[----:B--2---:R-:W-:-:S04]  /*a580*/  PRMT R2, RZ, 0x7610, R2 ;  /* 0x00007610ff027816 */ /* 0x004fc80000000002 */
[----:B------:R-:W-:Y:S02]  /*a590*/  @!P2 PRMT R2, R19, 0x7610, R2 ;  /* 0x000076101302a816 */ /* 0x000fe40000000002 */
[----:B------:R-:W-:-:S04]  /*a5a0*/  PRMT R19, RZ, 0x7610, R19 ;  /* 0x00007610ff137816 */ /* 0x000fc80000000013 */
[----:B------:R-:W-:-:S05]  /*a5b0*/  @!P2 PRMT R19, R6, 0x7610, R19 ;  /* 0x000076100613a816 */ /* 0x000fca0000000013 */
[----:B------:R0:W-:Y:S02]  /*a5c0*/  STL.S16 [R1+0x236], R19 ;  /* 0x0002361301007387 */ /* 0x0001e40000100600 */
[----:B0-----:R-:W-:-:S04]  /*a5d0*/  @!P6 SHF.R.U32.HI R19, RZ, 0x10, R4 ;  /* 0x00000010ff13e819 */ /* 0x001fc80000011604 */
[----:B------:R-:W-:Y:S02]  /*a5e0*/  @!P6 PRMT R124, R19, 0x7610, R124 ;  /* 0x00007610137ce816 */ /* 0x000fe4000000007c */
[----:B------:R-:W-:-:S04]  /*a5f0*/  @!P6 SHF.R.U32.HI R19, RZ, 0x10, R7 ;  /* 0x00000010ff13e819 */ /* 0x000fc80000011607 */
[----:B------:R-:W-:Y:S02]  /*a600*/  @!P6 PRMT R122, R19, 0x7610, R122 ;  /* 0x00007610137ae816 */ /* 0x000fe4000000007a */
[----:B------:R-:W-:Y:S02]  /*a610*/  LOP3.LUT P6, RZ, R0, 0x20, RZ, 0xc0, !PT ;  /* 0x0000002000ff7812 */ /* 0x000fe400078cc0ff */
[----:B------:R-:W-:-:S04]  /*a620*/  @!P5 SHF.R.U32.HI R19, RZ, 0x10, R10 ;  /* 0x00000010ff13d819 */ /* 0x000fc8000001160a */
        /* <DEDUP_REMOVED lines=30> */
[----:B------:R-:W-:Y:S01]  /*a810*/  LOP3.LUT P5, RZ, R5, 0x20000, RZ, 0xc0, !PT ;  /* 0x0002000005ff7812 */ /* 0x000fe200078ac0ff */
[----:B------:R-:W-:Y:S01]  /*a820*/  HFMA2.MMA R6, -RZ, RZ, 0, 0 ;  /* 0x00000000ff067435 */ /* 0x000fe200000001ff */
[----:B------:R-:W-:-:S09]  /*a830*/  PRMT R58, RZ, 0x7610, R58 ;  /* 0x00007610ff3a7816 */ /* 0x000fd2000000003a */
[----:B------:R0:W4:Y:S02]  /*a840*/  @!P3 LDG.E R6, desc[UR10][R56.64] ;  /* 0x0000000a3806b981 */ /* 0x000124000c1e1900 */
[----:B------:R-:W-:-:S04]  /*a850*/  @!P5 SHF.R.U32.HI R4, RZ, 0x10, R25 ;  /* 0x00000010ff04d819 */ /* 0x000fc80000011619 */
[----:B------:R-:W-:Y:S02]  /*a860*/  @!P5 PRMT R58, R4, 0x7610, R58 ;  /* 0x00007610043ad816 */ /* 0x000fe4000000003a */
[----:B------:R-:W-:Y:S02]  /*a870*/  @!P5 SHF.R.U32.HI R4, RZ, 0x10, R40 ;  /* 0x00000010ff04d819 */ /* 0x000fe40000011628 */
[----:B0-----:R-:W-:-:S04]  /*a880*/  PRMT R57, RZ, 0x7610, R57 ;  /* 0x00007610ff397816 */ /* 0x001fc80000000039 */
        /* <DEDUP_REMOVED lines=8> */
[C---:B------:R-:W-:Y:S02]  /*a910*/  LOP3.LUT P6, RZ, R5.reuse, 0x8000, RZ, 0xc0, !PT ;  /* 0x0000800005ff7812 */ /* 0x040fe400078cc0ff */
[----:B------:R-:W-:-:S11]  /*a920*/  LOP3.LUT P2, RZ, R5, 0x80000, RZ, 0xc0, !PT ;  /* 0x0008000005ff7812 */ /* 0x000fd6000784c0ff */
[----:B------:R-:W-:Y:S02]  /*a930*/  @!P6 SHF.R.U32.HI R4, RZ, 0x10, R33 ;  /* 0x00000010ff04e819 */ /* 0x000fe40000011621 */
[----:B------:R0:W4:Y:S02]  /*a940*/  @!P2 LDG.E R12, desc[UR10][R22.64] ;  /* 0x0000000a160ca981 */ /* 0x000124000c1e1900 */
[----:B------:R-:W-:Y:S02]  /*a950*/  @!P6 PRMT R38, R4, 0x7610, R38 ;  /* 0x000076100426e816 */ /* 0x000fe40000000026 */
[----:B------:R-:W-:Y:S01]  /*a960*/  @!P6 SHF.R.U32.HI R4, RZ, 0x10, R16 ;  /* 0x00000010ff04e819 */ /* 0x000fe20000011610 */
[----:B------:R-:W4:Y:S03]  /*a970*/  @!P2 LDG.E R13, desc[UR10][R30.64] ;  /* 0x0000000a1e0da981 */ /* 0x000f26000c1e1900 */
[----:B------:R-:W-:-:S02]  /*a980*/  @!P6 PRMT R37, R4, 0x7610, R37 ;  /* 0x000076100425e816 */ /* 0x000fc40000000025 */
[----:B------:R-:W-:Y:S02]  /*a990*/  @!P1 SHF.R.U32.HI R4, RZ, 0x10, R17 ;  /* 0x00000010ff049819 */ /* 0x000fe40000011611 */
[----:B------:R-:W-:Y:S02]  /*a9a0*/  PRMT R56, RZ, 0x7610, R56 ;  /* 0x00007610ff387816 */ /* 0x000fe40000000038 */
[----:B------:R-:W-:Y:S02]  /*a9b0*/  @!P1 PRMT R35, R4, 0x7610, R35 ;  /* 0x0000761004239816 */ /* 0x000fe40000000023 */
[----:B------:R-:W-:Y:S02]  /*a9c0*/  PRMT R10, RZ, 0x7610, R10 ;  /* 0x00007610ff0a7816 */ /* 0x000fe4000000000a */
[----:B------:R-:W-:Y:S02]  /*a9d0*/  @!P1 SHF.R.U32.HI R4, RZ, 0x10, R18 ;  /* 0x00000010ff049819 */ /* 0x000fe40000011612 */
[----:B0-----:R-:W-:-:S02]  /*a9e0*/  PRMT R22, RZ, 0x7610, R22 ;  /* 0x00007610ff167816 */ /* 0x001fc40000000016 */
[----:B------:R-:W-:Y:S02]  /*a9f0*/  @!P5 PRMT R56, R25, 0x7610, R56 ;  /* 0x000076101938d816 */ /* 0x000fe40000000038 */
[----:B------:R-:W-:Y:S02]  /*aa00*/  @!P5 PRMT R10, R40, 0x7610, R10 ;  /* 0x00007610280ad816 */ /* 0x000fe4000000000a */
[----:B------:R-:W-:Y:S02]  /*aa10*/  @!P6 PRMT R36, R33, 0x7610, R36 ;  /* 0x000076102124e816 */ /* 0x000fe40000000024 */
[----:B------:R-:W-:Y:S02]  /*aa20*/  @!P6 PRMT R20, R16, 0x7610, R20 ;  /* 0x000076101014e816 */ /* 0x000fe40000000014 */
[----:B------:R-:W-:Y:S02]  /*aa30*/  @!P1 PRMT R34, R4, 0x7610, R34 ;  /* 0x0000761004229816 */ /* 0x000fe40000000022 */
[----:B------:R-:W-:-:S02]  /*aa40*/  @!P1 PRMT R22, R17, 0x7610, R22 ;  /* 0x0000761011169816 */ /* 0x000fc40000000016 */
[C---:B------:R-:W-:Y:S02]  /*aa50*/  LOP3.LUT P5, RZ, R5.reuse, 0x10000, RZ, 0xc0, !PT ;  /* 0x0001000005ff7812 */ /* 0x040fe400078ac0ff */
[C---:B------:R-:W-:Y:S02]  /*aa60*/  LOP3.LUT P6, RZ, R5.reuse, 0x4000, RZ, 0xc0, !PT ;  /* 0x0000400005ff7812 */ /* 0x040fe400078cc0ff */
[----:B------:R-:W-:Y:S02]  /*aa70*/  LOP3.LUT P1, RZ, R5, 0x2000, RZ, 0xc0, !PT ;  /* 0x0000200005ff7812 */ /* 0x000fe4000782c0ff */
[----:B------:R-:W-:Y:S02]  /*aa80*/  MOV R4, UR8 ;  /* 0x0000000800047c02 */ /* 0x000fe40008000f00 */
[----:B------:R-:W-:-:S06]  /*aa90*/  MOV R5, UR9 ;  /* 0x0000000900057c02 */ /* 0x000fcc0008000f00 */
[----:B------:R-:W4:Y:S04]  /*aaa0*/  LDG.E.64 R4, desc[UR10][R4.64] ;  /* 0x0000000a04047981 */ /* 0x000f28000c1e1b00 */
[----:B------:R0:W-:Y:S04]  /*aab0*/  STL.S16 [R1+0x304], R2 ;  /* 0x0003040201007387 */ /* 0x0001e80000100600 */
[----:B------:R1:W-:Y:S04]  /*aac0*/  STL.S16 [R1+0x238], R3 ;  /* 0x0002380301007387 */ /* 0x0003e80000100600 */
[----:B------:R-:W-:Y:S04]  /*aad0*/  STL.S16 [R1+0x234], R124 ;  /* 0x0002347c01007387 */ /* 0x000fe80000100600 */
[----:B0-----:R-:W5:Y:S04]  /*aae0*/  LDL.LU R2, [R1+0x374] ;  /* 0x0003740001027983 */ /* 0x001f680000300800 */
        /* <DEDUP_REMOVED lines=19> */
[----:B------:R-:W-:Y:S04]  /*ac20*/  STL.S16 [R1+0x322], R57 ;  /* 0x0003223901007387 */ /* 0x000fe80000100600 */
[----:B------:R-:W-:Y:S01]  /*ac30*/  STL.S16 [R1+0x310], R56 ;  /* 0x0003103801007387 */ /* 0x000fe20000100600 */
[----:B0-----:R-:W-:-:S03]  /*ac40*/  MOV R7, RZ ;  /* 0x000000ff00077202 */ /* 0x001fc60000000f00 */
[----:B------:R0:W-:Y:S04]  /*ac50*/  STL.S16 [R1+0x320], R10 ;  /* 0x0003200a01007387 */ /* 0x0001e80000100600 */
[----:B------:R-:W-:Y:S04]  /*ac60*/  STL.S16 [R1+0x326], R53 ;  /* 0x0003263501007387 */ /* 0x000fe80000100600 */
[----:B------:R-:W-:Y:S01]  /*ac70*/  STL.S16 [R1+0x32a], R50 ;  /* 0x00032a3201007387 */ /* 0x000fe20000100600 */
[----:B0-----:R-:W-:-:S03]  /*ac80*/  HFMA2.MMA R10, -RZ, RZ, 0, 0 ;  /* 0x00000000ff0a7435 */ /* 0x001fc600000001ff */
[----:B------:R0:W-:Y:S04]  /*ac90*/  STL.S16 [R1+0x330], R20 ;  /* 0x0003301401007387 */ /* 0x0001e80000100600 */
[----:B------:R-:W4:Y:S04]  /*aca0*/  @!P4 LDG.E R7, desc[UR10][R60.64] ;  /* 0x0000000a3c07c981 */ /* 0x000f28000c1e1900 */
[----:B------:R1:W-:Y:S01]  /*acb0*/  STL.S16 [R1+0x328], R11 ;  /* 0x0003280b01007387 */ /* 0x0003e20000100600 */
[----:B0-----:R-:W-:-:S03]  /*acc0*/  HFMA2.MMA R20, -RZ, RZ, 0, 0 ;  /* 0x00000000ff147435 */ /* 0x001fc600000001ff */
[----:B------:R0:W-:Y:S04]  /*acd0*/  STL.S16 [R1+0x334], R22 ;  /* 0x0003341601007387 */ /* 0x0001e80000100600 */
[----:B------:R-:W4:Y:S01]  /*ace0*/  @!P5 LDG.E R10, desc[UR10][R70.64] ;  /* 0x0000000a460ad981 */ /* 0x000f22000c1e1900 */
[----:B-1----:R-:W-:-:S03]  /*acf0*/  MOV R11, RZ ;  /* 0x000000ff000b7202 */ /* 0x002fc60000000f00 */
[----:B------:R-:W4:Y:S01]  /*ad00*/  @!P6 LDG.E R20, desc[UR10][R26.64] ;  /* 0x0000000a1a14e981 */ /* 0x000f22000c1e1900 */
[----:B0-----:R-:W-:-:S03]  /*ad10*/  HFMA2.MMA R22, -RZ, RZ, 0, 0 ;  /* 0x00000000ff167435 */ /* 0x001fc600000001ff */
[----:B------:R0:W-:Y:S04]  /*ad20*/  STL.S16 [R1+0x338], R21 ;  /* 0x0003381501007387 */ /* 0x0001e80000100600 */
[----:B------:R-:W4:Y:S04]  /*ad30*/  @!P5 LDG.E R11, desc[UR10][R68.64] ;  /* 0x0000000a440bd981 */ /* 0x000f28000c1e1900 */
        /* <DEDUP_REMOVED lines=9> */
[----:B-1----:R-:W-:Y:S02]  /*add0*/  PRMT R28, RZ, 0x7610, R28 ;  /* 0x00007610ff1c7816 */ /* 0x002fe4000000001c */
[----:B--2---:R-:W-:Y:S01]  /*ade0*/  PRMT R29, RZ, 0x7610, R29 ;  /* 0x00007610ff1d7816 */ /* 0x004fe2000000001d */
[----:B------:R1:W-:Y:S01]  /*adf0*/  STL [R1+0x1e4], R24 ;  /* 0x0001e41801007387 */ /* 0x0003e20000100800 */
[----:B------:R-:W-:-:S03]  /*ae00*/  PRMT R23, RZ, 0x7610, R23 ;  /* 0x00007610ff177816 */ /* 0x000fc60000000017 */
[----:B------:R2:W-:Y:S01]  /*ae10*/  STL [R1+0xe8], R25 ;  /* 0x0000e81901007387 */ /* 0x0005e20000100800 */
[----:B---3--:R-:W-:Y:S02]  /*ae20*/  @!P4 PRMT R23, R0, 0x7610, R23 ;  /* 0x000076100017c816 */ /* 0x008fe40000000017 */
[----:B-1----:R-:W-:Y:S02]  /*ae30*/  PRMT R24, RZ, 0x7610, R24 ;  /* 0x00007610ff187816 */ /* 0x002fe40000000018 */
[----:B--2---:R-:W-:Y:S01]  /*ae40*/  PRMT R25, RZ, 0x7610, R25 ;  /* 0x00007610ff197816 */ /* 0x004fe20000000019 */
[----:B------:R1:W-:Y:S03]  /*ae50*/  STL [R1+0xf4], R17 ;  /* 0x0000f41101007387 */ /* 0x0003e60000100800 */
[----:B------:R-:W-:Y:S01]  /*ae60*/  @!P3 PRMT R25, R19, 0x7610, R25 ;  /* 0x000076101319b816 */ /* 0x000fe20000000019 */
[----:B------:R-:W-:Y:S04]  /*ae70*/  STL [R1+0x1fc], R19 ;  /* 0x0001fc1301007387 */ /* 0x000fe80000100800 */
[----:B------:R2:W-:Y:S01]  /*ae80*/  STL [R1+0x100], R0 ;  /* 0x0001000001007387 */ /* 0x0005e20000100800 */
[----:B-1----:R-:W-:-:S02]  /*ae90*/  PRMT R17, RZ, 0x7610, R17 ;  /* 0x00007610ff117816 */ /* 0x002fc40000000011 */
[----:B------:R-:W-:Y:S02]  /*aea0*/  PRMT R27, RZ, 0x7610, R27 ;  /* 0x00007610ff1b7816 */ /* 0x000fe4000000001b */
[----:B--2---:R-:W-:Y:S02]  /*aeb0*/  @!P4 SHF.R.U32.HI R0, RZ, 0x10, R0 ;  /* 0x00000010ff00c819 */ /* 0x004fe40000011600 */
[----:B0-----:R-:W-:Y:S01]  /*aec0*/  PRMT R15, RZ, 0x7610, R15 ;  /* 0x00007610ff0f7816 */ /* 0x001fe2000000000f */
[----:B------:R-:W-:Y:S01]  /*aed0*/  STL [R1+0x1f0], R16 ;  /* 0x0001f01001007387 */ /* 0x000fe20000100800 */
[----:B----4-:R-:W-:Y:S02]  /*aee0*/  @!P3 PRMT R27, R6, 0x7610, R27 ;  /* 0x00007610061bb816 */ /* 0x010fe4000000001b */
[----:B------:R-:W-:Y:S02]  /*aef0*/  @!P2 PRMT R31, R12, 0x7610, R31 ;  /* 0x000076100c1fa816 */ /* 0x000fe4000000001f */
[----:B------:R-:W-:-:S02]  /*af00*/  @!P2 PRMT R29, R13, 0x7610, R29 ;  /* 0x000076100d1da816 */ /* 0x000fc4000000001d */
[----:B------:R-:W-:Y:S02]  /*af10*/  R2UR UR16, R4 ;  /* 0x00000000041072ca */ /* 0x000fe400000e0000 */
[----:B------:R-:W-:-:S04]  /*af20*/  @!P2 SHF.R.U32.HI R4, RZ, 0x10, R12 ;  /* 0x00000010ff04a819 */ /* 0x000fc8000001160c */
[----:B------:R-:W-:Y:S02]  /*af30*/  @!P2 PRMT R30, R4, 0x7610, R30 ;  /* 0x00007610041ea816 */ /* 0x000fe4000000001e */
[----:B------:R-:W-:-:S05]  /*af40*/  @!P2 SHF.R.U32.HI R4, RZ, 0x10, R13 ;  /* 0x00000010ff04a819 */ /* 0x000fca000001160d */
[----:B------:R-:W-:-:S05]  /*af50*/  MOV R9, UR16 ;  /* 0x0000001000097c02 */ /* 0x000fca0008000f00 */
[----:B------:R-:W-:Y:S01]  /*af60*/  FFMA.FTZ R5, -R9, UR16, R5 ;  /* 0x0000001009057c23 */ /* 0x000fe20008010105 */
[----:B------:R-:W-:-:S04]  /*af70*/  @!P2 PRMT R28, R4, 0x7610, R28 ;  /* 0x00007610041ca816 */ /* 0x000fc8000000001c */
[----:B------:R-:W-:Y:S02]  /*af80*/  FSETP.GTU.FTZ.AND P2, PT, R5, RZ, PT ;  /* 0x000000ff0500720b */ /* 0x000fe40003f5c000 */
[--C-:B------:R-:W-:Y:S01]  /*af90*/  @!P3 SHF.R.U32.HI R4, RZ, 0x10, R19.reuse ;  /* 0x00000010ff04b819 */ /* 0x100fe20000011613 */
[----:B------:R0:W-:Y:S01]  /*afa0*/  STL [R1+0xf8], R12 ;  /* 0x0000f80c01007387 */ /* 0x0001e20000100800 */
[----:B------:R-:W-:-:S09]  /*afb0*/  PRMT R19, RZ, 0x7610, R19 ;  /* 0x00007610ff137816 */ /* 0x000fd20000000013 */
[----:B------:R-:W-:Y:S01]  /*afc0*/  VOTEU.ANY UP0, P2 ;  /* 0x00000000003f7886 */ /* 0x000fe20001000100 */
[----:B------:R-:W-:Y:S02]  /*afd0*/  PLOP3.LUT P2, PT, PT, PT, UP0, 0x80, 0x0 ;  /* 0x000000000000781c */ /* 0x000fe40003f4f008 */
[----:B------:R-:W-:Y:S02]  /*afe0*/  @!P3 PRMT R24, R4, 0x7610, R24 ;  /* 0x000076100418b816 */ /* 0x000fe40000000018 */
[----:B0-----:R-:W-:Y:S01]  /*aff0*/  PRMT R12, RZ, 0x7610, R12 ;  /* 0x00007610ff0c7816 */ /* 0x001fe2000000000c */
[----:B------:R-:W-:Y:S01]  /*b000*/  @UP0 ULDC UR7, c[0x0][0x250] ;  /* 0x0000940000070ab9 */ /* 0x000fe20000000800 */
[----:B------:R-:W-:Y:S01]  /*b010*/  @!P4 PRMT R19, R0, 0x7610, R19 ;  /* 0x000076100013c816 */ /* 0x000fe20000000013 */
[----:B------:R0:W-:Y:S01]  /*b020*/  STL [R1+0x1f4], R18 ;  /* 0x0001f41201007387 */ /* 0x0001e20000100800 */
[----:B------:R-:W-:-:S05]  /*b030*/  PRMT R26, RZ, 0x7610, R26 ;  /* 0x00007610ff1a7816 */ /* 0x000fca000000001a */
[----:B------:R-:W-:Y:S01]  /*b040*/  @P2 FADD.FTZ R5, R5, UR7 ;  /* 0x0000000705052e21 */ /* 0x000fe20008010000 */
[----:B------:R1:W-:Y:S01]  /*b050*/  STL [R1+0x1f8], R13 ;  /* 0x0001f80d01007387 */ /* 0x0003e20000100800 */
[----:B------:R-:W-:Y:S02]  /*b060*/  PRMT R16, RZ, 0x7610, R16 ;  /* 0x00007610ff107816 */ /* 0x000fe40000000010 */
[----:B0-----:R-:W-:Y:S01]  /*b070*/  PRMT R18, RZ, 0x7610, R18 ;  /* 0x00007610ff127816 */ /* 0x001fe20000000012 */
[----:B------:R0:W-:Y:S01]  /*b080*/  STL [R1+0xfc], R6 ;  /* 0x0000fc0601007387 */ /* 0x0001e20000100800 */
[----:B------:R-:W2:Y:S01]  /*b090*/  @P2 MUFU.RSQ R5, R5 ;  /* 0x0000000500052308 */ /* 0x000ea20000001400 */
[----:B-1----:R-:W-:Y:S02]  /*b0a0*/  PRMT R13, RZ, 0x7610, R13 ;  /* 0x00007610ff0d7816 */ /* 0x002fe4000000000d */
[----:B0-----:R-:W-:Y:S02]  /*b0b0*/  @!P3 SHF.R.U32.HI R6, RZ, 0x10, R6 ;  /* 0x00000010ff06b819 */ /* 0x001fe40000011606 */
[----:B------:R-:W-:-:S02]  /*b0c0*/  PRMT R14, RZ, 0x7610, R14 ;  /* 0x00007610ff0e7816 */ /* 0x000fc4000000000e */
[----:B------:R-:W-:Y:S02]  /*b0d0*/  @!P3 PRMT R26, R6, 0x7610, R26 ;  /* 0x00007610061ab816 */ /* 0x000fe4000000001a */
[----:B------:R-:W-:Y:S02]  /*b0e0*/  PRMT R9, RZ, 0x7610, R9 ;  /* 0x00007610ff097816 */ /* 0x000fe40000000009 */
[----:B------:R-:W-:Y:S01]  /*b0f0*/  PRMT R6, RZ, 0x7610, R6 ;  /* 0x00007610ff067816 */ /* 0x000fe20000000006 */
[----:B------:R-:W-:Y:S04]  /*b100*/  STL [R1+0xdc], R44 ;  /* 0x0000dc2c01007387 */ /* 0x000fe80000100800 */
[----:B------:R-:W-:Y:S04]  /*b110*/  STL.S16 [R1+0x324], R39 ;  /* 0x0003242701007387 */ /* 0x000fe80000100600 */
[----:B------:R-:W-:Y:S04]  /*b120*/  STL.S16 [R1+0x32e], R38 ;  /* 0x00032e2601007387 */ /* 0x000fe80000100600 */
[----:B------:R-:W-:Y:S04]  /*b130*/  STL.S16 [R1+0x332], R37 ;  /* 0x0003322501007387 */ /* 0x000fe80000100600 */
[----:B------:R-:W-:Y:S04]  /*b140*/  STL [R1+0x1dc], R46 ;  /* 0x0001dc2e01007387 */ /* 0x000fe80000100800 */
[----:B------:R-:W-:Y:S01]  /*b150*/  STL.S16 [R1+0x32c], R36 ;  /* 0x00032c2401007387 */ /* 0x000fe20000100600 */
[----:B------:R-:W-:-:S04]  /*b160*/  @!P4 SHF.R.U32.HI R4, RZ, 0x10, R7 ;  /* 0x00000010ff04c819 */ /* 0x000fc80000011607 */
[----:B------:R-:W-:Y:S02]  /*b170*/  @!P4 PRMT R17, R4, 0x7610, R17 ;  /* 0x000076100411c816 */ /* 0x000fe40000000011 */
[----:B------:R-:W-:Y:S02]  /*b180*/  PRMT R4, RZ, 0x7610, R4 ;  /* 0x00007610ff047816 */ /* 0x000fe40000000004 */
[----:B------:R-:W-:Y:S02]  /*b190*/  @!P5 SHF.R.U32.HI R0, RZ, 0x10, R10 ;  /* 0x00000010ff00d819 */ /* 0x000fe4000001160a */
[----:B------:R-:W-:Y:S01]  /*b1a0*/  @!P6 PRMT R12, R20, 0x7610, R12 ;  /* 0x00007610140ce816 */ /* 0x000fe2000000000c */
[----:B------:R0:W-:Y:S01]  /*b1b0*/  STL [R1+0x108], R20 ;  /* 0x0001081401007387 */ /* 0x0001e20000100800 */
[----:B------:R-:W-:Y:S02]  /*b1c0*/  @!P5 PRMT R15, R0, 0x7610, R15 ;  /* 0x00007610000fd816 */ /* 0x000fe4000000000f */
[----:B0-----:R-:W-:-:S02]  /*b1d0*/  @!P6 SHF.R.U32.HI R20, RZ, 0x10, R20 ;  /* 0x00000010ff14e819 */ /* 0x001fc40000011614 */
[----:B------:R-:W-:Y:S02]  /*b1e0*/  @!P5 SHF.R.U32.HI R0, RZ, 0x10, R11 ;  /* 0x00000010ff00d819 */ /* 0x000fe4000001160b */
[----:B------:R-:W-:Y:S01]  /*b1f0*/  @!P6 PRMT R4, R20, 0x7610, R4 ;  /* 0x000076101404e816 */ /* 0x000fe20000000004 */
[----:B------:R0:W-:Y:S01]  /*b200*/  STL [R1+0x200], R7 ;  /* 0x0002000701007387 */ /* 0x0001e20000100800 */
[----:B------:R-:W-:Y:S02]  /*b210*/  @!P4 PRMT R18, R7, 0x7610, R18 ;  /* 0x000076100712c816 */ /* 0x000fe40000000012 */
[----:B------:R-:W-:Y:S01]  /*b220*/  @!P5 PRMT R16, R10, 0x7610, R16 ;  /* 0x000076100a10d816 */ /* 0x000fe20000000010 */
[----:B------:R1:W-:Y:S01]  /*b230*/  STL [R1+0x104], R10 ;  /* 0x0001040a01007387 */ /* 0x0003e20000100800 */
[----:B------:R-:W-:Y:S02]  /*b240*/  @!P5 PRMT R13, R0, 0x7610, R13 ;  /* 0x00007610000dd816 */ /* 0x000fe4000000000d */
[----:B------:R-:W-:Y:S01]  /*b250*/  @!P6 SHF.R.U32.HI R0, RZ, 0x10, R21 ;  /* 0x00000010ff00e819 */ /* 0x000fe20000011615 */
[----:B------:R3:W-:Y:S01]  /*b260*/  STL.S16 [R1+0x35c], R4 ;  /* 0x00035c0401007387 */ /* 0x0007e20000100600 */
[----:B0-----:R-:W-:-:S02]  /*b270*/  PRMT R7, RZ, 0x7610, R7 ;  /* 0x00007610ff077816 */ /* 0x001fc40000000007 */
[----:B-1----:R-:W-:Y:S02]  /*b280*/  PRMT R10, RZ, 0x7610, R10 ;  /* 0x00007610ff0a7816 */ /* 0x002fe4000000000a */
[----:B---3--:R-:W-:Y:S02]  /*b290*/  @!P0 SHF.R.U32.HI R4, RZ, 0x10, R22 ;  /* 0x00000010ff048819 */ /* 0x008fe40000011616 */
[----:B------:R-:W-:Y:S02]  /*b2a0*/  @!P5 PRMT R14, R11, 0x7610, R14 ;  /* 0x000076100b0ed816 */ /* 0x000fe4000000000e */
[----:B------:R-:W-:Y:S02]  /*b2b0*/  @!P6 PRMT R10, R21, 0x7610, R10 ;  /* 0x00007610150ae816 */ /* 0x000fe4000000000a */
[----:B------:R-:W-:Y:S02]  /*b2c0*/  @!P6 PRMT R9, R0, 0x7610, R9 ;  /* 0x000076100009e816 */ /* 0x000fe40000000009 */
[----:B------:R-:W-:-:S02]  /*b2d0*/  @!P0 PRMT R7, R22, 0x7610, R7 ;  /* 0x0000761016078816 */ /* 0x000fc40000000007 */
[----:B------:R-:W-:Y:S01]  /*b2e0*/  @!P0 PRMT R6, R4, 0x7610, R6 ;  /* 0x0000761004068816 */ /* 0x000fe20000000006 */
[----:B------:R0:W-:Y:S04]  /*b2f0*/  STL.S16 [R1+0x336], R35 ;  /* 0x0003362301007387 */ /* 0x0001e80000100600 */
[----:B------:R0:W-:Y:S04]  /*b300*/  STL.S16 [R1+0x33a], R34 ;  /* 0x00033a2201007387 */ /* 0x0001e80000100600 */
[----:B------:R0:W-:Y:S04]  /*b310*/  STL [R1+0xe0], R47 ;  /* 0x0000e02f01007387 */ /* 0x0001e80000100800 */
[----:B------:R0:W-:Y:S04]  /*b320*/  STL [R1+0x1e0], R48 ;  /* 0x0001e03001007387 */ /* 0x0001e80000100800 */
[----:B------:R0:W-:Y:S04]  /*b330*/  STL [R1+0xe4], R52 ;  /* 0x0000e43401007387 */ /* 0x0001e80000100800 */
[----:B------:R0:W-:Y:S04]  /*b340*/  STL [R1+0x1e8], R40 ;  /* 0x0001e82801007387 */ /* 0x0001e80000100800 */
[----:B------:R0:W-:Y:S04]  /*b350*/  STL [R1+0xec], R41 ;  /* 0x0000ec2901007387 */ /* 0x0001e80000100800 */
[----:B------:R0:W-:Y:S04]  /*b360*/  STL [R1+0x1ec], R32 ;  /* 0x0001ec2001007387 */ /* 0x0001e80000100800 */
[----:B------:R0:W-:Y:S04]  /*b370*/  STL [R1+0xf0], R33 ;  /* 0x0000f02101007387 */ /* 0x0001e80000100800 */
        /* <DEDUP_REMOVED lines=28> */
[----:B------:R-:W-:-:S02]  /*b540*/  HFMA2.MMA R124, -RZ, RZ, 0, 0 ;  /* 0x00000000ff7c7435 */ /* 0x000fc400000001ff */
[----:B------:R-:W-:Y:S01]  /*b550*/  HFMA2.MMA R122, -RZ, RZ, 0, 0 ;  /* 0x00000000ff7a7435 */ /* 0x000fe200000001ff */
[----:B------:R-:W-:Y:S02]  /*b560*/  MOV R119, RZ ;  /* 0x000000ff00777202 */ /* 0x000fe40000000f00 */
[----:B------:R-:W-:-:S05]  /*b570*/  MOV R120, RZ ;  /* 0x000000ff00787202 */ /* 0x000fca0000000f00 */
[----:B------:R-:W-:Y:S01]  /*b580*/  @UP0 UMOV UR13, UR7 ;  /* 0x00000007000d0c82 */ /* 0x000fe20008000000 */
[----:B0-----:R-:W-:Y:S05]  /*b590*/  @P1 BRA `(.L_x_1893) ;  /* 0x0000000000441947 */ /* 0x001fea0003800000 */
[----:B------:R-:W-:Y:S01]  /*b5a0*/  ISETP.NE.AND P2, PT, RZ, UR15, PT ;  /* 0x0000000fff007c0c */ /* 0x000fe2000bf45270 */
[----:B------:R-:W-:Y:S01]  /*b5b0*/  ULDC.64 UR8, c[0x0][0x238] ;  /* 0x00008e0000087ab9 */ /* 0x000fe20000000a00 */
[C---:B-----5:R-:W-:Y:S02]  /*b5c0*/  SHF.L.U32 R0, R2.reuse, 0x1, RZ ;  /* 0x0000000102007819 */ /* 0x060fe400000006ff */
[----:B------:R-:W-:Y:S02]  /*b5d0*/  SHF.L.U64.HI R3, R2, 0x1, R3 ;  /* 0x0000000102037819 */ /* 0x000fe40000010203 */
[----:B------:R-:W-:-:S07]  /*b5e0*/  IADD3 R2, P3, R0, UR8, RZ ;  /* 0x0000000800027c10 */ /* 0x000fce000ff7e0ff */
[----:B------:R-:W0:Y:S02]  /*b5f0*/  @P2 LDC.64 R4, c[0x0][0x240] ;  /* 0x00009000ff042b82 */ /* 0x000e240000000a00 */
[----:B0-----:R-:W-:-:S04]  /*b600*/  @P2 IADD3 R4, P4, R0, R4, RZ ;  /* 0x0000000400042210 */ /* 0x001fc80007f9e0ff */
[C---:B------:R-:W-:Y:S02]  /*b610*/  @P2 IADD3.X R5, R3.reuse, R5, RZ, P4, !PT ;  /* 0x0000000503052210 */ /* 0x040fe400027fe4ff */
[----:B------:R-:W-:-:S03]  /*b620*/  IADD3.X R3, R3, UR9, RZ, P3, !PT ;  /* 0x0000000903037c10 */ /* 0x000fc60009ffe4ff */
[----:B------:R-:W2:Y:S04]  /*b630*/  @P2 LDG.E.U16 R0, desc[UR10][R4.64] ;  /* 0x0000000a04002981 */ /* 0x000ea8000c1e1500 */
[----:B------:R-:W3:Y:S04]  /*b640*/  LDG.E.U16 R124, desc[UR10][R2.64] ;  /* 0x0000000a027c7981 */ /* 0x000ee8000c1e1500 */
[----:B------:R-:W4:Y:S04]  /*b650*/  @P2 LDG.E.U16 R4, desc[UR10][R4.64+0x2] ;  /* 0x0000020a04042981 */ /* 0x000f28000c1e1500 */
[----:B------:R-:W4:Y:S01]  /*b660*/  LDG.E.U16 R2, desc[UR10][R2.64+0x2] ;  /* 0x0000020a02027981 */ /* 0x000f22000c1e1500 */
[----:B--2---:R-:W-:-:S02]  /*b670*/  @P2 SHF.L.U32 R119, R0, 0x10, RZ ;  /* 0x0000001000772819 */ /* 0x004fc400000006ff */
[----:B---3--:R-:W-:Y:S02]  /*b680*/  SHF.L.U32 R124, R124, 0x10, RZ ;  /* 0x000000107c7c7819 */ /* 0x008fe400000006ff */
[----:B----4-:R-:W-:Y:S02]  /*b690*/  @P2 SHF.L.U32 R122, R4, 0x10, RZ ;  /* 0x00000010047a2819 */ /* 0x010fe400000006ff */
[----:B------:R-:W-:-:S07]  /*b6a0*/  SHF.L.U32 R120, R2, 0x10, RZ ;  /* 0x0000001002787819 */ /* 0x000fce00000006ff */
.L_x_1893:
[----:B------:R-:W-:Y:S05]  /*b6b0*/  BSYNC B0 ;  /* 0x0000000000007941 */ /* 0x000fea0003800000 */
.L_x_1892:
        /* <DEDUP_REMOVED lines=14> */
[----:B-----5:R-:W-:Y:S02]  /*b7a0*/  PRMT R2, R11, 0x7610, R2 ;  /* 0x000076100b027816 */ /* 0x020fe40000000002 */
[----:B------:R-:W-:Y:S02]  /*b7b0*/  ISETP.NE.AND P2, PT, RZ, UR15, PT ;  /* 0x0000000fff007c0c */ /* 0x000fe4000bf45270 */
[----:B------:R-:W-:Y:S01]  /*b7c0*/  PRMT R3, R10, 0x7610, R3 ;  /* 0x000076100a037816 */ /* 0x000fe20000000003 */
[----:B------:R-:W-:Y:S01]  /*b7d0*/  HADD2.F32 R2, -RZ, R2.H0_H0 ;  /* 0x20000002ff027230 */ /* 0x000fe20000004100 */
[----:B------:R-:W-:Y:S02]  /*b7e0*/  PRMT R5, RZ, 0x7610, R5 ;  /* 0x00007610ff057816 */ /* 0x000fe40000000005 */
        /* <DEDUP_REMOVED lines=31> */
.L_x_1894:
        /* <DEDUP_REMOVED lines=46> */
.L_x_1895:
        /* <DEDUP_REMOVED lines=56> */
.L_x_1896:
        /* <DEDUP_REMOVED lines=50> */
.L_x_1897:
        /* <DEDUP_REMOVED lines=49> */
.L_x_1898:
        /* <DEDUP_REMOVED lines=49> */
.L_x_1899:
        /* <DEDUP_REMOVED lines=49> */
.L_x_1900:
        /* <DEDUP_REMOVED lines=49> */
.L_x_1901:
        /* <DEDUP_REMOVED lines=49> */
.L_x_1902:
        /* <DEDUP_REMOVED lines=49> */
.L_x_1903:
        /* <DEDUP_REMOVED lines=49> */
.L_x_1904:
        /* <DEDUP_REMOVED lines=49> */
.L_x_1905:
        /* <DEDUP_REMOVED lines=49> */
.L_x_1906:
        /* <DEDUP_REMOVED lines=26> */
[----:B------:R-:W-:-:S02]  /*e090*/  HADD2.F32 R11, -RZ, R14.H0_H0 ;  /* 0x2000000eff0b7230 */ /* 0x000fc40000004100 */
        /* <DEDUP_REMOVED lines=22> */
.L_x_1907:
        /* <DEDUP_REMOVED lines=16> */
[----:B------:R-:W-:-:S03]  /*e300*/  HADD2.F32 R9, -RZ, R10.H0_H0 ;  /* 0x2000000aff097230 */ /* 0x000fc60000004100 */
[----:B------:R-:W-:-:S04]  /*e310*/  FADD.FTZ R10, R7, -UR16 ;  /* 0x80000010070a7e21 */ /* 0x000fc80008010000 */
        /* <DEDUP_REMOVED lines=31> */
.L_x_1908:
        /* <DEDUP_REMOVED lines=19> */
[----:B------:R-:W-:Y:S01]  /*e640*/  FMUL.FTZ R6, R7, R120 ;  /* 0x0000007807067220 */ /* 0x000fe20000410000 */
[----:B------:R-:W-:Y:S02]  /*e650*/  HADD2.F32 R5, -RZ, R38.H0_H0 ;  /* 0x20000026ff057230 */ /* 0x000fe40000004100 */
[----:B------:R-:W-:Y:S02]  /*e660*/  HADD2.F32 R32, -RZ, R37.H0_H0 ;  /* 0x20000025ff207230 */ /* 0x000fe40000004100 */
[----:B------:R-:W-:Y:S01]  /*e670*/  FFMA.FTZ R3, R8, R6, R3 ;  /* 0x0000000608037223 */ /* 0x000fe20000010003 */
[----:B------:R-:W-:Y:S01]  /*e680*/  FADD.FTZ R4, R6, R4 ;  /* 0x0000000406047221 */ /* 0x000fe20000010000 */
[----:B------:R-:W-:Y:S01]  /*e690*/  FADD.FTZ R6, R5, -UR16 ;  /* 0x8000001005067e21 */ /* 0x000fe20008010000 */
[----:B------:R-:W-:-:S02]  /*e6a0*/  HADD2.F32 R5, -RZ, R36.H0_H0 ;  /* 0x20000024ff057230 */ /* 0x000fc40000004100 */
        /* <DEDUP_REMOVED lines=23> */
.L_x_1909:
        /* <DEDUP_REMOVED lines=15> */
[----:B------:R-:W-:-:S05]  /*e910*/  HADD2.F32 R0, -RZ, R38.H0_H0 ;  /* 0x20000026ff007230 */ /* 0x000fca0000004100 */
[----:B------:R-:W-:-:S04]  /*e920*/  FADD.FTZ R79, R0, -UR16 ;  /* 0x80000010004f7e21 */ /* 0x000fc80008010000 */
[----:B------:R-:W-:Y:S01]  /*e930*/  FMUL.FTZ R79, R79, UR13 ;  /* 0x0000000d4f4f7c20 */ /* 0x000fe20008410000 */
        /* <DEDUP_REMOVED lines=31> */
.L_x_1910:
[----:B------:R-:W2:Y:S04]  /*eb30*/  LDL.LU.S16 R39, [R1+0x246] ;  /* 0x0002460001277983 */ /* 0x000ea80000300600 */
[----:B------:R-:W3:Y:S04]  /*eb40*/  LDL.S16 R36, [R1+0x24a] ;  /* 0x00024a0001247983 */ /* 0x000ee80000100600 */
        /* <DEDUP_REMOVED lines=37> */
.L_x_1911:
[----:B------:R-:W2:Y:S04]  /*eda0*/  LDL.LU.S16 R38, [R1+0x24e] ;  /* 0x00024e0001267983 */ /* 0x000ea80000300600 */
        /* <DEDUP_REMOVED lines=38> */
.L_x_1912:
[----:B------:R-:W2:Y:S04]  /*f010*/  LDL.S16 R35, [R1+0x220] ;  /* 0x0002200001237983 */ /* 0x000ea80000100600 */
[----:B------:R-:W3:Y:S04]  /*f020*/  LDL.LU.S16 R34, [R1+0x222] ;  /* 0x0002220001227983 */ /* 0x000ee80000300600 */
[----:B------:R-:W4:Y:S01]  /*f030*/  LDL.S16 R33, [R1+0x224] ;  /* 0x0002240001217983 */ /* 0x000f220000100600 */
        /* <DEDUP_REMOVED lines=35> */
.L_x_1913:
[----:B------:R-:W2:Y:S01]  /*f270*/  LDL.S16 R31, [R1+0x218] ;  /* 0x00021800011f7983 */ /* 0x000ea20000100600 */
[----:B------:R-:W-:Y:S01]  /*f280*/  FMUL.FTZ R30, R58, R124 ;  /* 0x0000007c3a1e7220 */ /* 0x000fe20000410000 */
[----:B------:R-:W-:Y:S01]  /*f290*/  FFMA.FTZ R22, R22, R21, R26 ;  /* 0x0000001516167223 */ /* 0x000fe2000001001a */
[----:B------:R-:W-:Y:S01]  /*f2a0*/  FADD.FTZ R23, R27, R23 ;  /* 0x000000171b177221 */ /* 0x000fe20000010000 */
[----:B------:R-:W-:Y:S02]  /*f2b0*/  HADD2.F32 R52, -RZ, R125.H1_H1 ;  /* 0x3000007dff347230 */ /* 0x000fe40000004100 */
[----:B------:R-:W-:Y:S01]  /*f2c0*/  FFMA.FTZ R26, R61, R30, R28 ;  /* 0x0000001e3d1a7223 */ /* 0x000fe2000001001c */
[--C-:B------:R-:W-:Y:S02]  /*f2d0*/  HADD2.F32 R28, -RZ, R117.reuse.H0_H0 ;  /* 0x20000075ff1c7230 */ /* 0x100fe40000004100 */
[----:B------:R-:W-:Y:S01]  /*f2e0*/  FADD.FTZ R27, R29, R30 ;  /* 0x0000001e1d1b7221 */ /* 0x000fe20000010000 */
[----:B------:R-:W-:-:S02]  /*f2f0*/  HADD2.F32 R117, -RZ, R117.H1_H1 ;  /* 0x30000075ff757230 */ /* 0x000fc40000004100 */
[----:B------:R-:W-:Y:S01]  /*f300*/  FMUL.FTZ R29, R56, R120 ;  /* 0x00000078381d7220 */ /* 0x000fe20000410000 */
[----:B------:R-:W-:Y:S02]  /*f310*/  FADD.FTZ R28, R28, -UR16 ;  /* 0x800000101c1c7e21 */ /* 0x000fe40008010000 */
        /* <DEDUP_REMOVED lines=25> */
.L_x_1914:
        /* <DEDUP_REMOVED lines=39> */
.L_x_1915:
        /* <DEDUP_REMOVED lines=35> */
.L_x_1916:
        /* <DEDUP_REMOVED lines=35> */
.L_x_1917:
        /* <DEDUP_REMOVED lines=35> */
.L_x_1918:
[----:B------:R-:W-:Y:S01]  /*fdb0*/  FMUL.FTZ R20, R33, R124 ;  /* 0x0000007c21147220 */ /* 0x000fe20000410000 */
[----:B------:R-:W-:Y:S01]  /*fdc0*/  FFMA.FTZ R12, R12, R11, R16 ;  /* 0x0000000b0c0c7223 */ /* 0x000fe20000010010 */
[----:B------:R-:W-:Y:S02]  /*fdd0*/  HADD2.F32 R111, -RZ, R111.H0_H0 ;  /* 0x2000006fff6f7230 */ /* 0x000fe40000004100 */
[----:B------:R-:W-:Y:S01]  /*fde0*/  FADD.FTZ R13, R17, R13 ;  /* 0x0000000d110d7221 */ /* 0x000fe20000010000 */
[----:B------:R-:W-:Y:S01]  /*fdf0*/  FFMA.FTZ R16, R36, R20, R18 ;  /* 0x0000001424107223 */ /* 0x000fe20000010012 */
[----:B------:R-:W-:Y:S02]  /*fe00*/  HADD2.F32 R18, -RZ, R110.H1_H1 ;  /* 0x3000006eff127230 */ /* 0x000fe40000004100 */
[----:B------:R-:W-:Y:S01]  /*fe10*/  FADD.FTZ R17, R19, R20 ;  /* 0x0000001413117221 */ /* 0x000fe20000010000 */
        /* <DEDUP_REMOVED lines=28> */
.L_x_1919:
        /* <DEDUP_REMOVED lines=35> */
.L_x_1920:
[----:B------:R-:W-:Y:S01]  /*10210*/  FMUL.FTZ R16, R25, R124 ;  /* 0x0000007c19107220 */ /* 0x000fe20000410000 */
[----:B------:R-:W-:Y:S01]  /*10220*/  FADD.FTZ R9, R13, R9 ;  /* 0x000000090d097221 */ /* 0x000fe20000010000 */
[----:B------:R-:W-:Y:S02]  /*10230*/  HADD2.F32 R104, -RZ, R104.H0_H0 ;  /* 0x20000068ff687230 */ /* 0x000fe40000004100 */
        /* <DEDUP_REMOVED lines=32> */
.L_x_1921:
[----:B------:R-:W2:Y:S01]  /*10440*/  LDL.LU.S16 R16, [R1+0x21a] ;  /* 0x00021a0001107983 */ /* 0x000ea20000300600 */
[----:B------:R-:W-:Y:S01]  /*10450*/  FMUL.FTZ R14, R21, R124 ;  /* 0x0000007c150e7220 */ /* 0x000fe20000410000 */
[----:B------:R-:W-:Y:S01]  /*10460*/  FFMA.FTZ R6, R6, R5, R10 ;  /* 0x0000000506067223 */ /* 0x000fe2000001000a */
[----:B------:R-:W-:Y:S02]  /*10470*/  HADD2.F32 R123, -RZ, R123.H1_H1 ;  /* 0x3000007bff7b7230 */ /* 0x000fe40000004100 */
[----:B------:R-:W-:Y:S01]  /*10480*/  FADD.FTZ R7, R11, R7 ;  /* 0x000000070b077221 */ /* 0x000fe20000010000 */
[----:B------:R-:W-:Y:S01]  /*10490*/  FFMA.FTZ R10, R24, R14, R12 ;  /* 0x0000000e180a7223 */ /* 0x000fe2000001000c */
[----:B------:R-:W-:Y:S02]  /*104a0*/  HADD2.F32 R12, -RZ, R108.H1_H1 ;  /* 0x3000006cff0c7230 */ /* 0x000fe40000004100 */
        /* <DEDUP_REMOVED lines=8> */
[----:B--2---:R-:W-:Y:S02]  /*10530*/  HADD2.F32 R13, -RZ, R16.H0_H0 ;  /* 0x20000010ff0d7230 */ /* 0x004fe40000004100 */
        /* <DEDUP_REMOVED lines=20> */
.L_x_1922:
[----:B------:R-:W-:Y:S01]  /*10680*/  FMUL.FTZ R12, R18, R124 ;  /* 0x0000007c120c7220 */ /* 0x000fe20000410000 */
[----:B------:R-:W-:Y:S01]  /*10690*/  FFMA.FTZ R78, R78, R77, R8 ;  /* 0x0000004d4e4e7223 */ /* 0x000fe20000010008 */
[----:B------:R-:W-:Y:S01]  /*106a0*/  FADD.FTZ R5, R9, R5 ;  /* 0x0000000509057221 */ /* 0x000fe20000010000 */
[----:B------:R-:W-:Y:S02]  /*106b0*/  HADD2.F32 R17, -RZ, R103.H0_H0 ;  /* 0x20000067ff117230 */ /* 0x000fe40000004100 */
[----:B------:R-:W-:Y:S01]  /*106c0*/  FFMA.FTZ R8, R16, R12, R10 ;  /* 0x0000000c10087223 */ /* 0x000fe2000001000a */
[--C-:B------:R-:W-:Y:S02]  /*106d0*/  HADD2.F32 R10, -RZ, R102.reuse.H1_H1 ;  /* 0x30000066ff0a7230 */ /* 0x100fe40000004100 */
[----:B------:R-:W-:Y:S01]  /*106e0*/  FADD.FTZ R9, R11, R12 ;  /* 0x0000000c0b097221 */ /* 0x000fe20000010000 */
[----:B------:R-:W-:Y:S02]  /*106f0*/  HADD2.F32 R102, -RZ, R102.H0_H0 ;  /* 0x20000066ff667230 */ /* 0x000fe40000004100 */
[----:B------:R-:W-:Y:S01]  /*10700*/  FMUL.FTZ R11, R13, R120 ;  /* 0x000000780d0b7220 */ /* 0x000fe20000410000 */
[----:B------:R-:W-:-:S02]  /*10710*/  FADD.FTZ R10, R10, -UR16 ;  /* 0x800000100a0a7e21 */ /* 0x000fc40008010000 */
        /* <DEDUP_REMOVED lines=25> */
.L_x_1923:
[----:B------:R-:W2:Y:S04]  /*108b0*/  LDL.S16 R12, [R1+0x21c] ;  /* 0x00021c00010c7983 */ /* 0x000ea80000100600 */
[----:B------:R-:W3:Y:S04]  /*108c0*/  LDL.LU.S16 R81, [R1+0x21e] ;  /* 0x00021e0001517983 */ /* 0x000ee80000300600 */
[----:B------:R-:W4:Y:S01]  /*108d0*/  LDL.LU.S16 R80, [R1+0x226] ;  /* 0x0002260001507983 */ /* 0x000f220000300600 */
[----:B------:R-:W-:Y:S01]  /*108e0*/  FMUL.FTZ R10, R17, R124 ;  /* 0x0000007c110a7220 */ /* 0x000fe20000410000 */
[----:B------:R-:W-:Y:S01]  /*108f0*/  FFMA.FTZ R79, R79, R4, R6 ;  /* 0x000000044f4f7223 */ /* 0x000fe20000010006 */
[----:B------:R-:W-:-:S02]  /*10900*/  HADD2.F32 R67, -RZ, R67.H1_H1 ;  /* 0x30000043ff437230 */ /* 0x000fc40000004100 */
[----:B------:R-:W-:Y:S01]  /*10910*/  FADD.FTZ R77, R7, R77 ;  /* 0x0000004d074d7221 */ /* 0x000fe20000010000 */
[----:B------:R-:W-:Y:S01]  /*10920*/  FFMA.FTZ R6, R14, R10, R8 ;  /* 0x0000000a0e067223 */ /* 0x000fe20000010008 */
[----:B------:R-:W-:Y:S01]  /*10930*/  FADD.FTZ R8, R9, R10 ;  /* 0x0000000a09087221 */ /* 0x000fe20000010000 */
[----:B------:R-:W-:-:S04]  /*10940*/  FMUL.FTZ R7, R11, R120 ;  /* 0x000000780b077220 */ /* 0x000fc80000410000 */
[----:B------:R-:W-:Y:S01]  /*10950*/  FFMA.FTZ R6, R19, R7, R6 ;  /* 0x0000000713067223 */ /* 0x000fe20000010006 */
[----:B------:R-:W-:Y:S01]  /*10960*/  FADD.FTZ R8, R7, R8 ;  /* 0x0000000807087221 */ /* 0x000fe20000010000 */
[----:B--2---:R-:W-:Y:S02]  /*10970*/  HADD2.F32 R9, -RZ, R12.H0_H0 ;  /* 0x2000000cff097230 */ /* 0x004fe40000004100 */
[----:B------:R-:W-:Y:S01]  /*10980*/  FADD.FTZ R12, R67, -UR16 ;  /* 0x80000010430c7e21 */ /* 0x000fe20008010000 */
[----:B---3--:R-:W-:Y:S02]  /*10990*/  HADD2.F32 R10, -RZ, R81.H0_H0 ;  /* 0x20000051ff0a7230 */ /* 0x008fe40000004100 */
[----:B------:R-:W-:Y:S01]  /*109a0*/  FADD.FTZ R9, R9, -UR16 ;  /* 0x8000001009097e21 */ /* 0x000fe20008010000 */
[----:B------:R-:W-:Y:S01]  /*109b0*/  FMUL.FTZ R12, R12, UR13 ;  /* 0x0000000d0c0c7c20 */ /* 0x000fe20008410000 */
[----:B----4-:R-:W-:Y:S02]  /*109c0*/  HADD2.F32 R7, -RZ, R80.H0_H0 ;  /* 0x20000050ff077230 */ /* 0x010fe40000004100 */
        /* <DEDUP_REMOVED lines=20> */
.L_x_1924:
[----:B------:R-:W-:Y:S01]  /*10b10*/  FMUL.FTZ R80, R10, R124 ;  /* 0x0000007c0a507220 */ /* 0x000fe20000410000 */
[----:B------:R-:W-:Y:S01]  /*10b20*/  FFMA.FTZ R78, R3, R0, R78 ;  /* 0x00000000034e7223 */ /* 0x000fe2000001004e */
[----:B------:R-:W-:Y:S01]  /*10b30*/  FADD.FTZ R67, R5, R4 ;  /* 0x0000000405437221 */ /* 0x000fe20000010000 */
[----:B------:R-:W-:Y:S01]  /*10b40*/  FMUL.FTZ R5, R7, R120 ;  /* 0x0000007807057220 */ /* 0x000fe20000410000 */
[----:B------:R-:W-:Y:S01]  /*10b50*/  FFMA.FTZ R3, R12, R80, R6 ;  /* 0x000000500c037223 */ /* 0x000fe20000010006 */
[----:B------:R-:W-:Y:S01]  /*10b60*/  FADD.FTZ R80, R8, R80 ;  /* 0x0000005008507221 */ /* 0x000fe20000010000 */
[----:B------:R-:W-:Y:S02]  /*10b70*/  HADD2.F32 R4, -RZ, R85.H1_H1 ;  /* 0x30000055ff047230 */ /* 0x000fe40000004100 */
        /* <DEDUP_REMOVED lines=28> */
.L_x_1925:
[----:B------:R-:W-:Y:S01]  /*10d40*/  FADD.FTZ R77, R77, R0 ;  /* 0x000000004d4d7221 */ /* 0x000fe20000010000 */
[----:B------:R-:W-:Y:S01]  /*10d50*/  FMUL.FTZ R81, R6, R124 ;  /* 0x0000007c06517220 */ /* 0x000fe20000410000 */
[--C-:B------:R-:W-:Y:S02]  /*10d60*/  HADD2.F32 R0, -RZ, R83.reuse.H0_H0 ;  /* 0x20000053ff007230 */ /* 0x100fe40000004100 */
[----:B------:R-:W-:Y:S01]  /*10d70*/  FFMA.FTZ R79, R2, R72, R79 ;  /* 0x00000048024f7223 */ /* 0x000fe2000001004f */
[----:B------:R-:W-:Y:S02]  /*10d80*/  HADD2.F32 R83, -RZ, R83.H1_H1 ;  /* 0x30000053ff537230 */ /* 0x000fe40000004100 */
[----:B------:R-:W-:Y:S01]  /*10d90*/  FFMA.FTZ R3, R8, R81, R3 ;  /* 0x0000005108037223 */ /* 0x000fe20000010003 */
[----:B------:R-:W-:Y:S01]  /*10da0*/  FMUL.FTZ R2, R4, R120 ;  /* 0x0000007804027220 */ /* 0x000fe20000410000 */
[----:B------:R-:W-:Y:S01]  /*10db0*/  FADD.FTZ R81, R80, R81 ;  /* 0x0000005150517221 */ /* 0x000fe20000010000 */
[----:B------:R-:W-:Y:S01]  /*10dc0*/  FADD.FTZ R0, R0, -UR16 ;  /* 0x8000001000007e21 */ /* 0x000fe20008010000 */
[----:B------:R-:W-:Y:S01]  /*10dd0*/  FADD.FTZ R83, R83, -UR16 ;  /* 0x8000001053537e21 */ /* 0x000fe20008010000 */
[----:B------:R-:W-:Y:S01]  /*10de0*/  FFMA.FTZ R80, R5, R2, R3 ;  /* 0x0000000205507223 */ /* 0x000fe20000010003 */
[----:B------:R-:W-:Y:S01]  /*10df0*/  FADD.FTZ R81, R2, R81 ;  /* 0x0000005102517221 */ /* 0x000fe20000010000 */
[----:B------:R-:W-:Y:S01]  /*10e00*/  FMUL.FTZ R3, R0, UR13 ;  /* 0x0000000d00037c20 */ /* 0x000fe20008410000 */
[----:B------:R-:W-:-:S02]  /*10e10*/  HADD2.F32 R2, -RZ, R75.H1_H1 ;  /* 0x3000004bff027230 */ /* 0x000fc40000004100 */
[----:B------:R-:W-:Y:S01]  /*10e20*/  FMUL.FTZ R0, R83, UR13 ;  /* 0x0000000d53007c20 */ /* 0x000fe20008410000 */
        /* <DEDUP_REMOVED lines=20> */
.L_x_1926:
[----:B------:R-:W2:Y:S01]  /*10f70*/  LDL.LU.S16 R85, [R1+0x2ae] ;  /* 0x0002ae0001557983 */ /* 0x000ea20000300600 */
[----:B------:R-:W-:Y:S01]  /*10f80*/  FMUL.FTZ R83, R2, R124 ;  /* 0x0000007c02537220 */ /* 0x000fe20000410000 */
[----:B------:R-:W-:Y:S01]  /*10f90*/  FFMA.FTZ R78, R73, R70, R78 ;  /* 0x00000046494e7223 */ /* 0x000fe2000001004e */
[----:B------:R-:W-:Y:S02]  /*10fa0*/  HADD2.F32 R75, -RZ, R75.H0_H0 ;  /* 0x2000004bff4b7230 */ /* 0x000fe40000004100 */
[----:B------:R-:W-:Y:S01]  /*10fb0*/  FADD.FTZ R67, R67, R72 ;  /* 0x0000004843437221 */ /* 0x000fe20000010000 */
[----:B------:R-:W-:Y:S01]  /*10fc0*/  FADD.FTZ R73, R81, R83 ;  /* 0x0000005351497221 */ /* 0x000fe20000010000 */
[----:B------:R-:W-:Y:S02]  /*10fd0*/  HADD2.F32 R81, -RZ, R84.H1_H1 ;  /* 0x30000054ff517230 */ /* 0x000fe40000004100 */
[----:B------:R-:W-:Y:S01]  /*10fe0*/  FFMA.FTZ R72, R3, R83, R80 ;  /* 0x0000005303487223 */ /* 0x000fe20000010050 */
[----:B------:R-:W-:Y:S01]  /*10ff0*/  FMUL.FTZ R80, R125, R120 ;  /* 0x000000787d507220 */ /* 0x000fe20000410000 */
[----:B------:R-:W-:Y:S01]  /*11000*/  FADD.FTZ R75, R75, -UR16 ;  /* 0x800000104b4b7e21 */ /* 0x000fe20008010000 */
[----:B------:R-:W-:-:S02]  /*11010*/  HADD2.F32 R118, -RZ, R86.H1_H1 ;  /* 0x30000056ff767230 */ /* 0x000fc40000004100 */
[----:B------:R-:W-:Y:S01]  /*11020*/  FADD.FTZ R81, R81, -UR16 ;  /* 0x8000001051517e21 */ /* 0x000fe20008010000 */
[----:B------:R-:W-:Y:S01]  /*11030*/  FFMA.FTZ R72, R0, R80, R72 ;  /* 0x0000005000487223 */ /* 0x000fe20000010048 */
[----:B------:R-:W-:Y:S01]  /*11040*/  FADD.FTZ R73, R80, R73 ;  /* 0x0000004950497221 */ /* 0x000fe20000010000 */
[----:B------:R-:W-:Y:S01]  /*11050*/  FMUL.FTZ R123, R75, UR13 ;  /* 0x0000000d4b7b7c20 */ /* 0x000fe20008410000 */
[----:B------:R-:W-:-:S05]  /*11060*/  FMUL.FTZ R81, R81, UR13 ;  /* 0x0000000d51517c20 */ /* 0x000fca0008410000 */
[----:B------:R0:W-:Y:S01]  /*11070*/  STL [R1+0x250], R81 ;  /* 0x0002505101007387 */ /* 0x0001e20000100800 */
        /* <DEDUP_REMOVED lines=20> */
.L_x_1927:
[----:B------:R-:W2:Y:S01]  /*111c0*/  LDL.S16 R80, [R1+0x2c0] ;  /* 0x0002c00001507983 */ /* 0x000ea20000100600 */
[----:B------:R-:W-:Y:S01]  /*111d0*/  FMUL.FTZ R75, R118, R124 ;  /* 0x0000007c764b7220 */ /* 0x000fe20000410000 */
[----:B------:R-:W-:Y:S01]  /*111e0*/  FADD.FTZ R77, R77, R70 ;  /* 0x000000464d4d7221 */ /* 0x000fe20000010000 */
[----:B------:R-:W-:Y:S02]  /*111f0*/  HADD2.F32 R92, -RZ, R92.H0_H0 ;  /* 0x2000005cff5c7230 */ /* 0x000fe40000004100 */
[----:B------:R-:W-:Y:S01]  /*11200*/  FFMA.FTZ R79, R71, R68, R79 ;  /* 0x00000044474f7223 */ /* 0x000fe2000001004f */
[----:B------:R-:W-:Y:S01]  /*11210*/  FFMA.FTZ R70, R123, R75, R72 ;  /* 0x0000004b7b467223 */ /* 0x000fe20000010048 */
[----:B------:R-:W-:Y:S02]  /*11220*/  HADD2.F32 R72, -RZ, R82.H1_H1 ;  /* 0x30000052ff487230 */ /* 0x000fe40000004100 */
[----:B------:R-:W-:Y:S01]  /*11230*/  FADD.FTZ R71, R73, R75 ;  /* 0x0000004b49477221 */ /* 0x000fe20000010000 */
[----:B------:R-:W-:Y:S01]  /*11240*/  FADD.FTZ R92, R92, -UR16 ;  /* 0x800000105c5c7e21 */ /* 0x000fe20008010000 */
[----:B------:R-:W-:Y:S01]  /*11250*/  FMUL.FTZ R73, R117, R120 ;  /* 0x0000007875497220 */ /* 0x000fe20000410000 */
[----:B------:R-:W-:-:S02]  /*11260*/  HADD2.F32 R116, -RZ, R116.H0_H0 ;  /* 0x20000074ff747230 */ /* 0x000fc40000004100 */
[----:B------:R-:W-:Y:S01]  /*11270*/  FADD.FTZ R72, R72, -UR16 ;  /* 0x8000001048487e21 */ /* 0x000fe20008010000 */
[----:B------:R-:W-:Y:S01]  /*11280*/  FMUL.FTZ R75, R92, UR13 ;  /* 0x0000000d5c4b7c20 */ /* 0x000fe20008410000 */
[----:B------:R-:W-:Y:S01]  /*11290*/  FFMA.FTZ R70, R81, R73, R70 ;  /* 0x0000004951467223 */ /* 0x000fe20000010046 */
[----:B------:R-:W-:-:S03]  /*112a0*/  FADD.FTZ R71, R73, R71 ;  /* 0x0000004749477221 */ /* 0x000fc60000010000 */
[----:B------:R0:W-:Y:S01]  /*112b0*/  STL [R1+0x254], R75 ;  /* 0x0002544b01007387 */ /* 0x0001e20000100800 */
[----:B--2---:R-:W-:Y:S02]  /*112c0*/  HADD2.F32 R115, -RZ, R80.H0_H0 ;  /* 0x20000050ff737230 */ /* 0x004fe40000004100 */
        /* <DEDUP_REMOVED lines=21> */
.L_x_1928:
        /* <DEDUP_REMOVED lines=13> */
[----:B------:R-:W-:Y:S01]  /*114f0*/  FADD.FTZ R69, R71, R69 ;  /* 0x0000004547457221 */ /* 0x000fe20000010000 */
[----:B------:R-:W-:Y:S01]  /*11500*/  FMUL.FTZ R73, R70, UR13 ;  /* 0x0000000d46497c20 */ /* 0x000fe20008410000 */
[----:B------:R-:W-:Y:S01]  /*11510*/  HADD2.F32 R113, -RZ, R113.H0_H0 ;  /* 0x20000071ff717230 */ /* 0x000fe20000004100 */
        /* <DEDUP_REMOVED lines=21> */
.L_x_1929:
[----:B------:R-:W2:Y:S01]  /*11670*/  LDL.LU.S16 R71, [R1+0x2c2] ;  /* 0x0002c20001477983 */ /* 0x000ea20000300600 */
[----:B------:R-:W-:Y:S01]  /*11680*/  FMUL.FTZ R70, R114, R124 ;  /* 0x0000007c72467220 */ /* 0x000fe20000410000 */
[----:B------:R-:W-:Y:S01]  /*11690*/  FFMA.FTZ R79, R61, R58, R79 ;  /* 0x0000003a3d4f7223 */ /* 0x000fe2000001004f */
[----:B------:R-:W-:Y:S02]  /*116a0*/  HADD2.F32 R74, -RZ, R74.H0_H0 ;  /* 0x2000004aff4a7230 */ /* 0x000fe40000004100 */
[----:B------:R-:W-:Y:S01]  /*116b0*/  FADD.FTZ R77, R77, R60 ;  /* 0x0000003c4d4d7221 */ /* 0x000fe20000010000 */
[----:B------:R-:W-:Y:S01]  /*116c0*/  FADD.FTZ R61, R69, R70 ;  /* 0x00000046453d7221 */ /* 0x000fe20000010000 */
[--C-:B------:R-:W-:Y:S02]  /*116d0*/  HADD2.F32 R69, -RZ, R93.reuse.H0_H0 ;  /* 0x2000005dff457230 */ /* 0x100fe40000004100 */
[----:B------:R-:W-:Y:S01]  /*116e0*/  FFMA.FTZ R60, R73, R70, R68 ;  /* 0x00000046493c7223 */ /* 0x000fe20000010044 */
[----:B------:R-:W-:Y:S01]  /*116f0*/  FADD.FTZ R74, R74, -UR16 ;  /* 0x800000104a4a7e21 */ /* 0x000fe20008010000 */
[----:B------:R-:W-:Y:S01]  /*11700*/  FMUL.FTZ R68, R113, R120 ;  /* 0x0000007871447220 */ /* 0x000fe20000410000 */
[----:B------:R-:W-:-:S02]  /*11710*/  HADD2.F32 R112, -RZ, R93.H1_H1 ;  /* 0x3000005dff707230 */ /* 0x000fc40000004100 */
[----:B------:R-:W-:Y:S01]  /*11720*/  FADD.FTZ R69, R69, -UR16 ;  /* 0x8000001045457e21 */ /* 0x000fe20008010000 */
[----:B------:R-:W-:Y:S01]  /*11730*/  FFMA.FTZ R60, R72, R68, R60 ;  /* 0x00000044483c7223 */ /* 0x000fe2000001003c */
[----:B------:R-:W-:Y:S02]  /*11740*/  FADD.FTZ R61, R68, R61 ;  /* 0x0000003d443d7221 */ /* 0x000fe40000010000 */
[----:B------:R-:W-:-:S05]  /*11750*/  FMUL.FTZ R70, R69, UR13 ;  /* 0x0000000d45467c20 */ /* 0x000fca0008410000 */
[----:B------:R3:W-:Y:S01]  /*11760*/  STL [R1+0x214], R70 ;  /* 0x0002144601007387 */ /* 0x0007e20000100800 */
[----:B--2---:R-:W-:Y:S02]  /*11770*/  HADD2.F32 R111, -RZ, R71.H0_H0 ;  /* 0x20000047ff6f7230 */ /* 0x004fe40000004100 */
[----:B------:R-:W-:-:S05]  /*11780*/  FMUL.FTZ R71, R74, UR13 ;  /* 0x0000000d4a477c20 */ /* 0x000fca0008410000 */
        /* <DEDUP_REMOVED lines=20> */
.L_x_1930:
        /* <DEDUP_REMOVED lines=15> */
[----:B------:R-:W-:Y:S01]  /*119c0*/  HADD2.F32 R109, -RZ, R96.H1_H1 ;  /* 0x30000060ff6d7230 */ /* 0x000fe20000004100 */
        /* <DEDUP_REMOVED lines=21> */
.L_x_1931:
        /* <DEDUP_REMOVED lines=8> */
[----:B------:R-:W-:-:S02]  /*11ba0*/  HADD2.F32 R60, -RZ, R76.H0_H0 ;  /* 0x2000004cff3c7230 */ /* 0x000fc40000004100 */
        /* <DEDUP_REMOVED lines=26> */
.L_x_1932:
[----:B------:R-:W4:Y:S04]  /*11d50*/  LDL.S16 R61, [R1+0x2c4] ;  /* 0x0002c400013d7983 */ /* 0x000f280000100600 */
[----:B------:R-:W5:Y:S04]  /*11d60*/  LDL.LU.S16 R60, [R1+0x2c6] ;  /* 0x0002c600013c7983 */ /* 0x000f680000300600 */
[----:B------:R-:W2:Y:S01]  /*11d70*/  LDL.S16 R59, [R1+0x2c8] ;  /* 0x0002c800013b7983 */ /* 0x000ea20000100600 */
[----:B------:R-:W-:Y:S01]  /*11d80*/  FMUL.FTZ R58, R108, R124 ;  /* 0x0000007c6c3a7220 */ /* 0x000fe20000410000 */
[----:B------:R-:W-:Y:S01]  /*11d90*/  FFMA.FTZ R78, R53, R48, R78 ;  /* 0x00000030354e7223 */ /* 0x000fe2000001004e */
[----:B------:R-:W-:-:S02]  /*11da0*/  HADD2.F32 R66, -RZ, R66.H0_H0 ;  /* 0x20000042ff427230 */ /* 0x000fc40000004100 */
        /* <DEDUP_REMOVED lines=32> */
.L_x_1933:
        /* <DEDUP_REMOVED lines=35> */
.L_x_1934:
        /* <DEDUP_REMOVED lines=35> */
.L_x_1935:
[----:B------:R-:W2:Y:S04]  /*12410*/  LDL.S16 R52, [R1+0x2cc] ;  /* 0x0002cc0001347983 */ /* 0x000ea80000100600 */
[----:B------:R-:W4:Y:S01]  /*12420*/  LDL.LU.S16 R50, [R1+0x2ce] ;  /* 0x0002ce0001327983 */ /* 0x000f220000300600 */
[----:B------:R-:W-:Y:S01]  /*12430*/  FMUL.FTZ R48, R96, R124 ;  /* 0x0000007c60307220 */ /* 0x000fe20000410000 */
[----:B------:R-:W-:Y:S02]  /*12440*/  HADD2.F32 R54, -RZ, R54.H0_H0 ;  /* 0x20000036ff367230 */ /* 0x000fe40000004100 */
[----:B------:R-:W-:Y:S01]  /*12450*/  FADD.FTZ R77, R77, R43 ;  /* 0x0000002b4d4d7221 */ /* 0x000fe20000010000 */
[----:B------:R-:W-:Y:S02]  /*12460*/  HADD2.F32 R91, -RZ, R91.H1_H1 ;  /* 0x3000005bff5b7230 */ /* 0x000fe40000004100 */
[----:B------:R-:W-:Y:S01]  /*12470*/  FFMA.FTZ R79, R44, R41, R79 ;  /* 0x000000292c4f7223 */ /* 0x000fe2000001004f */
[----:B------:R-:W-:Y:S01]  /*12480*/  FFMA.FTZ R43, R94, R48, R46 ;  /* 0x000000305e2b7223 */ /* 0x000fe2000001002e */
[----:B------:R-:W-:Y:S01]  /*12490*/  FADD.FTZ R44, R47, R48 ;  /* 0x000000302f2c7221 */ /* 0x000fe20000010000 */
[----:B------:R-:W-:Y:S01]  /*124a0*/  FMUL.FTZ R46, R95, R120 ;  /* 0x000000785f2e7220 */ /* 0x000fe20000410000 */
[----:B------:R-:W-:Y:S01]  /*124b0*/  FADD.FTZ R54, R54, -UR16 ;  /* 0x8000001036367e21 */ /* 0x000fe20008010000 */
[----:B------:R-:W-:-:S02]  /*124c0*/  FADD.FTZ R89, R91, -UR16 ;  /* 0x800000105b597e21 */ /* 0x000fc40008010000 */
[----:B------:R-:W-:Y:S01]  /*124d0*/  FFMA.FTZ R43, R93, R46, R43 ;  /* 0x0000002e5d2b7223 */ /* 0x000fe2000001002b */
[----:B------:R-:W-:Y:S01]  /*124e0*/  FADD.FTZ R44, R46, R44 ;  /* 0x0000002c2e2c7221 */ /* 0x000fe20000010000 */
[----:B------:R-:W-:Y:S01]  /*124f0*/  FMUL.FTZ R90, R54, UR13 ;  /* 0x0000000d365a7c20 */ /* 0x000fe20008410000 */
[----:B------:R-:W-:Y:S01]  /*12500*/  FMUL.FTZ R89, R89, UR13 ;  /* 0x0000000d59597c20 */ /* 0x000fe20008410000 */
[----:B--2---:R-:W-:Y:S02]  /*12510*/  HADD2.F32 R92, -RZ, R52.H0_H0 ;  /* 0x20000034ff5c7230 */ /* 0x004fe40000004100 */
[----:B----4-:R-:W-:Y:S01]  /*12520*/  HADD2.F32 R91, -RZ, R50.H0_H0 ;  /* 0x20000032ff5b7230 */ /* 0x010fe20000004100 */
        /* <DEDUP_REMOVED lines=19> */
.L_x_1936:
        /* <DEDUP_REMOVED lines=38> */
.L_x_1937:
[----:B------:R-:W-:Y:S01]  /*128c0*/  FMUL.FTZ R43, R88, R124 ;  /* 0x0000007c582b7220 */ /* 0x000fe20000410000 */
[----:B------:R-:W-:Y:S02]  /*128d0*/  HADD2.F32 R46, -RZ, R45.H0_H0 ;  /* 0x2000002dff2e7230 */ /* 0x000fe40000004100 */
[----:B------:R-:W-:Y:S01]  /*128e0*/  FMUL.FTZ R44, R87, R120 ;  /* 0x00000078572c7220 */ /* 0x000fe20000410000 */
[----:B------:R-:W-:Y:S01]  /*128f0*/  FADD.FTZ R39, R77, R39 ;  /* 0x000000274d277221 */ /* 0x000fe20000010000 */
[----:B------:R-:W-:Y:S01]  /*12900*/  FFMA.FTZ R41, R86, R43, R41 ;  /* 0x0000002b56297223 */ /* 0x000fe20000010029 */
[----:B------:R-:W-:Y:S01]  /*12910*/  FADD.FTZ R42, R42, R43 ;  /* 0x0000002b2a2a7221 */ /* 0x000fe20000010000 */
[----:B------:R-:W-:Y:S02]  /*12920*/  HADD2.F32 R43, -RZ, R49.H0_H0 ;  /* 0x20000031ff2b7230 */ /* 0x000fe40000004100 */
[----:B------:R-:W-:Y:S01]  /*12930*/  FADD.FTZ R46, R46, -UR16 ;  /* 0x800000102e2e7e21 */ /* 0x000fe20008010000 */
[----:B------:R-:W-:Y:S01]  /*12940*/  FFMA.FTZ R40, R40, R37, R79 ;  /* 0x0000002528287223 */ /* 0x000fe2000001004f */
[----:B------:R-:W-:Y:S01]  /*12950*/  FFMA.FTZ R41, R85, R44, R41 ;  /* 0x0000002c55297223 */ /* 0x000fe20000010029 */
[----:B------:R-:W-:Y:S01]  /*12960*/  FADD.FTZ R42, R44, R42 ;  /* 0x0000002a2c2a7221 */ /* 0x000fe20000010000 */
[----:B------:R-:W-:Y:S01]  /*12970*/  FADD.FTZ R43, R43, -UR16 ;  /* 0x800000102b2b7e21 */ /* 0x000fe20008010000 */
[----:B------:R-:W-:-:S02]  /*12980*/  HADD2.F32 R84, -RZ, R84.H0_H0 ;  /* 0x20000054ff547230 */ /* 0x000fc40000004100 */
[----:B------:R-:W-:Y:S01]  /*12990*/  FMUL.FTZ R81, R46, UR13 ;  /* 0x0000000d2e517c20 */ /* 0x000fe20008410000 */
[----:B------:R-:W-:Y:S02]  /*129a0*/  HADD2.F32 R83, -RZ, R45.H1_H1 ;  /* 0x3000002dff537230 */ /* 0x000fe40000004100 */
        /* <DEDUP_REMOVED lines=20> */
.L_x_1938:
[----:B------:R-:W2:Y:S04]  /*12af0*/  LDL.S16 R46, [R1+0x2d6] ;  /* 0x0002d600012e7983 */ /* 0x000ea80000100600 */
[----:B------:R-:W0:Y:S04]  /*12b00*/  LDL.S16 R45, [R1+0x2fc] ;  /* 0x0002fc00012d7983 */ /* 0x000e280000100600 */
[----:B------:R-:W4:Y:S01]  /*12b10*/  LDL.LU.S16 R44, [R1+0x2fe] ;  /* 0x0002fe00012c7983 */ /* 0x000f220000300600 */
[----:B------:R-:W-:Y:S01]  /*12b20*/  FMUL.FTZ R43, R84, R124 ;  /* 0x0000007c542b7220 */ /* 0x000fe20000410000 */
[----:B------:R-:W-:Y:S01]  /*12b30*/  FADD.FTZ R67, R67, R37 ;  /* 0x0000002543437221 */ /* 0x000fe20000010000 */
[----:B------:R-:W-:-:S02]  /*12b40*/  HADD2.F32 R49, -RZ, R49.H1_H1 ;  /* 0x30000031ff317230 */ /* 0x000fc40000004100 */
[----:B------:R-:W-:Y:S01]  /*12b50*/  FFMA.FTZ R38, R38, R35, R78 ;  /* 0x0000002326267223 */ /* 0x000fe2000001004e */
        /* <DEDUP_REMOVED lines=31> */
.L_x_1939:
[----:B------:R-:W2:Y:S04]  /*12d50*/  LDL.LU.S16 R46, [R1+0x2d4] ;  /* 0x0002d400012e7983 */ /* 0x000ea80000300600 */
[----:B------:R-:W4:Y:S04]  /*12d60*/  LDL.S16 R45, [R1+0x300] ;  /* 0x00030000012d7983 */ /* 0x000f280000100600 */
[----:B------:R-:W5:Y:S04]  /*12d70*/  LDL.LU.S16 R44, [R1+0x248] ;  /* 0x00024800012c7983 */ /* 0x000f680000300600 */
[----:B------:R-:W3:Y:S01]  /*12d80*/  LDL.LU.S16 R43, [R1+0x302] ;  /* 0x00030200012b7983 */ /* 0x000ee20000300600 */
        /* <DEDUP_REMOVED lines=13> */
[----:B------:R-:W-:Y:S01]  /*12e60*/  FMUL.FTZ R74, R37, UR13 ;  /* 0x0000000d254a7c20 */ /* 0x000fe20008410000 */
[----:B---3--:R-:W-:Y:S02]  /*12e70*/  HADD2.F32 R75, -RZ, R43.H0_H0 ;  /* 0x2000002bff4b7230 */ /* 0x008fe40000004100 */
[----:B-1----:R-:W-:Y:S01]  /*12e80*/  FMUL.FTZ R73, R42, UR13 ;  /* 0x0000000d2a497c20 */ /* 0x002fe20008410000 */
        /* <DEDUP_REMOVED lines=19> */
.L_x_1940:
[----:B------:R-:W2:Y:S04]  /*12fc0*/  LDL.S16 R44, [R1+0x240] ;  /* 0x00024000012c7983 */ /* 0x000ea80000100600 */
[----:B------:R-:W3:Y:S04]  /*12fd0*/  LDL.LU.S16 R41, [R1+0x242] ;  /* 0x0002420001297983 */ /* 0x000ee80000300600 */
[----:B------:R-:W4:Y:S04]  /*12fe0*/  LDL.S16 R43, [R1+0x23e] ;  /* 0x00023e00012b7983 */ /* 0x000f280000100600 */
[----:B------:R-:W5:Y:S01]  /*12ff0*/  LDL.LU.S16 R42, [R1+0x23c] ;  /* 0x00023c00012a7983 */ /* 0x000f620000300600 */
        /* <DEDUP_REMOVED lines=35> */
.L_x_1941:
[----:B------:R-:W2:Y:S04]  /*13230*/  LDL.S16 R43, [R1+0x238] ;  /* 0x00023800012b7983 */ /* 0x000ea80000100600 */
[----:B------:R-:W3:Y:S04]  /*13240*/  LDL.LU.S16 R42, [R1+0x23a] ;  /* 0x00023a00012a7983 */ /* 0x000ee80000300600 */
[----:B------:R-:W4:Y:S04]  /*13250*/  LDL.S16 R41, [R1+0x236] ;  /* 0x0002360001297983 */ /* 0x000f280000100600 */
        /* <DEDUP_REMOVED lines=36> */
.L_x_1942:
        /* <DEDUP_REMOVED lines=39> */
.L_x_1943:
        /* <DEDUP_REMOVED lines=39> */
.L_x_1944:
[----:B------:R-:W2:Y:S04]  /*13980*/  LDL.S16 R31, [R1+0x312] ;  /* 0x00031200011f7983 */ /* 0x000ea80000100600 */
[----:B------:R-:W3:Y:S01]  /*13990*/  LDL.S16 R30, [R1+0x314] ;  /* 0x00031400011e7983 */ /* 0x000ee20000100600 */
[----:B------:R-:W-:Y:S01]  /*139a0*/  FMUL.FTZ R29, R56, R124 ;  /* 0x0000007c381d7220 */ /* 0x000fe20000410000 */
[----:B------:R-:W-:Y:S01]  /*139b0*/  FADD.FTZ R33, R33, R25 ;  /* 0x0000001921217221 */ /* 0x000fe20000010000 */
[----:B------:R-:W-:Y:S01]  /*139c0*/  FFMA.FTZ R38, R26, R23, R38 ;  /* 0x000000171a267223 */ /* 0x000fe20000010026 */
[--C-:B------:R-:W-:Y:S02]  /*139d0*/  HADD2.F32 R52, -RZ, R51.reuse.H0_H0 ;  /* 0x20000033ff347230 */ /* 0x100fe40000004100 */
[----:B------:R-:W-:Y:S01]  /*139e0*/  FFMA.FTZ R25, R54, R29, R27 ;  /* 0x0000001d36197223 */ /* 0x000fe2000001001b */
[----:B------:R-:W-:Y:S01]  /*139f0*/  FADD.FTZ R26, R28, R29 ;  /* 0x0000001d1c1a7221 */ /* 0x000fe20000010000 */
[----:B------:R-:W-:-:S02]  /*13a00*/  HADD2.F32 R27, -RZ, R51.H1_H1 ;  /* 0x30000033ff1b7230 */ /* 0x000fc40000004100 */
[----:B------:R-:W-:-:S03]  /*13a10*/  FMUL.FTZ R28, R55, R120 ;  /* 0x00000078371c7220 */ /* 0x000fc60000410000 */
[----:B------:R-:W-:Y:S01]  /*13a20*/  FADD.FTZ R27, R27, -UR16 ;  /* 0x800000101b1b7e21 */ /* 0x000fe20008010000 */
[----:B------:R-:W-:Y:S01]  /*13a30*/  FFMA.FTZ R25, R53, R28, R25 ;  /* 0x0000001c35197223 */ /* 0x000fe20000010019 */
[----:B------:R-:W-:Y:S02]  /*13a40*/  FADD.FTZ R26, R28, R26 ;  /* 0x0000001a1c1a7221 */ /* 0x000fe40000010000 */
        /* <DEDUP_REMOVED lines=24> */
.L_x_1945:
        /* <DEDUP_REMOVED lines=39> */
.L_x_1946:
[----:B------:R-:W2:Y:S04]  /*13e40*/  LDL.LU.S16 R30, [R1+0x228] ;  /* 0x00022800011e7983 */ /* 0x000ea80000300600 */
[----:B------:R-:W3:Y:S04]  /*13e50*/  LDL.LU.S16 R27, [R1+0x31a] ;  /* 0x00031a00011b7983 */ /* 0x000ee80000300600 */
[----:B------:R-:W4:Y:S04]  /*13e60*/  LDL.LU.S16 R29, [R1+0x306] ;  /* 0x00030600011d7983 */ /* 0x000f280000300600 */
[----:B------:R-:W5:Y:S01]  /*13e70*/  LDL.S16 R28, [R1+0x31c] ;  /* 0x00031c00011c7983 */ /* 0x000f620000100600 */
[----:B------:R-:W-:Y:S01]  /*13e80*/  FMUL.FTZ R25, R48, R124 ;  /* 0x0000007c30197220 */ /* 0x000fe20000410000 */
[----:B------:R-:W-:Y:S01]  /*13e90*/  FMUL.FTZ R26, R47, R120 ;  /* 0x000000782f1a7220 */ /* 0x000fe20000410000 */
[----:B------:R-:W-:Y:S01]  /*13ea0*/  FADD.FTZ R21, R33, R21 ;  /* 0x0000001521157221 */ /* 0x000fe20000010000 */
[----:B------:R-:W-:Y:S01]  /*13eb0*/  FFMA.FTZ R22, R22, R15, R38 ;  /* 0x0000000f16167223 */ /* 0x000fe20000010026 */
        /* <DEDUP_REMOVED lines=31> */
.L_x_1947:
[----:B------:R-:W2:Y:S04]  /*140b0*/  LDL.LU.S16 R30, [R1+0x310] ;  /* 0x00031000011e7983 */ /* 0x000ea80000300600 */
[----:B------:R-:W3:Y:S04]  /*140c0*/  LDL.LU.S16 R27, [R1+0x31e] ;  /* 0x00031e00011b7983 */ /* 0x000ee80000300600 */
[----:B------:R-:W4:Y:S04]  /*140d0*/  LDL.S16 R29, [R1+0x320] ;  /* 0x00032000011d7983 */ /* 0x000f280000100600 */
[----:B------:R-:W5:Y:S01]  /*140e0*/  LDL.LU.S16 R28, [R1+0x322] ;  /* 0x00032200011c7983 */ /* 0x000f620000300600 */
        /* <DEDUP_REMOVED lines=35> */
.L_x_1948:
        /* <DEDUP_REMOVED lines=39> */
.L_x_1949:
        /* <DEDUP_REMOVED lines=39> */
.L_x_1950:
        /* <DEDUP_REMOVED lines=40> */
.L_x_1951:
        /* <DEDUP_REMOVED lines=41> */
.L_x_1952:
        /* <DEDUP_REMOVED lines=42> */
.L_x_1953:
        /* <DEDUP_REMOVED lines=45> */
.L_x_1954:
        /* <DEDUP_REMOVED lines=46> */
.L_x_1955:
        /* <DEDUP_REMOVED lines=50> */
.L_x_1956:
        /* <DEDUP_REMOVED lines=59> */
.L_x_1957:
        /* <DEDUP_REMOVED lines=67> */
[----:B------:R-:W-:-:S04]  /*16060*/  FADD.FTZ R111, R114, R108 ;  /* 0x0000006c726f7221 */ /* 0x000fc80000010000 */
[----:B------:R-:W-:Y:S01]  /*16070*/  FADD.FTZ R111, R111, R104 ;  /* 0x000000686f6f7221 */ /* 0x000fe20000010000 */
[----:B------:R-:W-:-:S03]  /*16080*/  ISETP.GT.AND P0, PT, R118, 0x1d, PT ;  /* 0x0000001d7600780c */ /* 0x000fc60003f04270 */
[----:B------:R-:W-:-:S04]  /*16090*/  FADD.FTZ R111, R111, R100 ;  /* 0x000000646f6f7221 */ /* 0x000fc80000010000 */
        /* <DEDUP_REMOVED lines=11> */
[----:B------:R-:W-:-:S04]  /*16150*/  FFMA.FTZ R109, R106, R108, R116 ;  /* 0x0000006c6a6d7223 */ /* 0x000fc80000010074 */
[----:B------:R-:W-:Y:S02]  /*16160*/  FFMA.FTZ R109, R102, R104, R109 ;  /* 0x00000068666d7223 */ /* 0x000fe4000001006d */
[----:B------:R-:W1:Y:S04]  /*16170*/  SHFL.DOWN PT, R104, R125, 0x2, 0x1f ;  /* 0x08401f007d687f89 */ /* 0x000e6800000e0000 */
[----:B------:R-:W0:Y:S01]  /*16180*/  SHFL.DOWN PT, R102, R123, 0x2, 0x1f ;  /* 0x08401f007b667f89 */ /* 0x000e2200000e0000 */
[----:B------:R-:W-:-:S04]  /*16190*/  FFMA.FTZ R109, R98, R100, R109 ;  /* 0x00000064626d7223 */ /* 0x000fc8000001006d */
[----:B------:R-:W-:-:S04]  /*161a0*/  FFMA.FTZ R109, R94, R96, R109 ;  /* 0x000000605e6d7223 */ /* 0x000fc8000001006d */
[----:B------:R-:W-:Y:S01]  /*161b0*/  FFMA.FTZ R109, R90, R92, R109 ;  /* 0x0000005c5a6d7223 */ /* 0x000fe2000001006d */
[----:B------:R-:W-:-:S03]  /*161c0*/  FADD.FTZ R112, R112, R107 ;  /* 0x0000006b70707221 */ /* 0x000fc60000010000 */
[----:B------:R-:W-:Y:S01]  /*161d0*/  FFMA.FTZ R109, R86, R88, R109 ;  /* 0x00000058566d7223 */ /* 0x000fe2000001006d */
[----:B------:R-:W-:Y:S01]  /*161e0*/  FFMA.FTZ R110, R101, R103, R110 ;  /* 0x00000067656e7223 */ /* 0x000fe2000001006e */
[----:B------:R-:W-:Y:S02]  /*161f0*/  FADD.FTZ R112, R112, R103 ;  /* 0x0000006770707221 */ /* 0x000fe40000010000 */
[----:B------:R-:W-:Y:S01]  /*16200*/  FFMA.FTZ R109, R82, R84, R109 ;  /* 0x00000054526d7223 */ /* 0x000fe2000001006d */
[----:B-1----:R-:W-:-:S03]  /*16210*/  @!P0 FADD.FTZ R125, R125, R104 ;  /* 0x000000687d7d8221 */ /* 0x002fc60000010000 */
[----:B------:R-:W-:Y:S01]  /*16220*/  FFMA.FTZ R109, R78, R80, R109 ;  /* 0x000000504e6d7223 */ /* 0x000fe2000001006d */
[----:B0-----:R-:W-:Y:S01]  /*16230*/  @!P0 FADD.FTZ R123, R123, R102 ;  /* 0x000000667b7b8221 */ /* 0x001fe20000010000 */
[----:B------:R-:W0:Y:S01]  /*16240*/  SHFL.DOWN PT, R80, R125, 0x4, 0x1f ;  /* 0x08801f007d507f89 */ /* 0x000e2200000e0000 */
[----:B------:R-:W-:Y:S01]  /*16250*/  FFMA.FTZ R110, R97, R99, R110 ;  /* 0x00000063616e7223 */ /* 0x000fe2000001006e */
[----:B------:R-:W-:Y:S02]  /*16260*/  FADD.FTZ R112, R112, R99 ;  /* 0x0000006370707221 */ /* 0x000fe40000010000 */
[----:B------:R-:W1:Y:S01]  /*16270*/  SHFL.DOWN PT, R78, R123, 0x4, 0x1f ;  /* 0x08801f007b4e7f89 */ /* 0x000e6200000e0000 */
[----:B------:R-:W-:Y:S01]  /*16280*/  FFMA.FTZ R110, R93, R95, R110 ;  /* 0x0000005f5d6e7223 */ /* 0x000fe2000001006e */
[----:B------:R-:W-:Y:S01]  /*16290*/  FADD.FTZ R112, R112, R95 ;  /* 0x0000005f70707221 */ /* 0x000fe20000010000 */
[----:B------:R-:W-:Y:S01]  /*162a0*/  FFMA.FTZ R109, R74, R76, R109 ;  /* 0x0000004c4a6d7223 */ /* 0x000fe2000001006d */
[----:B------:R-:W-:Y:S01]  /*162b0*/  FADD.FTZ R111, R111, R76 ;  /* 0x0000004c6f6f7221 */ /* 0x000fe20000010000 */
[----:B------:R-:W-:Y:S01]  /*162c0*/  FFMA.FTZ R110, R89, R91, R110 ;  /* 0x0000005b596e7223 */ /* 0x000fe2000001006e */
[----:B------:R-:W-:Y:S01]  /*162d0*/  FADD.FTZ R112, R112, R91 ;  /* 0x0000005b70707221 */ /* 0x000fe20000010000 */
[----:B------:R-:W-:Y:S01]  /*162e0*/  ISETP.GT.AND P0, PT, R118, 0x1b, PT ;  /* 0x0000001b7600780c */ /* 0x000fe20003f04270 */
        /* <DEDUP_REMOVED lines=17> */
[----:B-1----:R-:W-:Y:S01]  /*16400*/  @!P0 FADD.FTZ R123, R123, R78 ;  /* 0x0000004e7b7b8221 */ /* 0x002fe20000010000 */
[----:B------:R-:W-:Y:S01]  /*16410*/  FFMA.FTZ R109, R50, R52, R109 ;  /* 0x00000034326d7223 */ /* 0x000fe2000001006d */
[----:B------:R-:W-:Y:S01]  /*16420*/  FADD.FTZ R111, R111, R52 ;  /* 0x000000346f6f7221 */ /* 0x000fe20000010000 */
[----:B------:R-:W-:Y:S01]  /*16430*/  FFMA.FTZ R110, R69, R71, R110 ;  /* 0x00000047456e7223 */ /* 0x000fe2000001006e */
[----:B------:R-:W-:Y:S01]  /*16440*/  FADD.FTZ R112, R112, R71 ;  /* 0x0000004770707221 */ /* 0x000fe20000010000 */
[----:B------:R-:W0:Y:S02]  /*16450*/  SHFL.DOWN PT, R52, R125, 0x8, 0x1f ;  /* 0x09001f007d347f89 */ /* 0x000e2400000e0000 */
[----:B------:R-:W-:Y:S01]  /*16460*/  FFMA.FTZ R110, R61, R67, R110 ;  /* 0x000000433d6e7223 */ /* 0x000fe2000001006e */
[----:B------:R-:W-:Y:S01]  /*16470*/  FADD.FTZ R112, R112, R67 ;  /* 0x0000004370707221 */ /* 0x000fe20000010000 */
[----:B------:R-:W1:Y:S01]  /*16480*/  SHFL.DOWN PT, R50, R123, 0x8, 0x1f ;  /* 0x09001f007b327f89 */ /* 0x000e6200000e0000 */
[----:B------:R-:W-:Y:S01]  /*16490*/  FFMA.FTZ R109, R46, R48, R109 ;  /* 0x000000302e6d7223 */ /* 0x000fe2000001006d */
[----:B------:R-:W-:Y:S01]  /*164a0*/  FFMA.FTZ R110, R57, R59, R110 ;  /* 0x0000003b396e7223 */ /* 0x000fe2000001006e */
[----:B------:R-:W-:Y:S01]  /*164b0*/  FADD.FTZ R112, R112, R59 ;  /* 0x0000003b70707221 */ /* 0x000fe20000010000 */
        /* <DEDUP_REMOVED lines=20> */
[----:B-1----:R-:W-:Y:S01]  /*16600*/  @!P0 FADD.FTZ R123, R123, R50 ;  /* 0x000000327b7b8221 */ /* 0x002fe20000010000 */
[----:B------:R-:W-:Y:S01]  /*16610*/  FADD.FTZ R112, R112, R39 ;  /* 0x0000002770707221 */ /* 0x000fe20000010000 */
[----:B------:R-:W-:Y:S01]  /*16620*/  FFMA.FTZ R109, R26, R28, R109 ;  /* 0x0000001c1a6d7223 */ /* 0x000fe2000001006d */
[----:B------:R-:W-:-:S02]  /*16630*/  FADD.FTZ R111, R111, R28 ;  /* 0x0000001c6f6f7221 */ /* 0x000fc40000010000 */
[----:B------:R-:W0:Y:S01]  /*16640*/  SHFL.DOWN PT, R28, R125, 0x10, 0x1f ;  /* 0x0a001f007d1c7f89 */ /* 0x000e2200000e0000 */
[----:B------:R-:W-:Y:S01]  /*16650*/  FFMA.FTZ R110, R33, R35, R110 ;  /* 0x00000023216e7223 */ /* 0x000fe2000001006e */
[----:B------:R-:W-:Y:S02]  /*16660*/  FADD.FTZ R112, R112, R35 ;  /* 0x0000002370707221 */ /* 0x000fe40000010000 */
[----:B------:R-:W1:Y:S01]  /*16670*/  SHFL.DOWN PT, R26, R123, 0x10, 0x1f ;  /* 0x0a001f007b1a7f89 */ /* 0x000e6200000e0000 */
[----:B------:R-:W3:Y:S01]  /*16680*/  S2UR UR9, SR_CgaCtaId ;  /* 0x00000000000979c3 */ /* 0x000ee20000008800 */
[----:B------:R-:W-:Y:S01]  /*16690*/  FFMA.FTZ R110, R29, R31, R110 ;  /* 0x0000001f1d6e7223 */ /* 0x000fe2000001006e */
[----:B------:R-:W-:Y:S01]  /*166a0*/  FADD.FTZ R112, R112, R31 ;  /* 0x0000001f70707221 */ /* 0x000fe20000010000 */
[----:B------:R-:W-:Y:S02]  /*166b0*/  ISETP.GT.AND P0, PT, R118, 0xf, PT ;  /* 0x0000000f7600780c */ /* 0x000fe40003f04270 */
        /* <DEDUP_REMOVED lines=33> */
[----:B------:R-:W-:-:S02]  /*168d0*/  MOV R2, R123 ;  /* 0x0000007b00027202 */ /* 0x000fc40000000f00 */
[----:B------:R-:W-:Y:S01]  /*168e0*/  MOV R3, R125 ;  /* 0x0000007d00037202 */ /* 0x000fe20000000f00 */
[----:B------:R-:W-:Y:S01]  /*168f0*/  BSSY B0, `(.L_x_1958) ;  /* 0x0000031000007945 */ /* 0x000fe20003800000 */
[----:B------:R-:W-:Y:S02]  /*16900*/  MOV R31, UR12 ;  /* 0x0000000c001f7c02 */ /* 0x000fe40008000f00 */
[C---:B--2---:R-:W-:Y:S02]  /*16910*/  ISETP.NE.AND P2, PT, R117.reuse, RZ, PT ;  /* 0x000000ff7500720c */ /* 0x044fe40003f45270 */
        /* <DEDUP_REMOVED lines=9> */
[----:B------:R-:W1:Y:S04]  /*169b0*/  LDS.128 R32, [UR7+0x20] ;  /* 0x00002007ff207984 */ /* 0x000e680008000c00 */
        /* <DEDUP_REMOVED lines=36> */
.L_x_1959:
[----:B------:R-:W-:Y:S05]  /*16c00*/  BSYNC B0 ;  /* 0x0000000000007941 */ /* 0x000fea0003800000 */
.L_x_1958:
        /* <DEDUP_REMOVED lines=11> */
[----:B------:R-:W-:Y:S01]  /*16cc0*/  FADD.FTZ R37, R8, R32 ;  /* 0x0000002008257221 */ /* 0x000fe20000010000 */
[----:B-1----:R-:W-:Y:S01]  /*16cd0*/  FADD.FTZ R9, R10, R34 ;  /* 0x000000220a097221 */ /* 0x002fe20000010000 */
        /* <DEDUP_REMOVED lines=25> */
.L_x_1961:
[----:B------:R-:W-:Y:S05]  /*16e70*/  BSYNC B0 ;  /* 0x0000000000007941 */ /* 0x000fea0003800000 */
.L_x_1960:
        /* <DEDUP_REMOVED lines=29> */
.L_x_1963:
[----:B------:R-:W-:Y:S05]  /*17050*/  BSYNC B0 ;  /* 0x0000000000007941 */ /* 0x000fea0003800000 */
.L_x_1962:
        /* <DEDUP_REMOVED lines=8> */
[----:B-1----:R-:W1:Y:S01]  /*170e0*/  LDC.64 R8, c[0x0][0x260] ;  /* 0x00009800ff087b82 */ /* 0x002e620000000a00 */
[----:B0-----:R-:W-:-:S04]  /*170f0*/  IMAD R0, R6, UR7, RZ ;  /* 0x0000000706007c24 */ /* 0x001fc8000f8e02ff */
[C---:B------:R-:W-:Y:S01]  /*17100*/  IMAD R10, R0.reuse, UR8, RZ ;  /* 0x00000008000a7c24 */ /* 0x040fe2000f8e02ff */
[----:B--2---:R-:W-:-:S04]  /*17110*/  IADD3 R11, R0, R7, RZ ;  /* 0x00000007000b7210 */ /* 0x004fc80007ffe0ff */
[----:B------:R-:W-:Y:S01]  /*17120*/  SHF.L.U32 R13, R10, 0x1, RZ ;  /* 0x000000010a0d7819 */ /* 0x000fe200000006ff */
[----:B---3--:R-:W-:-:S04]  /*17130*/  IMAD.WIDE.U32 R10, R11, 0x4, R4 ;  /* 0x000000040b0a7825 */ /* 0x008fc800078e0004 */
[----:B-1----:R-:W-:Y:S01]  /*17140*/  IMAD.WIDE R4, R13, 0x4, R8 ;  /* 0x000000040d047825 */ /* 0x002fe200078e0208 */
        /* <DEDUP_REMOVED lines=25> */
.L_x_1967:
[----:B------:R-:W2:Y:S04]  /*172e0*/  LDG.E.STRONG.GPU R0, desc[UR10][R10.64] ;  /* 0x0000000a0a007981 */ /* 0x000ea8000c1ef900 */
[----:B--2---:R-:W-:Y:S04]  /*172f0*/  CCTL.IVALL ;  /* 0x00000000ff00798f */ /* 0x004fe80002000000 */
[----:B------:R0:W-:Y:S01]  /*17300*/  STL [R1], R0 ;  /* 0x0000000001007387 */ /* 0x0001e20000100800 */
[----:B------:R-:W-:-:S13]  /*17310*/  ISETP.NE.AND P0, PT, R0, UR7, PT ;  /* 0x0000000700007c0c */ /* 0x000fda000bf05270 */
[----:B0-----:R-:W-:Y:S05]  /*17320*/  @P0 BRA `(.L_x_1967) ;  /* 0xfffffffc00ec0947 */ /* 0x001fea000383ffff */
.L_x_1966:
[----:B------:R-:W-:Y:S05]  /*17330*/  BSYNC B0 ;  /* 0x0000000000007941 */ /* 0x000fea0003800000 */
.L_x_1965:
        /* <DEDUP_REMOVED lines=19> */
.L_x_1971:
        /* <DEDUP_REMOVED lines=116> */
.L_x_1970:
        /* <DEDUP_REMOVED lines=61> */
.L_x_1972:
[----:B------:R-:W-:-:S13]  /*17f80*/  ISETP.NE.OR P0, PT, R0, RZ, P0 ;  /* 0x000000ff0000720c */ /* 0x000fda0000705670 */
[----:B------:R-:W-:Y:S05]  /*17f90*/  @!P0 BRA `(.L_x_1968) ;  /* 0x0000000000888947 */ /* 0x000fea0003800000 */
.L_x_1969:
[----:B------:R-:W0:Y:S01]  /*17fa0*/  S2UR UR7, SR_CTAID.X ;  /* 0x00000000000779c3 */ /* 0x000e220000002500 */
[----:B------:R-:W-:Y:S01]  /*17fb0*/  NOP ;  /* 0x0000000000007918 */ /* 0x000fe20000000000 */
.L_x_1973:
        /* <DEDUP_REMOVED lines=32> */
.L_x_1968:
        /* <DEDUP_REMOVED lines=11> */
.L_x_1975:
[----:B------:R-:W-:Y:S05]  /*18270*/  BSYNC B0 ;  /* 0x0000000000007941 */ /* 0x000fea0003800000 */
.L_x_1974:
        /* <DEDUP_REMOVED lines=19> */
.L_x_1964:
        /* <DEDUP_REMOVED lines=14> */
.L_x_1978:
        /* <DEDUP_REMOVED lines=12> */
[----:B------:R-:W1:Y:S01]  /*18550*/  @!P0 LDC.64 R18, c[0x0][0x210] ;  /* 0x00008400ff128b82 */ /* 0x000e620000000a00 */
[--C-:B--2---:R-:W-:Y:S02]  /*18560*/  HADD2.F32 R3, -RZ, R2.reuse.H0_H0 ;  /* 0x20000002ff037230 */ /* 0x104fe40000004100 */
[----:B------:R-:W-:-:S02]  /*18570*/  HADD2.F32 R2, -RZ, R2.H1_H1 ;  /* 0x30000002ff027230 */ /* 0x000fc40000004100 */
[--C-:B---3--:R-:W-:Y:S02]  /*18580*/  HADD2.F32 R11, -RZ, R10.reuse.H0_H0 ;  /* 0x2000000aff0b7230 */ /* 0x108fe40000004100 */
[----:B------:R-:W-:Y:S01]  /*18590*/  FADD.FTZ R3, R3, -UR16 ;  /* 0x8000001003037e21 */ /* 0x000fe20008010000 */
[----:B------:R-:W-:Y:S02]  /*185a0*/  HADD2.F32 R10, -RZ, R10.H1_H1 ;  /* 0x3000000aff0a7230 */ /* 0x000fe40000004100 */
[----:B------:R-:W-:Y:S01]  /*185b0*/  FADD.FTZ R2, R2, -UR16 ;  /* 0x8000001002027e21 */ /* 0x000fe20008010000 */
[----:B------:R-:W-:Y:S01]  /*185c0*/  FMUL.FTZ R20, R3, UR13 ;  /* 0x0000000d03147c20 */ /* 0x000fe20008410000 */
[----:B------:R-:W-:Y:S02]  /*185d0*/  FADD.FTZ R11, R11, -UR16 ;  /* 0x800000100b0b7e21 */ /* 0x000fe40008010000 */
[----:B------:R-:W-:Y:S01]  /*185e0*/  FMUL.FTZ R21, R2, UR13 ;  /* 0x0000000d02157c20 */ /* 0x000fe20008410000 */
[----:B------:R-:W-:Y:S01]  /*185f0*/  @P2 FFMA.FTZ R3, R20, R124, R119 ;  /* 0x0000007c14032223 */ /* 0x000fe20000010077 */
[----:B------:R-:W-:-:S02]  /*18600*/  FMUL.FTZ R22, R11, UR13 ;  /* 0x0000000d0b167c20 */ /* 0x000fc40008410000 */
[----:B------:R-:W-:Y:S01]  /*18610*/  @P2 FFMA.FTZ R2, R21, R120, R122 ;  /* 0x0000007815022223 */ /* 0x000fe2000001007a */
[----:B------:R-:W-:Y:S01]  /*18620*/  @P2 FMUL.FTZ R5, R3, -1.4426950216293334961 ;  /* 0xbfb8aa3b03052820 */ /* 0x000fe20000410000 */
[----:B------:R-:W-:Y:S02]  /*18630*/  @P2 FFMA.FTZ R14, R22, R124, R119 ;  /* 0x0000007c160e2223 */ /* 0x000fe40000010077 */
[----:B------:R-:W-:Y:S02]  /*18640*/  @P2 FMUL.FTZ R9, R2, -1.4426950216293334961 ;  /* 0xbfb8aa3b02092820 */ /* 0x000fe40000410000 */
[----:B------:R-:W-:Y:S01]  /*18650*/  @P2 FMUL.FTZ R16, R14, -1.4426950216293334961 ;  /* 0xbfb8aa3b0e102820 */ /* 0x000fe20000410000 */
[----:B------:R-:W0:Y:S08]  /*18660*/  @P2 MUFU.EX2 R5, R5 ;  /* 0x0000000500052308 */ /* 0x000e300000000800 */
[----:B------:R-:W2:Y:S08]  /*18670*/  @P2 MUFU.EX2 R9, R9 ;  /* 0x0000000900092308 */ /* 0x000eb00000000800 */
[----:B------:R-:W3:Y:S01]  /*18680*/  @P2 MUFU.EX2 R16, R16 ;  /* 0x0000001000102308 */ /* 0x000ee20000000800 */
[----:B0-----:R-:W-:Y:S01]  /*18690*/  @P2 FADD.FTZ R8, R5, 1 ;  /* 0x3f80000005082421 */ /* 0x001fe20000010000 */
[----:B------:R-:W-:-:S04]  /*186a0*/  FADD.FTZ R5, R10, -UR16 ;  /* 0x800000100a057e21 */ /* 0x000fc80008010000 */
[----:B------:R-:W-:Y:S01]  /*186b0*/  FMUL.FTZ R27, R5, UR13 ;  /* 0x0000000d051b7c20 */ /* 0x000fe20008410000 */
[----:B----4-:R-:W-:Y:S01]  /*186c0*/  HADD2.F32 R5, -RZ, R4.H0_H0 ;  /* 0x20000004ff057230 */ /* 0x010fe20000004100 */
[----:B------:R-:W0:Y:S01]  /*186d0*/  @P2 MUFU.RCP R8, R8 ;  /* 0x0000000800082308 */ /* 0x000e220000001000 */
[----:B--2---:R-:W-:Y:S01]  /*186e0*/  @P2 FADD.FTZ R9, R9, 1 ;  /* 0x3f80000009092421 */ /* 0x004fe20000010000 */
[----:B------:R-:W-:-:S04]  /*186f0*/  @P2 FFMA.FTZ R15, R27, R120, R122 ;  /* 0x000000781b0f2223 */ /* 0x000fc8000001007a */
[----:B------:R-:W-:Y:S02]  /*18700*/  @P2 FMUL.FTZ R17, R15, -1.4426950216293334961 ;  /* 0xbfb8aa3b0f112820 */ /* 0x000fe40000410000 */
[----:B------:R2:W4:Y:S01]  /*18710*/  @P2 MUFU.RCP R10, R9 ;  /* 0x00000009000a2308 */ /* 0x0005220000001000 */
[----:B---3--:R-:W-:-:S07]  /*18720*/  @P2 FADD.FTZ R16, R16, 1 ;  /* 0x3f80000010102421 */ /* 0x008fce0000010000 */
[----:B------:R-:W3:Y:S01]  /*18730*/  @P2 MUFU.EX2 R17, R17 ;  /* 0x0000001100112308 */ /* 0x000ee20000000800 */
[----:B0-----:R-:W-:Y:S01]  /*18740*/  @P2 FADD.FTZ R12, -R8, 1 ;  /* 0x3f800000080c2421 */ /* 0x001fe20000010100 */
[----:B--2---:R-:W-:Y:S02]  /*18750*/  HADD2.F32 R9, -RZ, R4.H1_H1 ;  /* 0x30000004ff097230 */ /* 0x004fe40000004100 */
[----:B------:R-:W-:Y:S01]  /*18760*/  @P2 FMUL.FTZ R8, R5, R8 ;  /* 0x0000000805082220 */ /* 0x000fe20000410000 */
[--C-:B------:R-:W-:Y:S01]  /*18770*/  FFMA.FTZ R4, R0, R20, R7.reuse ;  /* 0x0000001400047223 */ /* 0x100fe20000010007 */
[----:B------:R-:W-:Y:S02]  /*18780*/  @P2 FFMA.FTZ R3, R3, R12, 1 ;  /* 0x3f80000003032423 */ /* 0x000fe4000001000c */
[----:B------:R-:W0:Y:S01]  /*18790*/  @P2 MUFU.RCP R16, R16 ;  /* 0x0000001000102308 */ /* 0x000e220000001000 */
[----:B----4-:R-:W-:Y:S01]  /*187a0*/  @P2 FADD.FTZ R11, -R10, 1 ;  /* 0x3f8000000a0b2421 */ /* 0x010fe20000010100 */
[----:B------:R-:W-:Y:S01]  /*187b0*/  @P2 FMUL.FTZ R10, R9, R10 ;  /* 0x0000000a090a2220 */ /* 0x000fe20000410000 */
[----:B------:R-:W-:Y:S01]  /*187c0*/  @P2 FMUL.FTZ R5, R8, R3 ;  /* 0x0000000308052220 */ /* 0x000fe20000410000 */
[----:B------:R-:W-:Y:S01]  /*187d0*/  @!P0 MOV R3, R63 ;  /* 0x0000003f00038202 */ /* 0x000fe20000000f00 */
[----:B------:R-:W-:Y:S01]  /*187e0*/  @P2 FFMA.FTZ R11, R2, R11, 1 ;  /* 0x3f800000020b2423 */ /* 0x000fe2000001000b */
[----:B------:R-:W-:Y:S01]  /*187f0*/  @!P0 MOV R2, R64 ;  /* 0x0000004000028202 */ /* 0x000fe20000000f00 */
[----:B------:R-:W-:Y:S01]  /*18800*/  FFMA.FTZ R8, R0, R21, R7 ;  /* 0x0000001500087223 */ /* 0x000fe20000010007 */
[----:B------:R-:W-:Y:S01]  /*18810*/  FFMA.FTZ R5, R5, R124, -R4 ;  /* 0x0000007c05057223 */ /* 0x000fe20000010804 */
[----:B------:R-:W-:Y:S01]  /*18820*/  @P2 FMUL.FTZ R9, R10, R11 ;  /* 0x0000000b0a092220 */ /* 0x000fe20000410000 */
[----:B-1----:R-:W-:-:S02]  /*18830*/  @!P0 IMAD R10, R25, R28, RZ ;  /* 0x0000001c190a8224 */ /* 0x002fc400078e02ff */
[----:B---3--:R-:W-:Y:S01]  /*18840*/  @P2 FADD.FTZ R17, R17, 1 ;  /* 0x3f80000011112421 */ /* 0x008fe20000010000 */
[----:B------:R-:W-:-:S04]  /*18850*/  @!P0 IMAD.WIDE.U32 R2, R23, R28, R2 ;  /* 0x0000001c17028225 */ /* 0x000fc800078e0002 */
[----:B------:R-:W-:Y:S01]  /*18860*/  FFMA.FTZ R9, R9, R120, -R8 ;  /* 0x0000007809097223 */ /* 0x000fe20000010808 */
[----:B------:R-:W-:Y:S01]  /*18870*/  FMUL.FTZ R12, R5, UR13 ;  /* 0x0000000d050c7c20 */ /* 0x000fe20008410000 */
[C---:B------:R-:W-:Y:S01]  /*18880*/  @!P0 IMAD R11, R23.reuse, R29, R10 ;  /* 0x0000001d170b8224 */ /* 0x040fe200078e020a */
[----:B------:R-:W-:Y:S01]  /*18890*/  @!P0 LEA R4, P3, R2, R18, 0x1 ;  /* 0x0000001202048211 */ /* 0x000fe200078608ff */
[----:B------:R-:W1:Y:S01]  /*188a0*/  @P2 MUFU.RCP R10, R17 ;  /* 0x00000011000a2308 */ /* 0x000e620000001000 */
[----:B------:R-:W-:Y:S02]  /*188b0*/  IADD3 R23, R23, 0x8, RZ ;  /* 0x0000000817177810 */ /* 0x000fe40007ffe0ff */
[----:B------:R-:W-:Y:S01]  /*188c0*/  @!P0 IADD3 R8, R3, R11, RZ ;  /* 0x0000000b03088210 */ /* 0x000fe20007ffe0ff */
[----:B------:R-:W-:Y:S01]  /*188d0*/  @!P0 FMUL.FTZ R3, R9, UR13 ;  /* 0x0000000d09038c20 */ /* 0x000fe20008410000 */
[----:B0-----:R-:W-:Y:S02]  /*188e0*/  @P2 FADD.FTZ R9, -R16, 1 ;  /* 0x3f80000010092421 */ /* 0x001fe40000010100 */
[----:B------:R-:W-:Y:S01]  /*188f0*/  @!P0 LEA.HI.X R5, R2, R19, R8, 0x1, P3 ;  /* 0x0000001302058211 */ /* 0x000fe200018f0c08 */
[----:B------:R-:W-:Y:S01]  /*18900*/  FFMA.FTZ R8, R0, R27, R7 ;  /* 0x0000001b00087223 */ /* 0x000fe20000010007 */
[----:B------:R-:W-:Y:S01]  /*18910*/  @!P0 F2FP.F16.F32.PACK_AB R11, R3, R12 ;  /* 0x0000000c030b823e */ /* 0x000fe200000000ff */
[--C-:B------:R-:W-:Y:S01]  /*18920*/  HADD2.F32 R3, -RZ, R13.reuse.H0_H0 ;  /* 0x2000000dff037230 */ /* 0x100fe20000004100 */
[----:B------:R-:W-:Y:S01]  /*18930*/  SHF.R.S32.HI R12, RZ, 0x1f, R23 ;  /* 0x0000001fff0c7819 */ /* 0x000fe20000011417 */
[----:B------:R-:W-:-:S02]  /*18940*/  HADD2.F32 R13, -RZ, R13.H1_H1 ;  /* 0x3000000dff0d7230 */ /* 0x000fc40000004100 */
[----:B------:R-:W-:Y:S01]  /*18950*/  @P2 FFMA.FTZ R9, R14, R9, 1 ;  /* 0x3f8000000e092423 */ /* 0x000fe20000010009 */
[----:B------:R0:W-:Y:S01]  /*18960*/  @!P0 STG.E desc[UR10][R4.64], R11 ;  /* 0x0000000b04008986 */ /* 0x0001e2000c10190a */
[----:B------:R-:W-:Y:S01]  /*18970*/  ISETP.GE.U32.AND P0, PT, R23, UR6, PT ;  /* 0x0000000617007c0c */ /* 0x000fe2000bf06070 */
[----:B------:R-:W-:Y:S01]  /*18980*/  @P2 FMUL.FTZ R16, R3, R16 ;  /* 0x0000001003102220 */ /* 0x000fe20000410000 */
[----:B-1----:R-:W-:Y:S01]  /*18990*/  @P2 FADD.FTZ R2, -R10, 1 ;  /* 0x3f8000000a022421 */ /* 0x002fe20000010100 */
[----:B------:R-:W-:Y:S01]  /*189a0*/  @P2 FMUL.FTZ R10, R13, R10 ;  /* 0x0000000a0d0a2220 */ /* 0x000fe20000410000 */
[----:B------:R-:W-:Y:S01]  /*189b0*/  ISETP.GE.OR.EX P0, PT, R12, UR7, P1, P0 ;  /* 0x000000070c007c0c */ /* 0x000fe20008f06700 */
[----:B------:R-:W-:Y:S01]  /*189c0*/  @P2 FMUL.FTZ R3, R16, R9 ;  /* 0x0000000910032220 */ /* 0x000fe20000410000 */
[----:B------:R-:W-:Y:S01]  /*189d0*/  @P2 FFMA.FTZ R15, R15, R2, 1 ;  /* 0x3f8000000f0f2423 */ /* 0x000fe20000010002 */
[----:B------:R-:W-:Y:S01]  /*189e0*/  FFMA.FTZ R2, R0, R22, R7 ;  /* 0x0000001600027223 */ /* 0x000fe20000010007 */
[----:B------:R-:W-:-:S02]  /*189f0*/  ISETP.NE.AND P3, PT, R6, 0x40, PT ;  /* 0x000000400600780c */ /* 0x000fc40003f65270 */
[----:B------:R-:W-:Y:S01]  /*18a00*/  @P2 FMUL.FTZ R13, R10, R15 ;  /* 0x0000000f0a0d2220 */ /* 0x000fe20000410000 */
[----:B0-----:R-:W-:-:S03]  /*18a10*/  FFMA.FTZ R4, R3, R124, -R2 ;  /* 0x0000007c03047223 */ /* 0x001fc60000010802 */
        /* <DEDUP_REMOVED lines=14> */
.L_x_1977:
[----:B------:R-:W-:Y:S05]  /*18b00*/  BSYNC B0 ;  /* 0x0000000000007941 */ /* 0x000fea0003800000 */
.L_x_1976:
        /* <DEDUP_REMOVED lines=10> */
.L_x_1891:
        /* <DEDUP_REMOVED lines=20> */
.L_x_1981:
[----:B------:R-:W-:Y:S05]  /*18cf0*/  BSYNC B0 ;  /* 0x0000000000007941 */ /* 0x000fea0003800000 */
.L_x_1980:
        /* <DEDUP_REMOVED lines=11> */
.L_x_1983:
[----:B------:R-:W2:Y:S04]  /*18db0*/  LDG.E.STRONG.GPU R5, desc[UR10][R2.64] ;  /* 0x0000000a02057981 */ /* 0x000ea8000c1ef900 */
[----:B--2---:R-:W-:Y:S01]  /*18dc0*/  CCTL.IVALL ;  /* 0x00000000ff00798f */ /* 0x004fe20002000000 */
[----:B------:R-:W-:Y:S05]  /*18dd0*/  YIELD ;  /* 0x0000000000007946 */ /* 0x000fea0003800000 */
[----:B------:R-:W-:-:S13]  /*18de0*/  ISETP.NE.AND P0, PT, R5, R0, PT ;  /* 0x000000000500720c */ /* 0x000fda0003f05270 */
[----:B------:R-:W-:Y:S05]  /*18df0*/  @P0 BRA `(.L_x_1983) ;  /* 0xfffffffc00ec0947 */ /* 0x000fea000383ffff */
.L_x_1982:
        /* <DEDUP_REMOVED lines=27> */
.L_x_1984:
        /* <DEDUP_REMOVED lines=27> */
.L_x_1985:
        /* <DEDUP_REMOVED lines=10> */
.L_x_5679:


//--------------------- .text._Z35group_norm_nhwc_bwd_one_pass_kernelI11Fp16IOFp16WLi64ELi128ELi512EEv26Group_norm_nhwc_bwd_params --------------------------
	.section	.text._Z35group_norm_nhwc_bwd_one_pass_kernelI11Fp16IOFp16WLi64ELi128ELi512EEv26Group_norm_nhwc_bwd_params,"ax",@progbits
	.align	128
        .global         _Z35group_norm_nhwc_bwd_one_pass_kernelI11Fp16IOFp16WLi64ELi128ELi512EEv26Group_norm_nhwc_bwd_params
        .type           _Z35group_norm_nhwc_bwd_one_pass_kernelI11Fp16IOFp16WLi64ELi128ELi512EEv26Group_norm_nhwc_bwd_params,@function
        .size           _Z35group_norm_nhwc_bwd_one_pass_kernelI11Fp16IOFp16WLi64ELi128ELi512EEv26Group_norm_nhwc_bwd_params,(.L_x_5680 - _Z35group_norm_nhwc_bwd_one_pass_kernelI11Fp16IOFp16WLi64ELi128ELi512EEv26Group_norm_nhwc_bwd_params)
        .other          _Z35group_norm_nhwc_bwd_one_pass_kernelI11Fp16IOFp16WLi64ELi128ELi512EEv26Group_norm_nhwc_bwd_params,@"STO_CUDA_ENTRY STV_DEFAULT"
_Z35group_norm_nhwc_bwd_one_pass_kernelI11Fp16IOFp16WLi64ELi128ELi512EEv26Group_norm_nhwc_bwd_params:
.text._Z35group_norm_nhwc_bwd_one_pass_kernelI11Fp16IOFp16WLi64ELi128ELi512EEv26Group_norm_nhwc_bwd_params:
        /* <DEDUP_REMOVED lines=50> */
.L_x_2037:
        /* <DEDUP_REMOVED lines=259> */
.L_x_1988:
[----:B------:R-:W-:Y:S05]  /*1350*/  BSYNC B0 ;  /* 0x0000000000007941 */ /* 0x000fea0003800000 */
.L_x_1987:
        /* <DEDUP_REMOVED lines=36> */
.L_x_1989:
        /* <DEDUP_REMOVED lines=26> */
.L_x_1990:
        /* <DEDUP_REMOVED lines=41> */
.L_x_1991:
        /* <DEDUP_REMOVED lines=37> */
.L_x_1992:
        /* <DEDUP_REMOVED lines=32> */
.L_x_1993:
        /* <DEDUP_REMOVED lines=38> */
.L_x_1994:
        /* <DEDUP_REMOVED lines=36> */
.L_x_1995:
        /* <DEDUP_REMOVED lines=35> */
.L_x_1996:
        /* <DEDUP_REMOVED lines=96> */
.L_x_1998:
[----:B------:R-:W-:Y:S05]  /*2af0*/  BSYNC B0 ;  /* 0x0000000000007941 */ /* 0x000fea0003800000 */
.L_x_1997:
        /* <DEDUP_REMOVED lines=41> */
.L_x_2000:
[----:B------:R-:W-:Y:S05]  /*2d90*/  BSYNC B0 ;  /* 0x0000000000007941 */ /* 0x000fea0003800000 */
.L_x_1999:
        /* <DEDUP_REMOVED lines=19> */
.L_x_2002:
[----:B------:R-:W-:Y:S05]  /*2ed0*/  BSYNC B0 ;  /* 0x0000000000007941 */ /* 0x000fea0003800000 */
.L_x_2001:
        /* <DEDUP_REMOVED lines=35> */
.L_x_2005:
[----:B0-----:R-:W2:Y:S04]  /*3110*/  LDG.E.STRONG.GPU R20, desc[UR8][R16.64] ;  /* 0x0000000810147981 */ /* 0x001ea8000c1ef900 */
[----:B--2---:R-:W-:Y:S01]  /*3120*/  CCTL.IVALL ;  /* 0x00000000ff00798f */ /* 0x004fe20002000000 */
[----:B------:R-:W-:Y:S05]  /*3130*/  YIELD ;  /* 0x0000000000007946 */ /* 0x000fea0003800000 */
[----:B------:R-:W-:-:S13]  /*3140*/  ISETP.NE.AND P6, PT, R20, R25, PT ;  /* 0x000000191400720c */ /* 0x000fda0003fc5270 */
[----:B------:R-:W-:Y:S05]  /*3150*/  @P6 BRA `(.L_x_2005) ;  /* 0xfffffffc00ec6947 */ /* 0x000fea000383ffff */
.L_x_2004:
        /* <DEDUP_REMOVED lines=23> */
.L_x_2009:
        /* <DEDUP_REMOVED lines=115> */
.L_x_2008:
        /* <DEDUP_REMOVED lines=63> */
.L_x_2010:
[----:B------:R-:W-:-:S04]  /*3df0*/  LOP3.LUT P6, RZ, R4, 0x1, RZ, 0xc0, !PT ;  /* 0x0000000104ff7812 */ /* 0x000fc800078cc0ff */
[----:B------:R-:W-:-:S13]  /*3e00*/  ISETP.NE.OR P6, PT, R17, RZ, P6 ;  /* 0x000000ff1100720c */ /* 0x000fda00037c5670 */
[----:B------:R-:W-:Y:S05]  /*3e10*/  @!P6 BRA `(.L_x_2006) ;  /* 0x00000000007ce947 */ /* 0x000fea0003800000 */
.L_x_2007:
        /* <DEDUP_REMOVED lines=31> */
.L_x_2006:
        /* <DEDUP_REMOVED lines=10> */
.L_x_2012:
[----:B------:R-:W-:Y:S05]  /*40b0*/  BSYNC B0 ;  /* 0x0000000000007941 */ /* 0x000fea0003800000 */
.L_x_2011:
        /* <DEDUP_REMOVED lines=17> */
.L_x_2003:
        /* <DEDUP_REMOVED lines=65> */
.L_x_2013:
        /* <DEDUP_REMOVED lines=22> */
.L_x_2015:
[----:B------:R-:W-:Y:S05]  /*4740*/  BSYNC B0 ;  /* 0x0000000000007941 */ /* 0x000fea0003800000 */
.L_x_2014:
        /* <DEDUP_REMOVED lines=24> */
.L_x_2016:
        /* <DEDUP_REMOVED lines=22> */
.L_x_2018:
[----:B------:R-:W-:Y:S05]  /*4a30*/  BSYNC B0 ;  /* 0x0000000000007941 */ /* 0x000fea0003800000 */
.L_x_2017:
        /* <DEDUP_REMOVED lines=23> */
.L_x_2019:
        /* <DEDUP_REMOVED lines=22> */
.L_x_2021:
[----:B------:R-:W-:Y:S05]  /*4d10*/  BSYNC B0 ;  /* 0x0000000000007941 */ /* 0x000fea0003800000 */
.L_x_2020:
        /* <DEDUP_REMOVED lines=23> */
.L_x_2022:
        /* <DEDUP_REMOVED lines=22> */
.L_x_2024:
[----:B------:R-:W-:Y:S05]  /*4ff0*/  BSYNC B0 ;  /* 0x0000000000007941 */ /* 0x000fea0003800000 */
.L_x_2023:
        /* <DEDUP_REMOVED lines=23> */
.L_x_2025:
        /* <DEDUP_REMOVED lines=22> */
.L_x_2027:
[----:B------:R-:W-:Y:S05]  /*52d0*/  BSYNC B0 ;  /* 0x0000000000007941 */ /* 0x000fea0003800000 */
.L_x_2026:
        /* <DEDUP_REMOVED lines=23> */
.L_x_2028:
        /* <DEDUP_REMOVED lines=22> */
.L_x_2030:
[----:B------:R-:W-:Y:S05]  /*55b0*/  BSYNC B0 ;  /* 0x0000000000007941 */ /* 0x000fea0003800000 */
.L_x_2029:
        /* <DEDUP_REMOVED lines=23> */
.L_x_2031:
        /* <DEDUP_REMOVED lines=23> */
.L_x_2033:
[----:B------:R-:W-:Y:S05]  /*58a0*/  BSYNC B0 ;  /* 0x0000000000007941 */ /* 0x000fea0003800000 */
.L_x_2032:
        /* <DEDUP_REMOVED lines=24> */
.L_x_2034:
        /* <DEDUP_REMOVED lines=24> */
.L_x_2036:
[----:B------:R-:W-:Y:S05]  /*5bb0*/  BSYNC B0 ;  /* 0x0000000000007941 */ /* 0x000fea0003800000 */
.L_x_2035:
[----:B------:R-:W-:Y:S02]  /*5bc0*/  IADD3 R41, R3, R41, RZ ;  /* 0x0000002903297210 */ /* 0x000fe40007ffe0ff */
[----:B------:R-:W-:Y:S02]  /*5bd0*/  IADD3 R59, R59, 0x1, RZ ;  /* 0x000000013b3b7810 */ /* 0x000fe40007ffe0ff */
[----:B------:R-:W-:-:S13]  /*5be0*/  ISETP.GE.AND P0, PT, R41, UR4, PT ;  /* 0x0000000429007c0c */ /* 0x000fda000bf06270 */
[----:B------:R-:W-:Y:S05]  /*5bf0*/  @!P0 BRA `(.L_x_2037) ;  /* 0xffffffa400c88947 */ /* 0x000fea000383ffff */
.L_x_1986:
        /* <DEDUP_REMOVED lines=23> */
.L_x_2039:
[----:B------:R-:W-:Y:S05]  /*5d70*/  BSYNC B0 ;  /* 0x0000000000007941 */ /* 0x000fea0003800000 */
.L_x_2038:
[----:B------:R-:W-:Y:S05]  /*5d80*/  @P0 EXIT ;  /* 0x000000000000094d */ /* 0x000fea0003800000 */
[----:B------:R-:W-:Y:S05]  /*5d90*/  @P2 BRA `(.L_x_2040) ;  /* 0x0000000000202947 */ /* 0x000fea0003800000 */
[----:B------:R-:W-:-:S05]  /*5da0*/  IMAD R0, R6, R7, RZ ;  /* 0x0000000706007224 */ /* 0x000fca00078e02ff */
[----:B------:R-:W-:-:S13]  /*5db0*/  ISETP.NE.AND P0, PT, R0, -0x1, PT ;  /* 0xffffffff0000780c */ /* 0x000fda0003f05270 */
[----:B------:R-:W-:Y:S05]  /*5dc0*/  @!P0 BRA `(.L_x_2040) ;  /* 0x0000000000148947 */ /* 0x000fea0003800000 */
.L_x_2041:
[----:B0-----:R-:W2:Y:S04]  /*5dd0*/  LDG.E.STRONG.GPU R5, desc[UR8][R2.64] ;  /* 0x0000000802057981 */ /* 0x001ea8000c1ef900 */
[----:B--2---:R-:W-:Y:S01]  /*5de0*/  CCTL.IVALL ;  /* 0x00000000ff00798f */ /* 0x004fe20002000000 */
[----:B------:R-:W-:Y:S05]  /*5df0*/  YIELD ;  /* 0x0000000000007946 */ /* 0x000fea0003800000 */
[----:B------:R-:W-:-:S13]  /*5e00*/  ISETP.NE.AND P0, PT, R5, R0, PT ;  /* 0x000000000500720c */ /* 0x000fda0003f05270 */
[----:B------:R-:W-:Y:S05]  /*5e10*/  @P0 BRA `(.L_x_2041) ;  /* 0xfffffffc00ec0947 */ /* 0x000fea000383ffff */
.L_x_2040:
        /* <DEDUP_REMOVED lines=24> */
.L_x_2042:
        /* <DEDUP_REMOVED lines=25> */
.L_x_2043:
        /* <DEDUP_REMOVED lines=13> */
.L_x_5680:


//--------------------- .text._Z35group_norm_nhwc_bwd_one_pass_kernelI11Fp16IOFp16WLi128ELi128ELi512EEv26Group_norm_nhwc_bwd_params --------------------------
	.section	.text._Z35group_norm_nhwc_bwd_one_pass_kernelI11Fp16IOFp16WLi128ELi128ELi512EEv26Group_norm_nhwc_bwd_params,"ax",@progbits
	.align	128
        .global         _Z35group_norm_nhwc_bwd_one_pass_kernelI11Fp16IOFp16WLi128ELi128ELi512EEv26Group_norm_nhwc_bwd_params
        .type           _Z35group_norm_nhwc_bwd_one_pass_kernelI11Fp16IOFp16WLi128ELi128ELi512EEv26Group_norm_nhwc_bwd_params,@function
        .size           _Z35group_norm_nhwc_bwd_one_pass_kernelI11Fp16IOFp16WLi128ELi128ELi512EEv26Group_norm_nhwc_bwd_params,(.L_x_5681 - _Z35group_norm_nhwc_bwd_one_pass_kernelI11Fp16IOFp16WLi128ELi128ELi512EEv26Group_norm_nhwc_bwd_params)
        .other          _Z35group_norm_nhwc_bwd_one_pass_kernelI11Fp16IOFp16WLi128ELi128ELi512EEv26Group_norm_nhwc_bwd_params,@"STO_CUDA_ENTRY STV_DEFAULT"
_Z35group_norm_nhwc_bwd_one_pass_kernelI11Fp16IOFp16WLi128ELi128ELi512EEv26Group_norm_nhwc_bwd_params:
.text._Z35group_norm_nhwc_bwd_one_pass_kernelI11Fp16IOFp16WLi128ELi128ELi512EEv26Group_norm_nhwc_bwd_params:
        /* <DEDUP_REMOVED lines=115> */
.L_x_2127:
        /* <DEDUP_REMOVED lines=414> */
.L_x_2046:
[----:B------:R-:W-:Y:S05]  /*2110*/  BSYNC B0 ;  /* 0x0000000000007941 */ /* 0x000fea0003800000 */
.L_x_2045:
        /* <DEDUP_REMOVED lines=36> */
.L_x_2047:
        /* <DEDUP_REMOVED lines=26> */
.L_x_2048:
        /* <DEDUP_REMOVED lines=41> */
.L_x_2049:
        /* <DEDUP_REMOVED lines=37> */
.L_x_2050:
        /* <DEDUP_REMOVED lines=37> */
.L_x_2051:
        /* <DEDUP_REMOVED lines=36> */
.L_x_2052:
        /* <DEDUP_REMOVED lines=37> */
.L_x_2053:
        /* <DEDUP_REMOVED lines=32> */
.L_x_2054:
        /* <DEDUP_REMOVED lines=38> */
.L_x_2055:
        /* <DEDUP_REMOVED lines=32> */
.L_x_2056:
        /* <DEDUP_REMOVED lines=38> */
.L_x_2057:
        /* <DEDUP_REMOVED lines=32> */
.L_x_2058:
        /* <DEDUP_REMOVED lines=38> */
.L_x_2059:
        /* <DEDUP_REMOVED lines=36> */
.L_x_2060:
        /* <DEDUP_REMOVED lines=35> */
.L_x_2061:
        /* <DEDUP_REMOVED lines=33> */
.L_x_2062:
        /* <DEDUP_REMOVED lines=110> */
.L_x_2064:
[----:B------:R-:W-:Y:S05]  /*4b40*/  BSYNC B0 ;  /* 0x0000000000007941 */ /* 0x000fea0003800000 */
.L_x_2063:
        /* <DEDUP_REMOVED lines=41> */
.L_x_2066:
[----:B------:R-:W-:Y:S05]  /*4de0*/  BSYNC B0 ;  /* 0x0000000000007941 */ /* 0x000fea0003800000 */
.L_x_2065:
        /* <DEDUP_REMOVED lines=13> */
.L_x_2068:
[----:B------:R-:W-:Y:S05]  /*4ec0*/  BSYNC B0 ;  /* 0x0000000000007941 */ /* 0x000fea0003800000 */
.L_x_2067:
        /* <DEDUP_REMOVED lines=34> */
.L_x_2071:
[----:B-1----:R-:W2:Y:S04]  /*50f0*/  LDG.E.STRONG.GPU R28, desc[UR8][R24.64] ;  /* 0x00000008181c7981 */ /* 0x002ea8000c1ef900 */
[----:B--2---:R-:W-:Y:S01]  /*5100*/  CCTL.IVALL ;  /* 0x00000000ff00798f */ /* 0x004fe20002000000 */
[----:B------:R-:W-:Y:S05]  /*5110*/  YIELD ;  /* 0x0000000000007946 */ /* 0x000fea0003800000 */
[----:B------:R-:W-:-:S13]  /*5120*/  ISETP.NE.AND P6, PT, R28, R33, PT ;  /* 0x000000211c00720c */ /* 0x000fda0003fc5270 */
[----:B------:R-:W-:Y:S05]  /*5130*/  @P6 BRA `(.L_x_2071) ;  /* 0xfffffffc00ec6947 */ /* 0x000fea000383ffff */
.L_x_2070:
        /* <DEDUP_REMOVED lines=22> */
.L_x_2075:
        /* <DEDUP_REMOVED lines=115> */
.L_x_2074:
        /* <DEDUP_REMOVED lines=63> */
.L_x_2076:
[----:B------:R-:W-:-:S04]  /*5dc0*/  LOP3.LUT P6, RZ, R14, 0x1, RZ, 0xc0, !PT ;  /* 0x000000010eff7812 */ /* 0x000fc800078cc0ff */
[----:B------:R-:W-:-:S13]  /*5dd0*/  ISETP.NE.OR P6, PT, R25, RZ, P6 ;  /* 0x000000ff1900720c */ /* 0x000fda00037c5670 */
[----:B------:R-:W-:Y:S05]  /*5de0*/  @!P6 BRA `(.L_x_2072) ;  /* 0x00000000007ce947 */ /* 0x000fea0003800000 */
.L_x_2073:
        /* <DEDUP_REMOVED lines=31> */
.L_x_2072:
        /* <DEDUP_REMOVED lines=10> */
.L_x_2078:
[----:B------:R-:W-:Y:S05]  /*6080*/  BSYNC B0 ;  /* 0x0000000000007941 */ /* 0x000fea0003800000 */
.L_x_2077:
        /* <DEDUP_REMOVED lines=17> */
.L_x_2069:
        /* <DEDUP_REMOVED lines=40> */
.L_x_2079:
        /* <DEDUP_REMOVED lines=21> */
.L_x_2081:
[----:B------:R-:W-:Y:S05]  /*6570*/  BSYNC B0 ;  /* 0x0000000000007941 */ /* 0x000fea0003800000 */
.L_x_2080:
        /* <DEDUP_REMOVED lines=28> */
.L_x_2082:
        /* <DEDUP_REMOVED lines=21> */
.L_x_2084:
[----:B------:R-:W-:Y:S05]  /*6890*/  BSYNC B0 ;  /* 0x0000000000007941 */ /* 0x000fea0003800000 */
.L_x_2083:
        /* <DEDUP_REMOVED lines=28> */
.L_x_2085:
        /* <DEDUP_REMOVED lines=21> */
.L_x_2087:
[----:B------:R-:W-:Y:S05]  /*6bb0*/  BSYNC B0 ;  /* 0x0000000000007941 */ /* 0x000fea0003800000 */
.L_x_2086:
        /* <DEDUP_REMOVED lines=28> */
.L_x_2088:
        /* <DEDUP_REMOVED lines=21> */
.L_x_2090:
[----:B------:R-:W-:Y:S05]  /*6ed0*/  BSYNC B0 ;  /* 0x0000000000007941 */ /* 0x000fea0003800000 */
.L_x_2089:
        /* <DEDUP_REMOVED lines=28> */
.L_x_2091:
        /* <DEDUP_REMOVED lines=21> */
.L_x_2093:
[----:B------:R-:W-:Y:S05]  /*71f0*/  BSYNC B0 ;  /* 0x0000000000007941 */ /* 0x000fea0003800000 */
.L_x_2092:
        /* <DEDUP_REMOVED lines=28> */
.L_x_2094:
        /* <DEDUP_REMOVED lines=21> */
.L_x_2096:
[----:B------:R-:W-:Y:S05]  /*7510*/  BSYNC B0 ;  /* 0x0000000000007941 */ /* 0x000fea0003800000 */
.L_x_2095:
        /* <DEDUP_REMOVED lines=28> */
.L_x_2097:
        /* <DEDUP_REMOVED lines=21> */
.L_x_2099:
[----:B------:R-:W-:Y:S05]  /*7830*/  BSYNC B0 ;  /* 0x0000000000007941 */ /* 0x000fea0003800000 */
.L_x_2098:
        /* <DEDUP_REMOVED lines=28> */
.L_x_2100:
        /* <DEDUP_REMOVED lines=20> */
.L_x_2102:
[----:B------:R-:W-:Y:S05]  /*7b40*/  BSYNC B0 ;  /* 0x0000000000007941 */ /* 0x000fea0003800000 */
.L_x_2101:
        /* <DEDUP_REMOVED lines=27> */
.L_x_2103:
        /* <DEDUP_REMOVED lines=20> */
.L_x_2105:
[----:B------:R-:W-:Y:S05]  /*7e40*/  BSYNC B0 ;  /* 0x0000000000007941 */ /* 0x000fea0003800000 */
.L_x_2104:
        /* <DEDUP_REMOVED lines=26> */
.L_x_2106:
        /* <DEDUP_REMOVED lines=20> */
.L_x_2108:
[----:B------:R-:W-:Y:S05]  /*8130*/  BSYNC B0 ;  /* 0x0000000000007941 */ /* 0x000fea0003800000 */
.L_x_2107:
        /* <DEDUP_REMOVED lines=29> */
.L_x_2109:
        /* <DEDUP_REMOVED lines=20> */
.L_x_2111:
[----:B------:R-:W-:Y:S05]  /*8450*/  BSYNC B0 ;  /* 0x0000000000007941 */ /* 0x000fea0003800000 */
.L_x_2110:
        /* <DEDUP_REMOVED lines=27> */
.L_x_2112:
        /* <DEDUP_REMOVED lines=20> */
.L_x_2114:
[----:B------:R-:W-:Y:S05]  /*8750*/  BSYNC B0 ;  /* 0x0000000000007941 */ /* 0x000fea0003800000 */
.L_x_2113:
        /* <DEDUP_REMOVED lines=29> */
.L_x_2115:
        /* <DEDUP_REMOVED lines=25> */
.L_x_2117:
[----:B------:R-:W-:Y:S05]  /*8ac0*/  BSYNC B0 ;  /* 0x0000000000007941 */ /* 0x000fea0003800000 */
.L_x_2116:
        /* <DEDUP_REMOVED lines=27> */
.L_x_2118:
        /* <DEDUP_REMOVED lines=25> */
.L_x_2120:
[----:B------:R-:W-:Y:S05]  /*8e10*/  BSYNC B0 ;  /* 0x0000000000007941 */ /* 0x000fea0003800000 */
.L_x_2119:
        /* <DEDUP_REMOVED lines=27> */
.L_x_2121:
        /* <DEDUP_REMOVED lines=27> */
.L_x_2123:
[----:B------:R-:W-:Y:S05]  /*9180*/  BSYNC B0 ;  /* 0x0000000000007941 */ /* 0x000fea0003800000 */
.L_x_2122:
        /* <DEDUP_REMOVED lines=25> */
.L_x_2124:
        /* <DEDUP_REMOVED lines=22> */
.L_x_2126:
[----:B------:R-:W-:Y:S05]  /*9480*/  BSYNC B0 ;  /* 0x0000000000007941 */ /* 0x000fea0003800000 */
.L_x_2125:
[----:B------:R-:W-:Y:S02]  /*9490*/  IADD3 R13, R10, R13, RZ ;  /* 0x0000000d0a0d7210 */ /* 0x000fe40007ffe0ff */
[----:B------:R-:W-:Y:S02]  /*94a0*/  IADD3 R12, R12, 0x1, RZ ;  /* 0x000000010c0c7810 */ /* 0x000fe40007ffe0ff */
[----:B------:R-:W-:-:S13]  /*94b0*/  ISETP.GE.AND P0, PT, R13, UR4, PT ;  /* 0x000000040d007c0c */ /* 0x000fda000bf06270 */
[----:B------:R-:W-:Y:S05]  /*94c0*/  @!P0 BRA `(.L_x_2127) ;  /* 0xffffff7000988947 */ /* 0x000fea000383ffff */
.L_x_2044:
        /* <DEDUP_REMOVED lines=23> */
.L_x_2129:
[----:B------:R-:W-:Y:S05]  /*9640*/  BSYNC B0 ;  /* 0x0000000000007941 */ /* 0x000fea0003800000 */
.L_x_2128:
[----:B------:R-:W-:Y:S05]  /*9650*/  @P0 EXIT ;  /* 0x000000000000094d */ /* 0x000fea0003800000 */
[----:B------:R-:W-:Y:S05]  /*9660*/  @P2 BRA `(.L_x_2130) ;  /* 0x0000000000202947 */ /* 0x000fea0003800000 */
[----:B------:R-:W-:-:S05]  /*9670*/  IMAD R0, R6, R9, RZ ;  /* 0x0000000906007224 */ /* 0x000fca00078e02ff */
[----:B------:R-:W-:-:S13]  /*9680*/  ISETP.NE.AND P0, PT, R0, -0x1, PT ;  /* 0xffffffff0000780c */ /* 0x000fda0003f05270 */
[----:B------:R-:W-:Y:S05]  /*9690*/  @!P0 BRA `(.L_x_2130) ;  /* 0x0000000000148947 */ /* 0x000fea0003800000 */
.L_x_2131:
[----:B-1----:R-:W2:Y:S04]  /*96a0*/  LDG.E.STRONG.GPU R3, desc[UR8][R4.64] ;  /* 0x0000000804037981 */ /* 0x002ea8000c1ef900 */
[----:B--2---:R-:W-:Y:S01]  /*96b0*/  CCTL.IVALL ;  /* 0x00000000ff00798f */ /* 0x004fe20002000000 */
[----:B------:R-:W-:Y:S05]  /*96c0*/  YIELD ;  /* 0x0000000000007946 */ /* 0x000fea0003800000 */
[----:B------:R-:W-:-:S13]  /*96d0*/  ISETP.NE.AND P0, PT, R3, R0, PT ;  /* 0x000000000300720c */ /* 0x000fda0003f05270 */
[----:B------:R-:W-:Y:S05]  /*96e0*/  @P0 BRA `(.L_x_2131) ;  /* 0xfffffffc00ec0947 */ /* 0x000fea000383ffff */
.L_x_2130:
        /* <DEDUP_REMOVED lines=24> */
.L_x_2132:
        /* <DEDUP_REMOVED lines=25> */
.L_x_2133:
        /* <DEDUP_REMOVED lines=16> */
.L_x_5681:


//--------------------- .text._Z35group_norm_nhwc_bwd_one_pass_kernelI11Fp16IOFp16WLi256ELi128ELi512EEv26Group_norm_nhwc_bwd_params --------------------------
	.section	.text._Z35group_norm_nhwc_bwd_one_pass_kernelI11Fp16IOFp16WLi256ELi128ELi512EEv26Group_norm_nhwc_bwd_params,"ax",@progbits
	.align	128
        .global         _Z35group_norm_nhwc_bwd_one_pass_kernelI11Fp16IOFp16WLi256ELi128ELi512EEv26Group_norm_nhwc_bwd_params
        .type           _Z35group_norm_nhwc_bwd_one_pass_kernelI11Fp16IOFp16WLi256ELi128ELi512EEv26Group_norm_nhwc_bwd_params,@function
        .size           _Z35group_norm_nhwc_bwd_one_pass_kernelI11Fp16IOFp16WLi256ELi128ELi512EEv26Group_norm_nhwc_bwd_params,(.L_x_5682 - _Z35group_norm_nhwc_bwd_one_pass_kernelI11Fp16IOFp16WLi256ELi128ELi512EEv26Group_norm_nhwc_bwd_params)
        .other          _Z35group_norm_nhwc_bwd_one_pass_kernelI11Fp16IOFp16WLi256ELi128ELi512EEv26Group_norm_nhwc_bwd_params,@"STO_CUDA_ENTRY STV_DEFAULT"
_Z35group_norm_nhwc_bwd_one_pass_kernelI11Fp16IOFp16WLi256ELi128ELi512EEv26Group_norm_nhwc_bwd_params:
.text._Z35group_norm_nhwc_bwd_one_pass_kernelI11Fp16IOFp16WLi256ELi128ELi512EEv26Group_norm_nhwc_bwd_params:
        /* <DEDUP_REMOVED lines=200> */
.L_x_2281:
        /* <DEDUP_REMOVED lines=815> */
.L_x_2136:
[----:B------:R-:W-:Y:S05]  /*3f70*/  BSYNC B0 ;  /* 0x0000000000007941 */ /* 0x000fea0003800000 */
.L_x_2135:
        /* <DEDUP_REMOVED lines=28> */
.L_x_2137:
        /* <DEDUP_REMOVED lines=34> */
.L_x_2138:
        /* <DEDUP_REMOVED lines=40> */
.L_x_2139:
        /* <DEDUP_REMOVED lines=37> */
.L_x_2140:
        /* <DEDUP_REMOVED lines=37> */
.L_x_2141:
        /* <DEDUP_REMOVED lines=37> */
.L_x_2142:
        /* <DEDUP_REMOVED lines=37> */
.L_x_2143:
        /* <DEDUP_REMOVED lines=37> */
.L_x_2144:
        /* <DEDUP_REMOVED lines=37> */
.L_x_2145:
        /* <DEDUP_REMOVED lines=37> */
.L_x_2146:
        /* <DEDUP_REMOVED lines=37> */
.L_x_2147:
        /* <DEDUP_REMOVED lines=37> */
.L_x_2148:
        /* <DEDUP_REMOVED lines=37> */
.L_x_2149:
        /* <DEDUP_REMOVED lines=37> */
.L_x_2150:
        /* <DEDUP_REMOVED lines=37> */
.L_x_2151:
        /* <DEDUP_REMOVED lines=37> */
.L_x_2152:
        /* <DEDUP_REMOVED lines=37> */
.L_x_2153:
        /* <DEDUP_REMOVED lines=37> */
.L_x_2154:
        /* <DEDUP_REMOVED lines=37> */
.L_x_2155:
        /* <DEDUP_REMOVED lines=37> */
.L_x_2156:
        /* <DEDUP_REMOVED lines=37> */
.L_x_2157:
        /* <DEDUP_REMOVED lines=37> */
.L_x_2158:
        /* <DEDUP_REMOVED lines=37> */
.L_x_2159:
        /* <DEDUP_REMOVED lines=37> */
.L_x_2160:
        /* <DEDUP_REMOVED lines=37> */
.L_x_2161:
        /* <DEDUP_REMOVED lines=37> */
.L_x_2162:
        /* <DEDUP_REMOVED lines=37> */
.L_x_2163:
        /* <DEDUP_REMOVED lines=37> */
.L_x_2164:
        /* <DEDUP_REMOVED lines=37> */
.L_x_2165:
        /* <DEDUP_REMOVED lines=37> */
.L_x_2166:
        /* <DEDUP_REMOVED lines=35> */
.L_x_2167:
        /* <DEDUP_REMOVED lines=33> */
.L_x_2168:
        /* <DEDUP_REMOVED lines=94> */
.L_x_2170:
[----:B------:R-:W-:Y:S05]  /*8e70*/  BSYNC B0 ;  /* 0x0000000000007941 */ /* 0x000fea0003800000 */
.L_x_2169:
        /* <DEDUP_REMOVED lines=41> */
.L_x_2172:
[----:B------:R-:W-:Y:S05]  /*9110*/  BSYNC B0 ;  /* 0x0000000000007941 */ /* 0x000fea0003800000 */
.L_x_2171:
        /* <DEDUP_REMOVED lines=20> */
.L_x_2174:
[----:B------:R-:W-:Y:S05]  /*9260*/  BSYNC B0 ;  /* 0x0000000000007941 */ /* 0x000fea0003800000 */
.L_x_2173:
        /* <DEDUP_REMOVED lines=36> */
.L_x_2177:
[----:B------:R-:W2:Y:S04]  /*94b0*/  LDG.E.STRONG.GPU R38, desc[UR12][R32.64] ;  /* 0x0000000c20267981 */ /* 0x000ea8000c1ef900 */
[----:B--2---:R-:W-:Y:S01]  /*94c0*/  CCTL.IVALL ;  /* 0x00000000ff00798f */ /* 0x004fe20002000000 */
[----:B------:R-:W-:Y:S05]  /*94d0*/  YIELD ;  /* 0x0000000000007946 */ /* 0x000fea0003800000 */
[----:B------:R-:W-:-:S13]  /*94e0*/  ISETP.NE.AND P6, PT, R38, R37, PT ;  /* 0x000000252600720c */ /* 0x000fda0003fc5270 */
[----:B------:R-:W-:Y:S05]  /*94f0*/  @P6 BRA `(.L_x_2177) ;  /* 0xfffffffc00ec6947 */ /* 0x000fea000383ffff */
.L_x_2176:
        /* <DEDUP_REMOVED lines=24> */
.L_x_2181:
        /* <DEDUP_REMOVED lines=115> */
.L_x_2180:
        /* <DEDUP_REMOVED lines=63> */
.L_x_2182:
[----:B------:R-:W-:-:S04]  /*a1a0*/  LOP3.LUT P6, RZ, R4, 0x1, RZ, 0xc0, !PT ;  /* 0x0000000104ff7812 */ /* 0x000fc800078cc0ff */
[----:B------:R-:W-:-:S13]  /*a1b0*/  ISETP.NE.OR P6, PT, R33, RZ, P6 ;  /* 0x000000ff2100720c */ /* 0x000fda00037c5670 */
[----:B------:R-:W-:Y:S05]  /*a1c0*/  @!P6 BRA `(.L_x_2178) ;  /* 0x00000000007ce947 */ /* 0x000fea0003800000 */
.L_x_2179:
        /* <DEDUP_REMOVED lines=31> */
.L_x_2178:
        /* <DEDUP_REMOVED lines=10> */
.L_x_2184:
[----:B------:R-:W-:Y:S05]  /*a460*/  BSYNC B0 ;  /* 0x0000000000007941 */ /* 0x000fea0003800000 */
.L_x_2183:
        /* <DEDUP_REMOVED lines=17> */
.L_x_2175:
        /* <DEDUP_REMOVED lines=38> */
.L_x_2185:
        /* <DEDUP_REMOVED lines=22> */
.L_x_2187:
[----:B------:R-:W-:Y:S05]  /*a940*/  BSYNC B0 ;  /* 0x0000000000007941 */ /* 0x000fea0003800000 */
.L_x_2186:
        /* <DEDUP_REMOVED lines=28> */
.L_x_2188:
        /* <DEDUP_REMOVED lines=22> */
.L_x_2190:
[----:B------:R-:W-:Y:S05]  /*ac70*/  BSYNC B0 ;  /* 0x0000000000007941 */ /* 0x000fea0003800000 */
.L_x_2189:
        /* <DEDUP_REMOVED lines=29> */
.L_x_2191:
        /* <DEDUP_REMOVED lines=22> */
.L_x_2193:
[----:B------:R-:W-:Y:S05]  /*afb0*/  BSYNC B0 ;  /* 0x0000000000007941 */ /* 0x000fea0003800000 */
.L_x_2192:
        /* <DEDUP_REMOVED lines=28> */
.L_x_2194:
        /* <DEDUP_REMOVED lines=22> */
.L_x_2196:
[----:B------:R-:W-:Y:S05]  /*b2e0*/  BSYNC B0 ;  /* 0x0000000000007941 */ /* 0x000fea0003800000 */
.L_x_2195:
        /* <DEDUP_REMOVED lines=30> */
.L_x_2197:
        /* <DEDUP_REMOVED lines=22> */
.L_x_2199:
[----:B------:R-:W-:Y:S05]  /*b630*/  BSYNC B0 ;  /* 0x0000000000007941 */ /* 0x000fea0003800000 */
.L_x_2198:
        /* <DEDUP_REMOVED lines=28> */
.L_x_2200:
        /* <DEDUP_REMOVED lines=22> */
.L_x_2202:
[----:B------:R-:W-:Y:S05]  /*b960*/  BSYNC B0 ;  /* 0x0000000000007941 */ /* 0x000fea0003800000 */
.L_x_2201:
        /* <DEDUP_REMOVED lines=28> */
.L_x_2203:
        /* <DEDUP_REMOVED lines=22> */
.L_x_2205:
[----:B------:R-:W-:Y:S05]  /*bc90*/  BSYNC B0 ;  /* 0x0000000000007941 */ /* 0x000fea0003800000 */
.L_x_2204:
        /* <DEDUP_REMOVED lines=28> */
.L_x_2206:
        /* <DEDUP_REMOVED lines=22> */
.L_x_2208:
[----:B------:R-:W-:Y:S05]  /*bfc0*/  BSYNC B0 ;  /* 0x0000000000007941 */ /* 0x000fea0003800000 */
.L_x_2207:
        /* <DEDUP_REMOVED lines=28> */
.L_x_2209:
        /* <DEDUP_REMOVED lines=22> */
.L_x_2211:
[----:B------:R-:W-:Y:S05]  /*c2f0*/  BSYNC B0 ;  /* 0x0000000000007941 */ /* 0x000fea0003800000 */
.L_x_2210:
        /* <DEDUP_REMOVED lines=28> */
.L_x_2212:
        /* <DEDUP_REMOVED lines=22> */
.L_x_2214:
[----:B------:R-:W-:Y:S05]  /*c620*/  BSYNC B0 ;  /* 0x0000000000007941 */ /* 0x000fea0003800000 */
.L_x_2213:
        /* <DEDUP_REMOVED lines=28> */
.L_x_2215:
        /* <DEDUP_REMOVED lines=22> */
.L_x_2217:
[----:B------:R-:W-:Y:S05]  /*c950*/  BSYNC B0 ;  /* 0x0000000000007941 */ /* 0x000fea0003800000 */
.L_x_2216:
        /* <DEDUP_REMOVED lines=28> */
.L_x_2218:
        /* <DEDUP_REMOVED lines=22> */
.L_x_2220:
[----:B------:R-:W-:Y:S05]  /*cc80*/  BSYNC B0 ;  /* 0x0000000000007941 */ /* 0x000fea0003800000 */
.L_x_2219:
        /* <DEDUP_REMOVED lines=28> */
.L_x_2221:
        /* <DEDUP_REMOVED lines=22> */
.L_x_2223:
[----:B------:R-:W-:Y:S05]  /*cfb0*/  BSYNC B0 ;  /* 0x0000000000007941 */ /* 0x000fea0003800000 */
.L_x_2222:
        /* <DEDUP_REMOVED lines=28> */
.L_x_2224:
        /* <DEDUP_REMOVED lines=22> */
.L_x_2226:
[----:B------:R-:W-:Y:S05]  /*d2e0*/  BSYNC B0 ;  /* 0x0000000000007941 */ /* 0x000fea0003800000 */
.L_x_2225:
        /* <DEDUP_REMOVED lines=28> */
.L_x_2227:
        /* <DEDUP_REMOVED lines=22> */
.L_x_2229:
[----:B------:R-:W-:Y:S05]  /*d610*/  BSYNC B0 ;  /* 0x0000000000007941 */ /* 0x000fea0003800000 */
.L_x_2228:
        /* <DEDUP_REMOVED lines=28> */
.L_x_2230:
        /* <DEDUP_REMOVED lines=22> */
.L_x_2232:
[----:B------:R-:W-:Y:S05]  /*d940*/  BSYNC B0 ;  /* 0x0000000000007941 */ /* 0x000fea0003800000 */
.L_x_2231:
        /* <DEDUP_REMOVED lines=28> */
.L_x_2233:
        /* <DEDUP_REMOVED lines=21> */
.L_x_2235:
[----:B------:R-:W-:Y:S05]  /*dc60*/  BSYNC B0 ;  /* 0x0000000000007941 */ /* 0x000fea0003800000 */
.L_x_2234:
        /* <DEDUP_REMOVED lines=27> */
.L_x_2236:
        /* <DEDUP_REMOVED lines=21> */
.L_x_2238:
[----:B------:R-:W-:Y:S05]  /*df70*/  BSYNC B0 ;  /* 0x0000000000007941 */ /* 0x000fea0003800000 */
.L_x_2237:
        /* <DEDUP_REMOVED lines=27> */
.L_x_2239:
        /* <DEDUP_REMOVED lines=20> */
.L_x_2241:
[----:B------:R-:W-:Y:S05]  /*e270*/  BSYNC B0 ;  /* 0x0000000000007941 */ /* 0x000fea0003800000 */
.L_x_2240:
        /* <DEDUP_REMOVED lines=27> */
.L_x_2242:
        /* <DEDUP_REMOVED lines=20> */
.L_x_2244:
[----:B------:R-:W-:Y:S05]  /*e570*/  BSYNC B0 ;  /* 0x0000000000007941 */ /* 0x000fea0003800000 */
.L_x_2243:
        /* <DEDUP_REMOVED lines=27> */
.L_x_2245:
        /* <DEDUP_REMOVED lines=20> */
.L_x_2247:
[----:B------:R-:W-:Y:S05]  /*e870*/  BSYNC B0 ;  /* 0x0000000000007941 */ /* 0x000fea0003800000 */
.L_x_2246:
        /* <DEDUP_REMOVED lines=27> */
.L_x_2248:
        /* <DEDUP_REMOVED lines=23> */
.L_x_2250:
[----:B------:R-:W-:Y:S05]  /*eba0*/  BSYNC B0 ;  /* 0x0000000000007941 */ /* 0x000fea0003800000 */
.L_x_2249:
        /* <DEDUP_REMOVED lines=28> */
.L_x_2251:
        /* <DEDUP_REMOVED lines=23> */
.L_x_2253:
[----:B------:R-:W-:Y:S05]  /*eee0*/  BSYNC B0 ;  /* 0x0000000000007941 */ /* 0x000fea0003800000 */
.L_x_2252:
        /* <DEDUP_REMOVED lines=28> */
.L_x_2254:
        /* <DEDUP_REMOVED lines=23> */
.L_x_2256:
[----:B------:R-:W-:Y:S05]  /*f220*/  BSYNC B0 ;  /* 0x0000000000007941 */ /* 0x000fea0003800000 */
.L_x_2255:
        /* <DEDUP_REMOVED lines=27> */
.L_x_2257:
        /* <DEDUP_REMOVED lines=23> */
.L_x_2259:
[----:B------:R-:W-:Y:S05]  /*f550*/  BSYNC B0 ;  /* 0x0000000000007941 */ /* 0x000fea0003800000 */
.L_x_2258:
        /* <DEDUP_REMOVED lines=30> */
.L_x_2260:
        /* <DEDUP_REMOVED lines=25> */
.L_x_2262:
[----:B------:R-:W-:Y:S05]  /*f8d0*/  BSYNC B0 ;  /* 0x0000000000007941 */ /* 0x000fea0003800000 */
.L_x_2261:
        /* <DEDUP_REMOVED lines=27> */
.L_x_2263:
        /* <DEDUP_REMOVED lines=25> */
.L_x_2265:
[----:B------:R-:W-:Y:S05]  /*fc20*/  BSYNC B0 ;  /* 0x0000000000007941 */ /* 0x000fea0003800000 */
.L_x_2264:
        /* <DEDUP_REMOVED lines=27> */
.L_x_2266:
        /* <DEDUP_REMOVED lines=25> */
.L_x_2268:
[----:B------:R-:W-:Y:S05]  /*ff70*/  BSYNC B0 ;  /* 0x0000000000007941 */ /* 0x000fea0003800000 */
.L_x_2267:
        /* <DEDUP_REMOVED lines=27> */
.L_x_2269:
        /* <DEDUP_REMOVED lines=25> */
.L_x_2271:
[----:B------:R-:W-:Y:S05]  /*102c0*/  BSYNC B0 ;  /* 0x0000000000007941 */ /* 0x000fea0003800000 */
.L_x_2270:
        /* <DEDUP_REMOVED lines=27> */
.L_x_2272:
        /* <DEDUP_REMOVED lines=25> */
.L_x_2274:
[----:B------:R-:W-:Y:S05]  /*10610*/  BSYNC B0 ;  /* 0x0000000000007941 */ /* 0x000fea0003800000 */
.L_x_2273:
        /* <DEDUP_REMOVED lines=27> */
.L_x_2275:
        /* <DEDUP_REMOVED lines=27> */
.L_x_2277:
[----:B------:R-:W-:Y:S05]  /*10980*/  BSYNC B0 ;  /* 0x0000000000007941 */ /* 0x000fea0003800000 */
.L_x_2276:
        /* <DEDUP_REMOVED lines=27> */
.L_x_2278:
        /* <DEDUP_REMOVED lines=24> */
.L_x_2280:
[----:B------:R-:W-:Y:S05]  /*10cc0*/  BSYNC B0 ;  /* 0x0000000000007941 */ /* 0x000fea0003800000 */
.L_x_2279:
        /* <DEDUP_REMOVED lines=8> */
.L_x_2134:
        /* <DEDUP_REMOVED lines=23> */
.L_x_2283:
[----:B------:R-:W-:Y:S05]  /*10ec0*/  BSYNC B0 ;  /* 0x0000000000007941 */ /* 0x000fea0003800000 */
.L_x_2282:
[----:B------:R-:W-:Y:S05]  /*10ed0*/  @P0 EXIT ;  /* 0x000000000000094d */ /* 0x000fea0003800000 */
[----:B------:R-:W-:Y:S05]  /*10ee0*/  @P2 BRA `(.L_x_2284) ;  /* 0x0000000000202947 */ /* 0x000fea0003800000 */
[----:B------:R-:W-:-:S05]  /*10ef0*/  IMAD R4, R6, R9, RZ ;  /* 0x0000000906047224 */ /* 0x000fca00078e02ff */
[----:B------:R-:W-:-:S13]  /*10f00*/  ISETP.NE.AND P0, PT, R4, -0x1, PT ;  /* 0xffffffff0400780c */ /* 0x000fda0003f05270 */
[----:B------:R-:W-:Y:S05]  /*10f10*/  @!P0 BRA `(.L_x_2284) ;  /* 0x0000000000148947 */ /* 0x000fea0003800000 */
.L_x_2285:
[----:B0-----:R-:W2:Y:S04]  /*10f20*/  LDG.E.STRONG.GPU R5, desc[UR12][R2.64] ;  /* 0x0000000c02057981 */ /* 0x001ea8000c1ef900 */
[----:B--2---:R-:W-:Y:S01]  /*10f30*/  CCTL.IVALL ;  /* 0x00000000ff00798f */ /* 0x004fe20002000000 */
[----:B------:R-:W-:Y:S05]  /*10f40*/  YIELD ;  /* 0x0000000000007946 */ /* 0x000fea0003800000 */
[----:B------:R-:W-:-:S13]  /*10f50*/  ISETP.NE.AND P0, PT, R5, R4, PT ;  /* 0x000000040500720c */ /* 0x000fda0003f05270 */
[----:B------:R-:W-:Y:S05]  /*10f60*/  @P0 BRA `(.L_x_2285) ;  /* 0xfffffffc00ec0947 */ /* 0x000fea000383ffff */
.L_x_2284:
        /* <DEDUP_REMOVED lines=25> */
.L_x_2286:
        /* <DEDUP_REMOVED lines=17> */
[----:B---3--:R-:W-:Y:S01]  /*11210*/  F2FP.F16.F32.PACK_AB R19, R9, R2 ;  /* 0x000000020913723e */ /* 0x008fe200000000ff */
[----:B0-----:R-:W-:-:S04]  /*11220*/  IMAD.WIDE R2, R5, 0x2, R14 ;  /* 0x0000000205027825 */ /* 0x001fc800078e020e */
[----:B-1----:R-:W-:Y:S01]  /*11230*/  IMAD.WIDE R4, R5, 0x2, R16 ;  /* 0x0000000205047825 */ /* 0x002fe200078e0210 */
[----:B----4-:R-:W-:Y:S01]  /*11240*/  F2FP.F16.F32.PACK_AB R21, R13, R10 ;  /* 0x0000000a0d15723e */ /* 0x010fe200000000ff */
[----:B------:R2:W-:Y:S04]  /*11250*/  STG.E desc[UR12][R2.64], R19 ;  /* 0x0000001302007986 */ /* 0x0005e8000c10190c */
[----:B------:R2:W-:Y:S01]  /*11260*/  STG.E desc[UR12][R4.64], R21 ;  /* 0x0000001504007986 */ /* 0x0005e2000c10190c */
[----:B------:R-:W-:Y:S05]  /*11270*/  @P0 BRA `(.L_x_2286) ;  /* 0xfffffffc00a00947 */ /* 0x000fea000383ffff */
[----:B------:R-:W-:Y:S05]  /*11280*/  EXIT ;  /* 0x000000000000794d */ /* 0x000fea0003800000 */
.L_x_2287:
        /* <DEDUP_REMOVED lines=15> */
.L_x_5682:


//--------------------- .text._Z35group_norm_nhwc_bwd_one_pass_kernelI11Fp16IOFp16WLi512ELi128ELi512EEv26Group_norm_nhwc_bwd_params --------------------------
	.section	.text._Z35group_norm_nhwc_bwd_one_pass_kernelI11Fp16IOFp16WLi512ELi128ELi512EEv26Group_norm_nhwc_bwd_params,"ax",@progbits
	.align	128
        .global         _Z35group_norm_nhwc_bwd_one_pass_kernelI11Fp16IOFp16WLi512ELi128ELi512EEv26Group_norm_nhwc_bwd_params
        .type           _Z35group_norm_nhwc_bwd_one_pass_kernelI11Fp16IOFp16WLi512ELi128ELi512EEv26Group_norm_nhwc_bwd_params,@function
        .size           _Z35group_norm_nhwc_bwd_one_pass_kernelI11Fp16IOFp16WLi512ELi128ELi512EEv26Group_norm_nhwc_bwd_params,(.L_x_5683 - _Z35group_norm_nhwc_bwd_one_pass_kernelI11Fp16IOFp16WLi512ELi128ELi512EEv26Group_norm_nhwc_bwd_params)
        .other          _Z35group_norm_nhwc_bwd_one_pass_kernelI11Fp16IOFp16WLi512ELi128ELi512EEv26Group_norm_nhwc_bwd_params,@"STO_CUDA_ENTRY STV_DEFAULT"
_Z35group_norm_nhwc_bwd_one_pass_kernelI11Fp16IOFp16WLi512ELi128ELi512EEv26Group_norm_nhwc_bwd_params:
.text._Z35group_norm_nhwc_bwd_one_pass_kernelI11Fp16IOFp16WLi512ELi128ELi512EEv26Group_norm_nhwc_bwd_params:
        /* <DEDUP_REMOVED lines=24> */
.L_x_2376:
        /* <DEDUP_REMOVED lines=2895> */
[----:B--2---:R-:W-:-:S02]  /*b670*/  @P2 HADD2.F32 R119, -RZ, R0.H0_H0 ;  /* 0x20000000ff772230 */ /* 0x004fc40000004100 */
[----:B---3--:R-:W-:Y:S02]  /*b680*/  HADD2.F32 R124, -RZ, R124.H0_H0 ;  /* 0x2000007cff7c7230 */ /* 0x008fe40000004100 */
[----:B----4-:R-:W-:Y:S02]  /*b690*/  @P2 HADD2.F32 R122, -RZ, R4.H0_H0 ;  /* 0x20000004ff7a2230 */ /* 0x010fe40000004100 */
[----:B------:R-:W-:-:S07]  /*b6a0*/  HADD2.F32 R120, -RZ, R2.H0_H0 ;  /* 0x20000002ff787230 */ /* 0x000fce0000004100 */
.L_x_2290:
[----:B------:R-:W-:Y:S05]  /*b6b0*/  BSYNC B0 ;  /* 0x0000000000007941 */ /* 0x000fea0003800000 */
.L_x_2289:
        /* <DEDUP_REMOVED lines=50> */
.L_x_2291:
        /* <DEDUP_REMOVED lines=46> */
.L_x_2292:
        /* <DEDUP_REMOVED lines=56> */
.L_x_2293:
        /* <DEDUP_REMOVED lines=50> */
.L_x_2294:
        /* <DEDUP_REMOVED lines=49> */
.L_x_2295:
        /* <DEDUP_REMOVED lines=49> */
.L_x_2296:
        /* <DEDUP_REMOVED lines=49> */
.L_x_2297:
        /* <DEDUP_REMOVED lines=49> */
.L_x_2298:
        /* <DEDUP_REMOVED lines=49> */
.L_x_2299:
        /* <DEDUP_REMOVED lines=49> */
.L_x_2300:
        /* <DEDUP_REMOVED lines=49> */
.L_x_2301:
        /* <DEDUP_REMOVED lines=49> */
.L_x_2302:
        /* <DEDUP_REMOVED lines=49> */
.L_x_2303:
        /* <DEDUP_REMOVED lines=49> */
.L_x_2304:
        /* <DEDUP_REMOVED lines=49> */
.L_x_2305:
        /* <DEDUP_REMOVED lines=49> */
.L_x_2306:
        /* <DEDUP_REMOVED lines=49> */
.L_x_2307:
        /* <DEDUP_REMOVED lines=39> */
.L_x_2308:
        /* <DEDUP_REMOVED lines=39> */
.L_x_2309:
        /* <DEDUP_REMOVED lines=38> */
.L_x_2310:
        /* <DEDUP_REMOVED lines=36> */
.L_x_2311:
        /* <DEDUP_REMOVED lines=39> */
.L_x_2312:
        /* <DEDUP_REMOVED lines=35> */
.L_x_2313:
        /* <DEDUP_REMOVED lines=35> */
.L_x_2314:
        /* <DEDUP_REMOVED lines=35> */
.L_x_2315:
        /* <DEDUP_REMOVED lines=35> */
.L_x_2316:
        /* <DEDUP_REMOVED lines=35> */
.L_x_2317:
        /* <DEDUP_REMOVED lines=35> */
.L_x_2318:
        /* <DEDUP_REMOVED lines=36> */
.L_x_2319:
        /* <DEDUP_REMOVED lines=35> */
.L_x_2320:
        /* <DEDUP_REMOVED lines=38> */
.L_x_2321:
        /* <DEDUP_REMOVED lines=35> */
.L_x_2322:
        /* <DEDUP_REMOVED lines=35> */
.L_x_2323:
        /* <DEDUP_REMOVED lines=37> */
.L_x_2324:
        /* <DEDUP_REMOVED lines=38> */
.L_x_2325:
        /* <DEDUP_REMOVED lines=37> */
.L_x_2326:
        /* <DEDUP_REMOVED lines=38> */
.L_x_2327:
        /* <DEDUP_REMOVED lines=37> */
.L_x_2328:
        /* <DEDUP_REMOVED lines=35> */
.L_x_2329:
        /* <DEDUP_REMOVED lines=38> */
.L_x_2330:
        /* <DEDUP_REMOVED lines=35> */
.L_x_2331:
        /* <DEDUP_REMOVED lines=35> */
.L_x_2332:
        /* <DEDUP_REMOVED lines=37> */
.L_x_2333:
        /* <DEDUP_REMOVED lines=38> */
.L_x_2334:
        /* <DEDUP_REMOVED lines=35> */
.L_x_2335:
        /* <DEDUP_REMOVED lines=38> */
.L_x_2336:
        /* <DEDUP_REMOVED lines=39> */
.L_x_2337:
        /* <DEDUP_REMOVED lines=39> */
.L_x_2338:
        /* <DEDUP_REMOVED lines=39> */
.L_x_2339:
        /* <DEDUP_REMOVED lines=39> */
.L_x_2340:
        /* <DEDUP_REMOVED lines=39> */
.L_x_2341:
        /* <DEDUP_REMOVED lines=37> */
.L_x_2342:
        /* <DEDUP_REMOVED lines=39> */
.L_x_2343:
        /* <DEDUP_REMOVED lines=39> */
.L_x_2344:
        /* <DEDUP_REMOVED lines=39> */
.L_x_2345:
        /* <DEDUP_REMOVED lines=39> */
.L_x_2346:
        /* <DEDUP_REMOVED lines=39> */
.L_x_2347:
        /* <DEDUP_REMOVED lines=40> */
.L_x_2348:
        /* <DEDUP_REMOVED lines=41> */
.L_x_2349:
        /* <DEDUP_REMOVED lines=42> */
.L_x_2350:
        /* <DEDUP_REMOVED lines=45> */
.L_x_2351:
        /* <DEDUP_REMOVED lines=46> */
.L_x_2352:
        /* <DEDUP_REMOVED lines=50> */
.L_x_2353:
        /* <DEDUP_REMOVED lines=59> */
.L_x_2354:
        /* <DEDUP_REMOVED lines=253> */
.L_x_2356:
[----:B------:R-:W-:Y:S05]  /*16c00*/  BSYNC B0 ;  /* 0x0000000000007941 */ /* 0x000fea0003800000 */
.L_x_2355:
        /* <DEDUP_REMOVED lines=38> */
.L_x_2358:
[----:B------:R-:W-:Y:S05]  /*16e70*/  BSYNC B0 ;  /* 0x0000000000007941 */ /* 0x000fea0003800000 */
.L_x_2357:
        /* <DEDUP_REMOVED lines=29> */
.L_x_2360:
[----:B------:R-:W-:Y:S05]  /*17050*/  BSYNC B0 ;  /* 0x0000000000007941 */ /* 0x000fea0003800000 */
.L_x_2359:
        /* <DEDUP_REMOVED lines=40> */
.L_x_2364:
[----:B------:R-:W2:Y:S04]  /*172e0*/  LDG.E.STRONG.GPU R0, desc[UR10][R10.64] ;  /* 0x0000000a0a007981 */ /* 0x000ea8000c1ef900 */
[----:B--2---:R-:W-:Y:S04]  /*172f0*/  CCTL.IVALL ;  /* 0x00000000ff00798f */ /* 0x004fe80002000000 */
[----:B------:R0:W-:Y:S01]  /*17300*/  STL [R1], R0 ;  /* 0x0000000001007387 */ /* 0x0001e20000100800 */
[----:B------:R-:W-:-:S13]  /*17310*/  ISETP.NE.AND P0, PT, R0, UR7, PT ;  /* 0x0000000700007c0c */ /* 0x000fda000bf05270 */
[----:B0-----:R-:W-:Y:S05]  /*17320*/  @P0 BRA `(.L_x_2364) ;  /* 0xfffffffc00ec0947 */ /* 0x001fea000383ffff */
.L_x_2363:
[----:B------:R-:W-:Y:S05]  /*17330*/  BSYNC B0 ;  /* 0x0000000000007941 */ /* 0x000fea0003800000 */
.L_x_2362:
        /* <DEDUP_REMOVED lines=19> */
.L_x_2368:
        /* <DEDUP_REMOVED lines=116> */
.L_x_2367:
        /* <DEDUP_REMOVED lines=61> */
.L_x_2369:
[----:B------:R-:W-:-:S13]  /*17f80*/  ISETP.NE.OR P0, PT, R0, RZ, P0 ;  /* 0x000000ff0000720c */ /* 0x000fda0000705670 */
[----:B------:R-:W-:Y:S05]  /*17f90*/  @!P0 BRA `(.L_x_2365) ;  /* 0x0000000000888947 */ /* 0x000fea0003800000 */
.L_x_2366:
[----:B------:R-:W0:Y:S01]  /*17fa0*/  S2UR UR7, SR_CTAID.X ;  /* 0x00000000000779c3 */ /* 0x000e220000002500 */
[----:B------:R-:W-:Y:S01]  /*17fb0*/  NOP ;  /* 0x0000000000007918 */ /* 0x000fe20000000000 */
.L_x_2370:
        /* <DEDUP_REMOVED lines=32> */
.L_x_2365:
        /* <DEDUP_REMOVED lines=11> */
.L_x_2372:
[----:B------:R-:W-:Y:S05]  /*18270*/  BSYNC B0 ;  /* 0x0000000000007941 */ /* 0x000fea0003800000 */
.L_x_2371:
        /* <DEDUP_REMOVED lines=19> */
.L_x_2361:
        /* <DEDUP_REMOVED lines=14> */
.L_x_2375:
        /* <DEDUP_REMOVED lines=103> */
.L_x_2374:
[----:B------:R-:W-:Y:S05]  /*18b00*/  BSYNC B0 ;  /* 0x0000000000007941 */ /* 0x000fea0003800000 */
.L_x_2373:
        /* <DEDUP_REMOVED lines=10> */
.L_x_2288:
        /* <DEDUP_REMOVED lines=20> */
.L_x_2378:
[----:B------:R-:W-:Y:S05]  /*18cf0*/  BSYNC B0 ;  /* 0x0000000000007941 */ /* 0x000fea0003800000 */
.L_x_2377:
        /* <DEDUP_REMOVED lines=11> */
.L_x_2380:
[----:B------:R-:W2:Y:S04]  /*18db0*/  LDG.E.STRONG.GPU R5, desc[UR10][R2.64] ;  /* 0x0000000a02057981 */ /* 0x000ea8000c1ef900 */
[----:B--2---:R-:W-:Y:S01]  /*18dc0*/  CCTL.IVALL ;  /* 0x00000000ff00798f */ /* 0x004fe20002000000 */
[----:B------:R-:W-:Y:S05]  /*18dd0*/  YIELD ;  /* 0x0000000000007946 */ /* 0x000fea0003800000 */
[----:B------:R-:W-:-:S13]  /*18de0*/  ISETP.NE.AND P0, PT, R5, R0, PT ;  /* 0x000000000500720c */ /* 0x000fda0003f05270 */
[----:B------:R-:W-:Y:S05]  /*18df0*/  @P0 BRA `(.L_x_2380) ;  /* 0xfffffffc00ec0947 */ /* 0x000fea000383ffff */
.L_x_2379:
        /* <DEDUP_REMOVED lines=27> */
.L_x_2381:
        /* <DEDUP_REMOVED lines=27> */
.L_x_2382:
        /* <DEDUP_REMOVED lines=10> */
.L_x_5683:


//--------------------- .text._Z35group_norm_nhwc_bwd_one_pass_kernelI11Fp32IOFp32WLi64ELi128ELi512EEv26Group_norm_nhwc_bwd_params --------------------------
	.section	.text._Z35group_norm_nhwc_bwd_one_pass_kernelI11Fp32IOFp32WLi64ELi128ELi512EEv26Group_norm_nhwc_bwd_params,"ax",@progbits
	.align	128
        .global         _Z35group_norm_nhwc_bwd_one_pass_kernelI11Fp32IOFp32WLi64ELi128ELi512EEv26Group_norm_nhwc_bwd_params
        .type           _Z35group_norm_nhwc_bwd_one_pass_kernelI11Fp32IOFp32WLi64ELi128ELi512EEv26Group_norm_nhwc_bwd_params,@function
        .size           _Z35group_norm_nhwc_bwd_one_pass_kernelI11Fp32IOFp32WLi64ELi128ELi512EEv26Group_norm_nhwc_bwd_params,(.L_x_5684 - _Z35group_norm_nhwc_bwd_one_pass_kernelI11Fp32IOFp32WLi64ELi128ELi512EEv26Group_norm_nhwc_bwd_params)
        .other          _Z35group_norm_nhwc_bwd_one_pass_kernelI11Fp32IOFp32WLi64ELi128ELi512EEv26Group_norm_nhwc_bwd_params,@"STO_CUDA_ENTRY STV_DEFAULT"
_Z35group_norm_nhwc_bwd_one_pass_kernelI11Fp32IOFp32WLi64ELi128ELi512EEv26Group_norm_nhwc_bwd_params:
.text._Z35group_norm_nhwc_bwd_one_pass_kernelI11Fp32IOFp32WLi64ELi128ELi512EEv26Group_norm_nhwc_bwd_params:
[----:B------:R-:W-:Y:S01]  /*0000*/  LDC R1, c[0x0][0x28] ;  /* 0x00000a00ff017b82 */ /* 0x000fe20000000800 */
[----:B------:R-:W0:Y:S01]  /*0010*/  S2R R96, SR_CTAID.Y ;  /* 0x0000000000607919 */ /* 0x000e220000002600 */
[----:B------:R-:W-:Y:S01]  /*0020*/  ULDC UR4, c[0x0][0x2a0] ;  /* 0x0000a80000047ab9 */ /* 0x000fe20000000800 */
[----:B------:R-:W-:Y:S01]  /*0030*/  ULDC UR5, c[0x0][0x270] ;  /* 0x00009c0000057ab9 */ /* 0x000fe20000000800 */
[----:B------:R-:W-:Y:S01]  /*0040*/  ULDC.64 UR8, c[0x0][0x208] ;  /* 0x0000820000087ab9 */ /* 0x000fe20000000a00 */
[----:B------:R-:W-:Y:S01]  /*0050*/  UIMAD UR4, UR4, UR5, URZ ;  /* 0x00000005040472a4 */ /* 0x000fe2000f8e023f */
[----:B------:R-:W1:Y:S05]  /*0060*/  S2R R97, SR_TID.X ;  /* 0x0000000000617919 */ /* 0x000e6a0000002100 */
[----:B0-----:R-:W-:-:S13]  /*0070*/  ISETP.GE.AND P0, PT, R96, UR4, PT ;  /* 0x0000000460007c0c */ /* 0x001fda000bf06270 */
[----:B-1----:R-:W-:Y:S05]  /*0080*/  @P0 BRA `(.L_x_2383) ;  /* 0x00000054003c0947 */ /* 0x002fea0003800000 */
[----:B------:R-:W0:Y:S01]  /*0090*/  LDC.64 R6, c[0x0][0x288] ;  /* 0x0000a200ff067b82 */ /* 0x000e220000000a00 */
[----:B------:R-:W1:Y:S01]  /*00a0*/  S2R R2, SR_LANEID ;  /* 0x0000000000027919 */ /* 0x000e620000000000 */
[----:B------:R-:W-:Y:S01]  /*00b0*/  SHF.R.S32.HI R0, RZ, 0x1f, R97 ;  /* 0x0000001fff007819 */ /* 0x000fe20000011461 */
[----:B------:R-:W-:Y:S01]  /*00c0*/  UMOV UR5, 0x400 ;  /* 0x0000040000057882 */ /* 0x000fe20000000000 */
[----:B------:R-:W-:Y:S02]  /*00d0*/  ULDC.U8 UR10, c[0x0][0x2a4] ;  /* 0x0000a900000a7ab9 */ /* 0x000fe40000000000 */
[----:B------:R-:W-:Y:S02]  /*00e0*/  LEA.HI R0, R0, R97, RZ, 0x5 ;  /* 0x0000006100007211 */ /* 0x000fe400078f28ff */
[----:B------:R-:W2:Y:S02]  /*00f0*/  S2UR UR6, SR_CgaCtaId ;  /* 0x00000000000679c3 */ /* 0x000ea40000008800 */
[----:B------:R-:W-:Y:S01]  /*0100*/  SHF.R.S32.HI R0, RZ, 0x5, R0 ;  /* 0x00000005ff007819 */ /* 0x000fe20000011400 */
[----:B0-----:R-:W-:Y:S01]  /*0110*/  IMAD.WIDE.U32 R4, R6, 0x3, RZ ;  /* 0x0000000306047825 */ /* 0x001fe200078e00ff */
[----:B------:R-:W-:-:S02]  /*0120*/  LEA R3, R7, R7, 0x1 ;  /* 0x0000000707037211 */ /* 0x000fc400078e08ff */
[----:B------:R-:W-:Y:S02]  /*0130*/  LEA.HI R6, P0, R7, R6, RZ, 0x1 ;  /* 0x0000000607067211 */ /* 0x000fe400078108ff */
[----:B------:R-:W-:Y:S02]  /*0140*/  IADD3 R3, R5, R3, RZ ;  /* 0x0000000305037210 */ /* 0x000fe40007ffe0ff */
[----:B------:R-:W-:Y:S01]  /*0150*/  IADD3.X R7, RZ, R7, RZ, P0, !PT ;  /* 0x00000007ff077210 */ /* 0x000fe200007fe4ff */
[----:B--2---:R-:W-:Y:S01]  /*0160*/  ULEA UR5, UR6, UR5, 0x18 ;  /* 0x0000000506057291 */ /* 0x004fe2000f8ec03f */
[----:B------:R-:W-:Y:S02]  /*0170*/  LEA.HI R5, P1, R3, R4, RZ, 0x1 ;  /* 0x0000000403057211 */ /* 0x000fe400078308ff */
[----:B------:R-:W-:Y:S01]  /*0180*/  SHF.R.S64 R4, R6, 0x1, R7 ;  /* 0x0000000106047819 */ /* 0x000fe20000001007 */
[----:B------:R-:W-:Y:S01]  /*0190*/  HFMA2.MMA R6, -RZ, RZ, 0, 0 ;  /* 0x00000000ff067435 */ /* 0x000fe200000001ff */
[----:B------:R-:W-:-:S02]  /*01a0*/  IADD3.X R10, RZ, R3, RZ, P1, !PT ;  /* 0x00000003ff0a7210 */ /* 0x000fc40000ffe4ff */
[----:B------:R-:W-:Y:S02]  /*01b0*/  SHF.R.S32.HI R3, RZ, 0x1, R7 ;  /* 0x00000001ff037819 */ /* 0x000fe40000011407 */
[--C-:B------:R-:W-:Y:S02]  /*01c0*/  SHF.R.S64 R5, R5, 0x1, R10.reuse ;  /* 0x0000000105057819 */ /* 0x100fe4000000100a */
[----:B------:R-:W-:Y:S02]  /*01d0*/  SHF.R.S32.HI R10, RZ, 0x1, R10 ;  /* 0x00000001ff0a7819 */ /* 0x000fe4000001140a */
[----:B------:R-:W-:Y:S02]  /*01e0*/  LEA R7, R0, UR5, 0x3 ;  /* 0x0000000500077c11 */ /* 0x000fe4000f8e18ff */
[----:B------:R-:W-:Y:S02]  /*01f0*/  SHF.L.U64.HI R8, R4, 0x2, R3 ;  /* 0x0000000204087819 */ /* 0x000fe40000010203 */
[----:B-1----:R-:W-:-:S07]  /*0200*/  SHF.L.U64.HI R9, R5, 0x2, R10 ;  /* 0x0000000205097819 */ /* 0x002fce000001020a */
.L_x_2435:
[----:B0-2-4-:R-:W0:Y:S01]  /*0210*/  LDC R19, c[0x0][0x2a0] ;  /* 0x0000a800ff137b82 */ /* 0x015e220000000800 */
[----:B---3--:R-:W-:Y:S01]  /*0220*/  IABS R14, R96 ;  /* 0x00000060000e7213 */ /* 0x008fe20000000000 */
[----:B------:R-:W-:Y:S01]  /*0230*/  ULDC.64 UR14, c[0x0][0x290] ;  /* 0x0000a400000e7ab9 */ /* 0x000fe20000000a00 */
[----:B------:R-:W-:Y:S01]  /*0240*/  ISETP.GT.U32.AND P6, PT, R97, 0x1ff, PT ;  /* 0x000001ff6100780c */ /* 0x000fe20003fc4070 */
[----:B------:R-:W-:Y:S01]  /*0250*/  ULDC.64 UR12, c[0x0][0x298] ;  /* 0x0000a600000c7ab9 */ /* 0x000fe20000000a00 */
[----:B------:R-:W-:Y:S02]  /*0260*/  ISETP.GE.AND P3, PT, R96, RZ, PT ;  /* 0x000000ff6000720c */ /* 0x000fe40003f66270 */
[----:B------:R-:W-:Y:S01]  /*0270*/  LOP3.LUT R98, R98, 0xfffffffb, RZ, 0xc0, !PT ;  /* 0xfffffffb62627812 */ /* 0x000fe200078ec0ff */
[----:B-1----:R-:W1:Y:S08]  /*0280*/  S2UR UR6, SR_CTAID.X ;  /* 0x00000000000679c3 */ /* 0x002e700000002500 */
[----:B------:R-:W1:Y:S01]  /*0290*/  LDC R13, c[0x0][0x2ac] ;  /* 0x0000ab00ff0d7b82 */ /* 0x000e620000000800 */
[----:B0-----:R-:W-:-:S04]  /*02a0*/  IABS R12, R19 ;  /* 0x00000013000c7213 */ /* 0x001fc80000000000 */
[----:B------:R-:W0:Y:S08]  /*02b0*/  I2F.RP R0, R12 ;  /* 0x0000000c00007306 */ /* 0x000e300000209400 */
[----:B0-----:R-:W0:Y:S02]  /*02c0*/  MUFU.RCP R0, R0 ;  /* 0x0000000000007308 */ /* 0x001e240000001000 */
[----:B0-----:R-:W-:-:S06]  /*02d0*/  IADD3 R10, R0, 0xffffffe, RZ ;  /* 0x0ffffffe000a7810 */ /* 0x001fcc0007ffe0ff */
[----:B------:R0:W2:Y:S02]  /*02e0*/  F2I.FTZ.U32.TRUNC.NTZ R11, R10 ;  /* 0x0000000a000b7305 */ /* 0x0000a4000021f000 */
[----:B0-----:R-:W-:Y:S02]  /*02f0*/  MOV R10, RZ ;  /* 0x000000ff000a7202 */ /* 0x001fe40000000f00 */
[----:B--2---:R-:W-:-:S05]  /*0300*/  IADD3 R3, RZ, -R11, RZ ;  /* 0x8000000bff037210 */ /* 0x004fca0007ffe0ff */
[----:B------:R-:W-:-:S04]  /*0310*/  IMAD R3, R3, R12, RZ ;  /* 0x0000000c03037224 */ /* 0x000fc800078e02ff */
[----:B------:R-:W-:Y:S01]  /*0320*/  IMAD.HI.U32 R11, R11, R3, R10 ;  /* 0x000000030b0b7227 */ /* 0x000fe200078e000a */
[----:B------:R-:W-:Y:S02]  /*0330*/  MOV R3, R14 ;  /* 0x0000000e00037202 */ /* 0x000fe40000000f00 */
[----:B------:R-:W-:-:S03]  /*0340*/  LOP3.LUT R14, R96, R19, RZ, 0x3c, !PT ;  /* 0x00000013600e7212 */ /* 0x000fc600078e3cff */
[----:B------:R-:W-:Y:S01]  /*0350*/  IMAD.HI.U32 R0, R11, R3, RZ ;  /* 0x000000030b007227 */ /* 0x000fe200078e00ff */
[----:B------:R-:W-:-:S04]  /*0360*/  ISETP.GE.AND P2, PT, R14, RZ, PT ;  /* 0x000000ff0e00720c */ /* 0x000fc80003f46270 */
[----:B------:R-:W-:-:S05]  /*0370*/  IADD3 R10, -R0, RZ, RZ ;  /* 0x000000ff000a7210 */ /* 0x000fca0007ffe1ff */
[----:B------:R-:W-:Y:S01]  /*0380*/  IMAD R3, R12, R10, R3 ;  /* 0x0000000a0c037224 */ /* 0x000fe200078e0203 */
[----:B------:R-:W-:-:S04]  /*0390*/  SHF.R.U32.HI R10, RZ, 0x6, R97 ;  /* 0x00000006ff0a7819 */ /* 0x000fc80000011661 */
[----:B------:R-:W-:Y:S01]  /*03a0*/  ISETP.GT.U32.AND P0, PT, R12, R3, PT ;  /* 0x000000030c00720c */ /* 0x000fe20003f04070 */
[----:B-1----:R-:W-:-:S05]  /*03b0*/  IMAD R10, R13, UR6, R10 ;  /* 0x000000060d0a7c24 */ /* 0x002fca000f8e020a */
[----:B------:R-:W-:Y:S02]  /*03c0*/  IADD3 R11, R10, 0x30, RZ ;  /* 0x000000300a0b7810 */ /* 0x000fe40007ffe0ff */
[----:B------:R-:W-:Y:S02]  /*03d0*/  SHF.R.S32.HI R15, RZ, 0x1f, R10 ;  /* 0x0000001fff0f7819 */ /* 0x000fe4000001140a */
[----:B------:R-:W-:Y:S02]  /*03e0*/  ISETP.GE.U32.AND P5, PT, R11, UR14, PT ;  /* 0x0000000e0b007c0c */ /* 0x000fe4000bfa6070 */
[----:B------:R-:W-:Y:S02]  /*03f0*/  SHF.R.S32.HI R13, RZ, 0x1f, R11 ;  /* 0x0000001fff0d7819 */ /* 0x000fe4000001140b */
[----:B------:R-:W-:Y:S02]  /*0400*/  @!P0 IADD3 R3, R3, -R12, RZ ;  /* 0x8000000c03038210 */ /* 0x000fe40007ffe0ff */
[----:B------:R-:W-:-:S02]  /*0410*/  @!P0 IADD3 R0, R0, 0x1, RZ ;  /* 0x0000000100008810 */ /* 0x000fc40007ffe0ff */
[-C--:B------:R-:W-:Y:S02]  /*0420*/  ISETP.GE.U32.AND P1, PT, R3, R12.reuse, PT ;  /* 0x0000000c0300720c */ /* 0x080fe40003f26070 */
[----:B------:R-:W-:Y:S02]  /*0430*/  ISETP.GE.U32.AND P0, PT, R10, UR14, PT ;  /* 0x0000000e0a007c0c */ /* 0x000fe4000bf06070 */
[----:B------:R-:W-:Y:S02]  /*0440*/  ISETP.GE.AND.EX P5, PT, R13, UR15, PT, P5 ;  /* 0x0000000f0d007c0c */ /* 0x000fe4000bfa6350 */
[----:B------:R-:W-:Y:S02]  /*0450*/  ISETP.GE.OR.EX P0, PT, R15, UR15, P6, P0 ;  /* 0x0000000f0f007c0c */ /* 0x000fe4000b706700 */
[----:B------:R-:W-:Y:S02]  /*0460*/  ISETP.GT.U32.AND P4, PT, R12, R3, PT ;  /* 0x000000030c00720c */ /* 0x000fe40003f84070 */
[----:B------:R-:W-:-:S02]  /*0470*/  IADD3 R12, R3, -R12, RZ ;  /* 0x8000000c030c7210 */ /* 0x000fc40007ffe0ff */
[----:B------:R-:W-:Y:S02]  /*0480*/  ISETP.GT.U32.OR P5, PT, R97, 0x1ff, P5 ;  /* 0x000001ff6100780c */ /* 0x000fe40002fa4470 */
[----:B------:R-:W-:Y:S02]  /*0490*/  @P1 IADD3 R0, R0, 0x1, RZ ;  /* 0x0000000100001810 */ /* 0x000fe40007ffe0ff */
[----:B------:R-:W-:Y:S02]  /*04a0*/  SEL R3, R12, R3, !P4 ;  /* 0x000000030c037207 */ /* 0x000fe40006000000 */
[----:B------:R-:W-:Y:S02]  /*04b0*/  MOV R17, R0 ;  /* 0x0000000000117202 */ /* 0x000fe40000000f00 */
[----:B------:R-:W-:Y:S02]  /*04c0*/  ISETP.NE.AND P1, PT, R19, RZ, PT ;  /* 0x000000ff1300720c */ /* 0x000fe40003f25270 */
[----:B------:R-:W-:-:S02]  /*04d0*/  LOP3.LUT R0, RZ, R19, RZ, 0x33, !PT ;  /* 0x00000013ff007212 */ /* 0x000fc400078e33ff */
[----:B------:R-:W-:Y:S01]  /*04e0*/  @!P3 IADD3 R3, -R3, RZ, RZ ;  /* 0x000000ff0303b210 */ /* 0x000fe20007ffe1ff */
[----:B------:R-:W0:Y:S01]  /*04f0*/  @!P5 LDC.64 R20, c[0x0][0x288] ;  /* 0x0000a200ff14db82 */ /* 0x000e220000000a00 */
[----:B------:R-:W-:Y:S02]  /*0500*/  @!P2 IADD3 R17, -R17, RZ, RZ ;  /* 0x000000ff1111a210 */ /* 0x000fe40007ffe1ff */
[----:B------:R-:W-:Y:S02]  /*0510*/  @P0 LOP3.LUT R98, R98, 0x4, RZ, 0xfc, !PT ;  /* 0x0000000462620812 */ /* 0x000fe400078efcff */
[C---:B------:R-:W-:Y:S02]  /*0520*/  SEL R40, R0.reuse, R3, !P1 ;  /* 0x0000000300287207 */ /* 0x040fe40004800000 */
[----:B------:R-:W-:Y:S01]  /*0530*/  SEL R105, R0, R17, !P1 ;  /* 0x0000001100697207 */ /* 0x000fe20004800000 */
[----:B------:R-:W1:Y:S01]  /*0540*/  @!P5 LDC.64 R32, c[0x0][0x230] ;  /* 0x00008c00ff20db82 */ /* 0x000e620000000a00 */
[----:B------:R-:W-:-:S02]  /*0550*/  LOP3.LUT P1, RZ, R98, 0x4, RZ, 0xc0, !PT ;  /* 0x0000000462ff7812 */ /* 0x000fc4000782c0ff */
[----:B------:R-:W-:Y:S02]  /*0560*/  SHF.L.U32 R12, R97, 0x1, RZ ;  /* 0x00000001610c7819 */ /* 0x000fe400000006ff */
[----:B------:R-:W-:Y:S02]  /*0570*/  SHF.R.S32.HI R0, RZ, 0x1f, R105 ;  /* 0x0000001fff007819 */ /* 0x000fe40000011469 */
[----:B------:R-:W-:Y:S01]  /*0580*/  LOP3.LUT R37, R12, 0x7e, RZ, 0xc0, !PT ;  /* 0x0000007e0c257812 */ /* 0x000fe200078ec0ff */
[----:B------:R-:W2:Y:S01]  /*0590*/  @!P5 LDC.64 R28, c[0x0][0x228] ;  /* 0x00008a00ff1cdb82 */ /* 0x000ea20000000a00 */
[----:B------:R-:W-:Y:S01]  /*05a0*/  IADD3 R12, R10, 0x8, RZ ;  /* 0x000000080a0c7810 */ /* 0x000fe20007ffe0ff */
[----:B------:R-:W-:Y:S01]  /*05b0*/  IMAD R0, R0, UR12, RZ ;  /* 0x0000000c00007c24 */ /* 0x000fe2000f8e02ff */
[----:B------:R-:W-:Y:S02]  /*05c0*/  LEA R36, R40, R37, 0x7 ;  /* 0x0000002528247211 */ /* 0x000fe400078e38ff */
[----:B------:R-:W-:Y:S01]  /*05d0*/  ISETP.GE.U32.AND P4, PT, R12, UR14, PT ;  /* 0x0000000e0c007c0c */ /* 0x000fe2000bf86070 */
[----:B------:R-:W-:Y:S01]  /*05e0*/  IMAD R101, R105, UR13, R0 ;  /* 0x0000000d69657c24 */ /* 0x000fe2000f8e0200 */
[----:B------:R-:W-:Y:S01]  /*05f0*/  SHF.R.S32.HI R17, RZ, 0x1f, R12 ;  /* 0x0000001fff117819 */ /* 0x000fe2000001140c */
[----:B------:R-:W3:Y:S01]  /*0600*/  @!P1 LDC.64 R26, c[0x0][0x288] ;  /* 0x0000a200ff1a9b82 */ /* 0x000ee20000000a00 */
[----:B------:R-:W-:Y:S01]  /*0610*/  SHF.R.S32.HI R37, RZ, 0x1f, R36 ;  /* 0x0000001fff257819 */ /* 0x000fe20000011424 */
[----:B0-----:R-:W-:Y:S01]  /*0620*/  @!P5 IMAD R0, R13, R20, RZ ;  /* 0x000000140d00d224 */ /* 0x001fe200078e02ff */
[----:B------:R-:W-:-:S02]  /*0630*/  ISETP.GE.OR.EX P4, PT, R17, UR15, P6, P4 ;  /* 0x0000000f11007c0c */ /* 0x000fc4000b786740 */
[C---:B------:R-:W-:Y:S01]  /*0640*/  IADD3 R14, R10.reuse, 0x10, RZ ;  /* 0x000000100a0e7810 */ /* 0x040fe20007ffe0ff */
[----:B------:R-:W-:Y:S01]  /*0650*/  IMAD.WIDE.U32 R104, R105, UR12, R36 ;  /* 0x0000000c69687c25 */ /* 0x000fe2000f8e0024 */
[----:B------:R-:W-:Y:S01]  /*0660*/  IADD3 R16, R10, 0x18, RZ ;  /* 0x000000180a107810 */ /* 0x000fe20007ffe0ff */
[----:B------:R-:W0:Y:S01]  /*0670*/  @!P1 LDC.64 R38, c[0x0][0x230] ;  /* 0x00008c00ff269b82 */ /* 0x000e220000000a00 */
[----:B------:R-:W-:Y:S01]  /*0680*/  ISETP.GE.U32.AND P3, PT, R14, UR14, PT ;  /* 0x0000000e0e007c0c */ /* 0x000fe2000bf66070 */
[----:B------:R-:W-:Y:S01]  /*0690*/  @!P5 IMAD R3, R11, R21, R0 ;  /* 0x000000150b03d224 */ /* 0x000fe200078e0200 */
[----:B------:R-:W-:Y:S02]  /*06a0*/  IADD3 R101, R105, R101, RZ ;  /* 0x0000006569657210 */ /* 0x000fe40007ffe0ff */
[----:B------:R-:W-:Y:S02]  /*06b0*/  SHF.R.S32.HI R19, RZ, 0x1f, R14 ;  /* 0x0000001fff137819 */ /* 0x000fe4000001140e */
[----:B------:R-:W-:Y:S01]  /*06c0*/  @!P5 MOV R100, R104 ;  /* 0x000000680064d202 */ /* 0x000fe20000000f00 */
[----:B------:R-:W4:Y:S01]  /*06d0*/  @!P4 LDC.64 R34, c[0x0][0x288] ;  /* 0x0000a200ff22cb82 */ /* 0x000f220000000a00 */
[----:B------:R-:W-:-:S02]  /*06e0*/  ISETP.GE.OR.EX P3, PT, R19, UR15, P6, P3 ;  /* 0x0000000f13007c0c */ /* 0x000fc4000b766730 */
[----:B------:R-:W-:Y:S01]  /*06f0*/  @!P1 MOV R22, R104 ;  /* 0x0000006800169202 */ /* 0x000fe20000000f00 */
[----:B------:R-:W-:Y:S01]  /*0700*/  @!P5 IMAD.WIDE.U32 R20, R11, R20, R100 ;  /* 0x000000140b14d225 */ /* 0x000fe200078e0064 */
[----:B------:R-:W-:Y:S02]  /*0710*/  @!P1 MOV R23, R101 ;  /* 0x0000006500179202 */ /* 0x000fe40000000f00 */
[----:B------:R-:W-:Y:S01]  /*0720*/  ISETP.GE.U32.AND P2, PT, R16, UR14, PT ;  /* 0x0000000e10007c0c */ /* 0x000fe2000bf46070 */
[----:B------:R-:W0:Y:S01]  /*0730*/  @!P1 LDC.64 R24, c[0x0][0x228] ;  /* 0x00008a00ff189b82 */ /* 0x000e220000000a00 */
[----:B------:R-:W-:Y:S01]  /*0740*/  @!P5 IADD3 R3, R21, R3, RZ ;  /* 0x000000031503d210 */ /* 0x000fe20007ffe0ff */
[-C--:B---3--:R-:W-:Y:S01]  /*0750*/  @!P1 IMAD R0, R15, R26.reuse, RZ ;  /* 0x0000001a0f009224 */ /* 0x088fe200078e02ff */
[----:B------:R-:W-:Y:S01]  /*0760*/  @!P5 SHF.L.U32 R63, R20, 0x2, RZ ;  /* 0x00000002143fd819 */ /* 0x000fe200000006ff */
[----:B------:R-:W-:Y:S01]  /*0770*/  @!P1 IMAD.WIDE.U32 R22, R10, R26, R22 ;  /* 0x0000001a0a169225 */ /* 0x000fe200078e0016 */
[----:B------:R-:W-:-:S02]  /*0780*/  @!P5 SHF.L.U64.HI R20, R20, 0x2, R3 ;  /* 0x000000021414d819 */ /* 0x000fc40000010203 */
[----:B------:R-:W-:Y:S01]  /*0790*/  SHF.R.S32.HI R21, RZ, 0x1f, R16 ;  /* 0x0000001fff157819 */ /* 0x000fe20000011410 */
[----:B------:R-:W-:Y:S01]  /*07a0*/  @!P1 IMAD R3, R10, R27, R0 ;  /* 0x0000001b0a039224 */ /* 0x000fe200078e0200 */
[----:B------:R-:W3:Y:S01]  /*07b0*/  @!P3 LDC.64 R42, c[0x0][0x288] ;  /* 0x0000a200ff2abb82 */ /* 0x000ee20000000a00 */
[----:B-1----:R-:W-:Y:S02]  /*07c0*/  @!P5 IADD3 R32, P0, R63, R32, RZ ;  /* 0x000000203f20d210 */ /* 0x002fe40007f1e0ff */
[----:B------:R-:W-:Y:S02]  /*07d0*/  ISETP.GE.OR.EX P2, PT, R21, UR15, P6, P2 ;  /* 0x0000000f15007c0c */ /* 0x000fe4000b746720 */
[----:B------:R-:W-:Y:S02]  /*07e0*/  @!P1 IADD3 R3, R23, R3, RZ ;  /* 0x0000000317039210 */ /* 0x000fe40007ffe0ff */
[----:B------:R-:W-:Y:S01]  /*07f0*/  @!P5 IADD3.X R33, R20, R33, RZ, P0, !PT ;  /* 0x000000211421d210 */ /* 0x000fe200007fe4ff */
[----:B------:R-:W1:Y:S01]  /*0800*/  @!P4 LDC.64 R66, c[0x0][0x230] ;  /* 0x00008c00ff42cb82 */ /* 0x000e620000000a00 */
[----:B--2---:R-:W-:-:S02]  /*0810*/  @!P5 IADD3 R62, P0, R63, R28, RZ ;  /* 0x0000001c3f3ed210 */ /* 0x004fc40007f1e0ff */
[C---:B------:R-:W-:Y:S02]  /*0820*/  @!P1 SHF.L.U32 R31, R22.reuse, 0x2, RZ ;  /* 0x00000002161f9819 */ /* 0x040fe400000006ff */
[----:B------:R-:W-:Y:S01]  /*0830*/  @!P1 SHF.L.U64.HI R0, R22, 0x2, R3 ;  /* 0x0000000216009819 */ /* 0x000fe20000010203 */
[----:B----4-:R-:W-:Y:S01]  /*0840*/  @!P4 IMAD R3, R17, R34, RZ ;  /* 0x000000221103c224 */ /* 0x010fe200078e02ff */
[----:B------:R-:W-:Y:S01]  /*0850*/  @!P4 MOV R22, R104 ;  /* 0x000000680016c202 */ /* 0x000fe20000000f00 */
[----:B------:R-:W2:Y:S01]  /*0860*/  @!P4 LDC.64 R26, c[0x0][0x228] ;  /* 0x00008a00ff1acb82 */ /* 0x000ea20000000a00 */
[----:B------:R-:W-:Y:S01]  /*0870*/  @!P4 MOV R23, R101 ;  /* 0x000000650017c202 */ /* 0x000fe20000000f00 */
[----:B------:R-:W-:Y:S01]  /*0880*/  @!P4 IMAD R3, R12, R35, R3 ;  /* 0x000000230c03c224 */ /* 0x000fe200078e0203 */
[----:B------:R-:W-:Y:S02]  /*0890*/  @!P5 IADD3.X R63, R20, R29, RZ, P0, !PT ;  /* 0x0000001d143fd210 */ /* 0x000fe400007fe4ff */
[----:B0-----:R-:W-:Y:S01]  /*08a0*/  @!P1 IADD3 R38, P0, R31, R38, RZ ;  /* 0x000000261f269210 */ /* 0x001fe20007f1e0ff */
[----:B------:R-:W-:Y:S01]  /*08b0*/  @!P4 IMAD.WIDE.U32 R22, R12, R34, R22 ;  /* 0x000000220c16c225 */ /* 0x000fe200078e0016 */
[----:B------:R-:W-:Y:S01]  /*08c0*/  IADD3 R20, R10, 0x28, RZ ;  /* 0x000000280a147810 */ /* 0x000fe20007ffe0ff */
[----:B------:R-:W0:Y:S01]  /*08d0*/  @!P2 LDC.64 R44, c[0x0][0x288] ;  /* 0x0000a200ff2cab82 */ /* 0x000e220000000a00 */
[----:B------:R-:W-:Y:S01]  /*08e0*/  @!P1 IADD3.X R39, R0, R39, RZ, P0, !PT ;  /* 0x0000002700279210 */ /* 0x000fe200007fe4ff */
[----:B---3--:R-:W-:Y:S01]  /*08f0*/  @!P3 IMAD R18, R19, R42, RZ ;  /* 0x0000002a1312b224 */ /* 0x008fe200078e02ff */
[----:B------:R-:W-:-:S02]  /*0900*/  @!P1 IADD3 R30, P0, R31, R24, RZ ;  /* 0x000000181f1e9210 */ /* 0x000fc40007f1e0ff */
[----:B------:R-:W-:Y:S02]  /*0910*/  @!P4 IADD3 R3, R23, R3, RZ ;  /* 0x000000031703c210 */ /* 0x000fe40007ffe0ff */
[----:B------:R-:W-:Y:S01]  /*0920*/  @!P1 IADD3.X R31, R0, R25, RZ, P0, !PT ;  /* 0x00000019001f9210 */ /* 0x000fe200007fe4ff */
[----:B------:R-:W3:Y:S01]  /*0930*/  @!P3 LDC.64 R68, c[0x0][0x230] ;  /* 0x00008c00ff44bb82 */ /* 0x000ee20000000a00 */
[C---:B------:R-:W-:Y:S02]  /*0940*/  @!P4 SHF.L.U32 R35, R22.reuse, 0x2, RZ ;  /* 0x000000021623c819 */ /* 0x040fe400000006ff */
[----:B------:R-:W-:Y:S01]  /*0950*/  @!P4 SHF.L.U64.HI R0, R22, 0x2, R3 ;  /* 0x000000021600c819 */ /* 0x000fe20000010203 */
[----:B------:R-:W-:Y:S01]  /*0960*/  @!P3 IMAD R3, R14, R43, R18 ;  /* 0x0000002b0e03b224 */ /* 0x000fe200078e0212 */
[----:B------:R-:W-:Y:S02]  /*0970*/  @!P3 MOV R22, R104 ;  /* 0x000000680016b202 */ /* 0x000fe40000000f00 */
[----:B------:R-:W-:Y:S01]  /*0980*/  @!P3 MOV R23, R101 ;  /* 0x000000650017b202 */ /* 0x000fe20000000f00 */
[----:B------:R-:W4:Y:S01]  /*0990*/  @!P3 LDC.64 R24, c[0x0][0x228] ;  /* 0x00008a00ff18bb82 */ /* 0x000f220000000a00 */
[----:B-1----:R-:W-:-:S02]  /*09a0*/  @!P4 IADD3 R66, P0, R35, R66, RZ ;  /* 0x000000422342c210 */ /* 0x002fc40007f1e0ff */
[----:B------:R-:W-:Y:S01]  /*09b0*/  SHF.R.S32.HI R77, RZ, 0x1f, R20 ;  /* 0x0000001fff4d7819 */ /* 0x000fe20000011414 */
[----:B------:R-:W-:Y:S01]  /*09c0*/  @!P3 IMAD.WIDE.U32 R22, R14, R42, R22 ;  /* 0x0000002a0e16b225 */ /* 0x000fe200078e0016 */
[C---:B------:R-:W-:Y:S02]  /*09d0*/  @!P4 IADD3.X R67, R0.reuse, R67, RZ, P0, !PT ;  /* 0x000000430043c210 */ /* 0x040fe400007fe4ff */
[----:B--2---:R-:W-:Y:S01]  /*09e0*/  @!P4 IADD3 R34, P0, R35, R26, RZ ;  /* 0x0000001a2322c210 */ /* 0x004fe20007f1e0ff */
[----:B0-----:R-:W-:Y:S01]  /*09f0*/  @!P2 IMAD R18, R21, R44, RZ ;  /* 0x0000002c1512a224 */ /* 0x001fe200078e02ff */
[----:B------:R-:W-:Y:S01]  /*0a00*/  @!P3 IADD3 R3, R23, R3, RZ ;  /* 0x000000031703b210 */ /* 0x000fe20007ffe0ff */
[----:B------:R-:W0:Y:S01]  /*0a10*/  @!P2 LDC.64 R50, c[0x0][0x230] ;  /* 0x00008c00ff32ab82 */ /* 0x000e220000000a00 */
[----:B------:R-:W-:Y:S02]  /*0a20*/  @!P4 IADD3.X R35, R0, R27, RZ, P0, !PT ;  /* 0x0000001b0023c210 */ /* 0x000fe400007fe4ff */
[----:B------:R-:W-:-:S02]  /*0a30*/  @!P3 SHF.L.U32 R55, R22, 0x2, RZ ;  /* 0x000000021637b819 */ /* 0x000fc400000006ff */
[----:B------:R-:W-:Y:S01]  /*0a40*/  @!P3 SHF.L.U64.HI R0, R22, 0x2, R3 ;  /* 0x000000021600b819 */ /* 0x000fe20000010203 */
[----:B------:R-:W-:Y:S01]  /*0a50*/  @!P2 IMAD R3, R16, R45, R18 ;  /* 0x0000002d1003a224 */ /* 0x000fe200078e0212 */
[----:B------:R-:W-:Y:S01]  /*0a60*/  @!P2 MOV R22, R104 ;  /* 0x000000680016a202 */ /* 0x000fe20000000f00 */
[----:B------:R-:W1:Y:S01]  /*0a70*/  @!P2 LDC.64 R42, c[0x0][0x228] ;  /* 0x00008a00ff2aab82 */ /* 0x000e620000000a00 */
[----:B------:R-:W-:Y:S02]  /*0a80*/  @!P2 MOV R23, R101 ;  /* 0x000000650017a202 */ /* 0x000fe40000000f00 */
[----:B------:R-:W-:Y:S02]  /*0a90*/  IADD3 R18, R10, 0x20, RZ ;  /* 0x000000200a127810 */ /* 0x000fe40007ffe0ff */
[----:B---3--:R-:W-:Y:S01]  /*0aa0*/  @!P3 IADD3 R68, P0, R55, R68, RZ ;  /* 0x000000443744b210 */ /* 0x008fe20007f1e0ff */
[----:B------:R-:W-:Y:S01]  /*0ab0*/  @!P2 IMAD.WIDE.U32 R22, R16, R44, R22 ;  /* 0x0000002c1016a225 */ /* 0x000fe200078e0016 */
[----:B------:R-:W-:-:S02]  /*0ac0*/  ISETP.GE.U32.AND P1, PT, R18, UR14, PT ;  /* 0x0000000e12007c0c */ /* 0x000fc4000bf26070 */
[C---:B------:R-:W-:Y:S02]  /*0ad0*/  @!P3 IADD3.X R69, R0.reuse, R69, RZ, P0, !PT ;  /* 0x000000450045b210 */ /* 0x040fe400007fe4ff */
[----:B------:R-:W-:Y:S02]  /*0ae0*/  @!P2 IADD3 R3, R23, R3, RZ ;  /* 0x000000031703a210 */ /* 0x000fe40007ffe0ff */
[----:B------:R-:W-:Y:S02]  /*0af0*/  SHF.R.S32.HI R23, RZ, 0x1f, R18 ;  /* 0x0000001fff177819 */ /* 0x000fe40000011412 */
[----:B----4-:R-:W-:Y:S02]  /*0b00*/  @!P3 IADD3 R54, P0, R55, R24, RZ ;  /* 0x000000183736b210 */ /* 0x010fe40007f1e0ff */
[----:B------:R-:W-:Y:S02]  /*0b10*/  ISETP.GE.OR.EX P1, PT, R23, UR15, P6, P1 ;  /* 0x0000000f17007c0c */ /* 0x000fe4000b726710 */
[----:B------:R-:W-:-:S02]  /*0b20*/  @!P3 IADD3.X R55, R0, R25, RZ, P0, !PT ;  /* 0x000000190037b210 */ /* 0x000fc400007fe4ff */
[C---:B------:R-:W-:Y:S02]  /*0b30*/  @!P2 SHF.L.U32 R49, R22.reuse, 0x2, RZ ;  /* 0x000000021631a819 */ /* 0x040fe400000006ff */
[----:B------:R-:W-:Y:S02]  /*0b40*/  @!P2 SHF.L.U64.HI R22, R22, 0x2, R3 ;  /* 0x000000021616a819 */ /* 0x000fe40000010203 */
[----:B0-----:R-:W-:Y:S02]  /*0b50*/  @!P2 IADD3 R50, P0, R49, R50, RZ ;  /* 0x000000323132a210 */ /* 0x001fe40007f1e0ff */
[----:B------:R-:W-:Y:S02]  /*0b60*/  P2R R28, PR, RZ, 0x20 ;  /* 0x00000020ff1c7803 */ /* 0x000fe40000000000 */
[----:B------:R-:W-:Y:S01]  /*0b70*/  @!P2 IADD3.X R51, R22, R51, RZ, P0, !PT ;  /* 0x000000331633a210 */ /* 0x000fe200007fe4ff */
[----:B------:R-:W0:Y:S01]  /*0b80*/  @!P1 LDC.64 R26, c[0x0][0x288] ;  /* 0x0000a200ff1a9b82 */ /* 0x000e220000000a00 */
[----:B------:R-:W-:-:S02]  /*0b90*/  @!P1 MOV R24, R104 ;  /* 0x0000006800189202 */ /* 0x000fc40000000f00 */
[----:B------:R-:W-:Y:S02]  /*0ba0*/  @!P1 MOV R25, R101 ;  /* 0x0000006500199202 */ /* 0x000fe40000000f00 */
[----:B-1----:R-:W-:-:S03]  /*0bb0*/  @!P2 IADD3 R48, P0, R49, R42, RZ ;  /* 0x0000002a3130a210 */ /* 0x002fc60007f1e0ff */
[----:B------:R-:W1:Y:S01]  /*0bc0*/  @!P1 LDC.64 R52, c[0x0][0x230] ;  /* 0x00008c00ff349b82 */ /* 0x000e620000000a00 */
[----:B------:R-:W-:Y:S02]  /*0bd0*/  @!P2 IADD3.X R49, R22, R43, RZ, P0, !PT ;  /* 0x0000002b1631a210 */ /* 0x000fe400007fe4ff */
[----:B------:R-:W-:-:S04]  /*0be0*/  IADD3 R22, R10, 0x38, RZ ;  /* 0x000000380a167810 */ /* 0x000fc80007ffe0ff */
[----:B------:R-:W-:Y:S01]  /*0bf0*/  SHF.R.S32.HI R79, RZ, 0x1f, R22 ;  /* 0x0000001fff4f7819 */ /* 0x000fe20000011416 */
[-C--:B0-----:R-:W-:Y:S02]  /*0c00*/  @!P1 IMAD R0, R23, R26.reuse, RZ ;  /* 0x0000001a17009224 */ /* 0x081fe400078e02ff */
[----:B------:R-:W-:-:S04]  /*0c10*/  @!P1 IMAD.WIDE.U32 R24, R18, R26, R24 ;  /* 0x0000001a12189225 */ /* 0x000fc800078e0018 */
[----:B------:R-:W-:Y:S01]  /*0c20*/  @!P1 IMAD R3, R18, R27, R0 ;  /* 0x0000001b12039224 */ /* 0x000fe200078e0200 */
[C---:B------:R-:W-:Y:S01]  /*0c30*/  @!P1 SHF.L.U32 R45, R24.reuse, 0x2, RZ ;  /* 0x00000002182d9819 */ /* 0x040fe200000006ff */
[----:B------:R-:W0:Y:S03]  /*0c40*/  @!P1 LDC.64 R26, c[0x0][0x228] ;  /* 0x00008a00ff1a9b82 */ /* 0x000e260000000a00 */
[----:B------:R-:W-:Y:S02]  /*0c50*/  @!P1 IADD3 R3, R25, R3, RZ ;  /* 0x0000000319039210 */ /* 0x000fe40007ffe0ff */
[----:B-1----:R-:W-:Y:S02]  /*0c60*/  @!P1 IADD3 R52, P0, R45, R52, RZ ;  /* 0x000000342d349210 */ /* 0x002fe40007f1e0ff */
[----:B------:R-:W-:-:S04]  /*0c70*/  @!P1 SHF.L.U64.HI R24, R24, 0x2, R3 ;  /* 0x0000000218189819 */ /* 0x000fc80000010203 */
[----:B------:R-:W-:Y:S02]  /*0c80*/  @!P1 IADD3.X R53, R24, R53, RZ, P0, !PT ;  /* 0x0000003518359210 */ /* 0x000fe400007fe4ff */
[----:B0-----:R-:W-:-:S04]  /*0c90*/  @!P1 IADD3 R44, P0, R45, R26, RZ ;  /* 0x0000001a2d2c9210 */ /* 0x001fc80007f1e0ff */
[----:B------:R-:W-:Y:S02]  /*0ca0*/  @!P1 IADD3.X R45, R24, R27, RZ, P0, !PT ;  /* 0x0000001b182d9210 */ /* 0x000fe400007fe4ff */
[----:B------:R-:W-:-:S04]  /*0cb0*/  ISETP.GE.U32.AND P0, PT, R20, UR14, PT ;  /* 0x0000000e14007c0c */ /* 0x000fc8000bf06070 */
[----:B------:R-:W-:-:S13]  /*0cc0*/  ISETP.GE.OR.EX P0, PT, R77, UR15, P6, P0 ;  /* 0x0000000f4d007c0c */ /* 0x000fda000b706700 */
[----:B------:R-:W0:Y:S01]  /*0cd0*/  @!P0 LDC.64 R26, c[0x0][0x288] ;  /* 0x0000a200ff1a8b82 */ /* 0x000e220000000a00 */
[----:B------:R-:W-:Y:S02]  /*0ce0*/  @!P0 MOV R24, R104 ;  /* 0x0000006800188202 */ /* 0x000fe40000000f00 */
[----:B------:R-:W-:-:S05]  /*0cf0*/  @!P0 MOV R25, R101 ;  /* 0x0000006500198202 */ /* 0x000fca0000000f00 */
[----:B------:R-:W1:Y:S01]  /*0d00*/  @!P0 LDC.64 R42, c[0x0][0x230] ;  /* 0x00008c00ff2a8b82 */ /* 0x000e620000000a00 */
        /* <DEDUP_REMOVED lines=12> */
[----:B------:R-:W-:-:S04]  /*0dd0*/  ISETP.GE.AND.EX P6, PT, R79, UR15, PT, P6 ;  /* 0x0000000f4f007c0c */ /* 0x000fc8000bfc6360 */
[----:B------:R-:W-:-:S13]  /*0de0*/  ISETP.GT.U32.OR P6, PT, R97, 0x1ff, P6 ;  /* 0x000001ff6100780c */ /* 0x000fda00037c4470 */
        /* <DEDUP_REMOVED lines=15> */
[----:B------:R-:W0:Y:S02]  /*0ee0*/  LDC.64 R26, c[0x0][0x248] ;  /* 0x00009200ff1a7b82 */ /* 0x000e240000000a00 */
[----:B0-----:R-:W-:-:S06]  /*0ef0*/  IMAD.WIDE R26, R96, 0x8, R26 ;  /* 0x00000008601a7825 */ /* 0x001fcc00078e021a */
[----:B------:R-:W2:Y:S01]  /*0f00*/  LDG.E.64 R26, desc[UR8][R26.64] ;  /* 0x000000081a1a7981 */ /* 0x000ea2000c1e1b00 */
[----:B------:R-:W-:Y:S02]  /*0f10*/  MOV R76, 0x3f800000 ;  /* 0x3f800000004c7802 */ /* 0x000fe40000000f00 */
[----:B------:R-:W-:Y:S02]  /*0f20*/  CS2R R56, SRZ ;  /* 0x0000000000387805 */ /* 0x000fe4000001ff00 */
[----:B------:R-:W-:Y:S02]  /*0f30*/  CS2R R24, SRZ ;  /* 0x0000000000187805 */ /* 0x000fe4000001ff00 */
[----:B------:R-:W-:Y:S02]  /*0f40*/  CS2R R58, SRZ ;  /* 0x00000000003a7805 */ /* 0x000fe4000001ff00 */
[----:B------:R-:W-:Y:S02]  /*0f50*/  CS2R R80, SRZ ;  /* 0x0000000000507805 */ /* 0x000fe4000001ff00 */
[----:B------:R-:W-:-:S02]  /*0f60*/  CS2R R60, SRZ ;  /* 0x00000000003c7805 */ /* 0x000fc4000001ff00 */
[----:B------:R-:W-:Y:S01]  /*0f70*/  CS2R R82, SRZ ;  /* 0x0000000000527805 */ /* 0x000fe2000001ff00 */
[----:B------:R0:W5:Y:S04]  /*0f80*/  @!P6 LDG.E.64 R24, desc[UR8][R64.64] ;  /* 0x000000084018e981 */ /* 0x000168000c1e1b00 */
[----:B------:R1:W5:Y:S04]  /*0f90*/  @!P6 LDG.E.64 R58, desc[UR8][R70.64] ;  /* 0x00000008463ae981 */ /* 0x000368000c1e1b00 */
[----:B------:R3:W5:Y:S01]  /*0fa0*/  @!P4 LDG.E.64 R82, desc[UR8][R66.64] ;  /* 0x000000084252c981 */ /* 0x000762000c1e1b00 */
[----:B0-----:R-:W-:-:S02]  /*0fb0*/  CS2R R64, SRZ ;  /* 0x0000000000407805 */ /* 0x001fc4000001ff00 */
[----:B-1----:R-:W-:-:S04]  /*0fc0*/  CS2R R70, SRZ ;  /* 0x0000000000467805 */ /* 0x002fc8000001ff00 */
[----:B------:R-:W5:Y:S01]  /*0fd0*/  @!P3 LDG.E.64 R64, desc[UR8][R54.64] ;  /* 0x000000083640b981 */ /* 0x000f62000c1e1b00 */
[----:B---3--:R-:W-:-:S03]  /*0fe0*/  CS2R R66, SRZ ;  /* 0x0000000000427805 */ /* 0x008fc6000001ff00 */
[----:B------:R-:W5:Y:S04]  /*0ff0*/  @!P0 LDG.E.64 R70, desc[UR8][R46.64] ;  /* 0x000000082e468981 */ /* 0x000f68000c1e1b00 */
[----:B------:R-:W5:Y:S01]  /*1000*/  @!P2 LDG.E.64 R66, desc[UR8][R48.64] ;  /* 0x000000083042a981 */ /* 0x000f62000c1e1b00 */
[----:B--2---:R-:W-:-:S05]  /*1010*/  FFMA.FTZ R3, -R26, R26, R27 ;  /* 0x0000001a1a037223 */ /* 0x004fca000001011b */
[----:B------:R-:W-:-:S13]  /*1020*/  FSETP.GTU.FTZ.AND P5, PT, R3, RZ, PT ;  /* 0x000000ff0300720b */ /* 0x000fda0003fbc000 */
[----:B------:R-:W0:Y:S02]  /*1030*/  @P5 LDC R0, c[0x0][0x250] ;  /* 0x00009400ff005b82 */ /* 0x000e240000000800 */
[----:B0-----:R-:W-:-:S04]  /*1040*/  @P5 FADD.FTZ R0, R3, R0 ;  /* 0x0000000003005221 */ /* 0x001fc80000010000 */
[----:B------:R0:W1:Y:S01]  /*1050*/  @P5 MUFU.RSQ R76, R0 ;  /* 0x00000000004c5308 */ /* 0x0000620000001400 */
[----:B------:R-:W-:Y:S02]  /*1060*/  ISETP.NE.AND P5, PT, R28, RZ, PT ;  /* 0x000000ff1c00720c */ /* 0x000fe40003fa5270 */
[----:B------:R-:W-:-:S11]  /*1070*/  CS2R R28, SRZ ;  /* 0x00000000001c7805 */ /* 0x000fd6000001ff00 */
[----:B------:R2:W5:Y:S04]  /*1080*/  @!P5 LDG.E.64 R28, desc[UR8][R32.64] ;  /* 0x00000008201cd981 */ /* 0x000568000c1e1b00 */
[----:B------:R3:W5:Y:S01]  /*1090*/  @!P5 LDG.E.64 R56, desc[UR8][R62.64] ;  /* 0x000000083e38d981 */ /* 0x000762000c1e1b00 */
[----:B------:R-:W-:Y:S02]  /*10a0*/  LOP3.LUT P5, RZ, R98, 0x4, RZ, 0xc0, !PT ;  /* 0x0000000462ff7812 */ /* 0x000fe400078ac0ff */
[----:B--2---:R-:W-:Y:S02]  /*10b0*/  CS2R R32, SRZ ;  /* 0x0000000000207805 */ /* 0x004fe4000001ff00 */
[----:B---3--:R-:W-:-:S04]  /*10c0*/  CS2R R62, SRZ ;  /* 0x00000000003e7805 */ /* 0x008fc8000001ff00 */
[----:B------:R2:W5:Y:S05]  /*10d0*/  @!P3 LDG.E.64 R32, desc[UR8][R68.64] ;  /* 0x000000084420b981 */ /* 0x00056a000c1e1b00 */
[----:B------:R3:W5:Y:S04]  /*10e0*/  @!P5 LDG.E.64 R80, desc[UR8][R38.64] ;  /* 0x000000082650d981 */ /* 0x000768000c1e1b00 */
[----:B------:R4:W5:Y:S01]  /*10f0*/  @!P5 LDG.E.64 R60, desc[UR8][R30.64] ;  /* 0x000000081e3cd981 */ /* 0x000962000c1e1b00 */
[----:B--2---:R-:W-:-:S03]  /*1100*/  CS2R R68, SRZ ;  /* 0x0000000000447805 */ /* 0x004fc6000001ff00 */
[----:B------:R2:W5:Y:S01]  /*1110*/  @!P4 LDG.E.64 R62, desc[UR8][R34.64] ;  /* 0x00000008223ec981 */ /* 0x000562000c1e1b00 */
[----:B---3--:R-:W-:-:S03]  /*1120*/  CS2R R38, SRZ ;  /* 0x0000000000267805 */ /* 0x008fc6000001ff00 */
[----:B------:R0:W5:Y:S01]  /*1130*/  @!P1 LDG.E.64 R68, desc[UR8][R44.64] ;  /* 0x000000082c449981 */ /* 0x000162000c1e1b00 */
[----:B----4-:R-:W-:-:S03]  /*1140*/  CS2R R30, SRZ ;  /* 0x00000000001e7805 */ /* 0x010fc6000001ff00 */
[----:B------:R0:W5:Y:S01]  /*1150*/  @!P2 LDG.E.64 R38, desc[UR8][R50.64] ;  /* 0x000000083226a981 */ /* 0x000162000c1e1b00 */
[----:B--2---:R-:W-:-:S03]  /*1160*/  CS2R R34, SRZ ;  /* 0x0000000000227805 */ /* 0x004fc6000001ff00 */
[----:B------:R0:W5:Y:S04]  /*1170*/  @!P1 LDG.E.64 R30, desc[UR8][R52.64] ;  /* 0x00000008341e9981 */ /* 0x000168000c1e1b00 */
[----:B------:R0:W5:Y:S01]  /*1180*/  @!P0 LDG.E.64 R34, desc[UR8][R42.64] ;  /* 0x000000082a228981 */ /* 0x000162000c1e1b00 */
[----:B------:R-:W-:Y:S01]  /*1190*/  ISETP.GT.U32.AND P5, PT, R97, 0x1ff, PT ;  /* 0x000001ff6100780c */ /* 0x000fe20003fa4070 */
[----:B------:R-:W-:Y:S01]  /*11a0*/  BSSY B0, `(.L_x_2384) ;  /* 0x000000f000007945 */ /* 0x000fe20003800000 */
[----:B------:R-:W-:Y:S02]  /*11b0*/  CS2R R74, SRZ ;  /* 0x00000000004a7805 */ /* 0x000fe4000001ff00 */
[----:B------:R-:W-:-:S09]  /*11c0*/  CS2R R72, SRZ ;  /* 0x0000000000487805 */ /* 0x000fd2000001ff00 */
[----:B01----:R-:W-:Y:S05]  /*11d0*/  @P5 BRA `(.L_x_2385) ;  /* 0x00000000002c5947 */ /* 0x003fea0003800000 */
[C---:B------:R-:W-:Y:S01]  /*11e0*/  SHF.L.U32 R3, R36.reuse, 0x2, RZ ;  /* 0x0000000224037819 */ /* 0x040fe200000006ff */
[----:B------:R-:W-:Y:S01]  /*11f0*/  ULDC.64 UR12, c[0x0][0x238] ;  /* 0x00008e00000c7ab9 */ /* 0x000fe20000000a00 */
[----:B------:R-:W-:Y:S02]  /*1200*/  SHF.L.U64.HI R0, R36, 0x2, R37 ;  /* 0x0000000224007819 */ /* 0x000fe40000010225 */
[----:B------:R-:W-:-:S04]  /*1210*/  IADD3 R74, P5, R3, UR12, RZ ;  /* 0x0000000c034a7c10 */ /* 0x000fc8000ffbe0ff */
[----:B------:R-:W-:Y:S02]  /*1220*/  IADD3.X R75, R0, UR13, RZ, P5, !PT ;  /* 0x0000000d004b7c10 */ /* 0x000fe4000affe4ff */
[----:B------:R-:W-:-:S04]  /*1230*/  ISETP.NE.AND P5, PT, RZ, UR10, PT ;  /* 0x0000000aff007c0c */ /* 0x000fc8000bfa5270 */
[----:B------:R-:W5:Y:S09]  /*1240*/  LDG.E.64 R74, desc[UR8][R74.64] ;  /* 0x000000084a4a7981 */ /* 0x000f72000c1e1b00 */
[----:B------:R-:W0:Y:S02]  /*1250*/  @P5 LDC.64 R36, c[0x0][0x240] ;  /* 0x00009000ff245b82 */ /* 0x000e240000000a00 */
[----:B0-----:R-:W-:-:S04]  /*1260*/  @P5 IADD3 R36, P6, R3, R36, RZ ;  /* 0x0000002403245210 */ /* 0x001fc80007fde0ff */
[----:B------:R-:W-:-:S05]  /*1270*/  @P5 IADD3.X R37, R0, R37, RZ, P6, !PT ;  /* 0x0000002500255210 */ /* 0x000fca00037fe4ff */
[----:B------:R0:W5:Y:S04]  /*1280*/  @P5 LDG.E.64 R72, desc[UR8][R36.64] ;  /* 0x0000000824485981 */ /* 0x000168000c1e1b00 */
.L_x_2385:
[----:B------:R-:W-:Y:S05]  /*1290*/  BSYNC B0 ;  /* 0x0000000000007941 */ /* 0x000fea0003800000 */
.L_x_2384:
[----:B------:R-:W-:Y:S01]  /*12a0*/  ISETP.NE.AND P5, PT, RZ, UR10, PT ;  /* 0x0000000aff007c0c */ /* 0x000fe2000bfa5270 */
[C---:B-----5:R-:W-:Y:S01]  /*12b0*/  FADD.FTZ R3, -R26.reuse, R80 ;  /* 0x000000501a037221 */ /* 0x060fe20000010100 */
[----:B------:R-:W-:Y:S01]  /*12c0*/  FADD.FTZ R81, -R26, R81 ;  /* 0x000000511a517221 */ /* 0x000fe20000010100 */
[----:B------:R-:W-:Y:S01]  /*12d0*/  LOP3.LUT R98, R98, 0xfffffffd, RZ, 0xc0, !PT ;  /* 0xfffffffd62627812 */ /* 0x000fe200078ec0ff */
[C---:B------:R-:W-:Y:S01]  /*12e0*/  FADD.FTZ R49, -R26.reuse, R82 ;  /* 0x000000521a317221 */ /* 0x040fe20000010100 */
[----:B------:R-:W-:Y:S01]  /*12f0*/  FADD.FTZ R51, -R26, R83 ;  /* 0x000000531a337221 */ /* 0x000fe20000010100 */
[----:B0-----:R-:W-:Y:S01]  /*1300*/  MOV R36, R60 ;  /* 0x0000003c00247202 */ /* 0x001fe20000000f00 */
[-C--:B------:R-:W-:Y:S01]  /*1310*/  FMUL.FTZ R3, R3, R76.reuse ;  /* 0x0000004c03037220 */ /* 0x080fe20000410000 */
[----:B------:R-:W-:Y:S01]  /*1320*/  MOV R37, R61 ;  /* 0x0000003d00257202 */ /* 0x000fe20000000f00 */
[----:B------:R-:W-:Y:S01]  /*1330*/  FMUL.FTZ R0, R81, R76 ;  /* 0x0000004c51007220 */ /* 0x000fe20000410000 */
[----:B------:R-:W-:-:S03]  /*1340*/  MOV R27, R62 ;  /* 0x0000003e001b7202 */ /* 0x000fc60000000f00 */
        /* <DEDUP_REMOVED lines=12> */
[----:B0-----:R-:W-:-:S04]  /*1410*/  FADD.FTZ R48, -R46, 1 ;  /* 0x3f8000002e307421 */ /* 0x001fc80000010100 */
[----:B------:R-:W-:Y:S01]  /*1420*/  FFMA.FTZ R48, R37, R48, 1 ;  /* 0x3f80000025307423 */ /* 0x000fe20000010030 */
[----:B------:R-:W-:Y:S01]  /*1430*/  FMUL.FTZ R37, R61, R46 ;  /* 0x0000002e3d257220 */ /* 0x000fe20000410000 */
[----:B-1----:R-:W-:Y:S01]  /*1440*/  FADD.FTZ R47, -R43, 1 ;  /* 0x3f8000002b2f7421 */ /* 0x002fe20000010100 */
[----:B------:R-:W-:Y:S02]  /*1450*/  FMUL.FTZ R43, R60, R43 ;  /* 0x0000002b3c2b7220 */ /* 0x000fe40000410000 */
[----:B------:R-:W-:Y:S01]  /*1460*/  FMUL.FTZ R37, R37, R48 ;  /* 0x0000003025257220 */ /* 0x000fe20000410000 */
[----:B------:R-:W-:-:S04]  /*1470*/  FFMA.FTZ R36, R36, R47, 1 ;  /* 0x3f80000024247423 */ /* 0x000fc8000001002f */
[----:B------:R-:W-:-:S07]  /*1480*/  FMUL.FTZ R36, R43, R36 ;  /* 0x000000242b247220 */ /* 0x000fce0000410000 */
.L_x_2386:
[----:B------:R-:W-:Y:S01]  /*1490*/  FMUL.FTZ R42, R36, R74 ;  /* 0x0000004a242a7220 */ /* 0x000fe20000410000 */
[----:B------:R-:W-:Y:S01]  /*14a0*/  MOV R41, R63 ;  /* 0x0000003f00297202 */ /* 0x000fe20000000f00 */
        /* <DEDUP_REMOVED lines=24> */
.L_x_2387:
[----:B------:R-:W-:Y:S01]  /*1630*/  FFMA.FTZ R46, R0, R44, R43 ;  /* 0x0000002c002e7223 */ /* 0x000fe2000001002b */
[----:B------:R-:W-:Y:S01]  /*1640*/  FMUL.FTZ R42, R27, R74 ;  /* 0x0000004a1b2a7220 */ /* 0x000fe20000410000 */
[----:B------:R-:W-:Y:S01]  /*1650*/  FADD.FTZ R45, R44, R45 ;  /* 0x0000002d2c2d7221 */ /* 0x000fe20000010000 */
[C---:B------:R-:W-:Y:S01]  /*1660*/  FADD.FTZ R85, -R26.reuse, R32 ;  /* 0x000000201a557221 */ /* 0x040fe20000010100 */
[----:B------:R-:W-:Y:S01]  /*1670*/  FADD.FTZ R47, -R26, R33 ;  /* 0x000000211a2f7221 */ /* 0x000fe20000010100 */
[----:B------:R-:W-:Y:S01]  /*1680*/  FFMA.FTZ R43, R83, R42, R46 ;  /* 0x0000002a532b7223 */ /* 0x000fe2000001002e */
[----:B------:R-:W-:Y:S01]  /*1690*/  FADD.FTZ R45, R45, R42 ;  /* 0x0000002a2d2d7221 */ /* 0x000fe20000010000 */
[----:B------:R-:W-:Y:S01]  /*16a0*/  MOV R32, R64 ;  /* 0x0000004000207202 */ /* 0x000fe20000000f00 */
[-C--:B------:R-:W-:Y:S01]  /*16b0*/  FMUL.FTZ R85, R85, R76.reuse ;  /* 0x0000004c55557220 */ /* 0x080fe20000410000 */
[----:B------:R-:W-:Y:S01]  /*16c0*/  MOV R33, R65 ;  /* 0x0000004100217202 */ /* 0x000fe20000000f00 */
        /* <DEDUP_REMOVED lines=21> */
.L_x_2388:
        /* <DEDUP_REMOVED lines=31> */
.L_x_2389:
        /* <DEDUP_REMOVED lines=31> */
.L_x_2390:
        /* <DEDUP_REMOVED lines=31> */
.L_x_2391:
        /* <DEDUP_REMOVED lines=31> */
.L_x_2392:
        /* <DEDUP_REMOVED lines=31> */
.L_x_2393:
[----:B------:R-:W-:Y:S01]  /*21d0*/  FFMA.FTZ R44, R90, R24, R43 ;  /* 0x000000185a2c7223 */ /* 0x000fe2000001002b */
[----:B------:R-:W-:Y:S01]  /*21e0*/  FMUL.FTZ R26, R25, R74 ;  /* 0x0000004a191a7220 */ /* 0x000fe20000410000 */
[----:B------:R-:W-:Y:S01]  /*21f0*/  FADD.FTZ R45, R24, R45 ;  /* 0x0000002d182d7221 */ /* 0x000fe20000010000 */
[----:B------:R-:W-:Y:S01]  /*2200*/  FMUL.FTZ R81, R42, R75 ;  /* 0x0000004b2a517220 */ /* 0x000fe20000410000 */
[----:B------:R-:W-:Y:S01]  /*2210*/  ISETP.GT.AND P5, PT, R2, 0x1e, PT ;  /* 0x0000001e0200780c */ /* 0x000fe20003fa4270 */
[----:B------:R-:W-:Y:S01]  /*2220*/  FFMA.FTZ R43, R95, R26, R44 ;  /* 0x0000001a5f2b7223 */ /* 0x000fe2000001002c */
[----:B------:R-:W-:Y:S01]  /*2230*/  FADD.FTZ R26, R45, R26 ;  /* 0x0000001a2d1a7221 */ /* 0x000fe20000010000 */
[----:B------:R-:W-:Y:S01]  /*2240*/  FFMA.FTZ R44, R3, R36, RZ ;  /* 0x00000024032c7223 */ /* 0x000fe200000100ff */
[----:B------:R-:W0:Y:S01]  /*2250*/  S2UR UR11, SR_CgaCtaId ;  /* 0x00000000000b79c3 */ /* 0x000e220000008800 */
[----:B------:R-:W-:Y:S01]  /*2260*/  FFMA.FTZ R80, R92, R81, R43 ;  /* 0x000000515c507223 */ /* 0x000fe2000001002b */
[----:B------:R-:W-:Y:S01]  /*2270*/  FADD.FTZ R81, R81, R26 ;  /* 0x0000001a51517221 */ /* 0x000fe20000010000 */
[----:B------:R-:W-:Y:S01]  /*2280*/  FADD.FTZ R26, RZ, R37 ;  /* 0x00000025ff1a7221 */ /* 0x000fe20000010000 */
[----:B------:R-:W-:Y:S01]  /*2290*/  FFMA.FTZ R44, R83, R27, R44 ;  /* 0x0000001b532c7223 */ /* 0x000fe2000001002c */
[----:B------:R-:W-:Y:S01]  /*22a0*/  UMOV UR7, 0x400 ;  /* 0x0000040000077882 */ /* 0x000fe20000000000 */
[----:B------:R-:W1:Y:S01]  /*22b0*/  SHFL.DOWN PT, R43, R80, 0x1, 0x1f ;  /* 0x08201f00502b7f89 */ /* 0x000e6200000e0000 */
[----:B------:R-:W-:Y:S01]  /*22c0*/  FADD.FTZ R26, R26, R41 ;  /* 0x000000291a1a7221 */ /* 0x000fe20000010000 */
[----:B------:R-:W-:Y:S01]  /*22d0*/  FFMA.FTZ R44, R85, R32, R44 ;  /* 0x00000020552c7223 */ /* 0x000fe2000001002c */
[----:B------:R-:W-:Y:S01]  /*22e0*/  UIADD3 UR5, UR7, 0xa0, URZ ;  /* 0x000000a007057890 */ /* 0x000fe2000fffe03f */
[----:B------:R-:W2:Y:S01]  /*22f0*/  SHFL.DOWN PT, R24, R81, 0x1, 0x1f ;  /* 0x08201f0051187f89 */ /* 0x000ea200000e0000 */
[----:B------:R-:W-:Y:S01]  /*2300*/  FADD.FTZ R26, R26, R33 ;  /* 0x000000211a1a7221 */ /* 0x000fe20000010000 */
[----:B------:R-:W-:Y:S01]  /*2310*/  FFMA.FTZ R44, R87, R38, R44 ;  /* 0x00000026572c7223 */ /* 0x000fe2000001002c */
[----:B------:R-:W3:Y:S01]  /*2320*/  LDC.64 R102, c[0x0][0x268] ;  /* 0x00009a00ff667b82 */ /* 0x000ee20000000a00 */
[----:B------:R-:W-:Y:S01]  /*2330*/  BSSY B0, `(.L_x_2394) ;  /* 0x0000062000007945 */ /* 0x000fe20003800000 */
[----:B------:R-:W-:Y:S01]  /*2340*/  FADD.FTZ R26, R26, R39 ;  /* 0x000000271a1a7221 */ /* 0x000fe20000010000 */
[----:B------:R-:W-:-:S03]  /*2350*/  FFMA.FTZ R44, R89, R30, R44 ;  /* 0x0000001e592c7223 */ /* 0x000fc6000001002c */
[----:B------:R-:W-:Y:S01]  /*2360*/  FADD.FTZ R26, R26, R31 ;  /* 0x0000001f1a1a7221 */ /* 0x000fe20000010000 */
[----:B------:R-:W-:Y:S01]  /*2370*/  FFMA.FTZ R44, R91, R34, R44 ;  /* 0x000000225b2c7223 */ /* 0x000fe2000001002c */
[----:B------:R-:W4:Y:S02]  /*2380*/  LDC R94, c[0x0][0xc] ;  /* 0x00000300ff5e7b82 */ /* 0x000f240000000800 */
[----:B------:R-:W-:Y:S01]  /*2390*/  FADD.FTZ R26, R26, R35 ;  /* 0x000000231a1a7221 */ /* 0x000fe20000010000 */
[----:B0-----:R-:W-:Y:S01]  /*23a0*/  ULEA UR5, UR11, UR5, 0x18 ;  /* 0x000000050b057291 */ /* 0x001fe2000f8ec03f */
[----:B------:R-:W-:Y:S01]  /*23b0*/  FFMA.FTZ R44, R93, R28, R44 ;  /* 0x0000001c5d2c7223 */ /* 0x000fe2000001002c */
[----:B-1----:R-:W-:-:S04]  /*23c0*/  @!P5 FADD.FTZ R80, R80, R43 ;  /* 0x0000002b5050d221 */ /* 0x002fc80000010000 */
[----:B------:R-:W-:Y:S01]  /*23d0*/  LEA R99, R97, UR5, 0x4 ;  /* 0x0000000561637c11 */ /* 0x000fe2000f8e20ff */
[----:B--2---:R-:W-:Y:S01]  /*23e0*/  @!P5 FADD.FTZ R81, R81, R24 ;  /* 0x000000185151d221 */ /* 0x004fe20000010000 */
        /* <DEDUP_REMOVED lines=19> */
[----:B------:R-:W-:Y:S01]  /*2520*/  FFMA.FTZ R43, R0, R37, RZ ;  /* 0x00000025002b7223 */ /* 0x000fe200000100ff */
[----:B-1----:R-:W-:Y:S01]  /*2530*/  @!P5 FADD.FTZ R81, R81, R24 ;  /* 0x000000185151d221 */ /* 0x002fe20000010000 */
[----:B------:R-:W-:-:S02]  /*2540*/  FADD.FTZ R24, RZ, R36 ;  /* 0x00000024ff187221 */ /* 0x000fc40000010000 */
[----:B------:R-:W-:Y:S01]  /*2550*/  FFMA.FTZ R43, R78, R41, R43 ;  /* 0x000000294e2b7223 */ /* 0x000fe2000001002b */
[----:B------:R-:W-:Y:S01]  /*2560*/  ISETP.NE.AND P5, PT, R2, RZ, PT ;  /* 0x000000ff0200720c */ /* 0x000fe20003fa5270 */
[----:B------:R-:W-:Y:S02]  /*2570*/  FADD.FTZ R27, R24, R27 ;  /* 0x0000001b181b7221 */ /* 0x000fe40000010000 */
[----:B------:R-:W-:Y:S01]  /*2580*/  FFMA.FTZ R43, R82, R33, R43 ;  /* 0x00000021522b7223 */ /* 0x000fe2000001002b */
[----:B------:R-:W-:Y:S01]  /*2590*/  FFMA.FTZ R24, R95, R25, R44 ;  /* 0x000000195f187223 */ /* 0x000fe2000001002c */
[----:B------:R-:W-:Y:S02]  /*25a0*/  FADD.FTZ R27, R27, R32 ;  /* 0x000000201b1b7221 */ /* 0x000fe40000010000 */
[----:B------:R-:W-:Y:S02]  /*25b0*/  FFMA.FTZ R43, R84, R39, R43 ;  /* 0x00000027542b7223 */ /* 0x000fe4000001002b */
[----:B------:R-:W-:-:S02]  /*25c0*/  FADD.FTZ R27, R27, R38 ;  /* 0x000000261b1b7221 */ /* 0x000fc40000010000 */
[----:B------:R-:W-:Y:S02]  /*25d0*/  FFMA.FTZ R43, R86, R31, R43 ;  /* 0x0000001f562b7223 */ /* 0x000fe4000001002b */
[----:B------:R-:W-:Y:S02]  /*25e0*/  FADD.FTZ R27, R27, R30 ;  /* 0x0000001e1b1b7221 */ /* 0x000fe40000010000 */
[----:B------:R-:W-:Y:S02]  /*25f0*/  FFMA.FTZ R43, R88, R35, R43 ;  /* 0x00000023582b7223 */ /* 0x000fe4000001002b */
[----:B------:R-:W-:Y:S02]  /*2600*/  FADD.FTZ R27, R27, R34 ;  /* 0x000000221b1b7221 */ /* 0x000fe40000010000 */
[----:B------:R-:W-:Y:S02]  /*2610*/  FFMA.FTZ R43, R90, R29, R43 ;  /* 0x0000001d5a2b7223 */ /* 0x000fe4000001002b */
[----:B------:R-:W-:Y:S01]  /*2620*/  FADD.FTZ R30, R27, R28 ;  /* 0x0000001c1b1e7221 */ /* 0x000fe20000010000 */
[----:B------:R-:W-:Y:S01]  /*2630*/  FADD.FTZ R27, R26, R29 ;  /* 0x0000001d1a1b7221 */ /* 0x000fe20000010000 */
[----:B------:R-:W-:-:S02]  /*2640*/  LEA R29, R40, R97, 0x6 ;  /* 0x00000061281d7211 */ /* 0x000fc400078e30ff */
[----:B------:R-:W-:Y:S01]  /*2650*/  FADD.FTZ R26, R30, R25 ;  /* 0x000000191e1a7221 */ /* 0x000fe20000010000 */
[----:B------:R-:W-:Y:S01]  /*2660*/  FFMA.FTZ R25, R92, R42, R43 ;  /* 0x0000002a5c197223 */ /* 0x000fe2000001002b */
[----:B------:R-:W-:Y:S01]  /*2670*/  FADD.FTZ R27, R27, R42 ;  /* 0x0000002a1b1b7221 */ /* 0x000fe20000010000 */
[----:B---3--:R-:W-:-:S04]  /*2680*/  IMAD.WIDE R102, R29, 0x4, R102 ;  /* 0x000000041d667825 */ /* 0x008fc800078e0266 */
[----:B------:R0:W-:Y:S04]  /*2690*/  STS.128 [R99], R24 ;  /* 0x0000001863007388 */ /* 0x0001e80000000c00 */
[----:B------:R0:W-:Y:S01]  /*26a0*/  @!P5 STS.64 [R7+0x10], R80 ;  /* 0x000010500700d388 */ /* 0x0001e20000000a00 */
[----:B------:R-:W-:Y:S01]  /*26b0*/  BAR.SYNC.DEFER_BLOCKING 0x0 ;  /* 0x0000000000007b1d */ /* 0x000fe20000010000 */
[----:B------:R-:W-:-:S13]  /*26c0*/  ISETP.NE.AND P5, PT, R97, RZ, PT ;  /* 0x000000ff6100720c */ /* 0x000fda0003fa5270 */
[----:B0---4-:R-:W-:Y:S05]  /*26d0*/  @P5 BRA `(.L_x_2395) ;  /* 0x00000000009c5947 */ /* 0x011fea0003800000 */
        /* <DEDUP_REMOVED lines=39> */
.L_x_2395:
[----:B------:R-:W-:Y:S05]  /*2950*/  BSYNC B0 ;  /* 0x0000000000007941 */ /* 0x000fea0003800000 */
.L_x_2394:
        /* <DEDUP_REMOVED lines=41> */
.L_x_2397:
[----:B------:R-:W-:Y:S05]  /*2bf0*/  BSYNC B0 ;  /* 0x0000000000007941 */ /* 0x000fea0003800000 */
.L_x_2396:
        /* <DEDUP_REMOVED lines=13> */
.L_x_2399:
[----:B------:R-:W-:Y:S05]  /*2cd0*/  BSYNC B0 ;  /* 0x0000000000007941 */ /* 0x000fea0003800000 */
.L_x_2398:
[----:B------:R-:W-:-:S13]  /*2ce0*/  ISETP.GE.U32.AND P6, PT, R94, 0x2, PT ;  /* 0x000000025e00780c */ /* 0x000fda0003fc6070 */
[----:B------:R-:W-:Y:S05]  /*2cf0*/  @!P6 BRA `(.L_x_2400) ;  /* 0x0000001000c8e947 */ /* 0x000fea0003800000 */
[----:B-1----:R-:W0:Y:S01]  /*2d00*/  LDC R25, c[0x0][0x10] ;  /* 0x00000400ff197b82 */ /* 0x002e220000000800 */
[----:B------:R-:W1:Y:S01]  /*2d10*/  S2R R26, SR_CTAID.Y ;  /* 0x00000000001a7919 */ /* 0x000e620000002600 */
[----:B------:R-:W-:-:S06]  /*2d20*/  LOP3.LUT R24, R6, 0x1, RZ, 0xc0, !PT ;  /* 0x0000000106187812 */ /* 0x000fcc00078ec0ff */
[----:B------:R-:W2:Y:S08]  /*2d30*/  LDC.64 R30, c[0x0][0x258] ;  /* 0x00009600ff1e7b82 */ /* 0x000eb00000000a00 */
[----:B------:R-:W3:Y:S01]  /*2d40*/  LDC.64 R28, c[0x0][0x260] ;  /* 0x00009800ff1c7b82 */ /* 0x000ee20000000a00 */
[----:B0-----:R-:W-:-:S04]  /*2d50*/  IMAD R27, R24, R25, RZ ;  /* 0x00000019181b7224 */ /* 0x001fc800078e02ff */
[C---:B------:R-:W-:Y:S01]  /*2d60*/  IMAD R24, R27.reuse, R94, RZ ;  /* 0x0000005e1b187224 */ /* 0x040fe200078e02ff */
[----:B-1----:R-:W-:-:S04]  /*2d70*/  IADD3 R27, R27, R26, RZ ;  /* 0x0000001a1b1b7210 */ /* 0x002fc80007ffe0ff */
[----:B------:R-:W-:Y:S01]  /*2d80*/  SHF.L.U32 R33, R24, 0x1, RZ ;  /* 0x0000000118217819 */ /* 0x000fe200000006ff */
[----:B--2---:R-:W-:-:S04]  /*2d90*/  IMAD.WIDE.U32 R30, R27, 0x4, R30 ;  /* 0x000000041b1e7825 */ /* 0x004fc800078e001e */
[----:B---3--:R-:W-:Y:S01]  /*2da0*/  IMAD.WIDE R28, R33, 0x4, R28 ;  /* 0x00000004211c7825 */ /* 0x008fe200078e021c */
[----:B------:R-:W-:Y:S06]  /*2db0*/  @P5 BRA `(.L_x_2401) ;  /* 0x0000000000685947 */ /* 0x000fec0003800000 */
[----:B------:R-:W0:Y:S01]  /*2dc0*/  S2R R2, SR_LANEID ;  /* 0x0000000000027919 */ /* 0x000e220000000000 */
[----:B------:R-:W-:Y:S01]  /*2dd0*/  HFMA2.MMA R24, -RZ, RZ, 0, 5.9604644775390625e-08 ;  /* 0x00000001ff187435 */ /* 0x000fe200000001ff */
[----:B------:R-:W-:Y:S01]  /*2de0*/  VOTEU.ANY UR5, UPT, PT ;  /* 0x0000000000057886 */ /* 0x000fe200038e0100 */
[----:B------:R-:W-:Y:S01]  /*2df0*/  LOP3.LUT P6, RZ, R6, 0x2, RZ, 0xc0, !PT ;  /* 0x0000000206ff7812 */ /* 0x000fe200078cc0ff */
[----:B------:R-:W-:Y:S01]  /*2e00*/  UPOPC UR7, UR5 ;  /* 0x00000005000772bf */ /* 0x000fe20008000000 */
[----:B------:R-:W-:Y:S01]  /*2e10*/  P2R R34, PR, RZ, 0x1 ;  /* 0x00000001ff227803 */ /* 0x000fe20000000000 */
[----:B------:R-:W-:Y:S01]  /*2e20*/  UFLO.U32 UR5, UR5 ;  /* 0x00000005000572bd */ /* 0x000fe200080e0000 */
[----:B------:R-:W-:Y:S01]  /*2e30*/  SEL R35, R94, RZ, !P6 ;  /* 0x000000ff5e237207 */ /* 0x000fe20007000000 */
[----:B------:R-:W-:-:S03]  /*2e40*/  IMAD R33, R25, UR6, R26 ;  /* 0x0000000619217c24 */ /* 0x000fc6000f8e021a */
[----:B------:R-:W-:Y:S01]  /*2e50*/  SEL R24, R24, 0xffffffff, !P6 ;  /* 0xffffffff18187807 */ /* 0x000fe20007000000 */
[----:B------:R-:W-:Y:S01]  /*2e60*/  IMAD.WIDE.U32 R32, R33, 0x8, R28 ;  /* 0x0000000821207825 */ /* 0x000fe200078e001c */
[----:B------:R-:W-:-:S03]  /*2e70*/  ISETP.NE.AND P6, PT, R35, -0x1, PT ;  /* 0xffffffff2300780c */ /* 0x000fc60003fc5270 */
[----:B------:R-:W-:Y:S01]  /*2e80*/  IMAD R27, R24, UR7, RZ ;  /* 0x00000007181b7c24 */ /* 0x000fe2000f8e02ff */
[----:B------:R1:W-:Y:S01]  /*2e90*/  STG.E.64 desc[UR8][R32.64], R80 ;  /* 0x0000005020007986 */ /* 0x0003e2000c101b08 */
[----:B0-----:R-:W-:-:S13]  /*2ea0*/  ISETP.EQ.U32.AND P0, PT, R2, UR5, PT ;  /* 0x0000000502007c0c */ /* 0x001fda000bf02070 */
[----:B------:R-:W-:Y:S06]  /*2eb0*/  @P0 MEMBAR.ALL.GPU ;  /* 0x0000000000000992 */ /* 0x000fec000000a000 */
[----:B------:R-:W-:-:S00]  /*2ec0*/  @P0 ERRBAR ;  /* 0x00000000000009ab */ /* 0x000fc00000000000 */
[----:B------:R-:W-:Y:S06]  /*2ed0*/  @P0 CGAERRBAR ;  /* 0x00000000000005ab */ /* 0x000fec0000000000 */
[----:B------:R1:W-:Y:S01]  /*2ee0*/  @P0 REDG.E.ADD.S32.STRONG.GPU desc[UR8][R30.64], R27 ;  /* 0x0000001b1e00098e */ /* 0x0003e2000c10e388 */
[----:B------:R-:W-:Y:S01]  /*2ef0*/  ISETP.NE.AND P0, PT, R34, RZ, PT ;  /* 0x000000ff2200720c */ /* 0x000fe20003f05270 */
[----:B------:R-:W-:-:S12]  /*2f00*/  @!P6 BRA `(.L_x_2401) ;  /* 0x000000000014e947 */ /* 0x000fd80003800000 */
.L_x_2402:
[----:B------:R-:W2:Y:S04]  /*2f10*/  LDG.E.STRONG.GPU R24, desc[UR8][R30.64] ;  /* 0x000000081e187981 */ /* 0x000ea8000c1ef900 */
[----:B--2---:R-:W-:Y:S01]  /*2f20*/  CCTL.IVALL ;  /* 0x00000000ff00798f */ /* 0x004fe20002000000 */
[----:B------:R-:W-:Y:S05]  /*2f30*/  YIELD ;  /* 0x0000000000007946 */ /* 0x000fea0003800000 */
[----:B------:R-:W-:-:S13]  /*2f40*/  ISETP.NE.AND P6, PT, R24, R35, PT ;  /* 0x000000231800720c */ /* 0x000fda0003fc5270 */
[----:B------:R-:W-:Y:S05]  /*2f50*/  @P6 BRA `(.L_x_2402) ;  /* 0xfffffffc00ec6947 */ /* 0x000fea000383ffff */
.L_x_2401:
[----:B------:R-:W-:Y:S01]  /*2f60*/  ISETP.NE.AND P6, PT, R94, RZ, PT ;  /* 0x000000ff5e00720c */ /* 0x000fe20003fc5270 */
[----:B------:R-:W-:Y:S05]  /*2f70*/  WARPSYNC.ALL ;  /* 0x0000000000007948 */ /* 0x000fea0003800000 */
[----:B------:R-:W-:Y:S07]  /*2f80*/  BAR.SYNC.DEFER_BLOCKING 0x0 ;  /* 0x0000000000007b1d */ /* 0x000fee0000010000 */
[----:B------:R-:W-:Y:S05]  /*2f90*/  @!P6 BRA `(.L_x_2400) ;  /* 0x000000100020e947 */ /* 0x000fea0003800000 */
[----:B------:R-:W-:Y:S02]  /*2fa0*/  IADD3 R24, R94, -0x1, RZ ;  /* 0xffffffff5e187810 */ /* 0x000fe40007ffe0ff */
[----:B-1----:R-:W-:Y:S02]  /*2fb0*/  MOV R27, RZ ;  /* 0x000000ff001b7202 */ /* 0x002fe40000000f00 */
        /* <DEDUP_REMOVED lines=14> */
[----:B------:R-:W0:Y:S01]  /*30a0*/  S2UR UR5, SR_CTAID.X ;  /* 0x00000000000579c3 */ /* 0x000e220000002500 */
[----:B------:R-:W-:Y:S02]  /*30b0*/  PLOP3.LUT P6, PT, PT, PT, PT, 0x8, 0x0 ;  /* 0x000000000000781c */ /* 0x000fe40003fce170 */
[----:B------:R-:W-:-:S11]  /*30c0*/  LOP3.LUT R98, R98, 0xfffffffe, RZ, 0xc0, !PT ;  /* 0xfffffffe62627812 */ /* 0x000fd600078ec0ff */
[----:B------:R-:W-:-:S07]  /*30d0*/  @P6 LOP3.LUT R98, R98, 0x1, RZ, 0xfc, !PT ;  /* 0x0000000162626812 */ /* 0x000fce00078efcff */
.L_x_2406:
[----:B------:R-:W-:-:S13]  /*30e0*/  ISETP.EQ.OR P6, PT, R27, UR6, P5 ;  /* 0x000000061b007c0c */ /* 0x000fda000afc2670 */
[----:B------:R-:W-:-:S04]  /*30f0*/  @!P6 IMAD R33, R25, R27, R26 ;  /* 0x0000001b1921e224 */ /* 0x000fc800078e021a */
[----:B------:R-:W-:-:S05]  /*3100*/  @!P6 IMAD.WIDE.U32 R32, R33, 0x8, R28 ;  /* 0x000000082120e825 */ /* 0x000fca00078e001c */
[----:B------:R-:W2:Y:S01]  /*3110*/  @!P6 LDG.E.64 R30, desc[UR8][R32.64] ;  /* 0x00000008201ee981 */ /* 0x000ea2000c1e1b00 */
[----:B------:R-:W-:Y:S01]  /*3120*/  IADD3 R35, R27, 0x1, RZ ;  /* 0x000000011b237810 */ /* 0x000fe20007ffe0ff */
[----:B0-----:R-:W-:Y:S01]  /*3130*/  UMOV UR6, UR5 ;  /* 0x0000000500067c82 */ /* 0x001fe20008000000 */
[----:B--2---:R-:W-:Y:S01]  /*3140*/  @!P6 FADD.FTZ R80, R80, R30 ;  /* 0x0000001e5050e221 */ /* 0x004fe20000010000 */
[----:B------:R-:W-:Y:S01]  /*3150*/  @!P6 FADD.FTZ R81, R81, R31 ;  /* 0x0000001f5151e221 */ /* 0x000fe20000010000 */
        /* <DEDUP_REMOVED lines=108> */
.L_x_2405:
        /* <DEDUP_REMOVED lines=63> */
.L_x_2407:
[----:B------:R-:W-:-:S04]  /*3c10*/  LOP3.LUT P6, RZ, R98, 0x1, RZ, 0xc0, !PT ;  /* 0x0000000162ff7812 */ /* 0x000fc800078cc0ff */
[----:B------:R-:W-:-:S13]  /*3c20*/  ISETP.NE.OR P6, PT, R24, RZ, P6 ;  /* 0x000000ff1800720c */ /* 0x000fda00037c5670 */
[----:B------:R-:W-:Y:S05]  /*3c30*/  @!P6 BRA `(.L_x_2403) ;  /* 0x000000000088e947 */ /* 0x000fea0003800000 */
.L_x_2404:
[----:B------:R-:W0:Y:S01]  /*3c40*/  S2UR UR5, SR_CTAID.X ;  /* 0x00000000000579c3 */ /* 0x000e220000002500 */
[----:B------:R-:W-:Y:S01]  /*3c50*/  NOP ;  /* 0x0000000000007918 */ /* 0x000fe20000000000 */
.L_x_2408:
        /* <DEDUP_REMOVED lines=32> */
.L_x_2403:
        /* <DEDUP_REMOVED lines=10> */
.L_x_2410:
[----:B------:R-:W-:Y:S05]  /*3f00*/  BSYNC B0 ;  /* 0x0000000000007941 */ /* 0x000fea0003800000 */
.L_x_2409:
        /* <DEDUP_REMOVED lines=17> */
.L_x_2400:
[----:B------:R-:W0:Y:S01]  /*4020*/  S2UR UR7, SR_CgaCtaId ;  /* 0x00000000000779c3 */ /* 0x000e220000008800 */
[----:B------:R-:W-:Y:S01]  /*4030*/  UMOV UR5, 0x400 ;  /* 0x0000040000057882 */ /* 0x000fe20000000000 */
[----:B------:R-:W-:Y:S01]  /*4040*/  ISETP.NE.AND P6, PT, RZ, UR10, PT ;  /* 0x0000000aff007c0c */ /* 0x000fe2000bfc5270 */
[----:B------:R-:W-:Y:S01]  /*4050*/  ULDC.64 UR12, c[0x0][0x290] ;  /* 0x0000a400000c7ab9 */ /* 0x000fe20000000a00 */
[----:B-1----:R-:W-:-:S04]  /*4060*/  SHF.R.U32.HI R26, RZ, 0x6, R97 ;  /* 0x00000006ff1a7819 */ /* 0x002fc80000011661 */
[----:B------:R-:W1:Y:S01]  /*4070*/  LDC R27, c[0x0][0x2ac] ;  /* 0x0000ab00ff1b7b82 */ /* 0x000e620000000800 */
[----:B0-----:R-:W-:Y:S01]  /*4080*/  ULEA UR5, UR7, UR5, 0x18 ;  /* 0x0000000507057291 */ /* 0x001fe2000f8ec03f */
[----:B-1----:R-:W-:-:S08]  /*4090*/  IMAD R37, R27, UR6, R26 ;  /* 0x000000061b257c24 */ /* 0x002fd0000f8e021a */
[----:B------:R-:W-:Y:S01]  /*40a0*/  @!P5 STS.64 [UR5+0x98], R80 ;  /* 0x00009850ff00d988 */ /* 0x000fe20008000a05 */
[----:B------:R-:W-:Y:S01]  /*40b0*/  BAR.SYNC.DEFER_BLOCKING 0x0 ;  /* 0x0000000000007b1d */ /* 0x000fe20000010000 */
[----:B------:R-:W-:-:S05]  /*40c0*/  IADD3 R28, R37, 0x30, RZ ;  /* 0x00000030251c7810 */ /* 0x000fca0007ffe0ff */
        /* <DEDUP_REMOVED lines=23> */
.L_x_2411:
[----:B------:R-:W-:Y:S01]  /*4240*/  LOP3.LUT P5, RZ, R98, 0x4, RZ, 0xc0, !PT ;  /* 0x0000000462ff7812 */ /* 0x000fe200078ac0ff */
[----:B------:R-:W-:-:S12]  /*4250*/  BSSY B0, `(.L_x_2412) ;  /* 0x0000013000007945 */ /* 0x000fd80003800000 */
[----:B------:R-:W-:Y:S05]  /*4260*/  @P5 BRA `(.L_x_2413) ;  /* 0x0000000000445947 */ /* 0x000fea0003800000 */
[----:B------:R-:W-:Y:S01]  /*4270*/  ULDC.64 UR6, c[0x0][0x288] ;  /* 0x0000a20000067ab9 */ /* 0x000fe20000000a00 */
[----:B------:R-:W-:Y:S01]  /*4280*/  MOV R26, R104 ;  /* 0x00000068001a7202 */ /* 0x000fe20000000f00 */
[----:B------:R-:W-:Y:S01]  /*4290*/  IMAD R15, R15, UR6, RZ ;  /* 0x000000060f0f7c24 */ /* 0x000fe2000f8e02ff */
[----:B------:R-:W-:Y:S01]  /*42a0*/  MOV R27, R101 ;  /* 0x00000065001b7202 */ /* 0x000fe20000000f00 */
[-CC-:B------:R-:W-:Y:S01]  /*42b0*/  FFMA.FTZ R3, R3, R24.reuse, R25.reuse ;  /* 0x0000001803037223 */ /* 0x180fe20000010019 */
[----:B------:R-:W-:Y:S01]  /*42c0*/  FFMA.FTZ R0, R0, R24, R25 ;  /* 0x0000001800007223 */ /* 0x000fe20000010019 */
[C---:B------:R-:W-:Y:S02]  /*42d0*/  IMAD R15, R10.reuse, UR7, R15 ;  /* 0x000000070a0f7c24 */ /* 0x040fe4000f8e020f */
[----:B------:R-:W-:Y:S01]  /*42e0*/  IMAD.WIDE.U32 R26, R10, UR6, R26 ;  /* 0x000000060a1a7c25 */ /* 0x000fe2000f8e001a */
[----:B------:R-:W-:-:S03]  /*42f0*/  ULDC.64 UR6, c[0x0][0x210] ;  /* 0x0000840000067ab9 */ /* 0x000fc60000000a00 */
[----:B------:R-:W-:Y:S01]  /*4300*/  FFMA.FTZ R3, R74, R60, -R3 ;  /* 0x0000003c4a037223 */ /* 0x000fe20000010803 */
[----:B------:R-:W-:Y:S01]  /*4310*/  FFMA.FTZ R33, R75, R61, -R0 ;  /* 0x0000003d4b217223 */ /* 0x000fe20000010800 */
[----:B------:R-:W-:Y:S02]  /*4320*/  LEA R30, P5, R26, UR6, 0x2 ;  /* 0x000000061a1e7c11 */ /* 0x000fe4000f8a10ff */
[-C--:B------:R-:W-:Y:S01]  /*4330*/  FMUL.FTZ R32, R3, R76.reuse ;  /* 0x0000004c03207220 */ /* 0x080fe20000410000 */
[----:B------:R-:W-:Y:S01]  /*4340*/  IADD3 R15, R27, R15, RZ ;  /* 0x0000000f1b0f7210 */ /* 0x000fe20007ffe0ff */
[----:B------:R-:W-:-:S03]  /*4350*/  FMUL.FTZ R33, R33, R76 ;  /* 0x0000004c21217220 */ /* 0x000fc60000410000 */
[----:B------:R-:W-:-:S05]  /*4360*/  LEA.HI.X R31, R26, UR7, R15, 0x2, P5 ;  /* 0x000000071a1f7c11 */ /* 0x000fca000a8f140f */
[----:B------:R0:W-:Y:S02]  /*4370*/  STG.E.64 desc[UR8][R30.64], R32 ;  /* 0x000000201e007986 */ /* 0x0001e4000c101b08 */
.L_x_2413:
[----:B------:R-:W-:Y:S05]  /*4380*/  BSYNC B0 ;  /* 0x0000000000007941 */ /* 0x000fea0003800000 */
.L_x_2412:
[----:B------:R-:W-:Y:S02]  /*4390*/  ISETP.NE.AND P6, PT, RZ, UR10, PT ;  /* 0x0000000aff007c0c */ /* 0x000fe4000bfc5270 */
[----:B------:R-:W-:Y:S02]  /*43a0*/  ISETP.GE.U32.AND P5, PT, R28, UR12, PT ;  /* 0x0000000c1c007c0c */ /* 0x000fe4000bfa6070 */
[----:B------:R-:W-:-:S09]  /*43b0*/  IADD3 R37, R37, 0x38, RZ ;  /* 0x0000003825257810 */ /* 0x000fd20007ffe0ff */
[----:B------:R-:W-:Y:S05]  /*43c0*/  @!P6 BRA `(.L_x_2414) ;  /* 0x000000000048e947 */ /* 0x000fea0003800000 */
        /* <DEDUP_REMOVED lines=9> */
[----:B0-----:R-:W0:Y:S01]  /*4460*/  MUFU.RCP R30, R27 ;  /* 0x0000001b001e7308 */ /* 0x001e220000001000 */
[----:B-1----:R-:W-:Y:S01]  /*4470*/  FADD.FTZ R29, -R15, 1 ;  /* 0x3f8000000f1d7421 */ /* 0x002fe20000010100 */
[----:B------:R-:W-:-:S03]  /*4480*/  FMUL.FTZ R62, R62, R15 ;  /* 0x0000000f3e3e7220 */ /* 0x000fc60000410000 */
[----:B------:R-:W-:Y:S01]  /*4490*/  FFMA.FTZ R29, R0, R29, 1 ;  /* 0x3f800000001d7423 */ /* 0x000fe2000001001d */
[----:B0-----:R-:W-:Y:S01]  /*44a0*/  FADD.FTZ R32, -R30, 1 ;  /* 0x3f8000001e207421 */ /* 0x001fe20000010100 */
[----:B------:R-:W-:Y:S02]  /*44b0*/  FMUL.FTZ R63, R63, R30 ;  /* 0x0000001e3f3f7220 */ /* 0x000fe40000410000 */
[----:B------:R-:W-:Y:S01]  /*44c0*/  FMUL.FTZ R62, R62, R29 ;  /* 0x0000001d3e3e7220 */ /* 0x000fe20000410000 */
[----:B------:R-:W-:-:S04]  /*44d0*/  FFMA.FTZ R32, R3, R32, 1 ;  /* 0x3f80000003207423 */ /* 0x000fc80000010020 */
[----:B------:R-:W-:-:S07]  /*44e0*/  FMUL.FTZ R63, R63, R32 ;  /* 0x000000203f3f7220 */ /* 0x000fce0000410000 */
.L_x_2414:
[----:B------:R-:W-:Y:S04]  /*44f0*/  BSSY B0, `(.L_x_2415) ;  /* 0x0000013000007945 */ /* 0x000fe80003800000 */
        /* <DEDUP_REMOVED lines=8> */
[----:B0-----:R-:W-:Y:S01]  /*4580*/  IMAD.WIDE.U32 R30, R12, UR6, R26 ;  /* 0x000000060c1e7c25 */ /* 0x001fe2000f8e001a */
        /* <DEDUP_REMOVED lines=9> */
.L_x_2416:
[----:B------:R-:W-:Y:S05]  /*4620*/  BSYNC B0 ;  /* 0x0000000000007941 */ /* 0x000fea0003800000 */
.L_x_2415:
[----:B------:R-:W-:Y:S02]  /*4630*/  SHF.R.S32.HI R28, RZ, 0x1f, R28 ;  /* 0x0000001fff1c7819 */ /* 0x000fe4000001141c */
[----:B------:R-:W-:Y:S02]  /*4640*/  ISETP.GE.U32.AND P4, PT, R37, UR12, PT ;  /* 0x0000000c25007c0c */ /* 0x000fe4000bf86070 */
[----:B------:R-:W-:Y:S02]  /*4650*/  SHF.R.S32.HI R0, RZ, 0x1f, R37 ;  /* 0x0000001fff007819 */ /* 0x000fe40000011425 */
[----:B------:R-:W-:Y:S02]  /*4660*/  ISETP.GE.AND.EX P5, PT, R28, UR13, PT, P5 ;  /* 0x0000000d1c007c0c */ /* 0x000fe4000bfa6350 */
[----:B------:R-:W-:Y:S02]  /*4670*/  ISETP.GE.AND.EX P4, PT, R0, UR13, PT, P4 ;  /* 0x0000000d00007c0c */ /* 0x000fe4000bf86340 */
[----:B------:R-:W-:-:S02]  /*4680*/  ISETP.GT.U32.OR P5, PT, R97, 0x1ff, P5 ;  /* 0x000001ff6100780c */ /* 0x000fc40002fa4470 */
[----:B------:R-:W-:Y:S01]  /*4690*/  ISETP.GT.U32.OR P4, PT, R97, 0x1ff, P4 ;  /* 0x000001ff6100780c */ /* 0x000fe20002784470 */
[----:B------:R-:W-:-:S12]  /*46a0*/  @!P6 BRA `(.L_x_2417) ;  /* 0x000000000048e947 */ /* 0x000fd80003800000 */
        /* <DEDUP_REMOVED lines=18> */
.L_x_2417:
[----:B------:R-:W-:Y:S04]  /*47d0*/  BSSY B0, `(.L_x_2418) ;  /* 0x0000013000007945 */ /* 0x000fe80003800000 */
[----:B------:R-:W-:Y:S05]  /*47e0*/  @P3 BRA `(.L_x_2419) ;  /* 0x0000000000443947 */ /* 0x000fea0003800000 */
[----:B------:R-:W-:Y:S01]  /*47f0*/  ULDC.64 UR6, c[0x0][0x288] ;  /* 0x0000a20000067ab9 */ /* 0x000fe20000000a00 */
[----:B-1----:R-:W-:Y:S01]  /*4800*/  MOV R26, R104 ;  /* 0x00000068001a7202 */ /* 0x002fe20000000f00 */
        /* <DEDUP_REMOVED lines=15> */
.L_x_2419:
[----:B------:R-:W-:Y:S05]  /*4900*/  BSYNC B0 ;  /* 0x0000000000007941 */ /* 0x000fea0003800000 */
.L_x_2418:
[----:B------:R-:W-:Y:S05]  /*4910*/  @!P6 BRA `(.L_x_2420) ;  /* 0x000000000048e947 */ /* 0x000fea0003800000 */
[----:B------:R-:W-:Y:S01]  /*4920*/  FFMA.FTZ R0, R87, R74, R72 ;  /* 0x0000004a57007223 */ /* 0x000fe20000010048 */
[----:B------:R-:W-:-:S03]  /*4930*/  FFMA.FTZ R3, R84, R75, R73 ;  /* 0x0000004b54037223 */ /* 0x000fc60000010049 */
[----:B------:R-:W-:Y:S01]  /*4940*/  FMUL.FTZ R10, R0, -1.4426950216293334961 ;  /* 0xbfb8aa3b000a7820 */ /* 0x000fe20000410000 */
[----:B--2---:R-:W-:-:S05]  /*4950*/  FMUL.FTZ R14, R3, -1.4426950216293334961 ;  /* 0xbfb8aa3b030e7820 */ /* 0x004fca0000410000 */
[----:B------:R-:W2:Y:S08]  /*4960*/  MUFU.EX2 R10, R10 ;  /* 0x0000000a000a7308 */ /* 0x000eb00000000800 */
[----:B------:R-:W3:Y:S01]  /*4970*/  MUFU.EX2 R14, R14 ;  /* 0x0000000e000e7308 */ /* 0x000ee20000000800 */
[----:B--2---:R-:W-:-:S07]  /*4980*/  FADD.FTZ R12, R10, 1 ;  /* 0x3f8000000a0c7421 */ /* 0x004fce0000010000 */
[----:B------:R-:W2:Y:S01]  /*4990*/  MUFU.RCP R15, R12 ;  /* 0x0000000c000f7308 */ /* 0x000ea20000001000 */
[----:B---3--:R-:W-:-:S07]  /*49a0*/  FADD.FTZ R17, R14, 1 ;  /* 0x3f8000000e117421 */ /* 0x008fce0000010000 */
[----:B-1----:R-:W1:Y:S01]  /*49b0*/  MUFU.RCP R26, R17 ;  /* 0x00000011001a7308 */ /* 0x002e620000001000 */
[----:B--2---:R-:W-:Y:S01]  /*49c0*/  FADD.FTZ R19, -R15, 1 ;  /* 0x3f8000000f137421 */ /* 0x004fe20000010100 */
[----:B------:R-:W-:-:S03]  /*49d0*/  FMUL.FTZ R66, R66, R15 ;  /* 0x0000000f42427220 */ /* 0x000fc60000410000 */
[----:B------:R-:W-:Y:S01]  /*49e0*/  FFMA.FTZ R19, R0, R19, 1 ;  /* 0x3f80000000137423 */ /* 0x000fe20000010013 */
[----:B-1----:R-:W-:Y:S01]  /*49f0*/  FADD.FTZ R28, -R26, 1 ;  /* 0x3f8000001a1c7421 */ /* 0x002fe20000010100 */
[----:B------:R-:W-:Y:S02]  /*4a00*/  FMUL.FTZ R67, R67, R26 ;  /* 0x0000001a43437220 */ /* 0x000fe40000410000 */
[----:B------:R-:W-:Y:S01]  /*4a10*/  FMUL.FTZ R66, R66, R19 ;  /* 0x0000001342427220 */ /* 0x000fe20000410000 */
[----:B------:R-:W-:-:S04]  /*4a20*/  FFMA.FTZ R28, R3, R28, 1 ;  /* 0x3f800000031c7423 */ /* 0x000fc8000001001c */
[----:B------:R-:W-:-:S07]  /*4a30*/  FMUL.FTZ R67, R67, R28 ;  /* 0x0000001c43437220 */ /* 0x000fce0000410000 */
.L_x_2420:
[----:B------:R-:W-:Y:S04]  /*4a40*/  BSSY B0, `(.L_x_2421) ;  /* 0x0000013000007945 */ /* 0x000fe80003800000 */
[----:B------:R-:W-:Y:S05]  /*4a50*/  @P2 BRA `(.L_x_2422) ;  /* 0x0000000000442947 */ /* 0x000fea0003800000 */
[----:B------:R-:W-:Y:S01]  /*4a60*/  ULDC.64 UR6, c[0x0][0x288] ;  /* 0x0000a20000067ab9 */ /* 0x000fe20000000a00 */
[----:B--2---:R-:W-:Y:S01]  /*4a70*/  MOV R14, R104 ;  /* 0x00000068000e7202 */ /* 0x004fe20000000f00 */
[----:B------:R-:W-:Y:S01]  /*4a80*/  IMAD R21, R21, UR6, RZ ;  /* 0x0000000615157c24 */ /* 0x000fe2000f8e02ff */
[----:B------:R-:W-:Y:S01]  /*4a90*/  MOV R15, R101 ;  /* 0x00000065000f7202 */ /* 0x000fe20000000f00 */
[-CC-:B------:R-:W-:Y:S01]  /*4aa0*/  FFMA.FTZ R87, R87, R24.reuse, R25.reuse ;  /* 0x0000001857577223 */ /* 0x180fe20000010019 */
[----:B------:R-:W-:Y:S01]  /*4ab0*/  FFMA.FTZ R84, R84, R24, R25 ;  /* 0x0000001854547223 */ /* 0x000fe20000010019 */
[C---:B------:R-:W-:Y:S02]  /*4ac0*/  IMAD R21, R16.reuse, UR7, R21 ;  /* 0x0000000710157c24 */ /* 0x040fe4000f8e0215 */
[----:B-1----:R-:W-:Y:S01]  /*4ad0*/  IMAD.WIDE.U32 R26, R16, UR6, R14 ;  /* 0x00000006101a7c25 */ /* 0x002fe2000f8e000e */
        /* <DEDUP_REMOVED lines=9> */
.L_x_2422:
[----:B------:R-:W-:Y:S05]  /*4b70*/  BSYNC B0 ;  /* 0x0000000000007941 */ /* 0x000fea0003800000 */
.L_x_2421:
[----:B------:R-:W-:Y:S05]  /*4b80*/  @!P6 BRA `(.L_x_2423) ;  /* 0x000000000048e947 */ /* 0x000fea0003800000 */
[----:B------:R-:W-:Y:S01]  /*4b90*/  FFMA.FTZ R3, R86, R75, R73 ;  /* 0x0000004b56037223 */ /* 0x000fe20000010049 */
[----:B------:R-:W-:-:S03]  /*4ba0*/  FFMA.FTZ R0, R89, R74, R72 ;  /* 0x0000004a59007223 */ /* 0x000fc60000010048 */
[----:B--23--:R-:W-:Y:S01]  /*4bb0*/  FMUL.FTZ R14, R3, -1.4426950216293334961 ;  /* 0xbfb8aa3b030e7820 */ /* 0x00cfe20000410000 */
[----:B------:R-:W-:-:S05]  /*4bc0*/  FMUL.FTZ R10, R0, -1.4426950216293334961 ;  /* 0xbfb8aa3b000a7820 */ /* 0x000fca0000410000 */
[----:B------:R-:W2:Y:S08]  /*4bd0*/  MUFU.EX2 R14, R14 ;  /* 0x0000000e000e7308 */ /* 0x000eb00000000800 */
[----:B------:R-:W3:Y:S01]  /*4be0*/  MUFU.EX2 R10, R10 ;  /* 0x0000000a000a7308 */ /* 0x000ee20000000800 */
[----:B--2---:R-:W-:-:S07]  /*4bf0*/  FADD.FTZ R16, R14, 1 ;  /* 0x3f8000000e107421 */ /* 0x004fce0000010000 */
[----:B------:R-:W1:Y:S01]  /*4c00*/  MUFU.RCP R16, R16 ;  /* 0x0000001000107308 */ /* 0x000e620000001000 */
[----:B---3--:R-:W-:-:S07]  /*4c10*/  FADD.FTZ R12, R10, 1 ;  /* 0x3f8000000a0c7421 */ /* 0x008fce0000010000 */
        /* <DEDUP_REMOVED lines=9> */
.L_x_2423:
[----:B------:R-:W-:Y:S04]  /*4cb0*/  BSSY B0, `(.L_x_2424) ;  /* 0x0000013000007945 */ /* 0x000fe80003800000 */
[----:B------:R-:W-:Y:S05]  /*4cc0*/  @P1 BRA `(.L_x_2425) ;  /* 0x0000000000441947 */ /* 0x000fea0003800000 */
[----:B------:R-:W-:Y:S01]  /*4cd0*/  ULDC.64 UR6, c[0x0][0x288] ;  /* 0x0000a20000067ab9 */ /* 0x000fe20000000a00 */
[----:B--23--:R-:W-:Y:S01]  /*4ce0*/  MOV R14, R104 ;  /* 0x00000068000e7202 */ /* 0x00cfe20000000f00 */
        /* <DEDUP_REMOVED lines=15> */
.L_x_2425:
[----:B------:R-:W-:Y:S05]  /*4de0*/  BSYNC B0 ;  /* 0x0000000000007941 */ /* 0x000fea0003800000 */
.L_x_2424:
[----:B------:R-:W-:Y:S05]  /*4df0*/  @!P6 BRA `(.L_x_2426) ;  /* 0x000000000048e947 */ /* 0x000fea0003800000 */
[----:B------:R-:W-:Y:S01]  /*4e00*/  FFMA.FTZ R3, R88, R75, R73 ;  /* 0x0000004b58037223 */ /* 0x000fe20000010049 */
[----:B------:R-:W-:-:S03]  /*4e10*/  FFMA.FTZ R0, R91, R74, R72 ;  /* 0x0000004a5b007223 */ /* 0x000fc60000010048 */
[----:B--234-:R-:W-:Y:S01]  /*4e20*/  FMUL.FTZ R14, R3, -1.4426950216293334961 ;  /* 0xbfb8aa3b030e7820 */ /* 0x01cfe20000410000 */
[----:B------:R-:W-:-:S05]  /*4e30*/  FMUL.FTZ R10, R0, -1.4426950216293334961 ;  /* 0xbfb8aa3b000a7820 */ /* 0x000fca0000410000 */
[----:B------:R-:W2:Y:S08]  /*4e40*/  MUFU.EX2 R14, R14 ;  /* 0x0000000e000e7308 */ /* 0x000eb00000000800 */
[----:B------:R-:W3:Y:S01]  /*4e50*/  MUFU.EX2 R10, R10 ;  /* 0x0000000a000a7308 */ /* 0x000ee20000000800 */
[----:B--2---:R-:W-:-:S07]  /*4e60*/  FADD.FTZ R16, R14, 1 ;  /* 0x3f8000000e107421 */ /* 0x004fce0000010000 */
[----:B------:R-:W2:Y:S01]  /*4e70*/  MUFU.RCP R16, R16 ;  /* 0x0000001000107308 */ /* 0x000ea20000001000 */
[----:B---3--:R-:W-:-:S07]  /*4e80*/  FADD.FTZ R12, R10, 1 ;  /* 0x3f8000000a0c7421 */ /* 0x008fce0000010000 */
[----:B------:R-:W3:Y:S01]  /*4e90*/  MUFU.RCP R15, R12 ;  /* 0x0000000c000f7308 */ /* 0x000ee20000001000 */
[----:B--2---:R-:W-:Y:S01]  /*4ea0*/  FADD.FTZ R18, -R16, 1 ;  /* 0x3f80000010127421 */ /* 0x004fe20000010100 */
[----:B------:R-:W-:-:S03]  /*4eb0*/  FMUL.FTZ R71, R71, R16 ;  /* 0x0000001047477220 */ /* 0x000fc60000410000 */
[----:B------:R-:W-:Y:S01]  /*4ec0*/  FFMA.FTZ R18, R3, R18, 1 ;  /* 0x3f80000003127423 */ /* 0x000fe20000010012 */
[----:B---3--:R-:W-:Y:S01]  /*4ed0*/  FADD.FTZ R17, -R15, 1 ;  /* 0x3f8000000f117421 */ /* 0x008fe20000010100 */
[----:B------:R-:W-:Y:S02]  /*4ee0*/  FMUL.FTZ R70, R70, R15 ;  /* 0x0000000f46467220 */ /* 0x000fe40000410000 */
[----:B------:R-:W-:Y:S01]  /*4ef0*/  FMUL.FTZ R71, R71, R18 ;  /* 0x0000001247477220 */ /* 0x000fe20000410000 */
[----:B------:R-:W-:-:S04]  /*4f00*/  FFMA.FTZ R17, R0, R17, 1 ;  /* 0x3f80000000117423 */ /* 0x000fc80000010011 */
[----:B------:R-:W-:-:S07]  /*4f10*/  FMUL.FTZ R70, R70, R17 ;  /* 0x0000001146467220 */ /* 0x000fce0000410000 */
.L_x_2426:
[----:B------:R-:W-:Y:S04]  /*4f20*/  BSSY B0, `(.L_x_2427) ;  /* 0x0000013000007945 */ /* 0x000fe80003800000 */
[----:B------:R-:W-:Y:S05]  /*4f30*/  @P0 BRA `(.L_x_2428) ;  /* 0x0000000000440947 */ /* 0x000fea0003800000 */
[----:B------:R-:W-:Y:S01]  /*4f40*/  ULDC.64 UR6, c[0x0][0x288] ;  /* 0x0000a20000067ab9 */ /* 0x000fe20000000a00 */
[----:B--234-:R-:W-:Y:S01]  /*4f50*/  MOV R14, R104 ;  /* 0x00000068000e7202 */ /* 0x01cfe20000000f00 */
        /* <DEDUP_REMOVED lines=15> */
.L_x_2428:
[----:B------:R-:W-:Y:S05]  /*5050*/  BSYNC B0 ;  /* 0x0000000000007941 */ /* 0x000fea0003800000 */
.L_x_2427:
        /* <DEDUP_REMOVED lines=19> */
.L_x_2429:
        /* <DEDUP_REMOVED lines=8> */
[----:B------:R-:W-:-:S04]  /*5210*/  IMAD.WIDE.U32 R12, R11, UR6, R12 ;  /* 0x000000060b0c7c25 */ /* 0x000fc8000f8e000c */
[----:B------:R-:W-:Y:S01]  /*5220*/  FFMA.FTZ R93, R74, R56, -R93 ;  /* 0x000000384a5d7223 */ /* 0x000fe2000001085d */
[----:B--234-:R-:W-:Y:S01]  /*5230*/  FFMA.FTZ R15, R75, R57, -R90 ;  /* 0x000000394b0f7223 */ /* 0x01cfe2000001085a */
[----:B------:R-:W-:Y:S01]  /*5240*/  IMAD R11, R11, UR7, R0 ;  /* 0x000000070b0b7c24 */ /* 0x000fe2000f8e0200 */
[----:B------:R-:W-:Y:S01]  /*5250*/  ULDC.64 UR6, c[0x0][0x210] ;  /* 0x0000840000067ab9 */ /* 0x000fe20000000a00 */
[-C--:B------:R-:W-:Y:S01]  /*5260*/  FMUL.FTZ R14, R93, R76.reuse ;  /* 0x0000004c5d0e7220 */ /* 0x080fe20000410000 */
[----:B------:R-:W-:Y:S01]  /*5270*/  LEA R10, P0, R12, UR6, 0x2 ;  /* 0x000000060c0a7c11 */ /* 0x000fe2000f8010ff */
[----:B------:R-:W-:Y:S01]  /*5280*/  FMUL.FTZ R15, R15, R76 ;  /* 0x0000004c0f0f7220 */ /* 0x000fe20000410000 */
[----:B------:R-:W-:-:S04]  /*5290*/  IADD3 R11, R13, R11, RZ ;  /* 0x0000000b0d0b7210 */ /* 0x000fc80007ffe0ff */
[----:B------:R-:W-:-:S05]  /*52a0*/  LEA.HI.X R11, R12, UR7, R11, 0x2, P0 ;  /* 0x000000070c0b7c11 */ /* 0x000fca00080f140b */
[----:B------:R2:W-:Y:S02]  /*52b0*/  STG.E.64 desc[UR8][R10.64], R14 ;  /* 0x0000000e0a007986 */ /* 0x0005e4000c101b08 */
.L_x_2431:
[----:B------:R-:W-:Y:S05]  /*52c0*/  BSYNC B0 ;  /* 0x0000000000007941 */ /* 0x000fea0003800000 */
.L_x_2430:
[----:B------:R-:W-:Y:S05]  /*52d0*/  @!P6 BRA `(.L_x_2432) ;  /* 0x000000000048e947 */ /* 0x000fea0003800000 */
[----:B------:R-:W-:Y:S01]  /*52e0*/  FFMA.FTZ R72, R95, R74, R72 ;  /* 0x0000004a5f487223 */ /* 0x000fe20000010048 */
[----:B------:R-:W-:-:S03]  /*52f0*/  FFMA.FTZ R73, R92, R75, R73 ;  /* 0x0000004b5c497223 */ /* 0x000fc60000010049 */
[----:B------:R-:W-:Y:S01]  /*5300*/  FMUL.FTZ R0, R72, -1.4426950216293334961 ;  /* 0xbfb8aa3b48007820 */ /* 0x000fe20000410000 */
[----:B--2---:R-:W-:-:S05]  /*5310*/  FMUL.FTZ R10, R73, -1.4426950216293334961 ;  /* 0xbfb8aa3b490a7820 */ /* 0x004fca0000410000 */
[----:B------:R-:W2:Y:S08]  /*5320*/  MUFU.EX2 R0, R0 ;  /* 0x0000000000007308 */ /* 0x000eb00000000800 */
[----:B------:R-:W5:Y:S01]  /*5330*/  MUFU.EX2 R10, R10 ;  /* 0x0000000a000a7308 */ /* 0x000f620000000800 */
[----:B--2---:R-:W-:-:S07]  /*5340*/  FADD.FTZ R3, R0, 1 ;  /* 0x3f80000000037421 */ /* 0x004fce0000010000 */
[----:B------:R-:W2:Y:S01]  /*5350*/  MUFU.RCP R3, R3 ;  /* 0x0000000300037308 */ /* 0x000ea20000001000 */
[----:B-----5:R-:W-:-:S07]  /*5360*/  FADD.FTZ R11, R10, 1 ;  /* 0x3f8000000a0b7421 */ /* 0x020fce0000010000 */
[----:B------:R-:W3:Y:S01]  /*5370*/  MUFU.RCP R12, R11 ;  /* 0x0000000b000c7308 */ /* 0x000ee20000001000 */
[----:B--2---:R-:W-:Y:S01]  /*5380*/  FADD.FTZ R13, -R3, 1 ;  /* 0x3f800000030d7421 */ /* 0x004fe20000010100 */
[----:B------:R-:W-:-:S03]  /*5390*/  FMUL.FTZ R58, R58, R3 ;  /* 0x000000033a3a7220 */ /* 0x000fc60000410000 */
[----:B------:R-:W-:Y:S01]  /*53a0*/  FFMA.FTZ R13, R72, R13, 1 ;  /* 0x3f800000480d7423 */ /* 0x000fe2000001000d */
[----:B---34-:R-:W-:Y:S01]  /*53b0*/  FADD.FTZ R14, -R12, 1 ;  /* 0x3f8000000c0e7421 */ /* 0x018fe20000010100 */
[----:B------:R-:W-:Y:S02]  /*53c0*/  FMUL.FTZ R59, R59, R12 ;  /* 0x0000000c3b3b7220 */ /* 0x000fe40000410000 */
[----:B------:R-:W-:Y:S01]  /*53d0*/  FMUL.FTZ R58, R58, R13 ;  /* 0x0000000d3a3a7220 */ /* 0x000fe20000410000 */
[----:B------:R-:W-:-:S04]  /*53e0*/  FFMA.FTZ R14, R73, R14, 1 ;  /* 0x3f800000490e7423 */ /* 0x000fc8000001000e */
[----:B------:R-:W-:-:S07]  /*53f0*/  FMUL.FTZ R59, R59, R14 ;  /* 0x0000000e3b3b7220 */ /* 0x000fce0000410000 */
.L_x_2432:
[----:B------:R-:W-:Y:S04]  /*5400*/  BSSY B0, `(.L_x_2433) ;  /* 0x0000012000007945 */ /* 0x000fe80003800000 */
[----:B------:R-:W-:Y:S05]  /*5410*/  @P4 BRA `(.L_x_2434) ;  /* 0x0000000000404947 */ /* 0x000fea0003800000 */
[----:B------:R-:W-:Y:S01]  /*5420*/  ULDC.64 UR6, c[0x0][0x288] ;  /* 0x0000a20000067ab9 */ /* 0x000fe20000000a00 */
[----:B------:R-:W-:Y:S01]  /*5430*/  MOV R100, R104 ;  /* 0x0000006800647202 */ /* 0x000fe20000000f00 */
[----:B------:R-:W-:Y:S02]  /*5440*/  IMAD R79, R79, UR6, RZ ;  /* 0x000000064f4f7c24 */ /* 0x000fe4000f8e02ff */
[-CC-:B------:R-:W-:Y:S01]  /*5450*/  FFMA.FTZ R95, R95, R24.reuse, R25.reuse ;  /* 0x000000185f5f7223 */ /* 0x180fe20000010019 */
[----:B------:R-:W-:Y:S01]  /*5460*/  FFMA.FTZ R24, R92, R24, R25 ;  /* 0x000000185c187223 */ /* 0x000fe20000010019 */
[----:B------:R-:W-:-:S04]  /*5470*/  IMAD.WIDE.U32 R100, R22, UR6, R100 ;  /* 0x0000000616647c25 */ /* 0x000fc8000f8e0064 */
[----:B------:R-:W-:Y:S01]  /*5480*/  FFMA.FTZ R95, R74, R58, -R95 ;  /* 0x0000003a4a5f7223 */ /* 0x000fe2000001085f */
[----:B------:R-:W-:Y:S01]  /*5490*/  FFMA.FTZ R59, R75, R59, -R24 ;  /* 0x0000003b4b3b7223 */ /* 0x000fe20000010818 */
[----:B------:R-:W-:Y:S01]  /*54a0*/  IMAD R79, R22, UR7, R79 ;  /* 0x00000007164f7c24 */ /* 0x000fe2000f8e024f */
[----:B------:R-:W-:Y:S01]  /*54b0*/  ULDC.64 UR6, c[0x0][0x210] ;  /* 0x0000840000067ab9 */ /* 0x000fe20000000a00 */
[-C--:B------:R-:W-:Y:S01]  /*54c0*/  FMUL.FTZ R58, R95, R76.reuse ;  /* 0x0000004c5f3a7220 */ /* 0x080fe20000410000 */
[----:B--2---:R-:W-:Y:S01]  /*54d0*/  LEA R10, P0, R100, UR6, 0x2 ;  /* 0x00000006640a7c11 */ /* 0x004fe2000f8010ff */
[----:B------:R-:W-:Y:S01]  /*54e0*/  FMUL.FTZ R59, R59, R76 ;  /* 0x0000004c3b3b7220 */ /* 0x000fe20000410000 */
[----:B------:R-:W-:-:S04]  /*54f0*/  IADD3 R79, R101, R79, RZ ;  /* 0x0000004f654f7210 */ /* 0x000fc80007ffe0ff */
[----:B------:R-:W-:-:S05]  /*5500*/  LEA.HI.X R11, R100, UR7, R79, 0x2, P0 ;  /* 0x00000007640b7c11 */ /* 0x000fca00080f144f */
[----:B------:R2:W-:Y:S02]  /*5510*/  STG.E.64 desc[UR8][R10.64], R58 ;  /* 0x0000003a0a007986 */ /* 0x0005e4000c101b08 */
.L_x_2434:
[----:B------:R-:W-:Y:S05]  /*5520*/  BSYNC B0 ;  /* 0x0000000000007941 */ /* 0x000fea0003800000 */
.L_x_2433:
[----:B------:R-:W5:Y:S01]  /*5530*/  LDC R3, c[0x0][0x10] ;  /* 0x00000400ff037b82 */ /* 0x000f620000000800 */
[----:B------:R-:W-:Y:S02]  /*5540*/  IADD3 R6, R6, 0x1, RZ ;  /* 0x0000000106067810 */ /* 0x000fe40007ffe0ff */
[----:B-----5:R-:W-:-:S04]  /*5550*/  IADD3 R96, R3, R96, RZ ;  /* 0x0000006003607210 */ /* 0x020fc80007ffe0ff */
[----:B------:R-:W-:-:S13]  /*5560*/  ISETP.GE.AND P0, PT, R96, UR4, PT ;  /* 0x0000000460007c0c */ /* 0x000fda000bf06270 */
[----:B------:R-:W-:Y:S05]  /*5570*/  @!P0 BRA `(.L_x_2435) ;  /* 0xffffffac00248947 */ /* 0x000fea000383ffff */
.L_x_2383:
[----:B------:R-:W5:Y:S01]  /*5580*/  LDC R4, c[0x0][0xc] ;  /* 0x00000300ff047b82 */ /* 0x000f620000000800 */
[----:B------:R-:W-:Y:S01]  /*5590*/  ISETP.NE.AND P1, PT, R97, RZ, PT ;  /* 0x000000ff6100720c */ /* 0x000fe20003f25270 */
[----:B------:R-:W-:Y:S06]  /*55a0*/  BSSY B0, `(.L_x_2436) ;  /* 0x0000011000007945 */ /* 0x000fec0003800000 */
[----:B------:R-:W0:Y:S08]  /*55b0*/  LDC R7, c[0x0][0x10] ;  /* 0x00000400ff077b82 */ /* 0x000e300000000800 */
[----:B------:R-:W1:Y:S01]  /*55c0*/  LDC.64 R2, c[0x0][0x258] ;  /* 0x00009600ff027b82 */ /* 0x000e620000000a00 */
[----:B-----5:R-:W-:-:S02]  /*55d0*/  ISETP.NE.AND P0, PT, R4, 0x1, PT ;  /* 0x000000010400780c */ /* 0x020fc40003f05270 */
[----:B0-----:R-:W-:-:S04]  /*55e0*/  SHF.L.U32 R0, R7, 0x1, RZ ;  /* 0x0000000107007819 */ /* 0x001fc800000006ff */
[----:B------:R-:W-:-:S05]  /*55f0*/  SEL R5, R0, RZ, P0 ;  /* 0x000000ff00057207 */ /* 0x000fca0000000000 */
[----:B-1----:R-:W-:Y:S01]  /*5600*/  IMAD.WIDE.U32 R2, R5, 0x4, R2 ;  /* 0x0000000405027825 */ /* 0x002fe200078e0002 */
        /* <DEDUP_REMOVED lines=10> */
.L_x_2437:
[----:B------:R-:W-:Y:S05]  /*56b0*/  BSYNC B0 ;  /* 0x0000000000007941 */ /* 0x000fea0003800000 */
.L_x_2436:
        /* <DEDUP_REMOVED lines=11> */
.L_x_2439:
[----:B------:R-:W5:Y:S04]  /*5770*/  LDG.E.STRONG.GPU R5, desc[UR8][R2.64] ;  /* 0x0000000802057981 */ /* 0x000f68000c1ef900 */
[----:B-----5:R-:W-:Y:S01]  /*5780*/  CCTL.IVALL ;  /* 0x00000000ff00798f */ /* 0x020fe20002000000 */
[----:B------:R-:W-:Y:S05]  /*5790*/  YIELD ;  /* 0x0000000000007946 */ /* 0x000fea0003800000 */
[----:B------:R-:W-:-:S13]  /*57a0*/  ISETP.NE.AND P0, PT, R5, R0, PT ;  /* 0x000000000500720c */ /* 0x000fda0003f05270 */
[----:B------:R-:W-:Y:S05]  /*57b0*/  @P0 BRA `(.L_x_2439) ;  /* 0xfffffffc00ec0947 */ /* 0x000fea000383ffff */
.L_x_2438:
[----:B------:R-:W-:Y:S05]  /*57c0*/  WARPSYNC.ALL ;  /* 0x0000000000007948 */ /* 0x000fea0003800000 */
[----:B------:R-:W0:Y:S08]  /*57d0*/  LDC.64 R22, c[0x0][0x288] ;  /* 0x0000a200ff167b82 */ /* 0x000e300000000a00 */
[----:B------:R-:W-:Y:S01]  /*57e0*/  BAR.SYNC.DEFER_BLOCKING 0x0 ;  /* 0x0000000000007b1d */ /* 0x000fe20000010000 */
[----:B0-----:R-:W-:-:S04]  /*57f0*/  LEA.HI R0, P0, R23, R22, RZ, 0x1 ;  /* 0x0000001617007211 */ /* 0x001fc800078108ff */
[----:B------:R-:W-:-:S04]  /*5800*/  IADD3.X R3, RZ, R23, RZ, P0, !PT ;  /* 0x00000017ff037210 */ /* 0x000fc800007fe4ff */
        /* <DEDUP_REMOVED lines=8> */
[----:B--234-:R-:W0:Y:S01]  /*5890*/  LDC.64 R14, c[0x0][0x218] ;  /* 0x00008600ff0e7b82 */ /* 0x01ce220000000a00 */
        /* <DEDUP_REMOVED lines=10> */
.L_x_2440:
        /* <DEDUP_REMOVED lines=23> */
.L_x_2441:
        /* <DEDUP_REMOVED lines=13> */
.L_x_5684:


//--------------------- .text._Z35group_norm_nhwc_bwd_one_pass_kernelI11Fp32IOFp32WLi128ELi128ELi512EEv26Group_norm_nhwc_bwd_params --------------------------
	.section	.text._Z35group_norm_nhwc_bwd_one_pass_kernelI11Fp32IOFp32WLi128ELi128ELi512EEv26Group_norm_nhwc_bwd_params,"ax",@progbits
	.align	128
        .global         _Z35group_norm_nhwc_bwd_one_pass_kernelI11Fp32IOFp32WLi128ELi128ELi512EEv26Group_norm_nhwc_bwd_params
        .type           _Z35group_norm_nhwc_bwd_one_pass_kernelI11Fp32IOFp32WLi128ELi128ELi512EEv26Group_norm_nhwc_bwd_params,@function
        .size           _Z35group_norm_nhwc_bwd_one_pass_kernelI11Fp32IOFp32WLi128ELi128ELi512EEv26Group_norm_nhwc_bwd_params,(.L_x_5685 - _Z35group_norm_nhwc_bwd_one_pass_kernelI11Fp32IOFp32WLi128ELi128ELi512EEv26Group_norm_nhwc_bwd_params)
        .other          _Z35group_norm_nhwc_bwd_one_pass_kernelI11Fp32IOFp32WLi128ELi128ELi512EEv26Group_norm_nhwc_bwd_params,@"STO_CUDA_ENTRY STV_DEFAULT"
_Z35group_norm_nhwc_bwd_one_pass_kernelI11Fp32IOFp32WLi128ELi128ELi512EEv26Group_norm_nhwc_bwd_params:
.text._Z35group_norm_nhwc_bwd_one_pass_kernelI11Fp32IOFp32WLi128ELi128ELi512EEv26Group_norm_nhwc_bwd_params:
        /* <DEDUP_REMOVED lines=18> */
[----:B------:R-:W2:Y:S01]  /*0120*/  LDC.64 R12, c[0x0][0x288] ;  /* 0x0000a200ff0c7b82 */ /* 0x000ea20000000a00 */
[----:B------:R-:W-:Y:S01]  /*0130*/  MOV R14, R2 ;  /* 0x00000002000e7202 */ /* 0x000fe20000000f00 */
        /* <DEDUP_REMOVED lines=35> */
[----:B------:R-:W-:Y:S02]  /*0370*/  IADD3 R6, R3, 0x50, RZ ;  /* 0x0000005003067810 */ /* 0x000fe40007ffe0ff */
[----:B------:R-:W-:-:S02]  /*0380*/  LOP3.LUT R89, R89, 0xfffffff7, RZ, 0xc0, !PT ;  /* 0xfffffff759597812 */ /* 0x000fc400078ec0ff */
[----:B------:R-:W-:Y:S02]  /*0390*/  SHF.R.S32.HI R5, RZ, 0x1f, R0 ;  /* 0x0000001fff057819 */ /* 0x000fe40000011400 */
[----:B------:R-:W-:Y:S02]  /*03a0*/  @P0 LOP3.LUT R89, R89, 0x8, RZ, 0xfc, !PT ;  /* 0x0000000859590812 */ /* 0x000fe400078efcff */
[----:B------:R-:W-:Y:S02]  /*03b0*/  ISETP.LT.U32.AND P0, PT, R0, UR6, PT ;  /* 0x0000000600007c0c */ /* 0x000fe4000bf01070 */
[----:B------:R-:W-:Y:S02]  /*03c0*/  SHF.R.S32.HI R0, RZ, 0x1f, R6 ;  /* 0x0000001fff007819 */ /* 0x000fe40000011406 */
[----:B------:R-:W-:Y:S02]  /*03d0*/  ISETP.LT.AND.EX P0, PT, R5, UR7, !P4, P0 ;  /* 0x0000000705007c0c */ /* 0x000fe4000e701300 */
[----:B------:R-:W-:-:S02]  /*03e0*/  ISETP.LT.U32.AND P1, PT, R6, UR6, PT ;  /* 0x0000000606007c0c */ /* 0x000fc4000bf21070 */
[----:B------:R-:W-:Y:S02]  /*03f0*/  IADD3 R5, R3, 0x58, RZ ;  /* 0x0000005803057810 */ /* 0x000fe40007ffe0ff */
[----:B------:R-:W-:Y:S02]  /*0400*/  ISETP.LT.AND.EX P1, PT, R0, UR7, !P4, P1 ;  /* 0x0000000700007c0c */ /* 0x000fe4000e721310 */
[----:B------:R-:W-:Y:S02]  /*0410*/  SHF.R.S32.HI R0, RZ, 0x1f, R5 ;  /* 0x0000001fff007819 */ /* 0x000fe40000011405 */
[----:B------:R-:W-:Y:S02]  /*0420*/  ISETP.LT.U32.AND P2, PT, R5, UR6, PT ;  /* 0x0000000605007c0c */ /* 0x000fe4000bf41070 */
[----:B------:R-:W-:Y:S02]  /*0430*/  SHF.R.S32.HI R5, RZ, 0x1f, R3 ;  /* 0x0000001fff057819 */ /* 0x000fe40000011403 */
[----:B------:R-:W-:-:S02]  /*0440*/  ISETP.LT.U32.AND P3, PT, R3, UR6, PT ;  /* 0x0000000603007c0c */ /* 0x000fc4000bf61070 */
[----:B------:R-:W-:Y:S02]  /*0450*/  LOP3.LUT R89, R89, 0xfffffdff, RZ, 0xc0, !PT ;  /* 0xfffffdff59597812 */ /* 0x000fe400078ec0ff */
[----:B------:R-:W-:Y:S02]  /*0460*/  ISETP.LT.AND.EX P3, PT, R5, UR7, !P4, P3 ;  /* 0x0000000705007c0c */ /* 0x000fe4000e761330 */
[C---:B------:R-:W-:Y:S02]  /*0470*/  IADD3 R6, R3.reuse, 0x8, RZ ;  /* 0x0000000803067810 */ /* 0x040fe40007ffe0ff */
[----:B------:R-:W-:Y:S02]  /*0480*/  IADD3 R7, R3, 0x10, RZ ;  /* 0x0000001003077810 */ /* 0x000fe40007ffe0ff */
[----:B------:R-:W-:Y:S02]  /*0490*/  SHF.R.S32.HI R9, RZ, 0x1f, R6 ;  /* 0x0000001fff097819 */ /* 0x000fe40000011406 */
[----:B------:R-:W-:-:S02]  /*04a0*/  SHF.R.S32.HI R11, RZ, 0x1f, R7 ;  /* 0x0000001fff0b7819 */ /* 0x000fc40000011407 */
[----:B------:R-:W-:Y:S02]  /*04b0*/  ISETP.LT.U32.AND P5, PT, R7, UR6, PT ;  /* 0x0000000607007c0c */ /* 0x000fe4000bfa1070 */
[----:B------:R-:W-:Y:S02]  /*04c0*/  ISETP.LT.AND.EX P2, PT, R0, UR7, !P4, P2 ;  /* 0x0000000700007c0c */ /* 0x000fe4000e741320 */
[----:B------:R-:W-:Y:S02]  /*04d0*/  @P3 LOP3.LUT R89, R89, 0x200, RZ, 0xfc, !PT ;  /* 0x0000020059593812 */ /* 0x000fe400078efcff */
[----:B------:R-:W-:Y:S01]  /*04e0*/  ISETP.LT.U32.AND P3, PT, R6, UR6, PT ;  /* 0x0000000606007c0c */ /* 0x000fe2000bf61070 */
[----:B------:R-:W-:Y:S01]  /*04f0*/  UIADD3 UR6, UR5, 0xa0, URZ ;  /* 0x000000a005067890 */ /* 0x000fe2000fffe03f */
[----:B--2---:R-:W-:Y:S02]  /*0500*/  LEA R15, R13, R13, 0x1 ;  /* 0x0000000d0d0f7211 */ /* 0x004fe400078e08ff */
[----:B------:R-:W-:-:S02]  /*0510*/  ISETP.LT.AND.EX P3, PT, R9, UR7, !P4, P3 ;  /* 0x0000000709007c0c */ /* 0x000fc4000e761330 */
[----:B------:R-:W-:Y:S01]  /*0520*/  ISETP.LT.AND.EX P4, PT, R11, UR7, !P4, P5 ;  /* 0x000000070b007c0c */ /* 0x000fe2000e781350 */
[----:B------:R-:W0:Y:S01]  /*0530*/  S2UR UR7, SR_CgaCtaId ;  /* 0x00000000000779c3 */ /* 0x000e220000008800 */
[----:B------:R-:W-:Y:S02]  /*0540*/  LEA.HI R80, P5, R13, R12, RZ, 0x1 ;  /* 0x0000000c0d507211 */ /* 0x000fe400078b08ff */
[----:B------:R-:W-:Y:S02]  /*0550*/  IADD3 R78, R3, 0x78, RZ ;  /* 0x00000078034e7810 */ /* 0x000fe40007ffe0ff */
[----:B------:R-:W-:Y:S01]  /*0560*/  IADD3.X R17, RZ, R13, RZ, P5, !PT ;  /* 0x0000000dff117210 */ /* 0x000fe20002ffe4ff */
[----:B------:R-:W-:-:S03]  /*0570*/  IMAD.WIDE.U32 R12, R12, 0x3, RZ ;  /* 0x000000030c0c7825 */ /* 0x000fc600078e00ff */
[----:B------:R-:W-:Y:S02]  /*0580*/  SHF.R.S64 R80, R80, 0x1, R17 ;  /* 0x0000000150507819 */ /* 0x000fe40000001011 */
[----:B------:R-:W-:Y:S02]  /*0590*/  IADD3 R13, R13, R15, RZ ;  /* 0x0000000f0d0d7210 */ /* 0x000fe40007ffe0ff */
[----:B------:R-:W-:Y:S02]  /*05a0*/  SHF.R.S32.HI R15, RZ, 0x1f, R88 ;  /* 0x0000001fff0f7819 */ /* 0x000fe40000011458 */
[----:B------:R-:W-:Y:S01]  /*05b0*/  LEA.HI R81, P5, R13, R12, RZ, 0x1 ;  /* 0x0000000c0d517211 */ /* 0x000fe200078b08ff */
[----:B------:R-:W-:Y:S01]  /*05c0*/  HFMA2.MMA R12, -RZ, RZ, 0, 0 ;  /* 0x00000000ff0c7435 */ /* 0x000fe200000001ff */
[----:B------:R-:W-:Y:S02]  /*05d0*/  LEA.HI R0, R15, R88, RZ, 0x5 ;  /* 0x000000580f007211 */ /* 0x000fe400078f28ff */
[----:B------:R-:W-:-:S02]  /*05e0*/  IADD3.X R18, RZ, R13, RZ, P5, !PT ;  /* 0x0000000dff127210 */ /* 0x000fc40002ffe4ff */
[----:B------:R-:W2:Y:S01]  /*05f0*/  LDC R13, c[0x0][0x10] ;  /* 0x00000400ff0d7b82 */ /* 0x000ea20000000800 */
[----:B------:R-:W-:Y:S01]  /*0600*/  SHF.R.S32.HI R0, RZ, 0x5, R0 ;  /* 0x00000005ff007819 */ /* 0x000fe20000011400 */
[----:B0-----:R-:W-:Y:S01]  /*0610*/  ULEA UR5, UR7, UR5, 0x18 ;  /* 0x0000000507057291 */ /* 0x001fe2000f8ec03f */
[----:B------:R-:W-:Y:S01]  /*0620*/  SHF.R.S32.HI R17, RZ, 0x1, R17 ;  /* 0x00000001ff117819 */ /* 0x000fe20000011411 */
[----:B------:R-:W-:Y:S01]  /*0630*/  ULEA UR6, UR7, UR6, 0x18 ;  /* 0x0000000607067291 */ /* 0x000fe2000f8ec03f */
[----:B------:R-:W-:-:S03]  /*0640*/  SHF.R.S64 R81, R81, 0x1, R18 ;  /* 0x0000000151517819 */ /* 0x000fc60000001012 */
[----:B------:R-:W0:Y:S01]  /*0650*/  LDC R8, c[0x0][0xc] ;  /* 0x00000300ff087b82 */ /* 0x000e220000000800 */
[----:B------:R-:W-:Y:S01]  /*0660*/  LEA R79, R0, UR5, 0x3 ;  /* 0x00000005004f7c11 */ /* 0x000fe2000f8e18ff */
[----:B------:R-:W-:Y:S01]  /*0670*/  ULDC.U8 UR7, c[0x0][0x2a4] ;  /* 0x0000a90000077ab9 */ /* 0x000fe20000000000 */
[----:B------:R-:W-:Y:S02]  /*0680*/  SHF.R.S32.HI R0, RZ, 0x1, R18 ;  /* 0x00000001ff007819 */ /* 0x000fe40000011412 */
[----:B------:R-:W-:Y:S02]  /*0690*/  LOP3.LUT R15, R16, 0x7e, RZ, 0xc0, !PT ;  /* 0x0000007e100f7812 */ /* 0x000fe400078ec0ff */
[----:B------:R-:W-:Y:S02]  /*06a0*/  LEA R82, R88, UR6, 0x4 ;  /* 0x0000000658527c11 */ /* 0x000fe4000f8e20ff */
[----:B------:R-:W-:Y:S02]  /*06b0*/  SHF.L.U64.HI R84, R80, 0x2, R17 ;  /* 0x0000000250547819 */ /* 0x000fe40000010211 */
[----:B------:R-:W-:Y:S01]  /*06c0*/  SHF.L.U64.HI R85, R81, 0x2, R0 ;  /* 0x0000000251557819 */ /* 0x000fe20000010200 */
[----:B--2---:R-:W-:Y:S01]  /*06d0*/  IMAD R76, R13, UR10, R2 ;  /* 0x0000000a0d4c7c24 */ /* 0x004fe2000f8e0202 */
[----:B0-----:R-:W-:-:S04]  /*06e0*/  LOP3.LUT R77, R8, 0x3, RZ, 0xc0, !PT ;  /* 0x00000003084d7812 */ /* 0x001fc800078ec0ff */
[----:B-1----:R-:W-:-:S07]  /*06f0*/  IADD3 R83, -R77, R8, RZ ;  /* 0x000000084d537210 */ /* 0x002fce0007ffe1ff */
.L_x_2525:
[----:B0-2---:R-:W0:Y:S01]  /*0700*/  LDC R23, c[0x0][0x2a0] ;  /* 0x0000a800ff177b82 */ /* 0x005e220000000800 */
[----:B------:R-:W-:Y:S01]  /*0710*/  LOP3.LUT P6, RZ, R89, 0x200, RZ, 0xc0, !PT ;  /* 0x0000020059ff7812 */ /* 0x000fe200078cc0ff */
[----:B------:R-:W-:Y:S01]  /*0720*/  ULDC.64 UR12, c[0x0][0x298] ;  /* 0x0000a600000c7ab9 */ /* 0x000fe20000000a00 */
[----:B------:R-:W-:Y:S02]  /*0730*/  P2R R20, PR, RZ, 0x8 ;  /* 0x00000008ff147803 */ /* 0x000fe40000000000 */
[----:B------:R-:W-:Y:S02]  /*0740*/  P2R R110, PR, RZ, 0x4 ;  /* 0x00000004ff6e7803 */ /* 0x000fe40000000000 */
[C---:B-1----:R-:W-:Y:S01]  /*0750*/  IADD3 R25, R3.reuse, 0x60, RZ ;  /* 0x0000006003197810 */ /* 0x042fe20007ffe0ff */
[----:B------:R-:W1:Y:S01]  /*0760*/  @P3 LDC.64 R30, c[0x0][0x230] ;  /* 0x00008c00ff1e3b82 */ /* 0x000e620000000a00 */
[----:B------:R-:W-:Y:S02]  /*0770*/  P2R R97, PR, RZ, 0x2 ;  /* 0x00000002ff617803 */ /* 0x000fe40000000000 */
[----:B------:R-:W-:-:S05]  /*0780*/  IADD3 R27, R3, 0x68, RZ ;  /* 0x00000068031b7810 */ /* 0x000fca0007ffe0ff */
        /* <DEDUP_REMOVED lines=95> */
[----:B------:R-:W-:-:S05]  /*0d80*/  @P3 IMAD.WIDE.U32 R16, R4, R18, R16 ;  /* 0x0000001204103225 */ /* 0x000fca00078e0010 */
        /* <DEDUP_REMOVED lines=84> */
[----:B------:R-:W-:-:S06]  /*12d0*/  @P0 MOV R17, R125 ;  /* 0x0000007d00110202 */ /* 0x000fcc0000000f00 */
[----:B------:R-:W0:Y:S01]  /*12e0*/  @P3 LDC.64 R104, c[0x0][0x228] ;  /* 0x00008a00ff683b82 */ /* 0x000e220000000a00 */
[C---:B------:R-:W-:Y:S01]  /*12f0*/  @P0 IMAD R19, R21.reuse, R19, R0 ;  /* 0x0000001315130224 */ /* 0x040fe200078e0200 */
[----:B------:R-:W-:Y:S01]  /*1300*/  P2R R0, PR, RZ, 0x1 ;  /* 0x00000001ff007803 */ /* 0x000fe20000000000 */
[----:B------:R-:W-:Y:S01]  /*1310*/  @P0 IMAD.WIDE.U32 R16, R21, R18, R16 ;  /* 0x0000001215100225 */ /* 0x000fe200078e0010 */
[----:B------:R-:W-:-:S04]  /*1320*/  IADD3 R21, R3, 0x50, RZ ;  /* 0x0000005003157810 */ /* 0x000fc80007ffe0ff */
[----:B------:R-:W-:Y:S02]  /*1330*/  @P0 IADD3 R17, R17, R19, RZ ;  /* 0x0000001311110210 */ /* 0x000fe40007ffe0ff */
[----:B------:R-:W2:Y:S01]  /*1340*/  @P0 LDC.64 R18, c[0x0][0x228] ;  /* 0x00008a00ff120b82 */ /* 0x000ea20000000a00 */
[C---:B------:R-:W-:Y:S02]  /*1350*/  @P0 SHF.L.U32 R37, R16.reuse, 0x2, RZ ;  /* 0x0000000210250819 */ /* 0x040fe400000006ff */
[----:B------:R-:W-:Y:S02]  /*1360*/  @P0 SHF.L.U64.HI R16, R16, 0x2, R17 ;  /* 0x0000000210100819 */ /* 0x000fe40000010211 */
[----:B----4-:R-:W-:Y:S02]  /*1370*/  @P0 IADD3 R68, P5, R37, R68, RZ ;  /* 0x0000004425440210 */ /* 0x010fe40007fbe0ff */
[----:B------:R-:W-:Y:S02]  /*1380*/  SHF.R.S32.HI R17, RZ, 0x1f, R21 ;  /* 0x0000001fff117819 */ /* 0x000fe40000011415 */
[----:B------:R-:W-:-:S02]  /*1390*/  @P0 IADD3.X R69, R16, R69, RZ, P5, !PT ;  /* 0x0000004510450210 */ /* 0x000fc40002ffe4ff */
[----:B--2---:R-:W-:-:S04]  /*13a0*/  @P0 IADD3 R36, P5, R37, R18, RZ ;  /* 0x0000001225240210 */ /* 0x004fc80007fbe0ff */
[----:B------:R-:W-:Y:S02]  /*13b0*/  @P0 IADD3.X R37, R16, R19, RZ, P5, !PT ;  /* 0x0000001310250210 */ /* 0x000fe40002ffe4ff */
[----:B------:R-:W2:Y:S02]  /*13c0*/  @P1 LDC.64 R18, c[0x0][0x288] ;  /* 0x0000a200ff121b82 */ /* 0x000ea40000000a00 */
[----:B--2---:R-:W-:Y:S01]  /*13d0*/  @P1 IMAD R16, R17, R18, RZ ;  /* 0x0000001211101224 */ /* 0x004fe200078e02ff */
[----:B------:R-:W-:-:S03]  /*13e0*/  @P1 MOV R17, R125 ;  /* 0x0000007d00111202 */ /* 0x000fc60000000f00 */
[----:B------:R-:W-:Y:S01]  /*13f0*/  @P1 IMAD R19, R21, R19, R16 ;  /* 0x0000001315131224 */ /* 0x000fe200078e0210 */
[----:B------:R-:W-:-:S05]  /*1400*/  @P1 MOV R16, R122 ;  /* 0x0000007a00101202 */ /* 0x000fca0000000f00 */
[----:B------:R-:W-:Y:S01]  /*1410*/  @P1 IMAD.WIDE.U32 R16, R21, R18, R16 ;  /* 0x0000001215101225 */ /* 0x000fe200078e0010 */
[----:B------:R-:W-:-:S04]  /*1420*/  IADD3 R21, R3, 0x58, RZ ;  /* 0x0000005803157810 */ /* 0x000fc80007ffe0ff */
[----:B------:R-:W-:Y:S02]  /*1430*/  @P1 IADD3 R17, R17, R19, RZ ;  /* 0x0000001311111210 */ /* 0x000fe40007ffe0ff */
[----:B------:R-:W2:Y:S01]  /*1440*/  @P1 LDC.64 R18, c[0x0][0x228] ;  /* 0x00008a00ff121b82 */ /* 0x000ea20000000a00 */
[C---:B------:R-:W-:Y:S02]  /*1450*/  @P1 SHF.L.U32 R75, R16.reuse, 0x2, RZ ;  /* 0x00000002104b1819 */ /* 0x040fe400000006ff */
[----:B------:R-:W-:Y:S02]  /*1460*/  @P1 SHF.L.U64.HI R16, R16, 0x2, R17 ;  /* 0x0000000210101819 */ /* 0x000fe40000010211 */
[----:B------:R-:W-:Y:S02]  /*1470*/  @P1 IADD3 R108, P5, R75, R108, RZ ;  /* 0x0000006c4b6c1210 */ /* 0x000fe40007fbe0ff */
        /* <DEDUP_REMOVED lines=10> */
[----:B------:R-:W-:-:S04]  /*1520*/  SHF.R.U32.HI R21, RZ, 0x6, R88 ;  /* 0x00000006ff157819 */ /* 0x000fc80000011658 */
[----:B------:R-:W-:Y:S02]  /*1530*/  @P2 IADD3 R17, R17, R19, RZ ;  /* 0x0000001311112210 */ /* 0x000fe40007ffe0ff */
[----:B------:R-:W2:Y:S01]  /*1540*/  @P2 LDC.64 R18, c[0x0][0x228] ;  /* 0x00008a00ff122b82 */ /* 0x000ea20000000a00 */
[C---:B------:R-:W-:Y:S02]  /*1550*/  @P2 SHF.L.U32 R103, R16.reuse, 0x2, RZ ;  /* 0x0000000210672819 */ /* 0x040fe400000006ff */
[----:B------:R-:W-:Y:S02]  /*1560*/  @P2 SHF.L.U64.HI R16, R16, 0x2, R17 ;  /* 0x0000000210102819 */ /* 0x000fe40000010211 */
[----:B------:R-:W-:-:S04]  /*1570*/  @P2 IADD3 R72, P5, R103, R72, RZ ;  /* 0x0000004867482210 */ /* 0x000fc80007fbe0ff */
[----:B------:R-:W-:Y:S02]  /*1580*/  @P2 IADD3.X R73, R16, R73, RZ, P5, !PT ;  /* 0x0000004910492210 */ /* 0x000fe40002ffe4ff */
[----:B--2---:R-:W-:-:S04]  /*1590*/  @P2 IADD3 R102, P5, R103, R18, RZ ;  /* 0x0000001267662210 */ /* 0x004fc80007fbe0ff */
[----:B------:R-:W-:Y:S02]  /*15a0*/  @P2 IADD3.X R103, R16, R19, RZ, P5, !PT ;  /* 0x0000001310672210 */ /* 0x000fe40002ffe4ff */
[----:B------:R-:W2:Y:S01]  /*15b0*/  LDC R16, c[0x0][0x2ac] ;  /* 0x0000ab00ff107b82 */ /* 0x000ea20000000800 */
[----:B------:R-:W-:Y:S01]  /*15c0*/  SHF.R.S32.HI R19, RZ, 0x1f, R25 ;  /* 0x0000001fff137819 */ /* 0x000fe20000011419 */
[----:B--2---:R-:W-:-:S05]  /*15d0*/  IMAD R21, R16, UR10, R21 ;  /* 0x0000000a10157c24 */ /* 0x004fca000f8e0215 */
[----:B------:R-:W-:-:S04]  /*15e0*/  IADD3 R16, R21, 0x60, RZ ;  /* 0x0000006015107810 */ /* 0x000fc80007ffe0ff */
[----:B------:R-:W-:Y:S02]  /*15f0*/  SHF.R.S32.HI R17, RZ, 0x1f, R16 ;  /* 0x0000001fff117819 */ /* 0x000fe40000011410 */
[----:B------:R-:W-:-:S04]  /*1600*/  ISETP.GE.U32.AND P5, PT, R16, UR12, PT ;  /* 0x0000000c10007c0c */ /* 0x000fc8000bfa6070 */
[----:B------:R-:W-:-:S04]  /*1610*/  ISETP.GE.AND.EX P5, PT, R17, UR13, PT, P5 ;  /* 0x0000000d11007c0c */ /* 0x000fc8000bfa6350 */
[----:B------:R-:W-:-:S13]  /*1620*/  ISETP.LT.U32.AND P2, PT, R88, 0x200, !P5 ;  /* 0x000002005800780c */ /* 0x000fda0006f41070 */
[----:B------:R-:W2:Y:S08]  /*1630*/  @P2 LDC.64 R16, c[0x0][0x288] ;  /* 0x0000a200ff102b82 */ /* 0x000eb00000000a00 */
[----:B------:R-:W3:Y:S01]  /*1640*/  @P2 LDC.64 R56, c[0x0][0x230] ;  /* 0x00008c00ff382b82 */ /* 0x000ee20000000a00 */
[----:B--2---:R-:W-:Y:S01]  /*1650*/  @P2 IMAD R18, R19, R16, RZ ;  /* 0x0000001013122224 */ /* 0x004fe200078e02ff */
[----:B------:R-:W-:-:S03]  /*1660*/  @P2 MOV R19, R125 ;  /* 0x0000007d00132202 */ /* 0x000fc60000000f00 */
[----:B------:R-:W-:Y:S01]  /*1670*/  @P2 IMAD R23, R25, R17, R18 ;  /* 0x0000001119172224 */ /* 0x000fe200078e0212 */
[----:B------:R-:W-:-:S05]  /*1680*/  @P2 MOV R18, R122 ;  /* 0x0000007a00122202 */ /* 0x000fca0000000f00 */
[----:B------:R-:W-:Y:S02]  /*1690*/  @P2 IMAD.WIDE.U32 R16, R25, R16, R18 ;  /* 0x0000001019102225 */ /* 0x000fe400078e0012 */
[----:B------:R-:W2:Y:S03]  /*16a0*/  @P2 LDC.64 R18, c[0x0][0x228] ;  /* 0x00008a00ff122b82 */ /* 0x000ea60000000a00 */
[----:B------:R-:W-:Y:S02]  /*16b0*/  @P2 IADD3 R17, R17, R23, RZ ;  /* 0x0000001711112210 */ /* 0x000fe40007ffe0ff */
[C---:B------:R-:W-:Y:S02]  /*16c0*/  @P2 SHF.L.U32 R23, R16.reuse, 0x2, RZ ;  /* 0x0000000210172819 */ /* 0x040fe400000006ff */
[----:B------:R-:W-:Y:S02]  /*16d0*/  @P2 SHF.L.U64.HI R16, R16, 0x2, R17 ;  /* 0x0000000210102819 */ /* 0x000fe40000010211 */
[----:B---3--:R-:W-:-:S04]  /*16e0*/  @P2 IADD3 R56, P5, R23, R56, RZ ;  /* 0x0000003817382210 */ /* 0x008fc80007fbe0ff */
[----:B------:R-:W-:Y:S02]  /*16f0*/  @P2 IADD3.X R57, R16, R57, RZ, P5, !PT ;  /* 0x0000003910392210 */ /* 0x000fe40002ffe4ff */
[----:B--2---:R-:W-:-:S04]  /*1700*/  @P2 IADD3 R22, P5, R23, R18, RZ ;  /* 0x0000001217162210 */ /* 0x004fc80007fbe0ff */
[----:B------:R-:W-:Y:S02]  /*1710*/  @P2 IADD3.X R23, R16, R19, RZ, P5, !PT ;  /* 0x0000001310172210 */ /* 0x000fe40002ffe4ff */
[----:B------:R-:W-:Y:S02]  /*1720*/  IADD3 R16, R21, 0x68, RZ ;  /* 0x0000006815107810 */ /* 0x000fe40007ffe0ff */
[----:B------:R-:W-:Y:S02]  /*1730*/  SHF.R.S32.HI R19, RZ, 0x1f, R27 ;  /* 0x0000001fff137819 */ /* 0x000fe4000001141b */
        /* <DEDUP_REMOVED lines=16> */
[----:B---3--:R-:W-:Y:S02]  /*1840*/  @P1 IADD3 R86, P5, R17, R86, RZ ;  /* 0x0000005611561210 */ /* 0x008fe40007fbe0ff */
[----:B------:R-:W-:Y:S02]  /*1850*/  SHF.R.S32.HI R19, RZ, 0x1f, R27 ;  /* 0x0000001fff137819 */ /* 0x000fe4000001141b */
[----:B------:R-:W-:-:S02]  /*1860*/  @P1 IADD3.X R87, R16, R87, RZ, P5, !PT ;  /* 0x0000005710571210 */ /* 0x000fc40002ffe4ff */
[----:B--2---:R-:W-:-:S04]  /*1870*/  @P1 IADD3 R24, P5, R17, R24, RZ ;  /* 0x0000001811181210 */ /* 0x004fc80007fbe0ff */
[----:B------:R-:W-:Y:S02]  /*1880*/  @P1 IADD3.X R25, R16, R25, RZ, P5, !PT ;  /* 0x0000001910191210 */ /* 0x000fe40002ffe4ff */
[C---:B------:R-:W-:Y:S02]  /*1890*/  IADD3 R16, R21.reuse, 0x70, RZ ;  /* 0x0000007015107810 */ /* 0x040fe40007ffe0ff */
[----:B------:R-:W-:Y:S02]  /*18a0*/  IADD3 R21, R21, 0x78, RZ ;  /* 0x0000007815157810 */ /* 0x000fe40007ffe0ff */
[----:B------:R-:W-:Y:S02]  /*18b0*/  SHF.R.S32.HI R17, RZ, 0x1f, R16 ;  /* 0x0000001fff117819 */ /* 0x000fe40000011410 */
[----:B------:R-:W-:-:S04]  /*18c0*/  ISETP.GE.U32.AND P5, PT, R16, UR12, PT ;  /* 0x0000000c10007c0c */ /* 0x000fc8000bfa6070 */
[----:B------:R-:W-:-:S04]  /*18d0*/  ISETP.GE.AND.EX P5, PT, R17, UR13, PT, P5 ;  /* 0x0000000d11007c0c */ /* 0x000fc8000bfa6350 */
[----:B------:R-:W-:-:S13]  /*18e0*/  ISETP.LT.U32.AND P5, PT, R88, 0x200, !P5 ;  /* 0x000002005800780c */ /* 0x000fda0006fa1070 */
[----:B------:R-:W2:Y:S08]  /*18f0*/  @P5 LDC.64 R16, c[0x0][0x288] ;  /* 0x0000a200ff105b82 */ /* 0x000eb00000000a00 */
[----:B------:R-:W3:Y:S08]  /*1900*/  @P5 LDC.64 R98, c[0x0][0x230] ;  /* 0x00008c00ff625b82 */ /* 0x000ef00000000a00 */
[----:B------:R-:W4:Y:S01]  /*1910*/  @P5 LDC.64 R54, c[0x0][0x228] ;  /* 0x00008a00ff365b82 */ /* 0x000f220000000a00 */
[----:B--2---:R-:W-:Y:S01]  /*1920*/  @P5 IMAD R18, R19, R16, RZ ;  /* 0x0000001013125224 */ /* 0x004fe200078e02ff */
[----:B------:R-:W-:-:S03]  /*1930*/  @P5 MOV R19, R125 ;  /* 0x0000007d00135202 */ /* 0x000fc60000000f00 */
[----:B------:R-:W-:Y:S01]  /*1940*/  @P5 IMAD R17, R27, R17, R18 ;  /* 0x000000111b115224 */ /* 0x000fe200078e0212 */
[----:B------:R-:W-:-:S05]  /*1950*/  @P5 MOV R18, R122 ;  /* 0x0000007a00125202 */ /* 0x000fca0000000f00 */
[----:B------:R-:W-:Y:S01]  /*1960*/  @P5 IMAD.WIDE.U32 R18, R27, R16, R18 ;  /* 0x000000101b125225 */ /* 0x000fe200078e0012 */
[----:B------:R-:W-:-:S04]  /*1970*/  SHF.R.S32.HI R16, RZ, 0x1f, R21 ;  /* 0x0000001fff107819 */ /* 0x000fc80000011415 */
[----:B------:R-:W-:Y:S02]  /*1980*/  @P5 IADD3 R19, R19, R17, RZ ;  /* 0x0000001113135210 */ /* 0x000fe40007ffe0ff */
[C---:B------:R-:W-:Y:S02]  /*1990*/  @P5 SHF.L.U32 R17, R18.reuse, 0x2, RZ ;  /* 0x0000000212115819 */ /* 0x040fe400000006ff */
[----:B------:R-:W-:Y:S02]  /*19a0*/  @P5 SHF.L.U64.HI R18, R18, 0x2, R19 ;  /* 0x0000000212125819 */ /* 0x000fe40000010213 */
[----:B---3--:R-:W-:Y:S02]  /*19b0*/  @P5 IADD3 R98, P6, R17, R98, RZ ;  /* 0x0000006211625210 */ /* 0x008fe40007fde0ff */
[----:B------:R-:W-:Y:S02]  /*19c0*/  SHF.R.S32.HI R19, RZ, 0x1f, R78 ;  /* 0x0000001fff137819 */ /* 0x000fe4000001144e */
[----:B------:R-:W-:-:S02]  /*19d0*/  @P5 IADD3.X R99, R18, R99, RZ, P6, !PT ;  /* 0x0000006312635210 */ /* 0x000fc400037fe4ff */
[----:B----4-:R-:W-:-:S04]  /*19e0*/  @P5 IADD3 R54, P6, R17, R54, RZ ;  /* 0x0000003611365210 */ /* 0x010fc80007fde0ff */
[----:B------:R-:W-:Y:S02]  /*19f0*/  @P5 IADD3.X R55, R18, R55, RZ, P6, !PT ;  /* 0x0000003712375210 */ /* 0x000fe400037fe4ff */
[----:B------:R-:W-:Y:S02]  /*1a00*/  ISETP.GE.U32.AND P6, PT, R21, UR12, PT ;  /* 0x0000000c15007c0c */ /* 0x000fe4000bfc6070 */
[----:B------:R-:W-:Y:S02]  /*1a10*/  IADD3 R21, R3, 0x18, RZ ;  /* 0x0000001803157810 */ /* 0x000fe40007ffe0ff */
        /* <DEDUP_REMOVED lines=13> */
[----:B---3--:R-:W-:Y:S02]  /*1af0*/  @P6 IADD3 R26, P0, R17, R26, RZ ;  /* 0x0000001a111a6210 */ /* 0x008fe40007f1e0ff */
[----:B------:R-:W-:Y:S02]  /*1b00*/  SHF.R.S32.HI R19, RZ, 0x1f, R21 ;  /* 0x0000001fff137819 */ /* 0x000fe40000011415 */
[----:B------:R-:W-:-:S02]  /*1b10*/  @P6 IADD3.X R27, R18, R27, RZ, P0, !PT ;  /* 0x0000001b121b6210 */ /* 0x000fc400007fe4ff */
[----:B----4-:R-:W-:Y:S02]  /*1b20*/  @P6 IADD3 R28, P0, R17, R28, RZ ;  /* 0x0000001c111c6210 */ /* 0x010fe40007f1e0ff */
[----:B------:R-:W2:Y:S02]  /*1b30*/  @P3 LDC.64 R16, c[0x0][0x288] ;  /* 0x0000a200ff103b82 */ /* 0x000ea40000000a00 */
[----:B------:R-:W-:Y:S01]  /*1b40*/  @P6 IADD3.X R29, R18, R29, RZ, P0, !PT ;  /* 0x0000001d121d6210 */ /* 0x000fe200007fe4ff */
        /* <DEDUP_REMOVED lines=11> */
[----:B------:R-:W0:Y:S02]  /*1c00*/  LDC.64 R16, c[0x0][0x248] ;  /* 0x00009200ff107b82 */ /* 0x000e240000000a00 */
[----:B------:R-:W-:Y:S02]  /*1c10*/  @P3 IADD3.X R105, R18, R105, RZ, P0, !PT ;  /* 0x0000006912693210 */ /* 0x000fe400007fe4ff */
[----:B------:R-:W-:Y:S01]  /*1c20*/  ISETP.NE.AND P3, PT, R20, RZ, PT ;  /* 0x000000ff1400720c */ /* 0x000fe20003f65270 */
[----:B0-----:R-:W-:-:S06]  /*1c30*/  IMAD.WIDE R94, R14, 0x8, R16 ;  /* 0x000000080e5e7825 */ /* 0x001fcc00078e0210 */
[----:B------:R-:W2:Y:S01]  /*1c40*/  LDG.E.64 R94, desc[UR8][R94.64] ;  /* 0x000000085e5e7981 */ /* 0x000ea2000c1e1b00 */
[----:B------:R-:W-:Y:S02]  /*1c50*/  MOV R96, 0x3f800000 ;  /* 0x3f80000000607802 */ /* 0x000fe40000000f00 */
[----:B------:R-:W-:Y:S02]  /*1c60*/  CS2R R92, SRZ ;  /* 0x00000000005c7805 */ /* 0x000fe4000001ff00 */
[----:B------:R-:W-:Y:S02]  /*1c70*/  MOV R16, RZ ;  /* 0x000000ff00107202 */ /* 0x000fe40000000f00 */
[----:B------:R-:W-:Y:S02]  /*1c80*/  CS2R R90, SRZ ;  /* 0x00000000005a7805 */ /* 0x000fe4000001ff00 */
[----:B------:R-:W-:Y:S02]  /*1c90*/  CS2R R18, SRZ ;  /* 0x0000000000127805 */ /* 0x000fe4000001ff00 */
[----:B------:R-:W-:Y:S01]  /*1ca0*/  CS2R R58, SRZ ;  /* 0x00000000003a7805 */ /* 0x000fe2000001ff00 */
[----:B------:R-:W5:Y:S04]  /*1cb0*/  @P2 LDG.E.64 R92, desc[UR8][R56.64] ;  /* 0x00000008385c2981 */ /* 0x000f68000c1e1b00 */
[----:B------:R0:W5:Y:S04]  /*1cc0*/  @P1 LDG.E.64 R90, desc[UR8][R86.64] ;  /* 0x00000008565a1981 */ /* 0x000168000c1e1b00 */
[----:B------:R1:W5:Y:S04]  /*1cd0*/  @P1 LDG.E.64 R18, desc[UR8][R24.64] ;  /* 0x0000000818121981 */ /* 0x000368000c1e1b00 */
[----:B------:R3:W5:Y:S01]  /*1ce0*/  @P5 LDG.E.64 R58, desc[UR8][R98.64] ;  /* 0x00000008623a5981 */ /* 0x000762000c1e1b00 */
[----:B0-----:R-:W-:-:S02]  /*1cf0*/  CS2R R86, SRZ ;  /* 0x0000000000567805 */ /* 0x001fc4000001ff00 */
[----:B-1----:R-:W-:Y:S02]  /*1d00*/  CS2R R24, SRZ ;  /* 0x0000000000187805 */ /* 0x002fe4000001ff00 */
[----:B---3--:R-:W-:-:S06]  /*1d10*/  CS2R R98, SRZ ;  /* 0x0000000000627805 */ /* 0x008fcc000001ff00 */
[----:B------:R0:W5:Y:S01]  /*1d20*/  @P3 LDG.E.64 R98, desc[UR8][R30.64] ;  /* 0x000000081e623981 */ /* 0x000162000c1e1b00 */
[----:B------:R-:W-:Y:S02]  /*1d30*/  LOP3.LUT P1, RZ, R89, 0x40, RZ, 0xc0, !PT ;  /* 0x0000004059ff7812 */ /* 0x000fe4000782c0ff */
[----:B0-----:R-:W-:Y:S01]  /*1d40*/  CS2R R30, SRZ ;  /* 0x00000000001e7805 */ /* 0x001fe2000001ff00 */
[----:B--2---:R-:W-:-:S05]  /*1d50*/  FFMA.FTZ R17, -R94, R94, R95 ;  /* 0x0000005e5e117223 */ /* 0x004fca000001015f */
[----:B------:R-:W-:-:S13]  /*1d60*/  FSETP.GTU.FTZ.AND P0, PT, R17, RZ, PT ;  /* 0x000000ff1100720b */ /* 0x000fda0003f1c000 */
[----:B------:R-:W0:Y:S02]  /*1d70*/  @P0 LDC R20, c[0x0][0x250] ;  /* 0x00009400ff140b82 */ /* 0x000e240000000800 */
[----:B0-----:R-:W-:Y:S01]  /*1d80*/  @P0 FADD.FTZ R20, R17, R20 ;  /* 0x0000001411140221 */ /* 0x001fe20000010000 */
[----:B------:R-:W-:-:S03]  /*1d90*/  MOV R17, RZ ;  /* 0x000000ff00117202 */ /* 0x000fc60000000f00 */
[----:B------:R0:W1:Y:S01]  /*1da0*/  @P0 MUFU.RSQ R96, R20 ;  /* 0x0000001400600308 */ /* 0x0000620000001400 */
[C---:B------:R-:W-:Y:S02]  /*1db0*/  LOP3.LUT P0, RZ, R89.reuse, 0x200, RZ, 0xc0, !PT ;  /* 0x0000020059ff7812 */ /* 0x040fe4000780c0ff */
[----:B------:R2:W5:Y:S01]  /*1dc0*/  @P2 LDG.E.64 R16, desc[UR8][R22.64] ;  /* 0x0000000816102981 */ /* 0x000562000c1e1b00 */
[----:B------:R-:W-:Y:S02]  /*1dd0*/  LOP3.LUT P2, RZ, R89, 0x80, RZ, 0xc0, !PT ;  /* 0x0000008059ff7812 */ /* 0x000fe4000784c0ff */
[----:B0-----:R-:W-:Y:S02]  /*1de0*/  CS2R R20, SRZ ;  /* 0x0000000000147805 */ /* 0x001fe4000001ff00 */
[----:B--2---:R-:W-:-:S06]  /*1df0*/  CS2R R22, SRZ ;  /* 0x0000000000167805 */ /* 0x004fcc000001ff00 */
[----:B------:R0:W5:Y:S04]  /*1e00*/  @P0 LDG.E.64 R86, desc[UR8][R52.64] ;  /* 0x0000000834560981 */ /* 0x000168000c1e1b00 */
[----:B------:R-:W5:Y:S01]  /*1e10*/  @P0 LDG.E.64 R24, desc[UR8][R50.64] ;  /* 0x0000000832180981 */ /* 0x000f62000c1e1b00 */
[----:B------:R-:W-:-:S03]  /*1e20*/  LOP3.LUT P0, RZ, R89, 0x10, RZ, 0xc0, !PT ;  /* 0x0000001059ff7812 */ /* 0x000fc6000780c0ff */
[----:B------:R2:W5:Y:S01]  /*1e30*/  @P5 LDG.E.64 R20, desc[UR8][R54.64] ;  /* 0x0000000836145981 */ /* 0x000562000c1e1b00 */
[----:B0-----:R-:W-:Y:S02]  /*1e40*/  CS2R R52, SRZ ;  /* 0x0000000000347805 */ /* 0x001fe4000001ff00 */
[----:B------:R-:W-:Y:S01]  /*1e50*/  LOP3.LUT P5, RZ, R89, 0x20, RZ, 0xc0, !PT ;  /* 0x0000002059ff7812 */ /* 0x000fe200078ac0ff */
[----:B------:R0:W5:Y:S04]  /*1e60*/  @P6 LDG.E.64 R22, desc[UR8][R28.64] ;  /* 0x000000081c166981 */ /* 0x000168000c1e1b00 */
[----:B------:R3:W5:Y:S01]  /*1e70*/  @P2 LDG.E.64 R52, desc[UR8][R60.64] ;  /* 0x000000083c342981 */ /* 0x000762000c1e1b00 */
[----:B--2---:R-:W-:-:S03]  /*1e80*/  CS2R R54, SRZ ;  /* 0x0000000000367805 */ /* 0x004fc6000001ff00 */
[----:B------:R2:W5:Y:S01]  /*1e90*/  @P2 LDG.E.64 R30, desc[UR8][R46.64] ;  /* 0x000000082e1e2981 */ /* 0x000562000c1e1b00 */
[----:B0-----:R-:W-:Y:S02]  /*1ea0*/  CS2R R28, SRZ ;  /* 0x00000000001c7805 */ /* 0x001fe4000001ff00 */
[----:B------:R-:W-:Y:S01]  /*1eb0*/  CS2R R50, SRZ ;  /* 0x0000000000327805 */ /* 0x000fe2000001ff00 */
[----:B------:R0:W5:Y:S01]  /*1ec0*/  @P4 LDG.E.64 R54, desc[UR8][R32.64] ;  /* 0x0000000820364981 */ /* 0x000162000c1e1b00 */
[----:B---3--:R-:W-:-:S03]  /*1ed0*/  CS2R R60, SRZ ;  /* 0x00000000003c7805 */ /* 0x008fc6000001ff00 */
[----:B------:R3:W5:Y:S01]  /*1ee0*/  @P4 LDG.E.64 R28, desc[UR8][R34.64] ;  /* 0x00000008221c4981 */ /* 0x000762000c1e1b00 */
[----:B--2---:R-:W-:-:S03]  /*1ef0*/  CS2R R46, SRZ ;  /* 0x00000000002e7805 */ /* 0x004fc6000001ff00 */
[----:B------:R2:W5:Y:S01]  /*1f00*/  @P0 LDG.E.64 R60, desc[UR8][R40.64] ;  /* 0x00000008283c0981 */ /* 0x000562000c1e1b00 */
[----:B0-----:R-:W-:-:S03]  /*1f10*/  CS2R R32, SRZ ;  /* 0x0000000000207805 */ /* 0x001fc6000001ff00 */
[----:B------:R-:W5:Y:S01]  /*1f20*/  @P0 LDG.E.64 R46, desc[UR8][R66.64] ;  /* 0x00000008422e0981 */ /* 0x000f62000c1e1b00 */
[----:B------:R-:W-:Y:S02]  /*1f30*/  ISETP.NE.AND P0, PT, R0, RZ, PT ;  /* 0x000000ff0000720c */ /* 0x000fe40003f05270 */
[----:B---3--:R-:W-:Y:S02]  /*1f40*/  CS2R R34, SRZ ;  /* 0x0000000000227805 */ /* 0x008fe4000001ff00 */
[----:B------:R-:W-:Y:S01]  /*1f50*/  ISETP.NE.AND P2, PT, R110, RZ, PT ;  /* 0x000000ff6e00720c */ /* 0x000fe20003f45270 */
[----:B------:R-:W5:Y:S04]  /*1f60*/  @P1 LDG.E.64 R50, desc[UR8][R44.64] ;  /* 0x000000082c321981 */ /* 0x000f68000c1e1b00 */
[----:B------:R-:W5:Y:S01]  /*1f70*/  @P1 LDG.E.64 R32, desc[UR8][R64.64] ;  /* 0x0000000840201981 */ /* 0x000f62000c1e1b00 */
[----:B------:R-:W-:-:S03]  /*1f80*/  ISETP.NE.AND P1, PT, R97, RZ, PT ;  /* 0x000000ff6100720c */ /* 0x000fc60003f25270 */
[----:B------:R0:W5:Y:S01]  /*1f90*/  @P5 LDG.E.64 R34, desc[UR8][R42.64] ;  /* 0x000000082a225981 */ /* 0x000162000c1e1b00 */
[----:B--2---:R-:W-:Y:S02]  /*1fa0*/  CS2R R40, SRZ ;  /* 0x0000000000287805 */ /* 0x004fe4000001ff00 */
[----:B0-----:R-:W-:-:S07]  /*1fb0*/  CS2R R42, SRZ ;  /* 0x00000000002a7805 */ /* 0x001fce000001ff00 */
[----:B------:R-:W5:Y:S04]  /*1fc0*/  @P1 LDG.E.64 R40, desc[UR8][R108.64] ;  /* 0x000000086c281981 */ /* 0x000f68000c1e1b00 */
[----:B------:R0:W5:Y:S02]  /*1fd0*/  @P0 LDG.E.64 R42, desc[UR8][R68.64] ;  /* 0x00000008442a0981 */ /* 0x000164000c1e1b00 */
[----:B0-----:R-:W-:-:S06]  /*1fe0*/  CS2R R68, SRZ ;  /* 0x0000000000447805 */ /* 0x001fcc000001ff00 */
[----:B------:R-:W5:Y:S01]  /*1ff0*/  @P2 LDG.E.64 R68, desc[UR8][R102.64] ;  /* 0x0000000866442981 */ /* 0x000f62000c1e1b00 */
[----:B------:R-:W-:-:S06]  /*2000*/  CS2R R56, SRZ ;  /* 0x0000000000387805 */ /* 0x000fcc000001ff00 */
[----:B------:R0:W5:Y:S01]  /*2010*/  @P6 LDG.E.64 R56, desc[UR8][R26.64] ;  /* 0x000000081a386981 */ /* 0x000162000c1e1b00 */
[----:B------:R-:W-:Y:S02]  /*2020*/  LOP3.LUT P6, RZ, R89, 0x8, RZ, 0xc0, !PT ;  /* 0x0000000859ff7812 */ /* 0x000fe400078cc0ff */
[----:B0-----:R-:W-:-:S06]  /*2030*/  CS2R R26, SRZ ;  /* 0x00000000001a7805 */ /* 0x001fcc000001ff00 */
[----:B------:R0:W5:Y:S01]  /*2040*/  @P3 LDG.E.64 R26, desc[UR8][R48.64] ;  /* 0x00000008301a3981 */ /* 0x000162000c1e1b00 */
[----:B------:R-:W-:-:S06]  /*2050*/  CS2R R64, SRZ ;  /* 0x0000000000407805 */ /* 0x000fcc000001ff00 */
[----:B------:R2:W5:Y:S01]  /*2060*/  @P0 LDG.E.64 R64, desc[UR8][R36.64] ;  /* 0x0000000824400981 */ /* 0x000562000c1e1b00 */
[----:B0-----:R-:W-:-:S06]  /*2070*/  CS2R R48, SRZ ;  /* 0x0000000000307805 */ /* 0x001fcc000001ff00 */
[----:B------:R0:W5:Y:S01]  /*2080*/  @P5 LDG.E.64 R48, desc[UR8][R62.64] ;  /* 0x000000083e305981 */ /* 0x000162000c1e1b00 */
[----:B------:R-:W-:Y:S02]  /*2090*/  LOP3.LUT P5, RZ, R89, 0x100, RZ, 0xc0, !PT ;  /* 0x0000010059ff7812 */ /* 0x000fe400078ac0ff */
[----:B--2---:R-:W-:Y:S02]  /*20a0*/  CS2R R36, SRZ ;  /* 0x0000000000247805 */ /* 0x004fe4000001ff00 */
[----:B0-----:R-:W-:Y:S02]  /*20b0*/  CS2R R62, SRZ ;  /* 0x00000000003e7805 */ /* 0x001fe4000001ff00 */
[----:B------:R-:W-:-:S07]  /*20c0*/  CS2R R44, SRZ ;  /* 0x00000000002c7805 */ /* 0x000fce000001ff00 */
[----:B------:R-:W5:Y:S04]  /*20d0*/  @P5 LDG.E.64 R36, desc[UR8][R106.64] ;  /* 0x000000086a245981 */ /* 0x000f68000c1e1b00 */
[----:B------:R0:W5:Y:S01]  /*20e0*/  @P6 LDG.E.64 R62, desc[UR8][R70.64] ;  /* 0x00000008463e6981 */ /* 0x000162000c1e1b00 */
[----:B------:R-:W-:-:S03]  /*20f0*/  CS2R R66, SRZ ;  /* 0x0000000000427805 */ /* 0x000fc6000001ff00 */
[----:B------:R2:W5:Y:S01]  /*2100*/  @P6 LDG.E.64 R44, desc[UR8][R38.64] ;  /* 0x00000008262c6981 */ /* 0x000562000c1e1b00 */
[----:B------:R-:W-:Y:S03]  /*2110*/  BSSY B0, `(.L_x_2443) ;  /* 0x0000015000007945 */ /* 0x000fe60003800000 */
[----:B------:R3:W5:Y:S01]  /*2120*/  @P1 LDG.E.64 R66, desc[UR8][R74.64] ;  /* 0x000000084a421981 */ /* 0x000762000c1e1b00 */
[----:B0-----:R-:W-:-:S06]  /*2130*/  CS2R R70, SRZ ;  /* 0x0000000000467805 */ /* 0x001fcc000001ff00 */
[----:B------:R-:W5:Y:S01]  /*2140*/  @P5 LDG.E.64 R70, desc[UR8][R104.64] ;  /* 0x0000000868465981 */ /* 0x000f62000c1e1b00 */
[----:B------:R-:W-:Y:S02]  /*2150*/  ISETP.GT.U32.AND P5, PT, R88, 0x1ff, PT ;  /* 0x000001ff5800780c */ /* 0x000fe40003fa4070 */
[----:B--2---:R-:W-:Y:S02]  /*2160*/  CS2R R38, SRZ ;  /* 0x0000000000267805 */ /* 0x004fe4000001ff00 */
[----:B---3--:R-:W-:-:S04]  /*2170*/  CS2R R74, SRZ ;  /* 0x00000000004a7805 */ /* 0x008fc8000001ff00 */
[----:B------:R0:W5:Y:S02]  /*2180*/  @P2 LDG.E.64 R38, desc[UR8][R72.64] ;  /* 0x0000000848262981 */ /* 0x000164000c1e1b00 */
[----:B0-----:R-:W-:-:S03]  /*2190*/  CS2R R72, SRZ ;  /* 0x0000000000487805 */ /* 0x001fc6000001ff00 */
[----:B-1----:R-:W-:Y:S05]  /*21a0*/  @P5 BRA `(.L_x_2444) ;  /* 0x00000000002c5947 */ /* 0x002fea0003800000 */
        /* <DEDUP_REMOVED lines=11> */
.L_x_2444:
[----:B------:R-:W-:Y:S05]  /*2260*/  BSYNC B0 ;  /* 0x0000000000007941 */ /* 0x000fea0003800000 */
.L_x_2443:
[----:B------:R-:W-:Y:S01]  /*2270*/  ISETP.NE.AND P5, PT, RZ, UR7, PT ;  /* 0x00000007ff007c0c */ /* 0x000fe2000bfa5270 */
[C---:B-----5:R-:W-:Y:S01]  /*2280*/  FADD.FTZ R95, -R94.reuse, R86 ;  /* 0x000000565e5f7221 */ /* 0x060fe20000010100 */
[C---:B------:R-:W-:Y:S01]  /*2290*/  FADD.FTZ R87, -R94.reuse, R87 ;  /* 0x000000575e577221 */ /* 0x040fe20000010100 */
[----:B------:R-:W-:Y:S01]  /*22a0*/  LOP3.LUT R89, R89, 0xfffffffd, RZ, 0xc0, !PT ;  /* 0xfffffffd59597812 */ /* 0x000fe200078ec0ff */
[C---:B------:R-:W-:Y:S01]  /*22b0*/  FADD.FTZ R109, -R94.reuse, R98 ;  /* 0x000000625e6d7221 */ /* 0x040fe20000010100 */
[----:B------:R-:W-:Y:S01]  /*22c0*/  FADD.FTZ R99, -R94, R99 ;  /* 0x000000635e637221 */ /* 0x000fe20000010100 */
[----:B------:R-:W-:Y:S01]  /*22d0*/  MOV R108, R24 ;  /* 0x00000018006c7202 */ /* 0x000fe20000000f00 */
        /* <DEDUP_REMOVED lines=24> */
.L_x_2445:
[----:B------:R-:W-:Y:S01]  /*2460*/  FMUL.FTZ R98, R108, R74 ;  /* 0x0000004a6c627220 */ /* 0x000fe20000410000 */
[----:B------:R-:W-:Y:S01]  /*2470*/  MOV R105, R27 ;  /* 0x0000001b00697202 */ /* 0x000fe20000000f00 */
[----:B------:R-:W-:Y:S01]  /*2480*/  FMUL.FTZ R87, R109, R96 ;  /* 0x000000606d577220 */ /* 0x000fe20000410000 */
[----:B------:R-:W-:Y:S01]  /*2490*/  FMUL.FTZ R97, R107, R75 ;  /* 0x0000004b6b617220 */ /* 0x000fe20000410000 */
[----:B0-----:R-:W-:Y:S01]  /*24a0*/  FFMA.FTZ R101, R95, R98, RZ ;  /* 0x000000625f657223 */ /* 0x001fe200000100ff */
        /* <DEDUP_REMOVED lines=21> */
.L_x_2446:
[----:B------:R-:W-:Y:S01]  /*2600*/  FFMA.FTZ R102, R0, R97, R101 ;  /* 0x0000006100667223 */ /* 0x000fe20000010065 */
[----:B------:R-:W-:Y:S01]  /*2610*/  FMUL.FTZ R100, R106, R74 ;  /* 0x0000004a6a647220 */ /* 0x000fe20000410000 */
[----:B------:R-:W-:Y:S01]  /*2620*/  FADD.FTZ R97, R97, R98 ;  /* 0x0000006261617221 */ /* 0x000fe20000010000 */
[C---:B------:R-:W-:Y:S01]  /*2630*/  FADD.FTZ R101, -R94.reuse, R55 ;  /* 0x000000375e657221 */ /* 0x040fe20000010100 */
[----:B------:R-:W-:Y:S01]  /*2640*/  MOV R104, R28 ;  /* 0x0000001c00687202 */ /* 0x000fe20000000f00 */
[----:B------:R-:W-:Y:S01]  /*2650*/  FFMA.FTZ R99, R87, R100, R102 ;  /* 0x0000006457637223 */ /* 0x000fe20000010066 */
[----:B------:R-:W-:Y:S01]  /*2660*/  FADD.FTZ R100, R97, R100 ;  /* 0x0000006461647221 */ /* 0x000fe20000010000 */
[----:B------:R-:W-:Y:S01]  /*2670*/  FADD.FTZ R97, -R94, R54 ;  /* 0x000000365e617221 */ /* 0x000fe20000010100 */
[----:B------:R-:W-:Y:S01]  /*2680*/  MOV R103, R29 ;  /* 0x0000001d00677202 */ /* 0x000fe20000000f00 */
[----:B------:R-:W-:Y:S01]  /*2690*/  FMUL.FTZ R55, R105, R75 ;  /* 0x0000004b69377220 */ /* 0x000fe20000410000 */
        /* <DEDUP_REMOVED lines=21> */
.L_x_2447:
        /* <DEDUP_REMOVED lines=26> */
[----:B-1----:R-:W-:-:S03]  /*2990*/  FADD.FTZ R117, -R112, 1 ;  /* 0x3f80000070757421 */ /* 0x002fc60000010100 */
[----:B------:R-:W-:Y:S01]  /*29a0*/  FMUL.FTZ R55, R113, R36 ;  /* 0x0000002471377220 */ /* 0x000fe20000410000 */
[----:B------:R-:W-:Y:S01]  /*29b0*/  FFMA.FTZ R117, R54, R117, 1 ;  /* 0x3f80000036757423 */ /* 0x000fe20000010075 */
[----:B------:R-:W-:-:S04]  /*29c0*/  FMUL.FTZ R54, R71, R112 ;  /* 0x0000007047367220 */ /* 0x000fc80000410000 */
[----:B------:R-:W-:-:S07]  /*29d0*/  FMUL.FTZ R54, R54, R117 ;  /* 0x0000007536367220 */ /* 0x000fce0000410000 */
.L_x_2448:
        /* <DEDUP_REMOVED lines=25> */
[----:B-1----:R-:W-:Y:S01]  /*2b70*/  FADD.FTZ R116, -R114, 1 ;  /* 0x3f80000072747421 */ /* 0x002fe20000010100 */
[----:B------:R-:W-:-:S03]  /*2b80*/  FMUL.FTZ R114, R31, R114 ;  /* 0x000000721f727220 */ /* 0x000fc60000410000 */
[----:B------:R-:W-:Y:S01]  /*2b90*/  FFMA.FTZ R115, R37, R116, 1 ;  /* 0x3f80000025737423 */ /* 0x000fe20000010074 */
[----:B------:R-:W-:-:S04]  /*2ba0*/  FMUL.FTZ R37, R30, R111 ;  /* 0x0000006f1e257220 */ /* 0x000fc80000410000 */
[----:B------:R-:W-:Y:S01]  /*2bb0*/  FMUL.FTZ R37, R37, R36 ;  /* 0x0000002425257220 */ /* 0x000fe20000410000 */
[----:B------:R-:W-:-:S07]  /*2bc0*/  FMUL.FTZ R36, R114, R115 ;  /* 0x0000007372247220 */ /* 0x000fce0000410000 */
.L_x_2449:
[----:B------:R-:W-:Y:S01]  /*2bd0*/  FFMA.FTZ R112, R100, R53, R109 ;  /* 0x0000003564707223 */ /* 0x000fe2000001006d */
[----:B------:R-:W-:Y:S01]  /*2be0*/  FMUL.FTZ R52, R37, R74 ;  /* 0x0000004a25347220 */ /* 0x000fe20000410000 */
[----:B------:R-:W-:Y:S01]  /*2bf0*/  FADD.FTZ R109, R53, R110 ;  /* 0x0000006e356d7221 */ /* 0x000fe20000010000 */
[C---:B------:R-:W-:Y:S01]  /*2c00*/  FADD.FTZ R119, -R94.reuse, R50 ;  /* 0x000000325e777221 */ /* 0x040fe20000010100 */
[C---:B------:R-:W-:Y:S01]  /*2c10*/  FADD.FTZ R118, -R94.reuse, R51 ;  /* 0x000000335e767221 */ /* 0x040fe20000010100 */
[----:B------:R-:W-:Y:S01]  /*2c20*/  FFMA.FTZ R53, R101, R52, R112 ;  /* 0x0000003465357223 */ /* 0x000fe20000010070 */
[C---:B------:R-:W-:Y:S01]  /*2c30*/  FADD.FTZ R112, -R94.reuse, R45 ;  /* 0x0000002d5e707221 */ /* 0x040fe20000010100 */
[----:B------:R-:W-:Y:S01]  /*2c40*/  FADD.FTZ R45, -R94, R38 ;  /* 0x000000265e2d7221 */ /* 0x000fe20000010100 */
[----:B------:R-:W-:Y:S01]  /*2c50*/  FADD.FTZ R52, R109, R52 ;  /* 0x000000346d347221 */ /* 0x000fe20000010000 */
[----:B------:R-:W-:Y:S01]  /*2c60*/  FMUL.FTZ R38, R36, R75 ;  /* 0x0000004b24267220 */ /* 0x000fe20000410000 */
[C---:B------:R-:W-:Y:S01]  /*2c70*/  FADD.FTZ R113, -R94.reuse, R44 ;  /* 0x0000002c5e717221 */ /* 0x040fe20000010100 */
[C---:B------:R-:W-:Y:S01]  /*2c80*/  FADD.FTZ R116, -R94.reuse, R49 ;  /* 0x000000315e747221 */ /* 0x040fe20000010100 */
[C---:B------:R-:W-:Y:S01]  /*2c90*/  FADD.FTZ R114, -R94.reuse, R47 ;  /* 0x0000002f5e727221 */ /* 0x040fe20000010100 */
[C---:B------:R-:W-:Y:S01]  /*2ca0*/  FADD.FTZ R111, -R94.reuse, R42 ;  /* 0x0000002a5e6f7221 */ /* 0x040fe20000010100 */
[----:B------:R-:W-:Y:S01]  /*2cb0*/  FADD.FTZ R109, -R94, R40 ;  /* 0x000000285e6d7221 */ /* 0x000fe20000010100 */
[----:B------:R-:W-:Y:S01]  /*2cc0*/  FFMA.FTZ R44, R102, R38, R53 ;  /* 0x00000026662c7223 */ /* 0x000fe20000010035 */
[----:B------:R-:W-:Y:S01]  /*2cd0*/  FADD.FTZ R52, R38, R52 ;  /* 0x0000003426347221 */ /* 0x000fe20000010000 */
[C---:B------:R-:W-:Y:S01]  /*2ce0*/  FADD.FTZ R117, -R94.reuse, R48 ;  /* 0x000000305e757221 */ /* 0x040fe20000010100 */
        /* <DEDUP_REMOVED lines=11> */
[----:B------:R-:W-:Y:S01]  /*2da0*/  FADD.FTZ R57, -R94, R57 ;  /* 0x000000395e397221 */ /* 0x000fe20000010100 */
[----:B------:R-:W-:Y:S01]  /*2db0*/  MOV R40, R32 ;  /* 0x0000002000287202 */ /* 0x000fe20000000f00 */
[----:B------:R-:W-:Y:S01]  /*2dc0*/  FMUL.FTZ R119, R119, R96 ;  /* 0x0000006077777220 */ /* 0x000fe20000410000 */
[----:B------:R-:W-:Y:S01]  /*2dd0*/  MOV R38, R33 ;  /* 0x0000002100267202 */ /* 0x000fe20000000f00 */
        /* <DEDUP_REMOVED lines=16> */
[----:B-1----:R-:W-:-:S04]  /*2ee0*/  FADD.FTZ R40, -R56, 1 ;  /* 0x3f80000038287421 */ /* 0x002fc80000010100 */
[----:B------:R-:W-:Y:S01]  /*2ef0*/  FFMA.FTZ R90, R38, R40, 1 ;  /* 0x3f800000265a7423 */ /* 0x000fe20000010028 */
[----:B------:R-:W-:Y:S01]  /*2f00*/  FMUL.FTZ R40, R32, R48 ;  /* 0x0000003020287220 */ /* 0x000fe20000410000 */
[----:B------:R-:W-:-:S03]  /*2f10*/  FMUL.FTZ R38, R33, R56 ;  /* 0x0000003821267220 */ /* 0x000fc60000410000 */
[----:B------:R-:W-:Y:S01]  /*2f20*/  FMUL.FTZ R40, R40, R58 ;  /* 0x0000003a28287220 */ /* 0x000fe20000410000 */
[----:B------:R-:W-:-:S07]  /*2f30*/  FMUL.FTZ R38, R38, R90 ;  /* 0x0000005a26267220 */ /* 0x000fce0000410000 */
.L_x_2450:
[----:B------:R-:W-:Y:S01]  /*2f40*/  FMUL.FTZ R46, R40, R74 ;  /* 0x0000004a282e7220 */ /* 0x000fe20000410000 */
[----:B------:R-:W-:Y:S01]  /*2f50*/  FMUL.FTZ R56, R38, R75 ;  /* 0x0000004b26387220 */ /* 0x000fe20000410000 */
[----:B------:R-:W-:Y:S01]  /*2f60*/  FFMA.FTZ R48, R0, R107, RZ ;  /* 0x0000006b00307223 */ /* 0x000fe200000100ff */
[----:B------:R-:W-:Y:S01]  /*2f70*/  FADD.FTZ R50, RZ, R107 ;  /* 0x0000006bff327221 */ /* 0x000fe20000010000 */
[----:B------:R-:W-:Y:S01]  /*2f80*/  FFMA.FTZ R44, R119, R46, R44 ;  /* 0x0000002e772c7223 */ /* 0x000fe2000001002c */
[----:B------:R-:W-:Y:S01]  /*2f90*/  FADD.FTZ R46, R52, R46 ;  /* 0x0000002e342e7221 */ /* 0x000fe20000010000 */
[----:B------:R-:W-:Y:S01]  /*2fa0*/  FFMA.FTZ R107, R86, R105, R48 ;  /* 0x00000069566b7223 */ /* 0x000fe20000010030 */
[----:B------:R-:W-:Y:S01]  /*2fb0*/  FFMA.FTZ R42, R87, R106, R42 ;  /* 0x0000006a572a7223 */ /* 0x000fe2000001002a */
[----:B------:R-:W-:Y:S01]  /*2fc0*/  FFMA.FTZ R52, R118, R56, R44 ;  /* 0x0000003876347223 */ /* 0x000fe2000001002c */
[----:B------:R-:W-:Y:S01]  /*2fd0*/  FADD.FTZ R56, R56, R46 ;  /* 0x0000002e38387221 */ /* 0x000fe20000010000 */
[----:B------:R-:W-:Y:S01]  /*2fe0*/  FADD.FTZ R53, R53, R106 ;  /* 0x0000006a35357221 */ /* 0x000fe20000010000 */
[----:B------:R-:W-:Y:S01]  /*2ff0*/  FADD.FTZ R50, R50, R105 ;  /* 0x0000006932327221 */ /* 0x000fe20000010000 */
[----:B------:R-:W-:Y:S01]  /*3000*/  MOV R48, R34 ;  /* 0x0000002200307202 */ /* 0x000fe20000000f00 */
[-C--:B------:R-:W-:Y:S01]  /*3010*/  FMUL.FTZ R117, R117, R96.reuse ;  /* 0x0000006075757220 */ /* 0x080fe20000410000 */
[----:B------:R-:W-:Y:S01]  /*3020*/  MOV R46, R35 ;  /* 0x00000023002e7202 */ /* 0x000fe20000000f00 */
        /* <DEDUP_REMOVED lines=14> */
[----:B------:R-:W-:-:S04]  /*3110*/  FFMA.FTZ R94, R46, R94, 1 ;  /* 0x3f8000002e5e7423 */ /* 0x000fc8000001005e */
[----:B------:R-:W-:Y:S01]  /*3120*/  FMUL.FTZ R48, R48, R94 ;  /* 0x0000005e30307220 */ /* 0x000fe20000410000 */
[----:B-1----:R-:W-:-:S04]  /*3130*/  FADD.FTZ R46, -R92, 1 ;  /* 0x3f8000005c2e7421 */ /* 0x002fc80000010100 */
[----:B------:R-:W-:Y:S01]  /*3140*/  FFMA.FTZ R44, R44, R46, 1 ;  /* 0x3f8000002c2c7423 */ /* 0x000fe2000001002e */
[----:B------:R-:W-:-:S04]  /*3150*/  FMUL.FTZ R46, R35, R92 ;  /* 0x0000005c232e7220 */ /* 0x000fc80000410000 */
[----:B------:R-:W-:-:S07]  /*3160*/  FMUL.FTZ R46, R46, R44 ;  /* 0x0000002c2e2e7220 */ /* 0x000fce0000410000 */
.L_x_2451:
[----:B------:R-:W-:Y:S01]  /*3170*/  FMUL.FTZ R105, R48, R74 ;  /* 0x0000004a30697220 */ /* 0x000fe20000410000 */
[----:B------:R-:W-:Y:S01]  /*3180*/  FADD.FTZ R44, R53, R104 ;  /* 0x00000068352c7221 */ /* 0x000fe20000010000 */
[----:B------:R-:W-:Y:S01]  /*3190*/  FADD.FTZ R53, R50, R103 ;  /* 0x0000006732357221 */ /* 0x000fe20000010000 */
[----:B------:R-:W-:Y:S01]  /*31a0*/  FFMA.FTZ R42, R97, R104, R42 ;  /* 0x00000068612a7223 */ /* 0x000fe2000001002a */
[----:B------:R-:W-:Y:S01]  /*31b0*/  FFMA.FTZ R52, R117, R105, R52 ;  /* 0x0000006975347223 */ /* 0x000fe20000010034 */
[----:B------:R-:W-:Y:S01]  /*31c0*/  FADD.FTZ R56, R56, R105 ;  /* 0x0000006938387221 */ /* 0x000fe20000010000 */
[----:B------:R-:W-:Y:S01]  /*31d0*/  FMUL.FTZ R105, R46, R75 ;  /* 0x0000004b2e697220 */ /* 0x000fe20000410000 */
[----:B------:R-:W-:Y:S01]  /*31e0*/  FFMA.FTZ R107, R98, R103, R107 ;  /* 0x00000067626b7223 */ /* 0x000fe2000001006b */
[----:B------:R-:W-:Y:S01]  /*31f0*/  MOV R50, R61 ;  /* 0x0000003d00327202 */ /* 0x000fe20000000f00 */
[----:B------:R-:W-:Y:S01]  /*3200*/  FMUL.FTZ R115, R115, R96 ;  /* 0x0000006073737220 */ /* 0x000fe20000410000 */
[----:B------:R-:W-:Y:S01]  /*3210*/  FFMA.FTZ R58, R116, R105, R52 ;  /* 0x00000069743a7223 */ /* 0x000fe20000010034 */
[----:B------:R-:W-:Y:S01]  /*3220*/  FADD.FTZ R90, R105, R56 ;  /* 0x00000038695a7221 */ /* 0x000fe20000010000 */
        /* <DEDUP_REMOVED lines=21> */
.L_x_2452:
[----:B------:R-:W-:Y:S01]  /*3380*/  FMUL.FTZ R103, R52, R74 ;  /* 0x0000004a34677220 */ /* 0x000fe20000410000 */
[----:B------:R-:W-:Y:S01]  /*3390*/  FADD.FTZ R56, R44, R55 ;  /* 0x000000372c387221 */ /* 0x000fe20000010000 */
[----:B------:R-:W-:Y:S01]  /*33a0*/  FFMA.FTZ R92, R99, R55, R42 ;  /* 0x00000037635c7223 */ /* 0x000fe2000001002a */
[----:B------:R-:W-:Y:S01]  /*33b0*/  FADD.FTZ R55, R53, R54 ;  /* 0x0000003635377221 */ /* 0x000fe20000010000 */
[----:B------:R-:W-:Y:S01]  /*33c0*/  FFMA.FTZ R105, R115, R103, R58 ;  /* 0x0000006773697223 */ /* 0x000fe2000001003a */
[----:B------:R-:W-:Y:S01]  /*33d0*/  FMUL.FTZ R58, R50, R75 ;  /* 0x0000004b323a7220 */ /* 0x000fe20000410000 */
[----:B------:R-:W-:Y:S01]  /*33e0*/  FADD.FTZ R103, R90, R103 ;  /* 0x000000675a677221 */ /* 0x000fe20000010000 */
[----:B------:R-:W-:Y:S01]  /*33f0*/  FFMA.FTZ R107, R100, R54, R107 ;  /* 0x00000036646b7223 */ /* 0x000fe2000001006b */
[----:B------:R-:W-:Y:S01]  /*3400*/  MOV R44, R62 ;  /* 0x0000003e002c7202 */ /* 0x000fe20000000f00 */
[----:B------:R-:W-:Y:S01]  /*3410*/  FFMA.FTZ R54, R114, R58, R105 ;  /* 0x0000003a72367223 */ /* 0x000fe20000010069 */
[----:B------:R-:W-:Y:S01]  /*3420*/  FADD.FTZ R58, R58, R103 ;  /* 0x000000673a3a7221 */ /* 0x000fe20000010000 */
[----:B------:R-:W-:Y:S01]  /*3430*/  MOV R42, R63 ;  /* 0x0000003f002a7202 */ /* 0x000fe20000000f00 */
        /* <DEDUP_REMOVED lines=21> */
.L_x_2453:
        /* <DEDUP_REMOVED lines=8> */
[----:B------:R-:W-:Y:S01]  /*3610*/  FFMA.FTZ R54, R112, R56, R37 ;  /* 0x0000003870367223 */ /* 0x000fe20000010025 */
        /* <DEDUP_REMOVED lines=24> */
.L_x_2454:
[----:B------:R-:W-:Y:S01]  /*37a0*/  FMUL.FTZ R43, R37, R74 ;  /* 0x0000004a252b7220 */ /* 0x000fe20000410000 */
[----:B------:R-:W-:Y:S01]  /*37b0*/  FADD.FTZ R53, R53, R40 ;  /* 0x0000002835357221 */ /* 0x000fe20000010000 */
[----:B------:R-:W-:Y:S01]  /*37c0*/  FFMA.FTZ R92, R119, R40, R92 ;  /* 0x00000028775c7223 */ /* 0x000fe2000001005c */
[----:B------:R-:W-:Y:S01]  /*37d0*/  FADD.FTZ R55, R55, R38 ;  /* 0x0000002637377221 */ /* 0x000fe20000010000 */
[----:B------:R-:W-:Y:S01]  /*37e0*/  FFMA.FTZ R103, R111, R43, R54 ;  /* 0x0000002b6f677223 */ /* 0x000fe20000010036 */
[----:B------:R-:W-:Y:S01]  /*37f0*/  FADD.FTZ R56, R56, R43 ;  /* 0x0000002b38387221 */ /* 0x000fe20000010000 */
[----:B------:R-:W-:Y:S01]  /*3800*/  FMUL.FTZ R43, R36, R75 ;  /* 0x0000004b242b7220 */ /* 0x000fe20000410000 */
[----:B------:R-:W-:Y:S01]  /*3810*/  FFMA.FTZ R107, R118, R38, R107 ;  /* 0x00000026766b7223 */ /* 0x000fe2000001006b */
[----:B------:R-:W-:Y:S01]  /*3820*/  MOV R40, R66 ;  /* 0x0000004200287202 */ /* 0x000fe20000000f00 */
[-C--:B------:R-:W-:Y:S01]  /*3830*/  FMUL.FTZ R109, R109, R96.reuse ;  /* 0x000000606d6d7220 */ /* 0x080fe20000410000 */
        /* <DEDUP_REMOVED lines=23> */
.L_x_2455:
[----:B------:R-:W-:Y:S01]  /*39b0*/  FMUL.FTZ R56, R40, R74 ;  /* 0x0000004a28387220 */ /* 0x000fe20000410000 */
[----:B------:R-:W-:Y:S01]  /*39c0*/  FADD.FTZ R53, R53, R48 ;  /* 0x0000003035357221 */ /* 0x000fe20000010000 */
[----:B------:R-:W-:Y:S01]  /*39d0*/  FFMA.FTZ R92, R117, R48, R92 ;  /* 0x00000030755c7223 */ /* 0x000fe2000001005c */
[----:B------:R-:W-:Y:S01]  /*39e0*/  FFMA.FTZ R103, R116, R46, R107 ;  /* 0x0000002e74677223 */ /* 0x000fe2000001006b */
[----:B------:R-:W-:Y:S01]  /*39f0*/  FFMA.FTZ R41, R109, R56, R54 ;  /* 0x000000386d297223 */ /* 0x000fe20000010036 */
[----:B------:R-:W-:Y:S01]  /*3a00*/  FMUL.FTZ R54, R38, R75 ;  /* 0x0000004b26367220 */ /* 0x000fe20000410000 */
[----:B------:R-:W-:Y:S01]  /*3a10*/  FADD.FTZ R43, R43, R56 ;  /* 0x000000382b2b7221 */ /* 0x000fe20000010000 */
[----:B------:R-:W-:Y:S01]  /*3a20*/  FADD.FTZ R55, R55, R46 ;  /* 0x0000002e37377221 */ /* 0x000fe20000010000 */
[----:B------:R-:W-:Y:S01]  /*3a30*/  FMUL.FTZ R107, R45, R96 ;  /* 0x000000602d6b7220 */ /* 0x000fe20000410000 */
[----:B------:R-:W-:Y:S01]  /*3a40*/  FFMA.FTZ R48, R108, R54, R41 ;  /* 0x000000366c307223 */ /* 0x000fe20000010029 */
[----:B------:R-:W-:Y:S01]  /*3a50*/  FADD.FTZ R54, R54, R43 ;  /* 0x0000002b36367221 */ /* 0x000fe20000010000 */
[----:B------:R-:W-:Y:S01]  /*3a60*/  MOV R43, R68 ;  /* 0x00000044002b7202 */ /* 0x000fe20000000f00 */
[----:B------:R-:W-:Y:S01]  /*3a70*/  FMUL.FTZ R106, R39, R96 ;  /* 0x00000060276a7220 */ /* 0x000fe20000410000 */
[----:B------:R-:W-:Y:S01]  /*3a80*/  MOV R41, R69 ;  /* 0x0000004500297202 */ /* 0x000fe20000000f00 */
        /* <DEDUP_REMOVED lines=19> */
.L_x_2456:
[----:B------:R-:W-:Y:S01]  /*3bc0*/  FMUL.FTZ R45, R43, R74 ;  /* 0x0000004a2b2d7220 */ /* 0x000fe20000410000 */
[----:B------:R-:W-:Y:S01]  /*3bd0*/  FADD.FTZ R39, R53, R52 ;  /* 0x0000003435277221 */ /* 0x000fe20000010000 */
[----:B------:R-:W-:Y:S01]  /*3be0*/  FFMA.FTZ R46, R115, R52, R92 ;  /* 0x00000034732e7223 */ /* 0x000fe2000001005c */
[----:B------:R-:W-:Y:S01]  /*3bf0*/  FFMA.FTZ R53, R114, R50, R103 ;  /* 0x0000003272357223 */ /* 0x000fe20000010067 */
[----:B------:R-:W-:Y:S01]  /*3c00*/  FFMA.FTZ R105, R107, R45, R48 ;  /* 0x0000002d6b697223 */ /* 0x000fe20000010030 */
[----:B------:R-:W-:Y:S01]  /*3c10*/  FADD.FTZ R48, R54, R45 ;  /* 0x0000002d36307221 */ /* 0x000fe20000010000 */
[----:B------:R-:W-:Y:S01]  /*3c20*/  FMUL.FTZ R54, R41, R75 ;  /* 0x0000004b29367220 */ /* 0x000fe20000410000 */
[----:B------:R-:W-:Y:S01]  /*3c30*/  FADD.FTZ R45, R55, R50 ;  /* 0x00000032372d7221 */ /* 0x000fe20000010000 */
        /* <DEDUP_REMOVED lines=25> */
.L_x_2457:
[----:B------:R-:W-:Y:S01]  /*3dd0*/  FMUL.FTZ R47, R50, R74 ;  /* 0x0000004a322f7220 */ /* 0x000fe20000410000 */
[-C--:B------:R-:W-:Y:S01]  /*3de0*/  FMUL.FTZ R103, R49, R96.reuse ;  /* 0x0000006031677220 */ /* 0x080fe20000410000 */
[----:B------:R-:W-:Y:S01]  /*3df0*/  FMUL.FTZ R94, R91, R96 ;  /* 0x000000605b5e7220 */ /* 0x000fe20000410000 */
[----:B------:R-:W-:Y:S01]  /*3e00*/  MOV R49, R18 ;  /* 0x0000001200317202 */ /* 0x000fe20000000f00 */
[----:B------:R-:W-:Y:S01]  /*3e10*/  FFMA.FTZ R55, R105, R47, R52 ;  /* 0x0000002f69377223 */ /* 0x000fe20000010034 */
[----:B------:R-:W-:Y:S01]  /*3e20*/  FADD.FTZ R47, R54, R47 ;  /* 0x0000002f362f7221 */ /* 0x000fe20000010000 */
[----:B------:R-:W-:-:S04]  /*3e30*/  FMUL.FTZ R54, R48, R75 ;  /* 0x0000004b30367220 */ /* 0x000fc80000410000 */
[----:B------:R-:W-:Y:S01]  /*3e40*/  FFMA.FTZ R52, R104, R54, R55 ;  /* 0x0000003668347223 */ /* 0x000fe20000010037 */
[----:B------:R-:W-:Y:S01]  /*3e50*/  FADD.FTZ R54, R54, R47 ;  /* 0x0000002f36367221 */ /* 0x000fe20000010000 */
        /* <DEDUP_REMOVED lines=20> */
.L_x_2458:
        /* <DEDUP_REMOVED lines=29> */
.L_x_2459:
[----:B------:R-:W-:Y:S01]  /*4170*/  FMUL.FTZ R56, R52, R74 ;  /* 0x0000004a34387220 */ /* 0x000fe20000410000 */
[----:B------:R-:W-:Y:S01]  /*4180*/  FMUL.FTZ R58, R51, R75 ;  /* 0x0000004b333a7220 */ /* 0x000fe20000410000 */
[-C--:B------:R-:W-:Y:S01]  /*4190*/  FMUL.FTZ R91, R121, R96.reuse ;  /* 0x00000060795b7220 */ /* 0x080fe20000410000 */
[----:B------:R-:W-:Y:S01]  /*41a0*/  FMUL.FTZ R90, R57, R96 ;  /* 0x00000060395a7220 */ /* 0x000fe20000410000 */
[----:B------:R-:W-:Y:S01]  /*41b0*/  FFMA.FTZ R59, R93, R56, R54 ;  /* 0x000000385d3b7223 */ /* 0x000fe20000010036 */
[----:B------:R-:W-:Y:S01]  /*41c0*/  FADD.FTZ R55, R55, R56 ;  /* 0x0000003837377221 */ /* 0x000fe20000010000 */
[----:B------:R-:W-:Y:S02]  /*41d0*/  MOV R54, R23 ;  /* 0x0000001700367202 */ /* 0x000fe40000000f00 */
[----:B------:R-:W-:Y:S01]  /*41e0*/  FFMA.FTZ R56, R92, R58, R59 ;  /* 0x0000003a5c387223 */ /* 0x000fe2000001003b */
[----:B------:R-:W-:Y:S01]  /*41f0*/  FADD.FTZ R58, R58, R55 ;  /* 0x000000373a3a7221 */ /* 0x000fe20000010000 */
[----:B------:R-:W-:Y:S01]  /*4200*/  MOV R55, R22 ;  /* 0x0000001600377202 */ /* 0x000fe20000000f00 */
        /* <DEDUP_REMOVED lines=15> */
[----:B0-----:R-:W-:-:S04]  /*4300*/  FADD.FTZ R57, -R59, 1 ;  /* 0x3f8000003b397421 */ /* 0x001fc80000010100 */
[----:B------:R-:W-:Y:S01]  /*4310*/  FFMA.FTZ R57, R54, R57, 1 ;  /* 0x3f80000036397423 */ /* 0x000fe20000010039 */
[----:B------:R-:W-:-:S04]  /*4320*/  FMUL.FTZ R54, R23, R59 ;  /* 0x0000003b17367220 */ /* 0x000fc80000410000 */
[----:B------:R-:W-:-:S07]  /*4330*/  FMUL.FTZ R54, R54, R57 ;  /* 0x0000003936367220 */ /* 0x000fce0000410000 */
.L_x_2460:
[----:B------:R-:W-:Y:S01]  /*4340*/  FMUL.FTZ R57, R55, R74 ;  /* 0x0000004a37397220 */ /* 0x000fe20000410000 */
[----:B------:R-:W-:Y:S01]  /*4350*/  ISETP.GT.AND P5, PT, R10, 0x1e, PT ;  /* 0x0000001e0a00780c */ /* 0x000fe20003fa4270 */
[----:B------:R-:W-:Y:S01]  /*4360*/  FFMA.FTZ R46, R113, R44, R46 ;  /* 0x0000002c712e7223 */ /* 0x000fe2000001002e */
[----:B------:R-:W-:Y:S01]  /*4370*/  FFMA.FTZ R53, R112, R42, R53 ;  /* 0x0000002a70357223 */ /* 0x000fe20000010035 */
[----:B------:R-:W-:Y:S01]  /*4380*/  FFMA.FTZ R59, R91, R57, R56 ;  /* 0x000000395b3b7223 */ /* 0x000fe20000010038 */
[----:B------:R-:W-:Y:S01]  /*4390*/  FMUL.FTZ R56, R54, R75 ;  /* 0x0000004b36387220 */ /* 0x000fe20000410000 */
[----:B------:R-:W-:Y:S01]  /*43a0*/  FADD.FTZ R57, R58, R57 ;  /* 0x000000393a397221 */ /* 0x000fe20000010000 */
[----:B------:R-:W-:Y:S01]  /*43b0*/  FADD.FTZ R44, R39, R44 ;  /* 0x0000002c272c7221 */ /* 0x000fe20000010000 */
[----:B------:R-:W-:Y:S01]  /*43c0*/  FADD.FTZ R45, R45, R42 ;  /* 0x0000002a2d2d7221 */ /* 0x000fe20000010000 */
[----:B------:R-:W-:Y:S01]  /*43d0*/  FFMA.FTZ R58, R90, R56, R59 ;  /* 0x000000385a3a7223 */ /* 0x000fe2000001003b */
[----:B------:R-:W-:Y:S01]  /*43e0*/  FADD.FTZ R59, R56, R57 ;  /* 0x00000039383b7221 */ /* 0x000fe20000010000 */
[----:B------:R-:W-:Y:S01]  /*43f0*/  FFMA.FTZ R46, R111, R37, R46 ;  /* 0x000000256f2e7223 */ /* 0x000fe2000001002e */
[----:B------:R-:W-:Y:S01]  /*4400*/  FFMA.FTZ R53, R110, R36, R53 ;  /* 0x000000246e357223 */ /* 0x000fe20000010035 */
[----:B------:R-:W-:Y:S01]  /*4410*/  FADD.FTZ R37, R44, R37 ;  /* 0x000000252c257221 */ /* 0x000fe20000010000 */
[----:B------:R-:W0:Y:S01]  /*4420*/  SHFL.DOWN PT, R57, R58, 0x1, 0x1f ;  /* 0x08201f003a397f89 */ /* 0x000e2200000e0000 */
[----:B------:R-:W-:Y:S01]  /*4430*/  FADD.FTZ R45, R45, R36 ;  /* 0x000000242d2d7221 */ /* 0x000fe20000010000 */
[----:B------:R-:W-:Y:S01]  /*4440*/  FFMA.FTZ R53, R108, R38, R53 ;  /* 0x000000266c357223 */ /* 0x000fe20000010035 */
[----:B------:R-:W-:Y:S01]  /*4450*/  FFMA.FTZ R46, R109, R40, R46 ;  /* 0x000000286d2e7223 */ /* 0x000fe2000001002e */
[----:B------:R-:W1:Y:S01]  /*4460*/  SHFL.DOWN PT, R56, R59, 0x1, 0x1f ;  /* 0x08201f003b387f89 */ /* 0x000e6200000e0000 */
        /* <DEDUP_REMOVED lines=26> */
[----:B------:R-:W-:Y:S02]  /*4610*/  BSSY B0, `(.L_x_2461) ;  /* 0x0000042000007945 */ /* 0x000fe40003800000 */
[----:B------:R-:W1:Y:S04]  /*4620*/  SHFL.DOWN PT, R56, R59, 0x2, 0x1f ;  /* 0x08401f003b387f89 */ /* 0x000e6800000e0000 */
[----:B------:R-:W-:Y:S06]  /*4630*/  STS.128 [R82], R36 ;  /* 0x0000002452007388 */ /* 0x000fec0000000c00 */
        /* <DEDUP_REMOVED lines=22> */
[----:B------:R-:W0:Y:S01]  /*47a0*/  S2UR UR6, SR_CgaCtaId ;  /* 0x00000000000679c3 */ /* 0x000e220000008800 */
[----:B------:R-:W-:Y:S02]  /*47b0*/  UMOV UR5, 0x400 ;  /* 0x0000040000057882 */ /* 0x000fe40000000000 */
[----:B0-----:R-:W-:-:S09]  /*47c0*/  ULEA UR5, UR6, UR5, 0x18 ;  /* 0x0000000506057291 */ /* 0x001fd2000f8ec03f */
[----:B------:R-:W0:Y:S04]  /*47d0*/  LDS.64 R52, [UR5+0x18] ;  /* 0x00001805ff347984 */ /* 0x000e280008000a00 */
[----:B------:R-:W1:Y:S04]  /*47e0*/  LDS.128 R44, [UR5+0x20] ;  /* 0x00002005ff2c7984 */ /* 0x000e680008000c00 */
[----:B------:R-:W2:Y:S04]  /*47f0*/  LDS.128 R48, [UR5+0x30] ;  /* 0x00003005ff307984 */ /* 0x000ea80008000c00 */
[----:B------:R-:W3:Y:S01]  /*4800*/  LDS.128 R40, [UR5+0x40] ;  /* 0x00004005ff287984 */ /* 0x000ee20008000c00 */
[----:B0-----:R-:W-:Y:S01]  /*4810*/  FADD.FTZ R55, R58, R52 ;  /* 0x000000343a377221 */ /* 0x001fe20000010000 */
[----:B------:R-:W-:-:S02]  /*4820*/  FADD.FTZ R52, R59, R53 ;  /* 0x000000353b347221 */ /* 0x000fc40000010000 */
[----:B------:R-:W-:Y:S01]  /*4830*/  LDS.128 R56, [UR5+0x80] ;  /* 0x00008005ff387984 */ /* 0x000fe20008000c00 */
[----:B-1----:R-:W-:Y:S01]  /*4840*/  FADD.FTZ R55, R55, R44 ;  /* 0x0000002c37377221 */ /* 0x002fe20000010000 */
[----:B------:R-:W-:-:S03]  /*4850*/  FADD.FTZ R52, R52, R45 ;  /* 0x0000002d34347221 */ /* 0x000fc60000010000 */
[----:B------:R-:W-:Y:S01]  /*4860*/  FADD.FTZ R55, R55, R46 ;  /* 0x0000002e37377221 */ /* 0x000fe20000010000 */
[----:B------:R-:W-:Y:S02]  /*4870*/  FADD.FTZ R52, R52, R47 ;  /* 0x0000002f34347221 */ /* 0x000fe40000010000 */
[----:B------:R-:W0:Y:S01]  /*4880*/  LDS.128 R44, [UR5+0x50] ;  /* 0x00005005ff2c7984 */ /* 0x000e220008000c00 */
[----:B--2---:R-:W-:Y:S01]  /*4890*/  FADD.FTZ R55, R55, R48 ;  /* 0x0000003037377221 */ /* 0x004fe20000010000 */
[----:B------:R-:W-:-:S03]  /*48a0*/  FADD.FTZ R52, R52, R49 ;  /* 0x0000003134347221 */ /* 0x000fc60000010000 */
[----:B------:R-:W-:Y:S01]  /*48b0*/  FADD.FTZ R55, R55, R50 ;  /* 0x0000003237377221 */ /* 0x000fe20000010000 */
[----:B------:R-:W-:Y:S02]  /*48c0*/  FADD.FTZ R52, R52, R51 ;  /* 0x0000003334347221 */ /* 0x000fe40000010000 */
[----:B------:R-:W1:Y:S01]  /*48d0*/  LDS.128 R48, [UR5+0x60] ;  /* 0x00006005ff307984 */ /* 0x000e620008000c00 */
[----:B---3--:R-:W-:Y:S01]  /*48e0*/  FADD.FTZ R121, R55, R40 ;  /* 0x0000002837797221 */ /* 0x008fe20000010000 */
[----:B------:R-:W-:Y:S02]  /*48f0*/  FADD.FTZ R40, R52, R41 ;  /* 0x0000002934287221 */ /* 0x000fe40000010000 */
[----:B------:R-:W2:Y:S01]  /*4900*/  LDS.128 R52, [UR5+0x70] ;  /* 0x00007005ff347984 */ /* 0x000ea20008000c00 */
        /* <DEDUP_REMOVED lines=14> */
[----:B------:R-:W-:Y:S01]  /*49f0*/  FADD.FTZ R121, R121, R56 ;  /* 0x0000003879797221 */ /* 0x000fe20000010000 */
[----:B------:R-:W-:-:S03]  /*4a00*/  FADD.FTZ R40, R40, R57 ;  /* 0x0000003928287221 */ /* 0x000fc60000010000 */
[----:B------:R-:W-:Y:S01]  /*4a10*/  FADD.FTZ R58, R121, R58 ;  /* 0x0000003a793a7221 */ /* 0x000fe20000010000 */
[----:B------:R-:W-:-:S07]  /*4a20*/  FADD.FTZ R59, R40, R59 ;  /* 0x0000003b283b7221 */ /* 0x000fce0000010000 */
.L_x_2462:
[----:B------:R-:W-:Y:S05]  /*4a30*/  BSYNC B0 ;  /* 0x0000000000007941 */ /* 0x000fea0003800000 */
.L_x_2461:
        /* <DEDUP_REMOVED lines=16> */
[----:B------:R-:W0:Y:S01]  /*4b40*/  LDS.128 R36, [R82+0x1000] ;  /* 0x0010000052247984 */ /* 0x000e220000000c00 */
[----:B------:R-:W-:Y:S01]  /*4b50*/  FADD.FTZ R56, R56, R47 ;  /* 0x0000002f38387221 */ /* 0x000fe20000010000 */
[----:B--2---:R-:W-:Y:S01]  /*4b60*/  FADD.FTZ R121, R53, R40 ;  /* 0x0000002835797221 */ /* 0x004fe20000010000 */
[----:B------:R-:W-:Y:S01]  /*4b70*/  FADD.FTZ R40, R48, R41 ;  /* 0x0000002930287221 */ /* 0x000fe20000010000 */
[----:B------:R-:W1:Y:S01]  /*4b80*/  LDS.128 R44, [R82+0x1400] ;  /* 0x00140000522c7984 */ /* 0x000e620000000c00 */
[----:B------:R-:W-:Y:S01]  /*4b90*/  FADD.FTZ R57, R57, R42 ;  /* 0x0000002a39397221 */ /* 0x000fe20000010000 */
[----:B------:R-:W-:-:S02]  /*4ba0*/  FADD.FTZ R56, R56, R43 ;  /* 0x0000002b38387221 */ /* 0x000fc40000010000 */
        /* <DEDUP_REMOVED lines=17> */
[----:B------:R-:W-:-:S07]  /*4cc0*/  FADD.FTZ R39, R56, R55 ;  /* 0x0000003738277221 */ /* 0x000fce0000010000 */
.L_x_2464:
[----:B------:R-:W-:Y:S05]  /*4cd0*/  BSYNC B0 ;  /* 0x0000000000007941 */ /* 0x000fea0003800000 */
.L_x_2463:
[----:B------:R-:W0:Y:S01]  /*4ce0*/  LDC.64 R42, c[0x0][0x268] ;  /* 0x00009a00ff2a7b82 */ /* 0x000e220000000a00 */
[----:B------:R-:W-:Y:S01]  /*4cf0*/  LEA R41, R120, R88, 0x6 ;  /* 0x0000005878297211 */ /* 0x000fe200078e30ff */
[----:B------:R-:W-:Y:S04]  /*4d00*/  BSSY B0, `(.L_x_2465) ;  /* 0x000000e000007945 */ /* 0x000fe80003800000 */
[----:B0-----:R-:W-:Y:S01]  /*4d10*/  IMAD.WIDE R42, R41, 0x4, R42 ;  /* 0x00000004292a7825 */ /* 0x001fe200078e022a */
[----:B------:R-:W-:Y:S06]  /*4d20*/  @P6 BRA `(.L_x_2466) ;  /* 0x00000000002c6947 */ /* 0x000fec0003800000 */
        /* <DEDUP_REMOVED lines=11> */
.L_x_2466:
[----:B------:R-:W-:Y:S05]  /*4de0*/  BSYNC B0 ;  /* 0x0000000000007941 */ /* 0x000fea0003800000 */
.L_x_2465:
        /* <DEDUP_REMOVED lines=33> */
.L_x_2469:
[----:B-1----:R-:W2:Y:S04]  /*5000*/  LDG.E.STRONG.GPU R38, desc[UR8][R36.64] ;  /* 0x0000000824267981 */ /* 0x002ea8000c1ef900 */
[----:B--2---:R-:W-:Y:S01]  /*5010*/  CCTL.IVALL ;  /* 0x00000000ff00798f */ /* 0x004fe20002000000 */
[----:B------:R-:W-:Y:S05]  /*5020*/  YIELD ;  /* 0x0000000000007946 */ /* 0x000fea0003800000 */
[----:B------:R-:W-:-:S13]  /*5030*/  ISETP.NE.AND P6, PT, R38, R45, PT ;  /* 0x0000002d2600720c */ /* 0x000fda0003fc5270 */
[----:B------:R-:W-:Y:S05]  /*5040*/  @P6 BRA `(.L_x_2469) ;  /* 0xfffffffc00ec6947 */ /* 0x000fea000383ffff */
.L_x_2468:
        /* <DEDUP_REMOVED lines=8> */
[----:B------:R-:W-:Y:S01]  /*50d0*/  ISETP.GT.AND P6, PT, R83, RZ, PT ;  /* 0x000000ff5300720c */ /* 0x000fe20003fc4270 */
[----:B------:R-:W-:Y:S01]  /*50e0*/  HFMA2.MMA R39, -RZ, RZ, 0, 0 ;  /* 0x00000000ff277435 */ /* 0x000fe200000001ff */
[----:B------:R-:W-:-:S11]  /*50f0*/  MOV R38, R83 ;  /* 0x0000005300267202 */ /* 0x000fd60000000f00 */
        /* <DEDUP_REMOVED lines=11> */
.L_x_2473:
        /* <DEDUP_REMOVED lines=115> */
.L_x_2472:
        /* <DEDUP_REMOVED lines=63> */
.L_x_2474:
[----:B------:R-:W-:-:S04]  /*5cd0*/  LOP3.LUT P6, RZ, R89, 0x1, RZ, 0xc0, !PT ;  /* 0x0000000159ff7812 */ /* 0x000fc800078cc0ff */
[----:B------:R-:W-:-:S13]  /*5ce0*/  ISETP.NE.OR P6, PT, R38, RZ, P6 ;  /* 0x000000ff2600720c */ /* 0x000fda00037c5670 */
[----:B------:R-:W-:Y:S05]  /*5cf0*/  @!P6 BRA `(.L_x_2470) ;  /* 0x00000000007ce947 */ /* 0x000fea0003800000 */
.L_x_2471:
        /* <DEDUP_REMOVED lines=31> */
.L_x_2470:
        /* <DEDUP_REMOVED lines=10> */
.L_x_2476:
[----:B------:R-:W-:Y:S05]  /*5f90*/  BSYNC B0 ;  /* 0x0000000000007941 */ /* 0x000fea0003800000 */
.L_x_2475:
        /* <DEDUP_REMOVED lines=17> */
.L_x_2467:
        /* <DEDUP_REMOVED lines=10> */
[----:B------:R-:W-:-:S04]  /*6150*/  IADD3 R41, R42, 0x60, RZ ;  /* 0x000000602a297810 */ /* 0x000fc80007ffe0ff */
[----:B------:R-:W-:Y:S01]  /*6160*/  SHF.R.S32.HI R40, RZ, 0x1f, R41 ;  /* 0x0000001fff287819 */ /* 0x000fe20000011429 */
        /* <DEDUP_REMOVED lines=23> */
.L_x_2477:
[----:B------:R-:W-:Y:S01]  /*62e0*/  LOP3.LUT P5, RZ, R89, 0x200, RZ, 0xc0, !PT ;  /* 0x0000020059ff7812 */ /* 0x000fe200078ac0ff */
[----:B------:R-:W-:-:S12]  /*62f0*/  BSSY B0, `(.L_x_2478) ;  /* 0x0000013000007945 */ /* 0x000fd80003800000 */
[----:B------:R-:W-:Y:S05]  /*6300*/  @!P5 BRA `(.L_x_2479) ;  /* 0x000000000044d947 */ /* 0x000fea0003800000 */
        /* <DEDUP_REMOVED lines=11> */
[----:B------:R-:W-:Y:S02]  /*63c0*/  IADD3 R37, R39, R37, RZ ;  /* 0x0000002527257210 */ /* 0x000fe40007ffe0ff */
[-C--:B------:R-:W-:Y:S01]  /*63d0*/  FMUL.FTZ R24, R95, R96.reuse ;  /* 0x000000605f187220 */ /* 0x080fe20000410000 */
[----:B------:R-:W-:Y:S01]  /*63e0*/  LEA R36, P5, R38, UR14, 0x2 ;  /* 0x0000000e26247c11 */ /* 0x000fe2000f8a10ff */
[----:B------:R-:W-:-:S03]  /*63f0*/  FMUL.FTZ R25, R25, R96 ;  /* 0x0000006019197220 */ /* 0x000fc60000410000 */
[----:B------:R-:W-:-:S05]  /*6400*/  LEA.HI.X R37, R38, UR15, R37, 0x2, P5 ;  /* 0x0000000f26257c11 */ /* 0x000fca000a8f1425 */
[----:B------:R0:W-:Y:S04]  /*6410*/  STG.E.64 desc[UR8][R36.64], R24 ;  /* 0x0000001824007986 */ /* 0x0001e8000c101b08 */
.L_x_2479:
[----:B------:R-:W-:Y:S05]  /*6420*/  BSYNC B0 ;  /* 0x0000000000007941 */ /* 0x000fea0003800000 */
.L_x_2478:
[----:B------:R-:W-:-:S13]  /*6430*/  ISETP.NE.AND P6, PT, RZ, UR7, PT ;  /* 0x00000007ff007c0c */ /* 0x000fda000bfc5270 */
[----:B------:R-:W-:Y:S05]  /*6440*/  @!P6 BRA `(.L_x_2480) ;  /* 0x000000000048e947 */ /* 0x000fea0003800000 */
        /* <DEDUP_REMOVED lines=18> */
.L_x_2480:
[----:B------:R-:W-:Y:S04]  /*6570*/  BSSY B0, `(.L_x_2481) ;  /* 0x0000013000007945 */ /* 0x000fe80003800000 */
[----:B------:R-:W-:Y:S05]  /*6580*/  @!P3 BRA `(.L_x_2482) ;  /* 0x000000000044b947 */ /* 0x000fea0003800000 */
[----:B------:R-:W-:Y:S01]  /*6590*/  ULDC.64 UR14, c[0x0][0x288] ;  /* 0x0000a200000e7ab9 */ /* 0x000fe20000000a00 */
[----:B0-----:R-:W-:Y:S01]  /*65a0*/  MOV R24, R122 ;  /* 0x0000007a00187202 */ /* 0x001fe20000000f00 */
        /* <DEDUP_REMOVED lines=8> */
[----:B------:R-:W-:Y:S01]  /*6630*/  IADD3 R37, R25, R37, RZ ;  /* 0x0000002519257210 */ /* 0x000fe20007ffe0ff */
[----:B------:R-:W-:Y:S01]  /*6640*/  FFMA.FTZ R25, R75, R27, -R86 ;  /* 0x0000001b4b197223 */ /* 0x000fe20000010856 */
[----:B------:R-:W-:-:S03]  /*6650*/  LEA R36, P5, R24, UR14, 0x2 ;  /* 0x0000000e18247c11 */ /* 0x000fc6000f8a10ff */
[-C--:B------:R-:W-:Y:S01]  /*6660*/  FMUL.FTZ R25, R25, R96.reuse ;  /* 0x0000006019197220 */ /* 0x080fe20000410000 */
[----:B------:R-:W-:Y:S01]  /*6670*/  LEA.HI.X R37, R24, UR15, R37, 0x2, P5 ;  /* 0x0000000f18257c11 */ /* 0x000fe2000a8f1425 */
[----:B------:R-:W-:-:S05]  /*6680*/  FMUL.FTZ R24, R87, R96 ;  /* 0x0000006057187220 */ /* 0x000fca0000410000 */
[----:B------:R1:W-:Y:S03]  /*6690*/  STG.E.64 desc[UR8][R36.64], R24 ;  /* 0x0000001824007986 */ /* 0x0003e6000c101b08 */
.L_x_2482:
[----:B------:R-:W-:Y:S05]  /*66a0*/  BSYNC B0 ;  /* 0x0000000000007941 */ /* 0x000fea0003800000 */
.L_x_2481:
[----:B------:R-:W-:Y:S05]  /*66b0*/  @!P6 BRA `(.L_x_2483) ;  /* 0x000000000048e947 */ /* 0x000fea0003800000 */
        /* <DEDUP_REMOVED lines=18> */
.L_x_2483:
[----:B------:R-:W-:Y:S04]  /*67e0*/  BSSY B0, `(.L_x_2484) ;  /* 0x0000013000007945 */ /* 0x000fe80003800000 */
[----:B------:R-:W-:Y:S05]  /*67f0*/  @!P4 BRA `(.L_x_2485) ;  /* 0x000000000044c947 */ /* 0x000fea0003800000 */
[----:B------:R-:W-:Y:S01]  /*6800*/  ULDC.64 UR14, c[0x0][0x288] ;  /* 0x0000a200000e7ab9 */ /* 0x000fe20000000a00 */
[----:B01----:R-:W-:Y:S01]  /*6810*/  MOV R24, R122 ;  /* 0x0000007a00187202 */ /* 0x003fe20000000f00 */
        /* <DEDUP_REMOVED lines=15> */
.L_x_2485:
[----:B------:R-:W-:Y:S05]  /*6910*/  BSYNC B0 ;  /* 0x0000000000007941 */ /* 0x000fea0003800000 */
.L_x_2484:
[----:B------:R-:W-:Y:S05]  /*6920*/  @!P6 BRA `(.L_x_2486) ;  /* 0x000000000048e947 */ /* 0x000fea0003800000 */
[----:B------:R-:W-:Y:S01]  /*6930*/  FFMA.FTZ R0, R99, R74, R72 ;  /* 0x0000004a63007223 */ /* 0x000fe20000010048 */
[----:B012---:R-:W-:-:S03]  /*6940*/  FFMA.FTZ R24, R100, R75, R73 ;  /* 0x0000004b64187223 */ /* 0x007fc60000010049 */
        /* <DEDUP_REMOVED lines=16> */
.L_x_2486:
[----:B------:R-:W-:Y:S01]  /*6a50*/  LOP3.LUT P5, RZ, R89, 0x100, RZ, 0xc0, !PT ;  /* 0x0000010059ff7812 */ /* 0x000fe200078ac0ff */
[----:B------:R-:W-:-:S12]  /*6a60*/  BSSY B0, `(.L_x_2487) ;  /* 0x0000015000007945 */ /* 0x000fd80003800000 */
[----:B------:R-:W-:Y:S05]  /*6a70*/  @!P5 BRA `(.L_x_2488) ;  /* 0x00000000004cd947 */ /* 0x000fea0003800000 */
[----:B--2---:R-:W-:Y:S01]  /*6a80*/  IADD3 R27, R3, 0x18, RZ ;  /* 0x00000018031b7810 */ /* 0x004fe20007ffe0ff */
[----:B------:R-:W-:Y:S01]  /*6a90*/  ULDC.64 UR14, c[0x0][0x288] ;  /* 0x0000a200000e7ab9 */ /* 0x000fe20000000a00 */
[----:B01----:R-:W-:Y:S01]  /*6aa0*/  MOV R24, R122 ;  /* 0x0000007a00187202 */ /* 0x003fe20000000f00 */
[-CC-:B------:R-:W-:Y:S01]  /*6ab0*/  FFMA.FTZ R99, R99, R43.reuse, R44.reuse ;  /* 0x0000002b63637223 */ /* 0x180fe2000001002c */
[----:B------:R-:W-:Y:S01]  /*6ac0*/  SHF.R.S32.HI R0, RZ, 0x1f, R27 ;  /* 0x0000001fff007819 */ /* 0x000fe2000001141b */
[----:B------:R-:W-:Y:S01]  /*6ad0*/  FFMA.FTZ R100, R100, R43, R44 ;  /* 0x0000002b64647223 */ /* 0x000fe2000001002c */
[----:B------:R-:W-:Y:S01]  /*6ae0*/  MOV R25, R125 ;  /* 0x0000007d00197202 */ /* 0x000fe20000000f00 */
[----:B------:R-:W-:Y:S02]  /*6af0*/  FFMA.FTZ R99, R74, R70, -R99 ;  /* 0x000000464a637223 */ /* 0x000fe40000010863 */
[----:B------:R-:W-:Y:S02]  /*6b00*/  IMAD R0, R0, UR14, RZ ;  /* 0x0000000e00007c24 */ /* 0x000fe4000f8e02ff */
[----:B------:R-:W-:-:S04]  /*6b10*/  IMAD.WIDE.U32 R24, R27, UR14, R24 ;  /* 0x0000000e1b187c25 */ /* 0x000fc8000f8e0018 */
[----:B------:R-:W-:Y:S01]  /*6b20*/  IMAD R27, R27, UR15, R0 ;  /* 0x0000000f1b1b7c24 */ /* 0x000fe2000f8e0200 */
[----:B------:R-:W-:Y:S02]  /*6b30*/  ULDC.64 UR14, c[0x0][0x210] ;  /* 0x00008400000e7ab9 */ /* 0x000fe40000000a00 */
[----:B------:R-:W-:Y:S02]  /*6b40*/  LEA R26, P5, R24, UR14, 0x2 ;  /* 0x0000000e181a7c11 */ /* 0x000fe4000f8a10ff */
[----:B------:R-:W-:Y:S01]  /*6b50*/  IADD3 R27, R25, R27, RZ ;  /* 0x0000001b191b7210 */ /* 0x000fe20007ffe0ff */
[----:B------:R-:W-:-:S03]  /*6b60*/  FFMA.FTZ R25, R75, R71, -R100 ;  /* 0x000000474b197223 */ /* 0x000fc60000010864 */
[----:B------:R-:W-:Y:S01]  /*6b70*/  LEA.HI.X R27, R24, UR15, R27, 0x2, P5 ;  /* 0x0000000f181b7c11 */ /* 0x000fe2000a8f141b */
[-C--:B------:R-:W-:Y:S01]  /*6b80*/  FMUL.FTZ R24, R99, R96.reuse ;  /* 0x0000006063187220 */ /* 0x080fe20000410000 */
[----:B------:R-:W-:-:S05]  /*6b90*/  FMUL.FTZ R25, R25, R96 ;  /* 0x0000006019197220 */ /* 0x000fca0000410000 */
[----:B------:R3:W-:Y:S02]  /*6ba0*/  STG.E.64 desc[UR8][R26.64], R24 ;  /* 0x000000181a007986 */ /* 0x0007e4000c101b08 */
.L_x_2488:
[----:B------:R-:W-:Y:S05]  /*6bb0*/  BSYNC B0 ;  /* 0x0000000000007941 */ /* 0x000fea0003800000 */
.L_x_2487:
[----:B------:R-:W-:-:S13]  /*6bc0*/  ISETP.NE.AND P5, PT, RZ, UR7, PT ;  /* 0x00000007ff007c0c */ /* 0x000fda000bfa5270 */
[----:B------:R-:W-:Y:S05]  /*6bd0*/  @!P5 BRA `(.L_x_2489) ;  /* 0x000000000048d947 */ /* 0x000fea0003800000 */
[----:B------:R-:W-:Y:S01]  /*6be0*/  FFMA.FTZ R0, R101, R74, R72 ;  /* 0x0000004a65007223 */ /* 0x000fe20000010048 */
[----:B0123--:R-:W-:-:S03]  /*6bf0*/  FFMA.FTZ R24, R102, R75, R73 ;  /* 0x0000004b66187223 */ /* 0x00ffc60000010049 */
        /* <DEDUP_REMOVED lines=16> */
.L_x_2489:
[----:B------:R-:W-:Y:S01]  /*6d00*/  LOP3.LUT P5, RZ, R89, 0x80, RZ, 0xc0, !PT ;  /* 0x0000008059ff7812 */ /* 0x000fe200078ac0ff */
[----:B------:R-:W-:-:S12]  /*6d10*/  BSSY B0, `(.L_x_2490) ;  /* 0x0000014000007945 */ /* 0x000fd80003800000 */
[----:B------:R-:W-:Y:S05]  /*6d20*/  @!P5 BRA `(.L_x_2491) ;  /* 0x000000000048d947 */ /* 0x000fea0003800000 */
[----:B--23--:R-:W-:Y:S01]  /*6d30*/  SHF.R.S32.HI R27, RZ, 0x1f, R4 ;  /* 0x0000001fff1b7819 */ /* 0x00cfe20000011404 */
[----:B------:R-:W-:Y:S01]  /*6d40*/  ULDC.64 UR14, c[0x0][0x288] ;  /* 0x0000a200000e7ab9 */ /* 0x000fe20000000a00 */
[----:B01----:R-:W-:Y:S01]  /*6d50*/  MOV R24, R122 ;  /* 0x0000007a00187202 */ /* 0x003fe20000000f00 */
[--C-:B------:R-:W-:Y:S01]  /*6d60*/  FFMA.FTZ R101, R101, R43, R44.reuse ;  /* 0x0000002b65657223 */ /* 0x100fe2000001002c */
[----:B------:R-:W-:Y:S01]  /*6d70*/  MOV R25, R125 ;  /* 0x0000007d00197202 */ /* 0x000fe20000000f00 */
[----:B------:R-:W-:Y:S02]  /*6d80*/  IMAD R27, R27, UR14, RZ ;  /* 0x0000000e1b1b7c24 */ /* 0x000fe4000f8e02ff */
[----:B------:R-:W-:Y:S01]  /*6d90*/  FFMA.FTZ R102, R102, R43, R44 ;  /* 0x0000002b66667223 */ /* 0x000fe2000001002c */
[----:B------:R-:W-:Y:S01]  /*6da0*/  FFMA.FTZ R101, R74, R30, -R101 ;  /* 0x0000001e4a657223 */ /* 0x000fe20000010865 */
        /* <DEDUP_REMOVED lines=10> */
.L_x_2491:
[----:B------:R-:W-:Y:S05]  /*6e50*/  BSYNC B0 ;  /* 0x0000000000007941 */ /* 0x000fea0003800000 */
.L_x_2490:
[----:B------:R-:W-:-:S13]  /*6e60*/  ISETP.NE.AND P5, PT, RZ, UR7, PT ;  /* 0x00000007ff007c0c */ /* 0x000fda000bfa5270 */
[----:B------:R-:W-:Y:S05]  /*6e70*/  @!P5 BRA `(.L_x_2492) ;  /* 0x000000000048d947 */ /* 0x000fea0003800000 */
[----:B------:R-:W-:Y:S01]  /*6e80*/  FFMA.FTZ R0, R119, R74, R72 ;  /* 0x0000004a77007223 */ /* 0x000fe20000010048 */
[----:B01234-:R-:W-:-:S03]  /*6e90*/  FFMA.FTZ R24, R118, R75, R73 ;  /* 0x0000004b76187223 */ /* 0x01ffc60000010049 */
        /* <DEDUP_REMOVED lines=16> */
.L_x_2492:
[----:B------:R-:W-:Y:S01]  /*6fa0*/  LOP3.LUT P5, RZ, R89, 0x40, RZ, 0xc0, !PT ;  /* 0x0000004059ff7812 */ /* 0x000fe200078ac0ff */
[----:B------:R-:W-:-:S12]  /*6fb0*/  BSSY B0, `(.L_x_2493) ;  /* 0x0000015000007945 */ /* 0x000fd80003800000 */
[----:B------:R-:W-:Y:S05]  /*6fc0*/  @!P5 BRA `(.L_x_2494) ;  /* 0x00000000004cd947 */ /* 0x000fea0003800000 */
[----:B--234-:R-:W-:Y:S01]  /*6fd0*/  IADD3 R27, R3, 0x28, RZ ;  /* 0x00000028031b7810 */ /* 0x01cfe20007ffe0ff */
        /* <DEDUP_REMOVED lines=18> */
.L_x_2494:
[----:B------:R-:W-:Y:S05]  /*7100*/  BSYNC B0 ;  /* 0x0000000000007941 */ /* 0x000fea0003800000 */
.L_x_2493:
        /* <DEDUP_REMOVED lines=20> */
.L_x_2495:
[----:B------:R-:W-:Y:S01]  /*7250*/  LOP3.LUT P5, RZ, R89, 0x20, RZ, 0xc0, !PT ;  /* 0x0000002059ff7812 */ /* 0x000fe200078ac0ff */
[----:B------:R-:W-:-:S12]  /*7260*/  BSSY B0, `(.L_x_2496) ;  /* 0x0000015000007945 */ /* 0x000fd80003800000 */
[----:B------:R-:W-:Y:S05]  /*7270*/  @!P5 BRA `(.L_x_2497) ;  /* 0x00000000004cd947 */ /* 0x000fea0003800000 */
[----:B0-234-:R-:W-:Y:S01]  /*7280*/  IADD3 R27, R3, 0x30, RZ ;  /* 0x00000030031b7810 */ /* 0x01dfe20007ffe0ff */
[----:B------:R-:W-:Y:S01]  /*7290*/  ULDC.64 UR14, c[0x0][0x288] ;  /* 0x0000a200000e7ab9 */ /* 0x000fe20000000a00 */
[----:B-1----:R-:W-:Y:S01]  /*72a0*/  MOV R24, R122 ;  /* 0x0000007a00187202 */ /* 0x002fe20000000f00 */
        /* <DEDUP_REMOVED lines=16> */
.L_x_2497:
[----:B------:R-:W-:Y:S05]  /*73b0*/  BSYNC B0 ;  /* 0x0000000000007941 */ /* 0x000fea0003800000 */
.L_x_2496:
        /* <DEDUP_REMOVED lines=20> */
.L_x_2498:
        /* <DEDUP_REMOVED lines=22> */
.L_x_2500:
[----:B------:R-:W-:Y:S05]  /*7660*/  BSYNC B0 ;  /* 0x0000000000007941 */ /* 0x000fea0003800000 */
.L_x_2499:
        /* <DEDUP_REMOVED lines=20> */
.L_x_2501:
[----:B------:R-:W-:Y:S01]  /*77b0*/  LOP3.LUT P5, RZ, R89, 0x8, RZ, 0xc0, !PT ;  /* 0x0000000859ff7812 */ /* 0x000fe200078ac0ff */
[----:B------:R-:W-:-:S12]  /*77c0*/  BSSY B0, `(.L_x_2502) ;  /* 0x0000015000007945 */ /* 0x000fd80003800000 */
[----:B------:R-:W-:Y:S05]  /*77d0*/  @!P5 BRA `(.L_x_2503) ;  /* 0x00000000004cd947 */ /* 0x000fea0003800000 */
[----:B01234-:R-:W-:Y:S01]  /*77e0*/  IADD3 R25, R3, 0x40, RZ ;  /* 0x0000004003197810 */ /* 0x01ffe20007ffe0ff */
[----:B------:R-:W-:Y:S01]  /*77f0*/  ULDC.64 UR14, c[0x0][0x288] ;  /* 0x0000a200000e7ab9 */ /* 0x000fe20000000a00 */
[----:B------:R-:W-:Y:S01]  /*7800*/  MOV R26, R122 ;  /* 0x0000007a001a7202 */ /* 0x000fe20000000f00 */
        /* <DEDUP_REMOVED lines=16> */
.L_x_2503:
[----:B------:R-:W-:Y:S05]  /*7910*/  BSYNC B0 ;  /* 0x0000000000007941 */ /* 0x000fea0003800000 */
.L_x_2502:
        /* <DEDUP_REMOVED lines=20> */
.L_x_2504:
[----:B------:R-:W-:Y:S04]  /*7a60*/  BSSY B0, `(.L_x_2505) ;  /* 0x0000015000007945 */ /* 0x000fe80003800000 */
        /* <DEDUP_REMOVED lines=20> */
.L_x_2506:
[----:B------:R-:W-:Y:S05]  /*7bb0*/  BSYNC B0 ;  /* 0x0000000000007941 */ /* 0x000fea0003800000 */
.L_x_2505:
        /* <DEDUP_REMOVED lines=19> */
.L_x_2507:
[----:B------:R-:W-:Y:S04]  /*7cf0*/  BSSY B0, `(.L_x_2508) ;  /* 0x0000015000007945 */ /* 0x000fe80003800000 */
[----:B------:R-:W-:Y:S05]  /*7d00*/  @!P1 BRA `(.L_x_2509) ;  /* 0x00000000004c9947 */ /* 0x000fea0003800000 */
[----:B------:R-:W-:Y:S01]  /*7d10*/  IADD3 R29, R3, 0x50, RZ ;  /* 0x00000050031d7810 */ /* 0x000fe20007ffe0ff */
[----:B------:R-:W-:Y:S01]  /*7d20*/  ULDC.64 UR14, c[0x0][0x288] ;  /* 0x0000a200000e7ab9 */ /* 0x000fe20000000a00 */
[----:B01234-:R-:W-:Y:S01]  /*7d30*/  MOV R24, R122 ;  /* 0x0000007a00187202 */ /* 0x01ffe20000000f00 */
        /* <DEDUP_REMOVED lines=16> */
.L_x_2509:
[----:B------:R-:W-:Y:S05]  /*7e40*/  BSYNC B0 ;  /* 0x0000000000007941 */ /* 0x000fea0003800000 */
.L_x_2508:
        /* <DEDUP_REMOVED lines=19> */
.L_x_2510:
        /* <DEDUP_REMOVED lines=21> */
.L_x_2512:
[----:B------:R-:W-:Y:S05]  /*80d0*/  BSYNC B0 ;  /* 0x0000000000007941 */ /* 0x000fea0003800000 */
.L_x_2511:
        /* <DEDUP_REMOVED lines=19> */
.L_x_2513:
[----:B------:R-:W-:Y:S01]  /*8210*/  ISETP.GE.U32.AND P5, PT, R41, UR12, PT ;  /* 0x0000000c29007c0c */ /* 0x000fe2000bfa6070 */
[----:B------:R-:W-:Y:S01]  /*8220*/  BSSY B0, `(.L_x_2514) ;  /* 0x0000019000007945 */ /* 0x000fe20003800000 */
[----:B------:R-:W-:Y:S02]  /*8230*/  IADD3 R30, R42, 0x68, RZ ;  /* 0x000000682a1e7810 */ /* 0x000fe40007ffe0ff */
[----:B------:R-:W-:Y:S02]  /*8240*/  ISETP.GE.AND.EX P5, PT, R40, UR13, PT, P5 ;  /* 0x0000000d28007c0c */ /* 0x000fe4000bfa6350 */
[----:B------:R-:W-:Y:S02]  /*8250*/  SHF.R.S32.HI R32, RZ, 0x1f, R30 ;  /* 0x0000001fff207819 */ /* 0x000fe4000001141e */
[----:B------:R-:W-:-:S13]  /*8260*/  ISETP.LT.U32.AND P5, PT, R88, 0x200, !P5 ;  /* 0x000002005800780c */ /* 0x000fda0006fa1070 */
        /* <DEDUP_REMOVED lines=10> */
[----:B------:R-:W-:Y:S01]  /*8310*/  FFMA.FTZ R17, R75, R17, -R104 ;  /* 0x000000114b117223 */ /* 0x000fe20000010868 */
[----:B------:R-:W-:-:S04]  /*8320*/  IMAD.WIDE.U32 R26, R29, UR14, R24 ;  /* 0x0000000e1d1a7c25 */ /* 0x000fc8000f8e0018 */
[-C--:B------:R-:W-:Y:S01]  /*8330*/  FMUL.FTZ R16, R105, R96.reuse ;  /* 0x0000006069107220 */ /* 0x080fe20000410000 */
[----:B------:R-:W-:Y:S01]  /*8340*/  FMUL.FTZ R17, R17, R96 ;  /* 0x0000006011117220 */ /* 0x000fe20000410000 */
[----:B------:R-:W-:Y:S01]  /*8350*/  IMAD R25, R29, UR15, R0 ;  /* 0x0000000f1d197c24 */ /* 0x000fe2000f8e0200 */
[----:B------:R-:W-:Y:S02]  /*8360*/  ULDC.64 UR14, c[0x0][0x210] ;  /* 0x00008400000e7ab9 */ /* 0x000fe40000000a00 */
[----:B------:R-:W-:Y:S02]  /*8370*/  LEA R24, P5, R26, UR14, 0x2 ;  /* 0x0000000e1a187c11 */ /* 0x000fe4000f8a10ff */
[----:B------:R-:W-:-:S04]  /*8380*/  IADD3 R25, R27, R25, RZ ;  /* 0x000000191b197210 */ /* 0x000fc80007ffe0ff */
[----:B------:R-:W-:-:S05]  /*8390*/  LEA.HI.X R25, R26, UR15, R25, 0x2, P5 ;  /* 0x0000000f1a197c11 */ /* 0x000fca000a8f1419 */
[----:B------:R0:W-:Y:S02]  /*83a0*/  STG.E.64 desc[UR8][R24.64], R16 ;  /* 0x0000001018007986 */ /* 0x0001e4000c101b08 */
.L_x_2515:
[----:B------:R-:W-:Y:S05]  /*83b0*/  BSYNC B0 ;  /* 0x0000000000007941 */ /* 0x000fea0003800000 */
.L_x_2514:
[----:B------:R-:W-:Y:S05]  /*83c0*/  @!P6 BRA `(.L_x_2516) ;  /* 0x000000000048e947 */ /* 0x000fea0003800000 */
[----:B------:R-:W-:Y:S01]  /*83d0*/  FFMA.FTZ R0, R103, R74, R72 ;  /* 0x0000004a67007223 */ /* 0x000fe20000010048 */
[----:B0-----:R-:W-:-:S03]  /*83e0*/  FFMA.FTZ R16, R94, R75, R73 ;  /* 0x0000004b5e107223 */ /* 0x001fc60000010049 */
[----:B------:R-:W-:Y:S01]  /*83f0*/  FMUL.FTZ R17, R0, -1.4426950216293334961 ;  /* 0xbfb8aa3b00117820 */ /* 0x000fe20000410000 */
[----:B--234-:R-:W-:-:S05]  /*8400*/  FMUL.FTZ R26, R16, -1.4426950216293334961 ;  /* 0xbfb8aa3b101a7820 */ /* 0x01cfca0000410000 */
[----:B------:R-:W1:Y:S08]  /*8410*/  MUFU.EX2 R17, R17 ;  /* 0x0000001100117308 */ /* 0x000e700000000800 */
[----:B------:R-:W0:Y:S01]  /*8420*/  MUFU.EX2 R26, R26 ;  /* 0x0000001a001a7308 */ /* 0x000e220000000800 */
[----:B-1----:R-:W-:-:S07]  /*8430*/  FADD.FTZ R24, R17, 1 ;  /* 0x3f80000011187421 */ /* 0x002fce0000010000 */
[----:B------:R-:W1:Y:S01]  /*8440*/  MUFU.RCP R25, R24 ;  /* 0x0000001800197308 */ /* 0x000e620000001000 */
[----:B0-----:R-:W-:-:S07]  /*8450*/  FADD.FTZ R27, R26, 1 ;  /* 0x3f8000001a1b7421 */ /* 0x001fce0000010000 */
[----:B------:R-:W0:Y:S01]  /*8460*/  MUFU.RCP R28, R27 ;  /* 0x0000001b001c7308 */ /* 0x000e220000001000 */
        /* <DEDUP_REMOVED lines=8> */
.L_x_2516:
[----:B------:R-:W-:Y:S01]  /*84f0*/  ISETP.GE.U32.AND P5, PT, R30, UR12, PT ;  /* 0x0000000c1e007c0c */ /* 0x000fe2000bfa6070 */
[----:B------:R-:W-:Y:S01]  /*8500*/  BSSY B0, `(.L_x_2517) ;  /* 0x0000019000007945 */ /* 0x000fe20003800000 */
[----:B------:R-:W-:Y:S02]  /*8510*/  IADD3 R28, R42, 0x70, RZ ;  /* 0x000000702a1c7810 */ /* 0x000fe40007ffe0ff */
[----:B------:R-:W-:Y:S02]  /*8520*/  ISETP.GE.AND.EX P5, PT, R32, UR13, PT, P5 ;  /* 0x0000000d20007c0c */ /* 0x000fe4000bfa6350 */
[----:B------:R-:W-:Y:S02]  /*8530*/  SHF.R.S32.HI R30, RZ, 0x1f, R28 ;  /* 0x0000001fff1e7819 */ /* 0x000fe4000001141c */
[----:B------:R-:W-:-:S13]  /*8540*/  ISETP.LT.U32.AND P5, PT, R88, 0x200, !P5 ;  /* 0x000002005800780c */ /* 0x000fda0006fa1070 */
[----:B------:R-:W-:Y:S05]  /*8550*/  @!P5 BRA `(.L_x_2518) ;  /* 0x00000000004cd947 */ /* 0x000fea0003800000 */
[----:B0-234-:R-:W-:Y:S01]  /*8560*/  IADD3 R27, R3, 0x68, RZ ;  /* 0x00000068031b7810 */ /* 0x01dfe20007ffe0ff */
        /* <DEDUP_REMOVED lines=8> */
[----:B------:R-:W-:Y:S01]  /*85f0*/  FFMA.FTZ R19, R75, R19, -R94 ;  /* 0x000000134b137223 */ /* 0x000fe2000001085e */
[----:B-1----:R-:W-:-:S04]  /*8600*/  IMAD.WIDE.U32 R24, R27, UR14, R16 ;  /* 0x0000000e1b187c25 */ /* 0x002fc8000f8e0010 */
        /* <DEDUP_REMOVED lines=8> */
.L_x_2518:
[----:B------:R-:W-:Y:S05]  /*8690*/  BSYNC B0 ;  /* 0x0000000000007941 */ /* 0x000fea0003800000 */
.L_x_2517:
[----:B------:R-:W-:Y:S05]  /*86a0*/  @!P6 BRA `(.L_x_2519) ;  /* 0x000000000048e947 */ /* 0x000fea0003800000 */
[----:B------:R-:W-:Y:S01]  /*86b0*/  FFMA.FTZ R0, R93, R74, R72 ;  /* 0x0000004a5d007223 */ /* 0x000fe20000010048 */
[----:B0-----:R-:W-:-:S03]  /*86c0*/  FFMA.FTZ R16, R92, R75, R73 ;  /* 0x0000004b5c107223 */ /* 0x001fc60000010049 */
[----:B------:R-:W-:Y:S01]  /*86d0*/  FMUL.FTZ R17, R0, -1.4426950216293334961 ;  /* 0xbfb8aa3b00117820 */ /* 0x000fe20000410000 */
[----:B-1234-:R-:W-:-:S05]  /*86e0*/  FMUL.FTZ R24, R16, -1.4426950216293334961 ;  /* 0xbfb8aa3b10187820 */ /* 0x01efca0000410000 */
        /* <DEDUP_REMOVED lines=14> */
.L_x_2519:
[----:B------:R-:W-:Y:S01]  /*87d0*/  ISETP.GE.U32.AND P5, PT, R28, UR12, PT ;  /* 0x0000000c1c007c0c */ /* 0x000fe2000bfa6070 */
[----:B------:R-:W-:Y:S01]  /*87e0*/  BSSY B0, `(.L_x_2520) ;  /* 0x0000019000007945 */ /* 0x000fe20003800000 */
[----:B------:R-:W-:Y:S02]  /*87f0*/  IADD3 R42, R42, 0x78, RZ ;  /* 0x000000782a2a7810 */ /* 0x000fe40007ffe0ff */
[----:B------:R-:W-:Y:S02]  /*8800*/  ISETP.GE.AND.EX P5, PT, R30, UR13, PT, P5 ;  /* 0x0000000d1e007c0c */ /* 0x000fe4000bfa6350 */
[----:B0-234-:R-:W-:Y:S02]  /*8810*/  SHF.R.S32.HI R26, RZ, 0x1f, R42 ;  /* 0x0000001fff1a7819 */ /* 0x01dfe4000001142a */
[----:B------:R-:W-:-:S13]  /*8820*/  ISETP.LT.U32.AND P5, PT, R88, 0x200, !P5 ;  /* 0x000002005800780c */ /* 0x000fda0006fa1070 */
[----:B------:R-:W-:Y:S05]  /*8830*/  @!P5 BRA `(.L_x_2521) ;  /* 0x00000000004cd947 */ /* 0x000fea0003800000 */
[----:B-1----:R-:W-:Y:S01]  /*8840*/  IADD3 R25, R3, 0x70, RZ ;  /* 0x0000007003197810 */ /* 0x002fe20007ffe0ff */
        /* <DEDUP_REMOVED lines=18> */
.L_x_2521:
[----:B------:R-:W-:Y:S05]  /*8970*/  BSYNC B0 ;  /* 0x0000000000007941 */ /* 0x000fea0003800000 */
.L_x_2520:
[----:B------:R-:W-:Y:S05]  /*8980*/  @!P6 BRA `(.L_x_2522) ;  /* 0x000000000048e947 */ /* 0x000fea0003800000 */
[----:B------:R-:W-:Y:S01]  /*8990*/  FFMA.FTZ R72, R91, R74, R72 ;  /* 0x0000004a5b487223 */ /* 0x000fe20000010048 */
[----:B------:R-:W-:-:S03]  /*89a0*/  FFMA.FTZ R73, R90, R75, R73 ;  /* 0x0000004b5a497223 */ /* 0x000fc60000010049 */
[----:B------:R-:W-:Y:S01]  /*89b0*/  FMUL.FTZ R0, R72, -1.4426950216293334961 ;  /* 0xbfb8aa3b48007820 */ /* 0x000fe20000410000 */
[----:B0-----:R-:W-:-:S05]  /*89c0*/  FMUL.FTZ R18, R73, -1.4426950216293334961 ;  /* 0xbfb8aa3b49127820 */ /* 0x001fca0000410000 */
[----:B------:R-:W0:Y:S08]  /*89d0*/  MUFU.EX2 R0, R0 ;  /* 0x0000000000007308 */ /* 0x000e300000000800 */
[----:B------:R-:W2:Y:S01]  /*89e0*/  MUFU.EX2 R18, R18 ;  /* 0x0000001200127308 */ /* 0x000ea20000000800 */
[----:B0-----:R-:W-:-:S07]  /*89f0*/  FADD.FTZ R16, R0, 1 ;  /* 0x3f80000000107421 */ /* 0x001fce0000010000 */
[----:B------:R-:W0:Y:S01]  /*8a00*/  MUFU.RCP R17, R16 ;  /* 0x0000001000117308 */ /* 0x000e220000001000 */
[----:B--2---:R-:W-:-:S07]  /*8a10*/  FADD.FTZ R19, R18, 1 ;  /* 0x3f80000012137421 */ /* 0x004fce0000010000 */
        /* <DEDUP_REMOVED lines=9> */
.L_x_2522:
        /* <DEDUP_REMOVED lines=8> */
[-CC-:B------:R-:W-:Y:S01]  /*8b30*/  FFMA.FTZ R91, R91, R43.reuse, R44.reuse ;  /* 0x0000002b5b5b7223 */ /* 0x180fe2000001002c */
        /* <DEDUP_REMOVED lines=13> */
.L_x_2524:
[----:B------:R-:W-:Y:S05]  /*8c10*/  BSYNC B0 ;  /* 0x0000000000007941 */ /* 0x000fea0003800000 */
.L_x_2523:
[----:B------:R-:W-:Y:S02]  /*8c20*/  IADD3 R14, R13, R14, RZ ;  /* 0x0000000e0d0e7210 */ /* 0x000fe40007ffe0ff */
[----:B------:R-:W-:Y:S02]  /*8c30*/  IADD3 R12, R12, 0x1, RZ ;  /* 0x000000010c0c7810 */ /* 0x000fe40007ffe0ff */
[----:B------:R-:W-:-:S13]  /*8c40*/  ISETP.GE.AND P5, PT, R14, UR4, PT ;  /* 0x000000040e007c0c */ /* 0x000fda000bfa6270 */
[----:B------:R-:W-:Y:S05]  /*8c50*/  @!P5 BRA `(.L_x_2525) ;  /* 0xffffff7800a8d947 */ /* 0x000fea000383ffff */
.L_x_2442:
[----:B------:R-:W3:Y:S01]  /*8c60*/  LDC R6, c[0x0][0xc] ;  /* 0x00000300ff067b82 */ /* 0x000ee20000000800 */
[----:B------:R-:W-:Y:S01]  /*8c70*/  ISETP.NE.AND P2, PT, R88, RZ, PT ;  /* 0x000000ff5800720c */ /* 0x000fe20003f45270 */
[----:B------:R-:W-:Y:S06]  /*8c80*/  BSSY B0, `(.L_x_2526) ;  /* 0x0000015000007945 */ /* 0x000fec0003800000 */
[----:B------:R-:W4:Y:S08]  /*8c90*/  LDC R7, c[0x0][0x10] ;  /* 0x00000400ff077b82 */ /* 0x000f300000000800 */
[----:B------:R-:W5:Y:S01]  /*8ca0*/  LDC.64 R4, c[0x0][0x258] ;  /* 0x00009600ff047b82 */ /* 0x000f620000000a00 */
[----:B---3--:R-:W-:-:S02]  /*8cb0*/  IADD3 R0, R6, -0x1, RZ ;  /* 0xffffffff06007810 */ /* 0x008fc40007ffe0ff */
[----:B------:R-:W-:Y:S02]  /*8cc0*/  ISETP.NE.AND P1, PT, R6, 0x1, PT ;  /* 0x000000010600780c */ /* 0x000fe40003f25270 */
[----:B------:R-:W-:Y:S02]  /*8cd0*/  ISETP.NE.AND P0, PT, R0, UR10, PT ;  /* 0x0000000a00007c0c */ /* 0x000fe4000bf05270 */
[C---:B----4-:R-:W-:Y:S02]  /*8ce0*/  IADD3 R3, R7.reuse, -0x1, RZ ;  /* 0xffffffff07037810 */ /* 0x050fe40007ffe0ff */
[----:B------:R-:W-:Y:S02]  /*8cf0*/  SHF.L.U32 R0, R7, 0x1, RZ ;  /* 0x0000000107007819 */ /* 0x000fe400000006ff */
[----:B------:R-:W-:Y:S02]  /*8d00*/  ISETP.NE.OR P0, PT, R2, R3, P0 ;  /* 0x000000030200720c */ /* 0x000fe40000705670 */
[----:B------:R-:W-:-:S05]  /*8d10*/  SEL R3, R0, RZ, P1 ;  /* 0x000000ff00037207 */ /* 0x000fca0000800000 */
[----:B-----5:R-:W-:Y:S01]  /*8d20*/  IMAD.WIDE.U32 R2, R3, 0x4, R4 ;  /* 0x0000000403027825 */ /* 0x020fe200078e0004 */
[----:B------:R-:W-:Y:S06]  /*8d30*/  @P2 BRA `(.L_x_2527) ;  /* 0x0000000000242947 */ /* 0x000fec0003800000 */
[----:B------:R-:W3:Y:S01]  /*8d40*/  S2R R0, SR_LANEID ;  /* 0x0000000000007919 */ /* 0x000ee20000000000 */
[----:B------:R-:W-:Y:S02]  /*8d50*/  VOTEU.ANY UR4, UPT, PT ;  /* 0x0000000000047886 */ /* 0x000fe400038e0100 */
[----:B------:R-:W-:Y:S02]  /*8d60*/  UFLO.U32 UR5, UR4 ;  /* 0x00000004000572bd */ /* 0x000fe400080e0000 */
[----:B------:R-:W4:Y:S04]  /*8d70*/  POPC R5, UR4 ;  /* 0x0000000400057d09 */ /* 0x000f280008000000 */
[----:B---3--:R-:W-:-:S13]  /*8d80*/  ISETP.EQ.U32.AND P1, PT, R0, UR5, PT ;  /* 0x0000000500007c0c */ /* 0x008fda000bf22070 */
[----:B------:R-:W-:Y:S06]  /*8d90*/  @P1 MEMBAR.ALL.GPU ;  /* 0x0000000000001992 */ /* 0x000fec000000a000 */
[----:B------:R-:W-:-:S00]  /*8da0*/  @P1 ERRBAR ;  /* 0x00000000000019ab */ /* 0x000fc00000000000 */
[----:B------:R-:W-:Y:S06]  /*8db0*/  @P1 CGAERRBAR ;  /* 0x00000000000015ab */ /* 0x000fec0000000000 */
[----:B----4-:R3:W-:Y:S02]  /*8dc0*/  @P1 REDG.E.ADD.S32.STRONG.GPU desc[UR8][R2.64], R5 ;  /* 0x000000050200198e */ /* 0x0107e4000c10e388 */
.L_x_2527:
[----:B------:R-:W-:Y:S05]  /*8dd0*/  BSYNC B0 ;  /* 0x0000000000007941 */ /* 0x000fea0003800000 */
.L_x_2526:
[----:B------:R-:W-:Y:S05]  /*8de0*/  @P0 EXIT ;  /* 0x000000000000094d */ /* 0x000fea0003800000 */
[----:B------:R-:W-:Y:S05]  /*8df0*/  @P2 BRA `(.L_x_2528) ;  /* 0x0000000000202947 */ /* 0x000fea0003800000 */
[----:B------:R-:W-:-:S05]  /*8e00*/  IMAD R0, R6, R7, RZ ;  /* 0x0000000706007224 */ /* 0x000fca00078e02ff */
[----:B------:R-:W-:-:S13]  /*8e10*/  ISETP.NE.AND P0, PT, R0, -0x1, PT ;  /* 0xffffffff0000780c */ /* 0x000fda0003f05270 */
[----:B------:R-:W-:Y:S05]  /*8e20*/  @!P0 BRA `(.L_x_2528) ;  /* 0x0000000000148947 */ /* 0x000fea0003800000 */
.L_x_2529:
[----:B---3--:R-:W3:Y:S04]  /*8e30*/  LDG.E.STRONG.GPU R5, desc[UR8][R2.64] ;  /* 0x0000000802057981 */ /* 0x008ee8000c1ef900 */
[----:B---3--:R-:W-:Y:S01]  /*8e40*/  CCTL.IVALL ;  /* 0x00000000ff00798f */ /* 0x008fe20002000000 */
[----:B------:R-:W-:Y:S05]  /*8e50*/  YIELD ;  /* 0x0000000000007946 */ /* 0x000fea0003800000 */
[----:B------:R-:W-:-:S13]  /*8e60*/  ISETP.NE.AND P0, PT, R5, R0, PT ;  /* 0x000000000500720c */ /* 0x000fda0003f05270 */
[----:B------:R-:W-:Y:S05]  /*8e70*/  @P0 BRA `(.L_x_2529) ;  /* 0xfffffffc00ec0947 */ /* 0x000fea000383ffff */
.L_x_2528:
[----:B------:R-:W-:Y:S05]  /*8e80*/  WARPSYNC.ALL ;  /* 0x0000000000007948 */ /* 0x000fea0003800000 */
[----:B--2---:R-:W2:Y:S08]  /*8e90*/  LDC.64 R22, c[0x0][0x288] ;  /* 0x0000a200ff167b82 */ /* 0x004eb00000000a00 */
[----:B------:R-:W-:Y:S01]  /*8ea0*/  BAR.SYNC.DEFER_BLOCKING 0x0 ;  /* 0x0000000000007b1d */ /* 0x000fe20000010000 */
[----:B--2---:R-:W-:-:S04]  /*8eb0*/  LEA.HI R0, P0, R23, R22, RZ, 0x1 ;  /* 0x0000001617007211 */ /* 0x004fc800078108ff */
[----:B---3--:R-:W-:-:S04]  /*8ec0*/  IADD3.X R3, RZ, R23, RZ, P0, !PT ;  /* 0x00000017ff037210 */ /* 0x008fc800007fe4ff */
[--C-:B-1----:R-:W-:Y:S02]  /*8ed0*/  SHF.R.S64 R25, R0, 0x1, R3.reuse ;  /* 0x0000000100197819 */ /* 0x102fe40000001003 */
        /* <DEDUP_REMOVED lines=13> */
[----:B0-----:R-:W0:Y:S03]  /*8fb0*/  LDC.64 R16, c[0x0][0x220] ;  /* 0x00008800ff107b82 */ /* 0x001e260000000a00 */
[----:B------:R-:W-:-:S04]  /*8fc0*/  IADD3.X R5, RZ, R5, RZ, P0, !PT ;  /* 0x00000005ff057210 */ /* 0x000fc800007fe4ff */
[--C-:B------:R-:W-:Y:S02]  /*8fd0*/  SHF.R.S64 R29, R2, 0x1, R5.reuse ;  /* 0x00000001021d7819 */ /* 0x100fe40000001005 */
[----:B------:R-:W-:-:S04]  /*8fe0*/  SHF.R.S32.HI R2, RZ, 0x1, R5 ;  /* 0x00000001ff027819 */ /* 0x000fc80000011405 */
[----:B------:R-:W-:-:S07]  /*8ff0*/  SHF.L.U64.HI R31, R29, 0x2, R2 ;  /* 0x000000021d1f7819 */ /* 0x000fce0000010202 */
.L_x_2530:
        /* <DEDUP_REMOVED lines=14> */
[----:B-1----:R-:W-:-:S04]  /*90e0*/  IMAD.WIDE R2, R5, 0x4, R14 ;  /* 0x0000000405027825 */ /* 0x002fc800078e020e */
[----:B0-----:R-:W-:Y:S01]  /*90f0*/  IMAD.WIDE R4, R5, 0x4, R16 ;  /* 0x0000000405047825 */ /* 0x001fe200078e0210 */
[----:B------:R-:W-:Y:S02]  /*9100*/  ISETP.GT.U32.AND P0, PT, R25, R88, PT ;  /* 0x000000581900720c */ /* 0x000fe40003f04070 */
[----:B------:R-:W-:-:S04]  /*9110*/  SHF.R.S32.HI R0, RZ, 0x1f, R88 ;  /* 0x0000001fff007819 */ /* 0x000fc80000011458 */
[----:B------:R-:W-:Y:S01]  /*9120*/  ISETP.GT.AND.EX P0, PT, R27, R0, PT, P0 ;  /* 0x000000001b00720c */ /* 0x000fe20003f04300 */
[----:B--2---:R2:W-:Y:S04]  /*9130*/  STG.E.64 desc[UR8][R2.64], R18 ;  /* 0x0000001202007986 */ /* 0x0045e8000c101b08 */
[----:B---3--:R2:W-:Y:S08]  /*9140*/  STG.E.64 desc[UR8][R4.64], R20 ;  /* 0x0000001404007986 */ /* 0x0085f0000c101b08 */
[----:B------:R-:W-:Y:S05]  /*9150*/  @P0 BRA `(.L_x_2530) ;  /* 0xfffffffc00a80947 */ /* 0x000fea000383ffff */
[----:B------:R-:W-:Y:S05]  /*9160*/  EXIT ;  /* 0x000000000000794d */ /* 0x000fea0003800000 */
.L_x_2531:
        /* <DEDUP_REMOVED lines=9> */
.L_x_5685:


//--------------------- .text._Z35group_norm_nhwc_bwd_one_pass_kernelI11Fp32IOFp32WLi256ELi128ELi512EEv26Group_norm_nhwc_bwd_params --------------------------
	.section	.text._Z35group_norm_nhwc_bwd_one_pass_kernelI11Fp32IOFp32WLi256ELi128ELi512EEv26Group_norm_nhwc_bwd_params,"ax",@progbits
	.align	128
        .global         _Z35group_norm_nhwc_bwd_one_pass_kernelI11Fp32IOFp32WLi256ELi128ELi512EEv26Group_norm_nhwc_bwd_params
        .type           _Z35group_norm_nhwc_bwd_one_pass_kernelI11Fp32IOFp32WLi256ELi128ELi512EEv26Group_norm_nhwc_bwd_params,@function
        .size           _Z35group_norm_nhwc_bwd_one_pass_kernelI11Fp32IOFp32WLi256ELi128ELi512EEv26Group_norm_nhwc_bwd_params,(.L_x_5686 - _Z35group_norm_nhwc_bwd_one_pass_kernelI11Fp32IOFp32WLi256ELi128ELi512EEv26Group_norm_nhwc_bwd_params)
        .other          _Z35group_norm_nhwc_bwd_one_pass_kernelI11Fp32IOFp32WLi256ELi128ELi512EEv26Group_norm_nhwc_bwd_params,@"STO_CUDA_ENTRY STV_DEFAULT"
_Z35group_norm_nhwc_bwd_one_pass_kernelI11Fp32IOFp32WLi256ELi128ELi512EEv26Group_norm_nhwc_bwd_params:
.text._Z35group_norm_nhwc_bwd_one_pass_kernelI11Fp32IOFp32WLi256ELi128ELi512EEv26Group_norm_nhwc_bwd_params:
        /* <DEDUP_REMOVED lines=8> */
[----:B-1----:R-:W-:-:S06]  /*0080*/  UISETP.GE.AND UP0, UPT, UR12, UR4, UPT ;  /* 0x000000040c00728c */ /* 0x002fcc000bf06270 */
[----:B------:R-:W-:-:S13]  /*0090*/  PLOP3.LUT P0, PT, PT, PT, UP0, 0x80, 0x0 ;  /* 0x000000000000781c */ /* 0x000fda0003f0f008 */
[----:B--2---:R-:W-:Y:S05]  /*00a0*/  @P0 BRA `(.L_x_2532) ;  /* 0x00000114009c0947 */ /* 0x004fea0003800000 */
[----:B------:R-:W0:Y:S01]  /*00b0*/  S2UR UR6, SR_CgaCtaId ;  /* 0x00000000000679c3 */ /* 0x000e220000008800 */
[----:B------:R-:W-:Y:S01]  /*00c0*/  ULDC.64 UR8, c[0x0][0x288] ;  /* 0x0000a20000087ab9 */ /* 0x000fe20000000a00 */
[----:B------:R-:W-:Y:S01]  /*00d0*/  SHF.R.S32.HI R3, RZ, 0x1f, R0 ;  /* 0x0000001fff037819 */ /* 0x000fe20000011400 */
[----:B------:R-:W-:Y:S02]  /*00e0*/  UIMAD.WIDE.U32 UR4, UR8, 0x3, URZ ;  /* 0x00000003080478a5 */ /* 0x000fe4000f8e003f */
[----:B------:R-:W-:Y:S01]  /*00f0*/  UIMAD UR11, UR9, 0x3, URZ ;  /* 0x00000003090b78a4 */ /* 0x000fe2000f8e023f */
[----:B------:R-:W-:Y:S01]  /*0100*/  LEA.HI R3, R3, R0, RZ, 0x5 ;  /* 0x0000000003037211 */ /* 0x000fe200078f28ff */
[----:B------:R-:W-:Y:S02]  /*0110*/  ULEA.HI UR8, UP0, UR9, UR8, URZ, 0x1 ;  /* 0x0000000809087291 */ /* 0x000fe4000f81083f */
[----:B------:R-:W-:Y:S01]  /*0120*/  UIADD3 UR11, UR5, UR11, URZ ;  /* 0x0000000b050b7290 */ /* 0x000fe2000fffe03f */
[----:B------:R-:W-:Y:S01]  /*0130*/  SHF.R.S32.HI R3, RZ, 0x5, R3 ;  /* 0x00000005ff037819 */ /* 0x000fe20000011403 */
[----:B------:R-:W-:-:S02]  /*0140*/  UIADD3.X UR10, URZ, UR9, URZ, UP0, !UPT ;  /* 0x000000093f0a7290 */ /* 0x000fc400087fe43f */
[----:B------:R-:W-:Y:S02]  /*0150*/  ULEA.HI UR9, UP0, UR11, UR4, URZ, 0x1 ;  /* 0x000000040b097291 */ /* 0x000fe4000f81083f */
[----:B------:R-:W-:Y:S01]  /*0160*/  USHF.R.S64 UR8, UR8, 0x1, UR10 ;  /* 0x0000000108087899 */ /* 0x000fe2000800100a */
[----:B------:R-:W-:Y:S01]  /*0170*/  UMOV UR4, 0x400 ;  /* 0x0000040000047882 */ /* 0x000fe20000000000 */
[----:B------:R-:W-:Y:S02]  /*0180*/  UIADD3.X UR11, URZ, UR11, URZ, UP0, !UPT ;  /* 0x0000000b3f0b7290 */ /* 0x000fe400087fe43f */
[----:B------:R-:W-:Y:S02]  /*0190*/  USHF.R.S32.HI UR10, URZ, 0x1, UR10 ;  /* 0x000000013f0a7899 */ /* 0x000fe4000801140a */
[----:B------:R-:W-:Y:S02]  /*01a0*/  USHF.R.S64 UR9, UR9, 0x1, UR11 ;  /* 0x0000000109097899 */ /* 0x000fe4000800100b */
[----:B0-----:R-:W-:-:S02]  /*01b0*/  ULEA UR4, UR6, UR4, 0x18 ;  /* 0x0000000406047291 */ /* 0x001fc4000f8ec03f */
[----:B------:R-:W-:Y:S02]  /*01c0*/  USHF.R.S32.HI UR11, URZ, 0x1, UR11 ;  /* 0x000000013f0b7899 */ /* 0x000fe4000801140b */
[----:B------:R-:W-:Y:S02]  /*01d0*/  USHF.L.U64.HI UR10, UR8, 0x2, UR10 ;  /* 0x00000002080a7899 */ /* 0x000fe4000801020a */
[----:B------:R-:W-:Y:S01]  /*01e0*/  LEA R2, R3, UR4, 0x3 ;  /* 0x0000000403027c11 */ /* 0x000fe2000f8e18ff */
[----:B------:R-:W-:Y:S01]  /*01f0*/  USHF.L.U64.HI UR11, UR9, 0x2, UR11 ;  /* 0x00000002090b7899 */ /* 0x000fe2000801020b */
[----:B------:R-:W-:Y:S01]  /*0200*/  ULDC.U8 UR24, c[0x0][0x2a4] ;  /* 0x0000a90000187ab9 */ /* 0x000fe20000000000 */
[----:B------:R-:W-:Y:S02]  /*0210*/  UMOV UR4, URZ ;  /* 0x0000003f00047c82 */ /* 0x000fe40008000000 */
[----:B------:R0:W-:Y:S08]  /*0220*/  STL [R1+0x13c], R2 ;  /* 0x00013c0201007387 */ /* 0x0001f00000100800 */
.L_x_2680:
[----:B------:R-:W-:Y:S01]  /*0230*/  ULDC UR15, c[0x0][0x2a0] ;  /* 0x0000a800000f7ab9 */ /* 0x000fe20000000800 */
[----:B0-----:R-:W-:Y:S01]  /*0240*/  IABS R5, UR12 ;  /* 0x0000000c00057c13 */ /* 0x001fe20008000000 */
[----:B-1----:R-:W1:Y:S01]  /*0250*/  S2UR UR13, SR_CTAID.X ;  /* 0x00000000000d79c3 */ /* 0x002e620000002500 */
[----:B0-----:R-:W-:Y:S01]  /*0260*/  MOV R2, UR15 ;  /* 0x0000000f00027c02 */ /* 0x001fe20008000f00 */
[----:B------:R-:W-:Y:S01]  /*0270*/  UMOV UR6, URZ ;  /* 0x0000003f00067c82 */ /* 0x000fe20008000000 */
[----:B------:R-:W-:Y:S01]  /*0280*/  R2UR UR14, R5 ;  /* 0x00000000050e72ca */ /* 0x000fe200000e0000 */
[----:B------:R-:W-:Y:S01]  /*0290*/  ULDC.64 UR18, c[0x0][0x290] ;  /* 0x0000a40000127ab9 */ /* 0x000fe20000000a00 */
[----:B------:R-:W-:Y:S01]  /*02a0*/  IABS R2, R2 ;  /* 0x0000000200027213 */ /* 0x000fe20000000000 */
[----:B------:R-:W-:Y:S01]  /*02b0*/  UISETP.GE.AND UP1, UPT, UR12, URZ, UPT ;  /* 0x0000003f0c00728c */ /* 0x000fe2000bf26270 */
[----:B------:R-:W-:Y:S01]  /*02c0*/  ISETP.GT.U32.AND P5, PT, R0, 0x1ff, PT ;  /* 0x000001ff0000780c */ /* 0x000fe20003fa4070 */
[----:B------:R-:W1:Y:S01]  /*02d0*/  LDC R5, c[0x0][0x2ac] ;  /* 0x0000ab00ff057b82 */ /* 0x000e620000000800 */
[----:B------:R-:W-:Y:S01]  /*02e0*/  R2UR UR16, R2 ;  /* 0x00000000021072ca */ /* 0x000fe200000e0000 */
[----:B------:R-:W-:Y:S01]  /*02f0*/  UISETP.NE.AND UP0, UPT, UR15, URZ, UPT ;  /* 0x0000003f0f00728c */ /* 0x000fe2000bf05270 */
[----:B------:R-:W-:-:S11]  /*0300*/  LOP3.LUT R3, R3, 0xfbffffff, RZ, 0xc0, !PT ;  /* 0xfbffffff03037812 */ /* 0x000fd600078ec0ff */
[----:B------:R-:W0:Y:S08]  /*0310*/  I2F.RP R2, UR16 ;  /* 0x0000001000027d06 */ /* 0x000e300008209400 */
[----:B0-----:R-:W0:Y:S02]  /*0320*/  MUFU.RCP R2, R2 ;  /* 0x0000000200027308 */ /* 0x001e240000001000 */
[----:B0-----:R-:W-:-:S02]  /*0330*/  IADD3 R4, R2, 0xffffffe, RZ ;  /* 0x0ffffffe02047810 */ /* 0x001fc40007ffe0ff */
[----:B------:R-:W-:-:S04]  /*0340*/  SHF.R.U32.HI R2, RZ, 0x6, R0 ;  /* 0x00000006ff027819 */ /* 0x000fc80000011600 */
[----:B------:R-:W0:Y:S01]  /*0350*/  F2I.FTZ.U32.TRUNC.NTZ R4, R4 ;  /* 0x0000000400047305 */ /* 0x000e22000021f000 */
[----:B-1----:R-:W-:-:S05]  /*0360*/  IMAD R2, R5, UR13, R2 ;  /* 0x0000000d05027c24 */ /* 0x002fca000f8e0202 */
[C---:B---34-:R-:W-:Y:S02]  /*0370*/  IADD3 R9, R2.reuse, 0x48, RZ ;  /* 0x0000004802097810 */ /* 0x058fe40007ffe0ff */
[C---:B------:R-:W-:Y:S02]  /*0380*/  IADD3 R5, R2.reuse, 0xa8, RZ ;  /* 0x000000a802057810 */ /* 0x040fe40007ffe0ff */
[----:B------:R-:W-:Y:S02]  /*0390*/  SHF.R.S32.HI R11, RZ, 0x1f, R9 ;  /* 0x0000001fff0b7819 */ /* 0x000fe40000011409 */
[----:B------:R-:W-:Y:S02]  /*03a0*/  IADD3 R13, R2, 0x50, RZ ;  /* 0x00000050020d7810 */ /* 0x000fe40007ffe0ff */
[----:B--2---:R-:W-:Y:S02]  /*03b0*/  SHF.R.S32.HI R17, RZ, 0x1f, R5 ;  /* 0x0000001fff117819 */ /* 0x004fe40000011405 */
[----:B0-----:R-:W-:-:S02]  /*03c0*/  R2UR UR7, R4 ;  /* 0x00000000040772ca */ /* 0x001fc400000e0000 */
[----:B------:R-:W-:Y:S02]  /*03d0*/  IADD3 R4, R2, 0xa8, RZ ;  /* 0x000000a802047810 */ /* 0x000fe40007ffe0ff */
[----:B------:R-:W-:Y:S02]  /*03e0*/  SHF.R.S32.HI R15, RZ, 0x1f, R13 ;  /* 0x0000001fff0f7819 */ /* 0x000fe4000001140d */
[----:B------:R-:W-:Y:S02]  /*03f0*/  ISETP.GE.U32.AND P0, PT, R4, UR18, PT ;  /* 0x0000001204007c0c */ /* 0x000fe4000bf06070 */
[----:B------:R-:W-:Y:S02]  /*0400*/  SHF.R.S32.HI R4, RZ, 0x1f, R4 ;  /* 0x0000001fff047819 */ /* 0x000fe40000011404 */
[----:B-----5:R-:W-:Y:S02]  /*0410*/  IADD3 R21, R2, 0x60, RZ ;  /* 0x0000006002157810 */ /* 0x020fe40007ffe0ff */
[----:B------:R-:W-:Y:S01]  /*0420*/  ISETP.GE.OR.EX P2, PT, R4, UR19, P5, P0 ;  /* 0x0000001304007c0c */ /* 0x000fe2000af46700 */
[----:B------:R-:W-:Y:S01]  /*0430*/  UIADD3 UR5, URZ, -UR7, URZ ;  /* 0x800000073f057290 */ /* 0x000fe2000fffe03f */
[----:B------:R-:W-:-:S02]  /*0440*/  ISETP.GE.U32.AND P0, PT, R9, UR18, PT ;  /* 0x0000001209007c0c */ /* 0x000fc4000bf06070 */
[----:B------:R-:W-:Y:S01]  /*0450*/  SHF.L.U32 R4, R0, 0x1, RZ ;  /* 0x0000000100047819 */ /* 0x000fe200000006ff */
[----:B------:R-:W-:Y:S01]  /*0460*/  UIMAD UR5, UR5, UR16, URZ ;  /* 0x00000010050572a4 */ /* 0x000fe2000f8e023f */
[----:B------:R-:W-:Y:S02]  /*0470*/  ISETP.GE.OR.EX P6, PT, R11, UR19, P5, P0 ;  /* 0x000000130b007c0c */ /* 0x000fe4000afc6700 */
[----:B------:R-:W-:Y:S01]  /*0480*/  LOP3.LUT R4, R4, 0x7e, RZ, 0xc0, !PT ;  /* 0x0000007e04047812 */ /* 0x000fe200078ec0ff */
[----:B------:R-:W-:Y:S01]  /*0490*/  UIMAD.WIDE.U32 UR6, UR7, UR5, UR6 ;  /* 0x00000005070672a5 */ /* 0x000fe2000f8e0006 */
[----:B------:R-:W-:Y:S02]  /*04a0*/  ISETP.GE.U32.AND P0, PT, R13, UR18, PT ;  /* 0x000000120d007c0c */ /* 0x000fe4000bf06070 */
[----:B------:R-:W-:Y:S01]  /*04b0*/  ISETP.GE.U32.AND P1, PT, R21, UR18, PT ;  /* 0x0000001215007c0c */ /* 0x000fe2000bf26070 */
[----:B------:R-:W-:Y:S01]  /*04c0*/  UIMAD.WIDE.U32 UR6, UR7, UR14, URZ ;  /* 0x0000000e070672a5 */ /* 0x000fe2000f8e003f */
[----:B------:R-:W0:Y:S01]  /*04d0*/  @!P2 LDC.64 R6, c[0x0][0x288] ;  /* 0x0000a200ff06ab82 */ /* 0x000e220000000a00 */
[----:B------:R-:W-:-:S02]  /*04e0*/  @P2 LOP3.LUT R3, R3, 0x4000000, RZ, 0xfc, !PT ;  /* 0x0400000003032812 */ /* 0x000fc400078efcff */
[----:B------:R-:W-:Y:S01]  /*04f0*/  UIADD3 UR5, -UR7, URZ, URZ ;  /* 0x0000003f07057290 */ /* 0x000fe2000fffe13f */
[----:B------:R-:W-:Y:S02]  /*0500*/  ISETP.GE.OR.EX P4, PT, R15, UR19, P5, P0 ;  /* 0x000000130f007c0c */ /* 0x000fe4000af86700 */
[----:B------:R-:W-:Y:S01]  /*0510*/  LOP3.LUT R3, R3, 0xfffdffff, RZ, 0xc0, !PT ;  /* 0xfffdffff03037812 */ /* 0x000fe200078ec0ff */
[----:B------:R-:W-:Y:S01]  /*0520*/  UIMAD UR5, UR16, UR5, UR14 ;  /* 0x00000005100572a4 */ /* 0x000fe2000f8e020e */
[----:B------:R-:W1:Y:S01]  /*0530*/  @!P6 LDC.64 R22, c[0x0][0x288] ;  /* 0x0000a200ff16eb82 */ /* 0x000e620000000a00 */
[----:B------:R-:W-:Y:S01]  /*0540*/  ULOP3.LUT UR14, UR12, UR15, URZ, 0x3c, !UPT ;  /* 0x0000000f0c0e7292 */ /* 0x000fe2000f8e3c3f */
[----:B------:R-:W-:Y:S01]  /*0550*/  @P6 LOP3.LUT R3, R3, 0x20000, RZ, 0xfc, !PT ;  /* 0x0002000003036812 */ /* 0x000fe200078efcff */
[----:B------:R-:W-:Y:S01]  /*0560*/  UISETP.GT.U32.AND UP3, UPT, UR16, UR5, UPT ;  /* 0x000000051000728c */ /* 0x000fe2000bf64070 */
[----:B------:R-:W-:Y:S01]  /*0570*/  IADD3 R107, R2, 0xf8, RZ ;  /* 0x000000f8026b7810 */ /* 0x000fe20007ffe0ff */
[----:B------:R-:W-:Y:S01]  /*0580*/  UISETP.GE.AND UP4, UPT, UR14, URZ, UPT ;  /* 0x0000003f0e00728c */ /* 0x000fe2000bf86270 */
[----:B------:R-:W-:-:S02]  /*0590*/  LOP3.LUT R3, R3, 0xfffbffff, RZ, 0xc0, !PT ;  /* 0xfffbffff03037812 */ /* 0x000fc400078ec0ff */
[----:B------:R-:W2:Y:S02]  /*05a0*/  @!P2 LDC.64 R100, c[0x0][0x230] ;  /* 0x00008c00ff64ab82 */ /* 0x000ea40000000a00 */
[----:B------:R-:W-:-:S04]  /*05b0*/  @P4 LOP3.LUT R3, R3, 0x40000, RZ, 0xfc, !PT ;  /* 0x0004000003034812 */ /* 0x000fc800078efcff */
[----:B------:R-:W-:Y:S01]  /*05c0*/  @!UP3 UIADD3 UR5, UR5, -UR16, URZ ;  /* 0x800000100505b290 */ /* 0x000fe2000fffe03f */
[----:B------:R-:W-:Y:S01]  /*05d0*/  LOP3.LUT R3, R3, 0xfff7ffff, RZ, 0xc0, !PT ;  /* 0xfff7ffff03037812 */ /* 0x000fe200078ec0ff */
[----:B------:R-:W-:Y:S01]  /*05e0*/  @!UP3 UIADD3 UR7, UR7, 0x1, URZ ;  /* 0x000000010707b890 */ /* 0x000fe2000fffe03f */
[----:B------:R-:W3:Y:S01]  /*05f0*/  @!P2 LDC.64 R30, c[0x0][0x228] ;  /* 0x00008a00ff1eab82 */ /* 0x000ee20000000a00 */
[----:B------:R-:W-:Y:S02]  /*0600*/  UISETP.GE.U32.AND UP2, UPT, UR5, UR16, UPT ;  /* 0x000000100500728c */ /* 0x000fe4000bf46070 */
[----:B------:R-:W-:Y:S02]  /*0610*/  UIADD3 UR6, UR5, -UR16, URZ ;  /* 0x8000001005067290 */ /* 0x000fe4000fffe03f */
[----:B------:R-:W-:Y:S01]  /*0620*/  UISETP.GT.U32.AND UP3, UPT, UR16, UR5, UPT ;  /* 0x000000051000728c */ /* 0x000fe2000bf64070 */
[----:B-1----:R-:W-:Y:S01]  /*0630*/  @!P6 IMAD R8, R11, R22, RZ ;  /* 0x000000160b08e224 */ /* 0x002fe200078e02ff */
[----:B------:R-:W-:-:S02]  /*0640*/  SHF.R.S32.HI R11, RZ, 0x1f, R21 ;  /* 0x0000001fff0b7819 */ /* 0x000fc40000011415 */
[----:B------:R-:W-:Y:S01]  /*0650*/  USEL UR5, UR6, UR5, !UP3 ;  /* 0x0000000506057287 */ /* 0x000fe2000d800000 */
[----:B------:R-:W1:Y:S01]  /*0660*/  @!P4 LDC.64 R26, c[0x0][0x288] ;  /* 0x0000a200ff1acb82 */ /* 0x000e620000000a00 */
[----:B------:R-:W-:Y:S02]  /*0670*/  ULOP3.LUT UR6, URZ, UR15, URZ, 0x33, !UPT ;  /* 0x0000000f3f067292 */ /* 0x000fe4000f8e333f */
[----:B------:R-:W-:Y:S02]  /*0680*/  @!UP1 UIADD3 UR5, -UR5, URZ, URZ ;  /* 0x0000003f05059290 */ /* 0x000fe4000fffe13f */
[----:B------:R-:W-:Y:S02]  /*0690*/  @UP2 UIADD3 UR7, UR7, 0x1, URZ ;  /* 0x0000000107072890 */ /* 0x000fe4000fffe03f */
[----:B------:R-:W-:Y:S01]  /*06a0*/  USEL UR16, UR6, UR5, !UP0 ;  /* 0x0000000506107287 */ /* 0x000fe2000c000000 */
[----:B------:R-:W4:Y:S01]  /*06b0*/  @!P6 LDC.64 R52, c[0x0][0x230] ;  /* 0x00008c00ff34eb82 */ /* 0x000f220000000a00 */
[----:B------:R-:W-:Y:S01]  /*06c0*/  @!UP4 UIADD3 UR7, -UR7, URZ, URZ ;  /* 0x0000003f0707c290 */ /* 0x000fe2000fffe13f */
[----:B------:R-:W-:-:S03]  /*06d0*/  ULDC.64 UR14, c[0x0][0x298] ;  /* 0x0000a600000e7ab9 */ /* 0x000fc60000000a00 */
[----:B------:R-:W-:Y:S01]  /*06e0*/  USEL UR6, UR6, UR7, !UP0 ;  /* 0x0000000706067287 */ /* 0x000fe2000c000000 */
[----:B------:R-:W-:Y:S02]  /*06f0*/  MOV R109, UR16 ;  /* 0x00000010006d7c02 */ /* 0x000fe40008000f00 */
[----:B------:R-:W-:Y:S01]  /*0700*/  MOV R83, UR14 ;  /* 0x0000000e00537c02 */ /* 0x000fe20008000f00 */
[----:B------:R-:W-:Y:S01]  /*0710*/  USHF.R.S32.HI UR5, URZ, 0x1f, UR6 ;  /* 0x0000001f3f057899 */ /* 0x000fe20008011406 */
[----:B------:R-:W-:Y:S01]  /*0720*/  LEA R108, R109, R4, 0x7 ;  /* 0x000000046d6c7211 */ /* 0x000fe200078e38ff */
[----:B0-----:R-:W-:Y:S01]  /*0730*/  @!P2 IMAD R4, R17, R6, RZ ;  /* 0x000000061104a224 */ /* 0x001fe200078e02ff */
[----:B------:R-:W-:Y:S01]  /*0740*/  IADD3 R17, R2, 0x58, RZ ;  /* 0x0000005802117810 */ /* 0x000fe20007ffe0ff */
[----:B------:R-:W-:Y:S01]  /*0750*/  UIMAD UR5, UR5, UR14, URZ ;  /* 0x0000000e050572a4 */ /* 0x000fe2000f8e023f */
[----:B------:R-:W-:Y:S01]  /*0760*/  SHF.R.S32.HI R109, RZ, 0x1f, R108 ;  /* 0x0000001fff6d7819 */ /* 0x000fe2000001146c */
[----:B------:R-:W-:Y:S01]  /*0770*/  @!P2 IMAD R7, R5, R7, R4 ;  /* 0x000000070507a224 */ /* 0x000fe200078e0204 */
[----:B------:R-:W-:Y:S01]  /*0780*/  ISETP.GE.U32.AND P0, PT, R17, UR18, PT ;  /* 0x0000001211007c0c */ /* 0x000fe2000bf06070 */
[----:B------:R-:W-:Y:S01]  /*0790*/  UIMAD UR5, UR6, UR15, UR5 ;  /* 0x0000000f060572a4 */ /* 0x000fe2000f8e0205 */
[----:B------:R-:W-:Y:S01]  /*07a0*/  SHF.R.S32.HI R19, RZ, 0x1f, R17 ;  /* 0x0000001fff137819 */ /* 0x000fe20000011411 */
[----:B------:R-:W-:Y:S01]  /*07b0*/  IMAD.WIDE.U32 R82, R83, UR6, R108 ;  /* 0x0000000653527c25 */ /* 0x000fe2000f8e006c */
[----:B------:R-:W0:Y:S01]  /*07c0*/  @!P6 LDC.64 R24, c[0x0][0x228] ;  /* 0x00008a00ff18eb82 */ /* 0x000e220000000a00 */
[----:B------:R-:W-:Y:S01]  /*07d0*/  STL.64 [R1+0x140], R108 ;  /* 0x0001406c01007387 */ /* 0x000fe20000100a00 */
[----:B------:R-:W-:Y:S01]  /*07e0*/  ISETP.GE.OR.EX P3, PT, R19, UR19, P5, P0 ;  /* 0x0000001313007c0c */ /* 0x000fe2000af66700 */
[----:B------:R-:W-:Y:S01]  /*07f0*/  ULDC.64 UR6, c[0x0][0x248] ;  /* 0x0000920000067ab9 */ /* 0x000fe20000000a00 */
[----:B------:R-:W-:Y:S01]  /*0800*/  IADD3 R81, R83, UR5, RZ ;  /* 0x0000000553517c10 */ /* 0x000fe2000fffe0ff */
[----:B------:R-:W-:Y:S01]  /*0810*/  UIMAD.WIDE UR6, UR12, 0x8, UR6 ;  /* 0x000000080c0678a5 */ /* 0x000fe2000f8e0206 */
[----:B------:R-:W-:-:S02]  /*0820*/  @!P2 MOV R80, R82 ;  /* 0x000000520050a202 */ /* 0x000fc40000000f00 */
[----:B------:R-:W0:Y:S03]  /*0830*/  @!P4 LDC.64 R96, c[0x0][0x230] ;  /* 0x00008c00ff60cb82 */ /* 0x000e260000000a00 */
[----:B------:R-:W-:-:S04]  /*0840*/  @!P2 IMAD.WIDE.U32 R4, R5, R6, R80 ;  /* 0x000000060504a225 */ /* 0x000fc800078e0050 */
[----:B------:R-:W-:Y:S01]  /*0850*/  @P3 LOP3.LUT R3, R3, 0x80000, RZ, 0xfc, !PT ;  /* 0x0008000003033812 */ /* 0x000fe200078efcff */
[----:B------:R-:W3:Y:S01]  /*0860*/  @!P3 LDC.64 R28, c[0x0][0x288] ;  /* 0x0000a200ff1cbb82 */ /* 0x000ee20000000a00 */
[----:B------:R-:W-:Y:S01]  /*0870*/  @!P2 IADD3 R5, R5, R7, RZ ;  /* 0x000000070505a210 */ /* 0x000fe20007ffe0ff */
[----:B------:R-:W-:Y:S01]  /*0880*/  @!P6 IMAD R7, R9, R23, R8 ;  /* 0x000000170907e224 */ /* 0x000fe200078e0208 */
[C---:B------:R-:W-:Y:S02]  /*0890*/  @!P2 SHF.L.U32 R55, R4.reuse, 0x2, RZ ;  /* 0x000000020437a819 */ /* 0x040fe400000006ff */
[----:B------:R-:W-:Y:S02]  /*08a0*/  @!P2 SHF.L.U64.HI R6, R4, 0x2, R5 ;  /* 0x000000020406a819 */ /* 0x000fe40000010205 */
[----:B--2---:R-:W-:Y:S01]  /*08b0*/  @!P2 IADD3 R100, P0, R55, R100, RZ ;  /* 0x000000643764a210 */ /* 0x004fe20007f1e0ff */
[----:B------:R-:W2:Y:S01]  /*08c0*/  @!P3 LDC.64 R48, c[0x0][0x230] ;  /* 0x00008c00ff30bb82 */ /* 0x000ea20000000a00 */
[----:B------:R-:W-:-:S02]  /*08d0*/  ISETP.GE.OR.EX P2, PT, R11, UR19, P5, P1 ;  /* 0x000000130b007c0c */ /* 0x000fc4000af46710 */
[C---:B------:R-:W-:Y:S02]  /*08e0*/  LOP3.LUT P1, RZ, R3.reuse, 0x4000000, RZ, 0xc0, !PT ;  /* 0x0400000003ff7812 */ /* 0x040fe4000782c0ff */
[----:B------:R-:W-:Y:S02]  /*08f0*/  @!P6 MOV R4, R82 ;  /* 0x000000520004e202 */ /* 0x000fe40000000f00 */
[----:B------:R-:W-:Y:S02]  /*0900*/  @!P6 MOV R5, R81 ;  /* 0x000000510005e202 */ /* 0x000fe40000000f00 */
[----:B------:R-:W-:Y:S01]  /*0910*/  LOP3.LUT R3, R3, 0xffefffff, RZ, 0xc0, !PT ;  /* 0xffefffff03037812 */ /* 0x000fe200078ec0ff */
[----:B------:R-:W-:Y:S01]  /*0920*/  @!P6 IMAD.WIDE.U32 R4, R9, R22, R4 ;  /* 0x000000160904e225 */ /* 0x000fe200078e0004 */
[----:B------:R-:W-:Y:S01]  /*0930*/  IADD3 R9, R2, 0x68, RZ ;  /* 0x0000006802097810 */ /* 0x000fe20007ffe0ff */
[----:B------:R-:W2:Y:S02]  /*0940*/  @!P4 LDC.64 R22, c[0x0][0x228] ;  /* 0x00008a00ff16cb82 */ /* 0x000ea40000000a00 */
[----:B------:R-:W-:Y:S01]  /*0950*/  @P2 LOP3.LUT R3, R3, 0x100000, RZ, 0xfc, !PT ;  /* 0x0010000003032812 */ /* 0x000fe200078efcff */
[----:B---3--:R-:W-:Y:S01]  /*0960*/  @!P3 IMAD R8, R19, R28, RZ ;  /* 0x0000001c1308b224 */ /* 0x008fe200078e02ff */
[----:B------:R-:W-:-:S02]  /*0970*/  @!P1 IADD3.X R101, R6, R101, RZ, P0, !PT ;  /* 0x0000006506659210 */ /* 0x000fc400007fe4ff */
[----:B------:R-:W-:Y:S02]  /*0980*/  @!P1 IADD3 R54, P0, R55, R30, RZ ;  /* 0x0000001e37369210 */ /* 0x000fe40007f1e0ff */
[----:B------:R-:W-:Y:S01]  /*0990*/  @!P6 IADD3 R5, R5, R7, RZ ;  /* 0x000000070505e210 */ /* 0x000fe20007ffe0ff */
[----:B------:R-:W3:Y:S01]  /*09a0*/  @!P2 LDC.64 R46, c[0x0][0x230] ;  /* 0x00008c00ff2eab82 */ /* 0x000ee20000000a00 */
[----:B------:R-:W-:Y:S01]  /*09b0*/  @!P1 IADD3.X R55, R6, R31, RZ, P0, !PT ;  /* 0x0000001f06379210 */ /* 0x000fe200007fe4ff */
[----:B------:R-:W-:Y:S01]  /*09c0*/  STL.64 [R1+0x158], R100 ;  /* 0x0001586401007387 */ /* 0x000fe20000100a00 */
[C---:B------:R-:W-:Y:S02]  /*09d0*/  @!P6 SHF.L.U32 R99, R4.reuse, 0x2, RZ ;  /* 0x000000020463e819 */ /* 0x040fe400000006ff */
[----:B------:R-:W-:Y:S01]  /*09e0*/  @!P6 SHF.L.U64.HI R6, R4, 0x2, R5 ;  /* 0x000000020406e819 */ /* 0x000fe20000010205 */
[----:B-1----:R-:W-:Y:S01]  /*09f0*/  @!P4 IMAD R4, R15, R26, RZ ;  /* 0x0000001a0f04c224 */ /* 0x002fe200078e02ff */
[----:B------:R-:W-:Y:S01]  /*0a00*/  @!P4 MOV R5, R81 ;  /* 0x000000510005c202 */ /* 0x000fe20000000f00 */
[----:B------:R-:W1:Y:S01]  /*0a10*/  @!P2 LDC.64 R14, c[0x0][0x288] ;  /* 0x0000a200ff0eab82 */ /* 0x000e620000000a00 */
[----:B----4-:R-:W-:Y:S01]  /*0a20*/  @!P6 IADD3 R52, P0, R99, R52, RZ ;  /* 0x000000346334e210 */ /* 0x010fe20007f1e0ff */
[----:B------:R-:W-:Y:S01]  /*0a30*/  @!P4 IMAD R7, R13, R27, R4 ;  /* 0x0000001b0d07c224 */ /* 0x000fe200078e0204 */
[----:B------:R-:W-:Y:S01]  /*0a40*/  @!P4 MOV R4, R82 ;  /* 0x000000520004c202 */ /* 0x000fe20000000f00 */
[----:B------:R4:W-:Y:S01]  /*0a50*/  STL.64 [R1+0x160], R54 ;  /* 0x0001603601007387 */ /* 0x0009e20000100a00 */
[----:B------:R-:W-:-:S02]  /*0a60*/  @!P6 IADD3.X R53, R6, R53, RZ, P0, !PT ;  /* 0x000000350635e210 */ /* 0x000fc400007fe4ff */
[----:B0-----:R-:W-:Y:S01]  /*0a70*/  @!P6 IADD3 R98, P0, R99, R24, RZ ;  /* 0x000000186362e210 */ /* 0x001fe20007f1e0ff */
[----:B------:R-:W-:Y:S01]  /*0a80*/  @!P4 IMAD.WIDE.U32 R4, R13, R26, R4 ;  /* 0x0000001a0d04c225 */ /* 0x000fe200078e0004 */
[----:B------:R-:W-:Y:S01]  /*0a90*/  LOP3.LUT R3, R3, 0xffdfffff, RZ, 0xc0, !PT ;  /* 0xffdfffff03037812 */ /* 0x000fe200078ec0ff */
[----:B------:R-:W0:Y:S01]  /*0aa0*/  @!P3 LDC.64 R12, c[0x0][0x228] ;  /* 0x00008a00ff0cbb82 */ /* 0x000e220000000a00 */
[----:B------:R-:W-:Y:S01]  /*0ab0*/  @!P6 IADD3.X R99, R6, R25, RZ, P0, !PT ;  /* 0x000000190663e210 */ /* 0x000fe200007fe4ff */
[----:B------:R-:W-:Y:S01]  /*0ac0*/  STL.64 [R1+0x168], R52 ;  /* 0x0001683401007387 */ /* 0x000fe20000100a00 */
[----:B------:R-:W-:Y:S01]  /*0ad0*/  @!P4 IADD3 R5, R5, R7, RZ ;  /* 0x000000070505c210 */ /* 0x000fe20007ffe0ff */
[----:B------:R-:W-:Y:S01]  /*0ae0*/  @!P3 IMAD R7, R17, R29, R8 ;  /* 0x0000001d1107b224 */ /* 0x000fe200078e0208 */
[C---:B------:R-:W-:Y:S01]  /*0af0*/  @!P4 SHF.L.U32 R51, R4.reuse, 0x2, RZ ;  /* 0x000000020433c819 */ /* 0x040fe200000006ff */
[----:B------:R-:W-:Y:S01]  /*0b00*/  STL.64 [R1+0x170], R98 ;  /* 0x0001706201007387 */ /* 0x000fe20000100a00 */
[----:B------:R-:W-:-:S02]  /*0b10*/  @!P4 SHF.L.U64.HI R6, R4, 0x2, R5 ;  /* 0x000000020406c819 */ /* 0x000fc40000010205 */
[----:B------:R-:W-:Y:S02]  /*0b20*/  @!P3 MOV R4, R82 ;  /* 0x000000520004b202 */ /* 0x000fe40000000f00 */
[----:B------:R-:W-:Y:S02]  /*0b30*/  @!P3 MOV R5, R81 ;  /* 0x000000510005b202 */ /* 0x000fe40000000f00 */
[----:B------:R-:W-:Y:S01]  /*0b40*/  @!P4 IADD3 R96, P0, R51, R96, RZ ;  /* 0x000000603360c210 */ /* 0x000fe20007f1e0ff */
[----:B-1----:R-:W-:Y:S01]  /*0b50*/  @!P2 IMAD R8, R11, R14, RZ ;  /* 0x0000000e0b08a224 */ /* 0x002fe200078e02ff */
[----:B----4-:R-:W-:Y:S01]  /*0b60*/  IADD3 R54, R2, 0xb8, RZ ;  /* 0x000000b802367810 */ /* 0x010fe20007ffe0ff */
[----:B------:R-:W-:Y:S01]  /*0b70*/  @!P3 IMAD.WIDE.U32 R4, R17, R28, R4 ;  /* 0x0000001c1104b225 */ /* 0x000fe200078e0004 */
[----:B------:R-:W-:Y:S01]  /*0b80*/  @!P4 IADD3.X R97, R6, R97, RZ, P0, !PT ;  /* 0x000000610661c210 */ /* 0x000fe200007fe4ff */
[----:B------:R-:W1:Y:S01]  /*0b90*/  @!P2 LDC.64 R16, c[0x0][0x228] ;  /* 0x00008a00ff10ab82 */ /* 0x000e620000000a00 */
[----:B--2---:R-:W-:-:S02]  /*0ba0*/  @!P4 IADD3 R50, P0, R51, R22, RZ ;  /* 0x000000163332c210 */ /* 0x004fc40007f1e0ff */
[----:B------:R-:W-:Y:S01]  /*0bb0*/  @!P3 IADD3 R5, R5, R7, RZ ;  /* 0x000000070505b210 */ /* 0x000fe20007ffe0ff */
[----:B------:R-:W-:Y:S01]  /*0bc0*/  @!P2 IMAD R7, R21, R15, R8 ;  /* 0x0000000f1507a224 */ /* 0x000fe200078e0208 */
[----:B------:R-:W-:Y:S01]  /*0bd0*/  @!P4 IADD3.X R51, R6, R23, RZ, P0, !PT ;  /* 0x000000170633c210 */ /* 0x000fe200007fe4ff */
[----:B------:R-:W-:Y:S01]  /*0be0*/  STL.64 [R1+0x178], R96 ;  /* 0x0001786001007387 */ /* 0x000fe20000100a00 */
[C---:B------:R-:W-:Y:S02]  /*0bf0*/  @!P3 SHF.L.U32 R95, R4.reuse, 0x2, RZ ;  /* 0x00000002045fb819 */ /* 0x040fe400000006ff */
[----:B------:R-:W-:Y:S02]  /*0c00*/  @!P3 SHF.L.U64.HI R6, R4, 0x2, R5 ;  /* 0x000000020406b819 */ /* 0x000fe40000010205 */
[----:B------:R-:W-:Y:S02]  /*0c10*/  @!P2 MOV R4, R82 ;  /* 0x000000520004a202 */ /* 0x000fe40000000f00 */
[----:B------:R-:W-:-:S02]  /*0c20*/  @!P2 MOV R5, R81 ;  /* 0x000000510005a202 */ /* 0x000fc40000000f00 */
[----:B------:R-:W-:Y:S02]  /*0c30*/  @!P3 IADD3 R48, P0, R95, R48, RZ ;  /* 0x000000305f30b210 */ /* 0x000fe40007f1e0ff */
[----:B------:R-:W-:Y:S01]  /*0c40*/  IADD3 R8, R2, 0xc8, RZ ;  /* 0x000000c802087810 */ /* 0x000fe20007ffe0ff */
[----:B------:R-:W-:Y:S01]  /*0c50*/  @!P2 IMAD.WIDE.U32 R4, R21, R14, R4 ;  /* 0x0000000e1504a225 */ /* 0x000fe200078e0004 */
[----:B------:R-:W-:Y:S02]  /*0c60*/  @!P3 IADD3.X R49, R6, R49, RZ, P0, !PT ;  /* 0x000000310631b210 */ /* 0x000fe400007fe4ff */
[----:B0-----:R-:W-:Y:S02]  /*0c70*/  @!P3 IADD3 R94, P0, R95, R12, RZ ;  /* 0x0000000c5f5eb210 */ /* 0x001fe40007f1e0ff */
[----:B------:R-:W-:Y:S02]  /*0c80*/  @!P2 IADD3 R5, R5, R7, RZ ;  /* 0x000000070505a210 */ /* 0x000fe40007ffe0ff */
[----:B------:R-:W-:-:S02]  /*0c90*/  @!P2 SHF.L.U32 R93, R4, 0x2, RZ ;  /* 0x00000002045da819 */ /* 0x000fc400000006ff */
[----:B------:R-:W-:Y:S02]  /*0ca0*/  @!P3 IADD3.X R95, R6, R13, RZ, P0, !PT ;  /* 0x0000000d065fb210 */ /* 0x000fe400007fe4ff */
[----:B------:R-:W-:Y:S02]  /*0cb0*/  @!P2 SHF.L.U64.HI R4, R4, 0x2, R5 ;  /* 0x000000020404a819 */ /* 0x000fe40000010205 */
[C---:B---3--:R-:W-:Y:S02]  /*0cc0*/  @!P2 IADD3 R46, P0, R93.reuse, R46, RZ ;  /* 0x0000002e5d2ea210 */ /* 0x048fe40007f1e0ff */
[----:B------:R-:W-:Y:S02]  /*0cd0*/  SHF.R.S32.HI R5, RZ, 0x1f, R9 ;  /* 0x0000001fff057819 */ /* 0x000fe40000011409 */
[----:B------:R-:W-:Y:S02]  /*0ce0*/  @!P2 IADD3.X R47, R4, R47, RZ, P0, !PT ;  /* 0x0000002f042fa210 */ /* 0x000fe400007fe4ff */
[----:B-1----:R-:W-:-:S02]  /*0cf0*/  @!P2 IADD3 R92, P0, R93, R16, RZ ;  /* 0x000000105d5ca210 */ /* 0x002fc40007f1e0ff */
[----:B------:R-:W-:Y:S02]  /*0d00*/  SHF.R.S32.HI R55, RZ, 0x1f, R54 ;  /* 0x0000001fff377819 */ /* 0x000fe40000011436 */
        /* <DEDUP_REMOVED lines=168> */
[----:B------:R-:W-:-:S03]  /*1790*/  @!P1 IADD3.X R31, R4, R31, RZ, P0, !PT ;  /* 0x0000001f041f9210 */ /* 0x000fc600007fe4ff */
[----:B------:R1:W-:Y:S04]  /*17a0*/  STL [R1+0x138], R10 ;  /* 0x0001380a01007387 */ /* 0x0003e80000100800 */
        /* <DEDUP_REMOVED lines=11> */
[----:B-1----:R-:W-:-:S03]  /*1860*/  SHF.R.S32.HI R10, RZ, 0x1f, R8 ;  /* 0x0000001fff0a7819 */ /* 0x002fc60000011408 */
[C---:B------:R-:W-:Y:S01]  /*1870*/  @!P1 IMAD R7, R9.reuse, R7, R4 ;  /* 0x0000000709079224 */ /* 0x040fe200078e0204 */
[----:B------:R-:W-:Y:S01]  /*1880*/  @!P1 MOV R4, R82 ;  /* 0x0000005200049202 */ /* 0x000fe20000000f00 */
[----:B------:R0:W-:Y:S04]  /*1890*/  STL [R1+0x134], R10 ;  /* 0x0001340a01007387 */ /* 0x0001e80000100800 */
[----:B------:R-:W-:-:S05]  /*18a0*/  @!P1 IMAD.WIDE.U32 R4, R9, R6, R4 ;  /* 0x0000000609049225 */ /* 0x000fca00078e0004 */
[----:B------:R-:W-:Y:S02]  /*18b0*/  @!P1 IADD3 R5, R5, R7, RZ ;  /* 0x0000000705059210 */ /* 0x000fe40007ffe0ff */
[----:B------:R-:W1:Y:S01]  /*18c0*/  @!P1 LDC.64 R6, c[0x0][0x228] ;  /* 0x00008a00ff069b82 */ /* 0x000e620000000a00 */
[C---:B------:R-:W-:Y:S02]  /*18d0*/  @!P1 SHF.L.U32 R111, R4.reuse, 0x2, RZ ;  /* 0x00000002046f9819 */ /* 0x040fe400000006ff */
[----:B------:R-:W-:Y:S02]  /*18e0*/  @!P1 SHF.L.U64.HI R4, R4, 0x2, R5 ;  /* 0x0000000204049819 */ /* 0x000fe40000010205 */
[----:B--2---:R-:W-:-:S04]  /*18f0*/  @!P1 IADD3 R28, P0, R111, R28, RZ ;  /* 0x0000001c6f1c9210 */ /* 0x004fc80007f1e0ff */
[----:B------:R-:W-:Y:S02]  /*1900*/  @!P1 IADD3.X R29, R4, R29, RZ, P0, !PT ;  /* 0x0000001d041d9210 */ /* 0x000fe400007fe4ff */
[----:B-1----:R-:W-:-:S04]  /*1910*/  @!P1 IADD3 R110, P0, R111, R6, RZ ;  /* 0x000000066f6e9210 */ /* 0x002fc80007f1e0ff */
[----:B------:R-:W-:Y:S02]  /*1920*/  @!P1 IADD3.X R111, R4, R7, RZ, P0, !PT ;  /* 0x00000007046f9210 */ /* 0x000fe400007fe4ff */
[----:B------:R-:W-:-:S04]  /*1930*/  ISETP.GE.U32.AND P0, PT, R8, UR18, PT ;  /* 0x0000001208007c0c */ /* 0x000fc8000bf06070 */
[----:B------:R-:W-:-:S04]  /*1940*/  ISETP.GE.AND.EX P0, PT, R10, UR19, PT, P0 ;  /* 0x000000130a007c0c */ /* 0x000fc8000bf06300 */
[----:B------:R-:W-:-:S13]  /*1950*/  ISETP.GT.U32.OR P1, PT, R0, 0x1ff, P0 ;  /* 0x000001ff0000780c */ /* 0x000fda0000724470 */
[----:B------:R-:W1:Y:S01]  /*1960*/  @!P1 LDC.64 R6, c[0x0][0x288] ;  /* 0x0000a200ff069b82 */ /* 0x000e620000000a00 */
[----:B------:R-:W-:Y:S02]  /*1970*/  @!P1 MOV R5, R81 ;  /* 0x0000005100059202 */ /* 0x000fe40000000f00 */
[----:B------:R-:W-:-:S04]  /*1980*/  @P1 LOP3.LUT R3, R3, 0x20, RZ, 0xfc, !PT ;  /* 0x0000002003031812 */ /* 0x000fc800078efcff */
[----:B------:R-:W-:Y:S01]  /*1990*/  LOP3.LUT R3, R3, 0xffffffef, RZ, 0xc0, !PT ;  /* 0xffffffef03037812 */ /* 0x000fe200078ec0ff */
[----:B------:R-:W2:Y:S01]  /*19a0*/  @!P1 LDC.64 R104, c[0x0][0x230] ;  /* 0x00008c00ff689b82 */ /* 0x000ea20000000a00 */
[----:B-1----:R-:W-:Y:S01]  /*19b0*/  @!P1 IMAD R4, R10, R6, RZ ;  /* 0x000000060a049224 */ /* 0x002fe200078e02ff */
[----:B0-----:R-:W-:-:S03]  /*19c0*/  IADD3 R10, R2, 0x20, RZ ;  /* 0x00000020020a7810 */ /* 0x001fc60007ffe0ff */
[----:B------:R-:W-:Y:S01]  /*19d0*/  @!P1 IMAD R7, R8, R7, R4 ;  /* 0x0000000708079224 */ /* 0x000fe200078e0204 */
[----:B------:R-:W-:Y:S02]  /*19e0*/  @!P1 MOV R4, R82 ;  /* 0x0000005200049202 */ /* 0x000fe40000000f00 */
[----:B------:R-:W-:-:S03]  /*19f0*/  SHF.R.S32.HI R11, RZ, 0x1f, R10 ;  /* 0x0000001fff0b7819 */ /* 0x000fc6000001140a */
[----:B------:R-:W-:Y:S01]  /*1a00*/  @!P1 IMAD.WIDE.U32 R4, R8, R6, R4 ;  /* 0x0000000608049225 */ /* 0x000fe200078e0004 */
[----:B------:R-:W-:-:S04]  /*1a10*/  IADD3 R8, R2, 0xd0, RZ ;  /* 0x000000d002087810 */ /* 0x000fc80007ffe0ff */
[----:B------:R-:W-:Y:S01]  /*1a20*/  @!P1 IADD3 R5, R5, R7, RZ ;  /* 0x0000000705059210 */ /* 0x000fe20007ffe0ff */
[----:B------:R0:W-:Y:S01]  /*1a30*/  STL [R1+0xe8], R8 ;  /* 0x0000e80801007387 */ /* 0x0001e20000100800 */
[----:B------:R-:W1:Y:S01]  /*1a40*/  @!P1 LDC.64 R6, c[0x0][0x228] ;  /* 0x00008a00ff069b82 */ /* 0x000e620000000a00 */
[C---:B------:R-:W-:Y:S02]  /*1a50*/  @!P1 SHF.L.U32 R77, R4.reuse, 0x2, RZ ;  /* 0x00000002044d9819 */ /* 0x040fe400000006ff */
[----:B------:R-:W-:Y:S02]  /*1a60*/  @!P1 SHF.L.U64.HI R4, R4, 0x2, R5 ;  /* 0x0000000204049819 */ /* 0x000fe40000010205 */
[----:B--2---:R-:W-:Y:S02]  /*1a70*/  @!P1 IADD3 R104, P0, R77, R104, RZ ;  /* 0x000000684d689210 */ /* 0x004fe40007f1e0ff */
[----:B------:R-:W-:Y:S02]  /*1a80*/  SHF.R.S32.HI R9, RZ, 0x1f, R8 ;  /* 0x0000001fff097819 */ /* 0x000fe40000011408 */
[----:B------:R-:W-:-:S03]  /*1a90*/  @!P1 IADD3.X R105, R4, R105, RZ, P0, !PT ;  /* 0x0000006904699210 */ /* 0x000fc600007fe4ff */
[----:B------:R2:W-:Y:S01]  /*1aa0*/  STL [R1+0x130], R9 ;  /* 0x0001300901007387 */ /* 0x0005e20000100800 */
        /* <DEDUP_REMOVED lines=9> */
[----:B------:R-:W3:Y:S01]  /*1b40*/  @!P1 LDC.64 R74, c[0x0][0x230] ;  /* 0x00008c00ff4a9b82 */ /* 0x000ee20000000a00 */
[----:B-1----:R-:W-:-:S04]  /*1b50*/  @!P1 IMAD R4, R9, R6, RZ ;  /* 0x0000000609049224 */ /* 0x002fc800078e02ff */
[----:B------:R-:W-:Y:S01]  /*1b60*/  @!P1 IMAD R7, R8, R7, R4 ;  /* 0x0000000708079224 */ /* 0x000fe200078e0204 */
[----:B------:R-:W-:-:S05]  /*1b70*/  @!P1 MOV R4, R82 ;  /* 0x0000005200049202 */ /* 0x000fca0000000f00 */
[----:B------:R-:W-:Y:S01]  /*1b80*/  @!P1 IMAD.WIDE.U32 R4, R8, R6, R4 ;  /* 0x0000000608049225 */ /* 0x000fe200078e0004 */
[----:B0-----:R-:W-:-:S04]  /*1b90*/  IADD3 R8, R2, 0xd8, RZ ;  /* 0x000000d802087810 */ /* 0x001fc80007ffe0ff */
[----:B------:R-:W-:Y:S01]  /*1ba0*/  @!P1 IADD3 R5, R5, R7, RZ ;  /* 0x0000000705059210 */ /* 0x000fe20007ffe0ff */
[----:B------:R0:W-:Y:S01]  /*1bb0*/  STL [R1+0xe4], R8 ;  /* 0x0000e40801007387 */ /* 0x0001e20000100800 */
[----:B------:R-:W1:Y:S01]  /*1bc0*/  @!P1 LDC.64 R6, c[0x0][0x228] ;  /* 0x00008a00ff069b82 */ /* 0x000e620000000a00 */
[C---:B------:R-:W-:Y:S02]  /*1bd0*/  @!P1 SHF.L.U32 R121, R4.reuse, 0x2, RZ ;  /* 0x0000000204799819 */ /* 0x040fe400000006ff */
[----:B------:R-:W-:Y:S02]  /*1be0*/  @!P1 SHF.L.U64.HI R4, R4, 0x2, R5 ;  /* 0x0000000204049819 */ /* 0x000fe40000010205 */
[----:B---3--:R-:W-:Y:S02]  /*1bf0*/  @!P1 IADD3 R74, P0, R121, R74, RZ ;  /* 0x0000004a794a9210 */ /* 0x008fe40007f1e0ff */
[----:B--2---:R-:W-:Y:S02]  /*1c00*/  SHF.R.S32.HI R9, RZ, 0x1f, R8 ;  /* 0x0000001fff097819 */ /* 0x004fe40000011408 */
        /* <DEDUP_REMOVED lines=66> */
[----:B------:R-:W-:Y:S01]  /*2030*/  STL [R1+0xd8], R8 ;  /* 0x0000d80801007387 */ /* 0x000fe20000100800 */
[----:B------:R-:W0:Y:S01]  /*2040*/  @!P1 LDC.64 R6, c[0x0][0x228] ;  /* 0x00008a00ff069b82 */ /* 0x000e220000000a00 */
[C---:B------:R-:W-:Y:S02]  /*2050*/  @!P1 SHF.L.U32 R115, R4.reuse, 0x2, RZ ;  /* 0x0000000204739819 */ /* 0x040fe400000006ff */
[----:B------:R-:W-:Y:S02]  /*2060*/  @!P1 SHF.L.U64.HI R4, R4, 0x2, R5 ;  /* 0x0000000204049819 */ /* 0x000fe40000010205 */
[----:B---3--:R-:W-:Y:S02]  /*2070*/  @!P1 IADD3 R68, P0, R115, R68, RZ ;  /* 0x0000004473449210 */ /* 0x008fe40007f1e0ff */
[----:B--2---:R-:W-:Y:S02]  /*2080*/  SHF.R.S32.HI R9, RZ, 0x1f, R8 ;  /* 0x0000001fff097819 */ /* 0x004fe40000011408 */
[----:B------:R-:W-:-:S03]  /*2090*/  @!P1 IADD3.X R69, R4, R69, RZ, P0, !PT ;  /* 0x0000004504459210 */ /* 0x000fc600007fe4ff */
[----:B------:R1:W-:Y:S01]  /*20a0*/  STL [R1+0x120], R9 ;  /* 0x0001200901007387 */ /* 0x0003e20000100800 */
[----:B0-----:R-:W-:-:S04]  /*20b0*/  @!P1 IADD3 R114, P0, R115, R6, RZ ;  /* 0x0000000673729210 */ /* 0x001fc80007f1e0ff */
[----:B------:R-:W-:Y:S02]  /*20c0*/  @!P1 IADD3.X R115, R4, R7, RZ, P0, !PT ;  /* 0x0000000704739210 */ /* 0x000fe400007fe4ff */
[----:B------:R-:W-:-:S04]  /*20d0*/  ISETP.GE.U32.AND P0, PT, R8, UR18, PT ;  /* 0x0000001208007c0c */ /* 0x000fc8000bf06070 */
[----:B------:R-:W-:-:S04]  /*20e0*/  ISETP.GE.AND.EX P0, PT, R9, UR19, PT, P0 ;  /* 0x0000001309007c0c */ /* 0x000fc8000bf06300 */
[----:B------:R-:W-:-:S13]  /*20f0*/  ISETP.GT.U32.OR P1, PT, R0, 0x1ff, P0 ;  /* 0x000001ff0000780c */ /* 0x000fda0000724470 */
[----:B------:R-:W0:Y:S01]  /*2100*/  @!P1 LDC.64 R4, c[0x0][0x288] ;  /* 0x0000a200ff049b82 */ /* 0x000e220000000a00 */
[----:B------:R-:W-:Y:S02]  /*2110*/  @!P1 MOV R7, R81 ;  /* 0x0000005100079202 */ /* 0x000fe40000000f00 */
[----:B------:R-:W-:-:S04]  /*2120*/  @P1 LOP3.LUT R3, R3, 0x1, RZ, 0xfc, !PT ;  /* 0x0000000103031812 */ /* 0x000fc800078efcff */
[----:B------:R-:W-:Y:S01]  /*2130*/  LOP3.LUT R3, R3, 0xffffefff, RZ, 0xc0, !PT ;  /* 0xffffefff03037812 */ /* 0x000fe200078ec0ff */
[----:B------:R-:W2:Y:S08]  /*2140*/  @!P1 LDC.64 R66, c[0x0][0x230] ;  /* 0x00008c00ff429b82 */ /* 0x000eb00000000a00 */
[----:B------:R-:W3:Y:S01]  /*2150*/  @!P1 LDC.64 R112, c[0x0][0x228] ;  /* 0x00008a00ff709b82 */ /* 0x000ee20000000a00 */
[----:B0-----:R-:W-:-:S04]  /*2160*/  @!P1 IMAD R6, R9, R4, RZ ;  /* 0x0000000409069224 */ /* 0x001fc800078e02ff */
[----:B-1----:R-:W-:Y:S01]  /*2170*/  @!P1 IMAD R9, R8, R5, R6 ;  /* 0x0000000508099224 */ /* 0x002fe200078e0206 */
[----:B------:R-:W-:-:S05]  /*2180*/  @!P1 MOV R6, R82 ;  /* 0x0000005200069202 */ /* 0x000fca0000000f00 */
[----:B------:R-:W-:Y:S01]  /*2190*/  @!P1 IMAD.WIDE.U32 R4, R8, R4, R6 ;  /* 0x0000000408049225 */ /* 0x000fe200078e0006 */
[----:B------:R-:W-:-:S04]  /*21a0*/  SHF.R.S32.HI R8, RZ, 0x1f, R2 ;  /* 0x0000001fff087819 */ /* 0x000fc80000011402 */
[----:B------:R-:W-:Y:S01]  /*21b0*/  @!P1 IADD3 R7, R5, R9, RZ ;  /* 0x0000000905079210 */ /* 0x000fe20007ffe0ff */
[----:B------:R0:W-:Y:S01]  /*21c0*/  STL [R1+0xf0], R8 ;  /* 0x0000f00801007387 */ /* 0x0001e20000100800 */
[C---:B------:R-:W-:Y:S02]  /*21d0*/  @!P1 SHF.L.U32 R5, R4.reuse, 0x2, RZ ;  /* 0x0000000204059819 */ /* 0x040fe400000006ff */
[----:B------:R-:W-:Y:S02]  /*21e0*/  @!P1 SHF.L.U64.HI R4, R4, 0x2, R7 ;  /* 0x0000000204049819 */ /* 0x000fe40000010207 */
[----:B--2---:R-:W-:-:S04]  /*21f0*/  @!P1 IADD3 R66, P0, R5, R66, RZ ;  /* 0x0000004205429210 */ /* 0x004fc80007f1e0ff */
[----:B------:R-:W-:Y:S02]  /*2200*/  @!P1 IADD3.X R67, R4, R67, RZ, P0, !PT ;  /* 0x0000004304439210 */ /* 0x000fe400007fe4ff */
[----:B---3--:R-:W-:-:S04]  /*2210*/  @!P1 IADD3 R112, P0, R5, R112, RZ ;  /* 0x0000007005709210 */ /* 0x008fc80007f1e0ff */
[----:B------:R-:W-:Y:S02]  /*2220*/  @!P1 IADD3.X R113, R4, R113, RZ, P0, !PT ;  /* 0x0000007104719210 */ /* 0x000fe400007fe4ff */
[----:B------:R-:W-:-:S04]  /*2230*/  ISETP.GE.U32.AND P0, PT, R2, UR18, PT ;  /* 0x0000001202007c0c */ /* 0x000fc8000bf06070 */
[----:B------:R-:W-:-:S13]  /*2240*/  ISETP.GE.OR.EX P1, PT, R8, UR19, P5, P0 ;  /* 0x0000001308007c0c */ /* 0x000fda000af26700 */
[----:B------:R-:W1:Y:S01]  /*2250*/  @!P1 LDC.64 R4, c[0x0][0x288] ;  /* 0x0000a200ff049b82 */ /* 0x000e620000000a00 */
[----:B------:R-:W-:Y:S02]  /*2260*/  @!P1 MOV R7, R81 ;  /* 0x0000005100079202 */ /* 0x000fe40000000f00 */
[----:B------:R-:W-:-:S04]  /*2270*/  @P1 LOP3.LUT R3, R3, 0x1000, RZ, 0xfc, !PT ;  /* 0x0000100003031812 */ /* 0x000fc800078efcff */
[----:B------:R-:W-:Y:S01]  /*2280*/  LOP3.LUT R3, R3, 0xfffff7ff, RZ, 0xc0, !PT ;  /* 0xfffff7ff03037812 */ /* 0x000fe200078ec0ff */
[----:B------:R-:W2:Y:S08]  /*2290*/  @!P1 LDC.64 R24, c[0x0][0x230] ;  /* 0x00008c00ff189b82 */ /* 0x000eb00000000a00 */
[----:B------:R-:W3:Y:S01]  /*22a0*/  @!P1 LDC.64 R26, c[0x0][0x228] ;  /* 0x00008a00ff1a9b82 */ /* 0x000ee20000000a00 */
[----:B-1----:R-:W-:Y:S01]  /*22b0*/  @!P1 IMAD R6, R8, R4, RZ ;  /* 0x0000000408069224 */ /* 0x002fe200078e02ff */
[----:B0-----:R-:W-:-:S03]  /*22c0*/  IADD3 R8, R2, 0x8, RZ ;  /* 0x0000000802087810 */ /* 0x001fc60007ffe0ff */
[----:B------:R-:W-:Y:S01]  /*22d0*/  @!P1 IMAD R5, R2, R5, R6 ;  /* 0x0000000502059224 */ /* 0x000fe200078e0206 */
[----:B------:R-:W-:Y:S02]  /*22e0*/  @!P1 MOV R6, R82 ;  /* 0x0000005200069202 */ /* 0x000fe40000000f00 */
[----:B------:R-:W-:-:S03]  /*22f0*/  SHF.R.S32.HI R9, RZ, 0x1f, R8 ;  /* 0x0000001fff097819 */ /* 0x000fc60000011408 */
[----:B------:R-:W-:-:S05]  /*2300*/  @!P1 IMAD.WIDE.U32 R6, R2, R4, R6 ;  /* 0x0000000402069225 */ /* 0x000fca00078e0006 */
[----:B------:R-:W-:Y:S02]  /*2310*/  @!P1 IADD3 R7, R7, R5, RZ ;  /* 0x0000000507079210 */ /* 0x000fe40007ffe0ff */
[C---:B------:R-:W-:Y:S02]  /*2320*/  @!P1 SHF.L.U32 R5, R6.reuse, 0x2, RZ ;  /* 0x0000000206059819 */ /* 0x040fe400000006ff */
[----:B------:R-:W-:Y:S02]  /*2330*/  @!P1 SHF.L.U64.HI R6, R6, 0x2, R7 ;  /* 0x0000000206069819 */ /* 0x000fe40000010207 */
[----:B--2---:R-:W-:-:S04]  /*2340*/  @!P1 IADD3 R24, P0, R5, R24, RZ ;  /* 0x0000001805189210 */ /* 0x004fc80007f1e0ff */
[----:B------:R-:W-:Y:S02]  /*2350*/  @!P1 IADD3.X R25, R6, R25, RZ, P0, !PT ;  /* 0x0000001906199210 */ /* 0x000fe400007fe4ff */
[----:B---3--:R-:W-:-:S04]  /*2360*/  @!P1 IADD3 R26, P0, R5, R26, RZ ;  /* 0x0000001a051a9210 */ /* 0x008fc80007f1e0ff */
[----:B------:R-:W-:Y:S02]  /*2370*/  @!P1 IADD3.X R27, R6, R27, RZ, P0, !PT ;  /* 0x0000001b061b9210 */ /* 0x000fe400007fe4ff */
[----:B------:R-:W-:-:S03]  /*2380*/  ISETP.GE.U32.AND P0, PT, R8, UR18, PT ;  /* 0x0000001208007c0c */ /* 0x000fc6000bf06070 */
[----:B------:R0:W-:Y:S01]  /*2390*/  STL.64 [R1+0x150], R26 ;  /* 0x0001501a01007387 */ /* 0x0001e20000100a00 */
[----:B------:R-:W-:-:S03]  /*23a0*/  ISETP.GE.OR.EX P1, PT, R9, UR19, P5, P0 ;  /* 0x0000001309007c0c */ /* 0x000fc6000af26700 */
[----:B------:R1:W-:Y:S04]  /*23b0*/  STL [R1+0x9c], R8 ;  /* 0x00009c0801007387 */ /* 0x0003e80000100800 */
[----:B------:R2:W-:Y:S01]  /*23c0*/  STL [R1+0xf4], R9 ;  /* 0x0000f40901007387 */ /* 0x0005e20000100800 */
[----:B0-----:R-:W-:-:S05]  /*23d0*/  IADD3 R26, R2, 0x40, RZ ;  /* 0x00000040021a7810 */ /* 0x001fca0007ffe0ff */
[----:B------:R-:W0:Y:S01]  /*23e0*/  @!P1 LDC.64 R4, c[0x0][0x288] ;  /* 0x0000a200ff049b82 */ /* 0x000e220000000a00 */
[----:B------:R-:W-:Y:S02]  /*23f0*/  @!P1 MOV R7, R81 ;  /* 0x0000005100079202 */ /* 0x000fe40000000f00 */
[----:B------:R-:W-:Y:S02]  /*2400*/  @P1 LOP3.LUT R3, R3, 0x800, RZ, 0xfc, !PT ;  /* 0x0000080003031812 */ /* 0x000fe400078efcff */
[----:B------:R-:W-:Y:S02]  /*2410*/  SHF.R.S32.HI R27, RZ, 0x1f, R26 ;  /* 0x0000001fff1b7819 */ /* 0x000fe4000001141a */
[----:B------:R-:W-:Y:S01]  /*2420*/  LOP3.LUT R3, R3, 0xfffffbff, RZ, 0xc0, !PT ;  /* 0xfffffbff03037812 */ /* 0x000fe200078ec0ff */
[----:B------:R-:W3:Y:S01]  /*2430*/  @!P1 LDC.64 R20, c[0x0][0x230] ;  /* 0x00008c00ff149b82 */ /* 0x000ee20000000a00 */
[----:B------:R-:W-:-:S04]  /*2440*/  ISETP.GE.U32.AND P2, PT, R26, UR18, PT ;  /* 0x000000121a007c0c */ /* 0x000fc8000bf46070 */
[----:B------:R-:W-:-:S03]  /*2450*/  ISETP.GE.OR.EX P2, PT, R27, UR19, P5, P2 ;  /* 0x000000131b007c0c */ /* 0x000fc6000af46720 */
[----:B------:R-:W4:Y:S01]  /*2460*/  @!P1 LDC.64 R22, c[0x0][0x228] ;  /* 0x00008a00ff169b82 */ /* 0x000f220000000a00 */
[----:B0-----:R-:W-:-:S04]  /*2470*/  @!P1 IMAD R6, R9, R4, RZ ;  /* 0x0000000409069224 */ /* 0x001fc800078e02ff */
[----:B------:R-:W-:Y:S01]  /*2480*/  @!P1 IMAD R5, R8, R5, R6 ;  /* 0x0000000508059224 */ /* 0x000fe200078e0206 */
[----:B------:R-:W-:-:S05]  /*2490*/  @!P1 MOV R6, R82 ;  /* 0x0000005200069202 */ /* 0x000fca0000000f00 */
[----:B------:R-:W-:Y:S01]  /*24a0*/  @!P1 IMAD.WIDE.U32 R6, R8, R4, R6 ;  /* 0x0000000408069225 */ /* 0x000fe200078e0006 */
[----:B-1----:R-:W-:-:S04]  /*24b0*/  IADD3 R8, R2, 0x10, RZ ;  /* 0x0000001002087810 */ /* 0x002fc80007ffe0ff */
[----:B------:R-:W-:Y:S02]  /*24c0*/  @!P1 IADD3 R7, R7, R5, RZ ;  /* 0x0000000507079210 */ /* 0x000fe40007ffe0ff */
[C---:B------:R-:W-:Y:S02]  /*24d0*/  @!P1 SHF.L.U32 R5, R6.reuse, 0x2, RZ ;  /* 0x0000000206059819 */ /* 0x040fe400000006ff */
[----:B------:R-:W-:Y:S02]  /*24e0*/  @!P1 SHF.L.U64.HI R6, R6, 0x2, R7 ;  /* 0x0000000206069819 */ /* 0x000fe40000010207 */
[----:B---3--:R-:W-:Y:S02]  /*24f0*/  @!P1 IADD3 R20, P0, R5, R20, RZ ;  /* 0x0000001405149210 */ /* 0x008fe40007f1e0ff */
[----:B--2---:R-:W-:Y:S02]  /*2500*/  SHF.R.S32.HI R9, RZ, 0x1f, R8 ;  /* 0x0000001fff097819 */ /* 0x004fe40000011408 */
[----:B------:R-:W-:-:S02]  /*2510*/  @!P1 IADD3.X R21, R6, R21, RZ, P0, !PT ;  /* 0x0000001506159210 */ /* 0x000fc400007fe4ff */
[----:B----4-:R-:W-:-:S04]  /*2520*/  @!P1 IADD3 R22, P0, R5, R22, RZ ;  /* 0x0000001605169210 */ /* 0x010fc80007f1e0ff */
        /* <DEDUP_REMOVED lines=12> */
[----:B------:R-:W3:Y:S08]  /*25f0*/  @!P1 LDC.64 R16, c[0x0][0x230] ;  /* 0x00008c00ff109b82 */ /* 0x000ef00000000a00 */
[----:B------:R-:W4:Y:S01]  /*2600*/  @!P1 LDC.64 R18, c[0x0][0x228] ;  /* 0x00008a00ff129b82 */ /* 0x000f220000000a00 */
[----:B0-----:R-:W-:-:S04]  /*2610*/  @!P1 IMAD R6, R9, R4, RZ ;  /* 0x0000000409069224 */ /* 0x001fc800078e02ff */
[----:B------:R-:W-:Y:S01]  /*2620*/  @!P1 IMAD R5, R8, R5, R6 ;  /* 0x0000000508059224 */ /* 0x000fe200078e0206 */
[----:B------:R-:W-:-:S05]  /*2630*/  @!P1 MOV R6, R82 ;  /* 0x0000005200069202 */ /* 0x000fca0000000f00 */
[----:B------:R-:W-:Y:S01]  /*2640*/  @!P1 IMAD.WIDE.U32 R6, R8, R4, R6 ;  /* 0x0000000408069225 */ /* 0x000fe200078e0006 */
[----:B-1----:R-:W-:-:S04]  /*2650*/  IADD3 R8, R2, 0x18, RZ ;  /* 0x0000001802087810 */ /* 0x002fc80007ffe0ff */
[----:B------:R-:W-:Y:S01]  /*2660*/  @!P1 IADD3 R5, R7, R5, RZ ;  /* 0x0000000507059210 */ /* 0x000fe20007ffe0ff */
[----:B------:R-:W-:Y:S01]  /*2670*/  STL [R1+0xb4], R8 ;  /* 0x0000b40801007387 */ /* 0x000fe20000100800 */
[C---:B------:R-:W-:Y:S02]  /*2680*/  @!P1 SHF.L.U32 R4, R6.reuse, 0x2, RZ ;  /* 0x0000000206049819 */ /* 0x040fe400000006ff */
[----:B------:R-:W-:Y:S02]  /*2690*/  @!P1 SHF.L.U64.HI R6, R6, 0x2, R5 ;  /* 0x0000000206069819 */ /* 0x000fe40000010205 */
[----:B---3--:R-:W-:Y:S02]  /*26a0*/  @!P1 IADD3 R16, P0, R4, R16, RZ ;  /* 0x0000001004109210 */ /* 0x008fe40007f1e0ff */
[----:B--2---:R-:W-:Y:S02]  /*26b0*/  SHF.R.S32.HI R9, RZ, 0x1f, R8 ;  /* 0x0000001fff097819 */ /* 0x004fe40000011408 */
[----:B------:R-:W-:-:S02]  /*26c0*/  @!P1 IADD3.X R17, R6, R17, RZ, P0, !PT ;  /* 0x0000001106119210 */ /* 0x000fc400007fe4ff */
[----:B----4-:R-:W-:Y:S01]  /*26d0*/  @!P1 IADD3 R18, P0, R4, R18, RZ ;  /* 0x0000001204129210 */ /* 0x010fe20007f1e0ff */
[----:B------:R0:W-:Y:S03]  /*26e0*/  STL [R1+0xfc], R9 ;  /* 0x0000fc0901007387 */ /* 0x0001e60000100800 */
[----:B------:R-:W-:Y:S01]  /*26f0*/  @!P1 IADD3.X R19, R6, R19, RZ, P0, !PT ;  /* 0x0000001306139210 */ /* 0x000fe200007fe4ff */
[----:B------:R-:W-:Y:S01]  /*2700*/  STL [R1+0xbc], R10 ;  /* 0x0000bc0a01007387 */ /* 0x000fe20000100800 */
[----:B------:R-:W-:-:S03]  /*2710*/  ISETP.GE.U32.AND P0, PT, R8, UR18, PT ;  /* 0x0000001208007c0c */ /* 0x000fc6000bf06070 */
[----:B------:R1:W-:Y:S01]  /*2720*/  STL [R1+0x100], R11 ;  /* 0x0001000b01007387 */ /* 0x0003e20000100800 */
[----:B------:R-:W-:-:S03]  /*2730*/  ISETP.GE.OR.EX P1, PT, R9, UR19, P5, P0 ;  /* 0x0000001309007c0c */ /* 0x000fc6000af26700 */
[----:B------:R2:W-:Y:S04]  /*2740*/  STL [R1+0xc8], R22 ;  /* 0x0000c81601007387 */ /* 0x0005e80000100800 */
[----:B------:R3:W-:Y:S06]  /*2750*/  STL [R1+0x104], R23 ;  /* 0x0001041701007387 */ /* 0x0007ec0000100800 */
[----:B------:R-:W4:Y:S01]  /*2760*/  @!P1 LDC.64 R4, c[0x0][0x288] ;  /* 0x0000a200ff049b82 */ /* 0x000f220000000a00 */
[----:B------:R-:W-:-:S02]  /*2770*/  @!P1 MOV R7, R81 ;  /* 0x0000005100079202 */ /* 0x000fc40000000f00 */
[----:B------:R-:W-:-:S04]  /*2780*/  @P1 LOP3.LUT R3, R3, 0x200, RZ, 0xfc, !PT ;  /* 0x0000020003031812 */ /* 0x000fc800078efcff */
[----:B------:R-:W-:Y:S01]  /*2790*/  LOP3.LUT R3, R3, 0xfffffeff, RZ, 0xc0, !PT ;  /* 0xfffffeff03037812 */ /* 0x000fe200078ec0ff */
[----:B------:R-:W0:Y:S08]  /*27a0*/  @!P1 LDC.64 R12, c[0x0][0x230] ;  /* 0x00008c00ff0c9b82 */ /* 0x000e300000000a00 */
[----:B------:R-:W1:Y:S01]  /*27b0*/  @!P1 LDC.64 R14, c[0x0][0x228] ;  /* 0x00008a00ff0e9b82 */ /* 0x000e620000000a00 */
[----:B----4-:R-:W-:-:S04]  /*27c0*/  @!P1 IMAD R6, R9, R4, RZ ;  /* 0x0000000409069224 */ /* 0x010fc800078e02ff */
[----:B------:R-:W-:Y:S01]  /*27d0*/  @!P1 IMAD R5, R8, R5, R6 ;  /* 0x0000000508059224 */ /* 0x000fe200078e0206 */
[----:B------:R-:W-:-:S05]  /*27e0*/  @!P1 MOV R6, R82 ;  /* 0x0000005200069202 */ /* 0x000fca0000000f00 */
[----:B------:R-:W-:-:S05]  /*27f0*/  @!P1 IMAD.WIDE.U32 R6, R8, R4, R6 ;  /* 0x0000000408069225 */ /* 0x000fca00078e0006 */
[----:B------:R-:W-:Y:S02]  /*2800*/  @!P1 IADD3 R5, R7, R5, RZ ;  /* 0x0000000507059210 */ /* 0x000fe40007ffe0ff */
[C---:B------:R-:W-:Y:S02]  /*2810*/  @!P1 SHF.L.U32 R4, R6.reuse, 0x2, RZ ;  /* 0x0000000206049819 */ /* 0x040fe400000006ff */
[----:B------:R-:W-:Y:S02]  /*2820*/  @!P1 SHF.L.U64.HI R6, R6, 0x2, R5 ;  /* 0x0000000206069819 */ /* 0x000fe40000010205 */
[----:B0-----:R-:W-:-:S04]  /*2830*/  @!P1 IADD3 R12, P0, R4, R12, RZ ;  /* 0x0000000c040c9210 */ /* 0x001fc80007f1e0ff */
[----:B------:R-:W-:Y:S02]  /*2840*/  @!P1 IADD3.X R13, R6, R13, RZ, P0, !PT ;  /* 0x0000000d060d9210 */ /* 0x000fe400007fe4ff */
[----:B-1----:R-:W-:-:S04]  /*2850*/  @!P1 IADD3 R14, P0, R4, R14, RZ ;  /* 0x0000000e040e9210 */ /* 0x002fc80007f1e0ff */
        /* <DEDUP_REMOVED lines=11> */
[----:B------:R-:W-:Y:S02]  /*2910*/  @!P1 IMAD.WIDE.U32 R6, R10, R4, R6 ;  /* 0x000000040a069225 */ /* 0x000fe400078e0006 */
        /* <DEDUP_REMOVED lines=19> */
[----:B--2---:R-:W-:-:S04]  /*2a50*/  IADD3 R22, R2, 0x30, RZ ;  /* 0x0000003002167810 */ /* 0x004fc80007ffe0ff */
[----:B---3--:R-:W-:Y:S01]  /*2a60*/  SHF.R.S32.HI R23, RZ, 0x1f, R22 ;  /* 0x0000001fff177819 */ /* 0x008fe20000011416 */
[----:B------:R0:W-:Y:S01]  /*2a70*/  STL [R1+0xc4], R22 ;  /* 0x0000c41601007387 */ /* 0x0001e20000100800 */
[----:B------:R-:W-:Y:S02]  /*2a80*/  ISETP.GE.U32.AND P4, PT, R22, UR18, PT ;  /* 0x0000001216007c0c */ /* 0x000fe4000bf86070 */
[----:B------:R-:W-:Y:S01]  /*2a90*/  @!P1 IADD3 R7, R65, R7, RZ ;  /* 0x0000000741079210 */ /* 0x000fe20007ffe0ff */
[----:B------:R2:W-:Y:S01]  /*2aa0*/  STL [R1+0x108], R23 ;  /* 0x0001081701007387 */ /* 0x0005e20000100800 */
[----:B------:R-:W-:Y:S02]  /*2ab0*/  ISETP.GE.OR.EX P4, PT, R23, UR19, P5, P4 ;  /* 0x0000001317007c0c */ /* 0x000fe4000af86740 */
[C---:B------:R-:W-:Y:S02]  /*2ac0*/  @!P1 SHF.L.U32 R65, R64.reuse, 0x2, RZ ;  /* 0x0000000240419819 */ /* 0x040fe400000006ff */
[----:B------:R-:W-:-:S02]  /*2ad0*/  @!P1 SHF.L.U64.HI R64, R64, 0x2, R7 ;  /* 0x0000000240409819 */ /* 0x000fc40000010207 */
[----:B------:R-:W3:Y:S01]  /*2ae0*/  @!P1 LDC.64 R6, c[0x0][0x228] ;  /* 0x00008a00ff069b82 */ /* 0x000ee20000000a00 */
[----:B-1----:R-:W-:-:S04]  /*2af0*/  @!P1 IADD3 R4, P0, R65, R4, RZ ;  /* 0x0000000441049210 */ /* 0x002fc80007f1e0ff */
[----:B------:R-:W-:Y:S02]  /*2b00*/  @!P1 IADD3.X R5, R64, R5, RZ, P0, !PT ;  /* 0x0000000540059210 */ /* 0x000fe400007fe4ff */
[----:B------:R-:W-:Y:S01]  /*2b10*/  @!P4 MOV R103, R81 ;  /* 0x000000510067c202 */ /* 0x000fe20000000f00 */
[----:B------:R-:W1:Y:S01]  /*2b20*/  @!P4 LDC.64 R78, c[0x0][0x288] ;  /* 0x0000a200ff4ecb82 */ /* 0x000e620000000a00 */
[----:B------:R-:W-:-:S04]  /*2b30*/  @P4 LOP3.LUT R3, R3, 0x8000000, RZ, 0xfc, !PT ;  /* 0x0800000003034812 */ /* 0x000fc800078efcff */
[----:B------:R-:W-:Y:S02]  /*2b40*/  LOP3.LUT R3, R3, 0xefffffff, RZ, 0xc0, !PT ;  /* 0xefffffff03037812 */ /* 0x000fe400078ec0ff */
[----:B---3--:R-:W-:-:S04]  /*2b50*/  @!P1 IADD3 R6, P0, R65, R6, RZ ;  /* 0x0000000641069210 */ /* 0x008fc80007f1e0ff */
[----:B------:R-:W-:Y:S02]  /*2b60*/  @!P1 IADD3.X R7, R64, R7, RZ, P0, !PT ;  /* 0x0000000740079210 */ /* 0x000fe400007fe4ff */
[----:B------:R-:W3:Y:S01]  /*2b70*/  @!P4 LDC.64 R64, c[0x0][0x230] ;  /* 0x00008c00ff40cb82 */ /* 0x000ee20000000a00 */
[----:B------:R-:W-:Y:S01]  /*2b80*/  ISETP.GE.U32.AND P1, PT, R54, UR18, PT ;  /* 0x0000001236007c0c */ /* 0x000fe2000bf26070 */
[----:B-1----:R-:W-:-:S03]  /*2b90*/  @!P4 IMAD R102, R23, R78, RZ ;  /* 0x0000004e1766c224 */ /* 0x002fc600078e02ff */
[----:B------:R-:W-:Y:S01]  /*2ba0*/  ISETP.GE.OR.EX P1, PT, R55, UR19, P5, P1 ;  /* 0x0000001337007c0c */ /* 0x000fe2000af26710 */
[----:B------:R-:W-:Y:S01]  /*2bb0*/  @!P4 IMAD R79, R22, R79, R102 ;  /* 0x0000004f164fc224 */ /* 0x000fe200078e0266 */
[----:B------:R-:W-:-:S05]  /*2bc0*/  @!P4 MOV R102, R82 ;  /* 0x000000520066c202 */ /* 0x000fca0000000f00 */
[----:B------:R-:W-:Y:S01]  /*2bd0*/  @!P4 IMAD.WIDE.U32 R102, R22, R78, R102 ;  /* 0x0000004e1666c225 */ /* 0x000fe200078e0066 */
[----:B0-----:R-:W-:-:S04]  /*2be0*/  IADD3 R22, R2, 0x38, RZ ;  /* 0x0000003802167810 */ /* 0x001fc80007ffe0ff */
[----:B------:R-:W-:Y:S01]  /*2bf0*/  @!P4 IADD3 R79, R103, R79, RZ ;  /* 0x0000004f674fc210 */ /* 0x000fe20007ffe0ff */
[----:B------:R0:W-:Y:S01]  /*2c00*/  STL [R1+0xc0], R22 ;  /* 0x0000c01601007387 */ /* 0x0001e20000100800 */
[C---:B------:R-:W-:Y:S02]  /*2c10*/  @!P4 SHF.L.U32 R78, R102.reuse, 0x2, RZ ;  /* 0x00000002664ec819 */ /* 0x040fe400000006ff */
[----:B------:R-:W-:Y:S02]  /*2c20*/  @!P4 SHF.L.U64.HI R102, R102, 0x2, R79 ;  /* 0x000000026666c819 */ /* 0x000fe4000001024f */
[----:B--2---:R-:W-:Y:S02]  /*2c30*/  SHF.R.S32.HI R23, RZ, 0x1f, R22 ;  /* 0x0000001fff177819 */ /* 0x004fe40000011416 */
[----:B---3--:R-:W-:Y:S02]  /*2c40*/  @!P4 IADD3 R122, P0, R78, R64, RZ ;  /* 0x000000404e7ac210 */ /* 0x008fe40007f1e0ff */
[----:B------:R-:W-:Y:S01]  /*2c50*/  ISETP.GE.U32.AND P3, PT, R22, UR18, PT ;  /* 0x0000001216007c0c */ /* 0x000fe2000bf66070 */
[----:B------:R1:W-:Y:S01]  /*2c60*/  STL [R1+0x110], R23 ;  /* 0x0001101701007387 */ /* 0x0003e20000100800 */
[----:B------:R-:W-:-:S02]  /*2c70*/  @!P4 IADD3.X R123, R102, R65, RZ, P0, !PT ;  /* 0x00000041667bc210 */ /* 0x000fc400007fe4ff */
[----:B------:R-:W2:Y:S01]  /*2c80*/  @!P4 LDC.64 R64, c[0x0][0x228] ;  /* 0x00008a00ff40cb82 */ /* 0x000ea20000000a00 */
[----:B------:R-:W-:Y:S01]  /*2c90*/  ISETP.GE.OR.EX P3, PT, R23, UR19, P5, P3 ;  /* 0x0000001317007c0c */ /* 0x000fe2000af66730 */
[----:B------:R3:W-:Y:S04]  /*2ca0*/  STL [R1+0xb8], R26 ;  /* 0x0000b81a01007387 */ /* 0x0007e80000100800 */
[----:B------:R4:W-:Y:S04]  /*2cb0*/  STL [R1+0x10c], R27 ;  /* 0x00010c1b01007387 */ /* 0x0009e80000100800 */
[----:B------:R4:W-:Y:S04]  /*2cc0*/  STL [R1+0xd4], R54 ;  /* 0x0000d43601007387 */ /* 0x0009e80000100800 */
[----:B------:R-:W-:Y:S01]  /*2cd0*/  @!P3 MOV R103, R81 ;  /* 0x000000510067b202 */ /* 0x000fe20000000f00 */
[----:B------:R4:W-:Y:S01]  /*2ce0*/  STL [R1+0x11c], R55 ;  /* 0x00011c3701007387 */ /* 0x0009e20000100800 */
[----:B------:R-:W-:-:S03]  /*2cf0*/  @P3 LOP3.LUT R3, R3, 0x10000000, RZ, 0xfc, !PT ;  /* 0x1000000003033812 */ /* 0x000fc600078efcff */
[----:B------:R4:W-:Y:S01]  /*2d00*/  STL [R1+0xcc], R100 ;  /* 0x0000cc6401007387 */ /* 0x0009e20000100800 */
[----:B------:R-:W-:-:S03]  /*2d10*/  LOP3.LUT R3, R3, 0xdfffffff, RZ, 0xc0, !PT ;  /* 0xdfffffff03037812 */ /* 0x000fc600078ec0ff */
[----:B------:R4:W-:Y:S01]  /*2d20*/  STL [R1+0x118], R101 ;  /* 0x0001186501007387 */ /* 0x0009e20000100800 */
[----:B--2---:R-:W-:Y:S02]  /*2d30*/  @!P4 IADD3 R124, P0, R78, R64, RZ ;  /* 0x000000404e7cc210 */ /* 0x004fe40007f1e0ff */
[----:B------:R-:W2:Y:S01]  /*2d40*/  @!P3 LDC.64 R78, c[0x0][0x288] ;  /* 0x0000a200ff4ebb82 */ /* 0x000ea20000000a00 */
[----:B------:R-:W-:Y:S01]  /*2d50*/  STL [R1+0xd0], R107 ;  /* 0x0000d06b01007387 */ /* 0x000fe20000100800 */
[----:B------:R-:W-:Y:S02]  /*2d60*/  @!P4 IADD3.X R125, R102, R65, RZ, P0, !PT ;  /* 0x00000041667dc210 */ /* 0x000fe400007fe4ff */
[----:B------:R-:W-:Y:S02]  /*2d70*/  @!P3 MOV R102, R82 ;  /* 0x000000520066b202 */ /* 0x000fe40000000f00 */
[----:B------:R-:W-:Y:S02]  /*2d80*/  @P2 LOP3.LUT R3, R3, 0x20000000, RZ, 0xfc, !PT ;  /* 0x2000000003032812 */ /* 0x000fe400078efcff */
[----:B------:R-:W0:Y:S02]  /*2d90*/  @!P3 LDC.64 R64, c[0x0][0x230] ;  /* 0x00008c00ff40bb82 */ /* 0x000e240000000a00 */
[----:B------:R-:W-:-:S04]  /*2da0*/  LOP3.LUT R3, R3, 0xbfffffff, RZ, 0xc0, !PT ;  /* 0xbfffffff03037812 */ /* 0x000fc800078ec0ff */
[----:B------:R-:W-:Y:S01]  /*2db0*/  @P1 LOP3.LUT R3, R3, 0x40000000, RZ, 0xfc, !PT ;  /* 0x4000000003031812 */ /* 0x000fe200078efcff */
[----:B--2---:R-:W-:-:S04]  /*2dc0*/  @!P3 IMAD R106, R23, R78, RZ ;  /* 0x0000004e176ab224 */ /* 0x004fc800078e02ff */
[C---:B------:R-:W-:Y:S02]  /*2dd0*/  @!P3 IMAD R106, R22.reuse, R79, R106 ;  /* 0x0000004f166ab224 */ /* 0x040fe400078e026a */
[----:B------:R-:W-:Y:S01]  /*2de0*/  @!P3 IMAD.WIDE.U32 R78, R22, R78, R102 ;  /* 0x0000004e164eb225 */ /* 0x000fe200078e0066 */
[----:B------:R-:W-:-:S04]  /*2df0*/  @!P2 MOV R103, R81 ;  /* 0x000000510067a202 */ /* 0x000fc80000000f00 */
[----:B------:R-:W-:Y:S02]  /*2e00*/  @!P3 IADD3 R106, R79, R106, RZ ;  /* 0x0000006a4f6ab210 */ /* 0x000fe40007ffe0ff */
[C---:B------:R-:W-:Y:S02]  /*2e10*/  @!P3 SHF.L.U32 R79, R78.reuse, 0x2, RZ ;  /* 0x000000024e4fb819 */ /* 0x040fe400000006ff */
[----:B------:R-:W-:Y:S02]  /*2e20*/  @!P3 SHF.L.U64.HI R78, R78, 0x2, R106 ;  /* 0x000000024e4eb819 */ /* 0x000fe4000001026a */
[----:B0-----:R-:W-:-:S04]  /*2e30*/  @!P3 IADD3 R22, P0, R79, R64, RZ ;  /* 0x000000404f16b210 */ /* 0x001fc80007f1e0ff */
[----:B-1----:R-:W-:Y:S02]  /*2e40*/  @!P3 IADD3.X R23, R78, R65, RZ, P0, !PT ;  /* 0x000000414e17b210 */ /* 0x002fe400007fe4ff */
[----:B------:R-:W0:Y:S02]  /*2e50*/  @!P3 LDC.64 R64, c[0x0][0x228] ;  /* 0x00008a00ff40bb82 */ /* 0x000e240000000a00 */
[----:B0-----:R-:W-:-:S04]  /*2e60*/  @!P3 IADD3 R52, P0, R79, R64, RZ ;  /* 0x000000404f34b210 */ /* 0x001fc80007f1e0ff */
[----:B------:R-:W-:Y:S02]  /*2e70*/  @!P3 IADD3.X R53, R78, R65, RZ, P0, !PT ;  /* 0x000000414e35b210 */ /* 0x000fe400007fe4ff */
[----:B------:R-:W0:Y:S08]  /*2e80*/  @!P2 LDC.64 R78, c[0x0][0x288] ;  /* 0x0000a200ff4eab82 */ /* 0x000e300000000a00 */
[----:B------:R-:W3:Y:S01]  /*2e90*/  @!P2 LDC.64 R64, c[0x0][0x230] ;  /* 0x00008c00ff40ab82 */ /* 0x000ee20000000a00 */
[----:B0-----:R-:W-:-:S04]  /*2ea0*/  @!P2 IMAD R102, R27, R78, RZ ;  /* 0x0000004e1b66a224 */ /* 0x001fc800078e02ff */
[----:B------:R-:W-:Y:S01]  /*2eb0*/  @!P2 IMAD R106, R26, R79, R102 ;  /* 0x0000004f1a6aa224 */ /* 0x000fe200078e0266 */
[----:B------:R-:W-:-:S05]  /*2ec0*/  @!P2 MOV R102, R82 ;  /* 0x000000520066a202 */ /* 0x000fca0000000f00 */
[----:B------:R-:W-:Y:S01]  /*2ed0*/  @!P2 IMAD.WIDE.U32 R78, R26, R78, R102 ;  /* 0x0000004e1a4ea225 */ /* 0x000fe200078e0066 */
[----:B------:R-:W-:-:S04]  /*2ee0*/  @!P1 MOV R103, R81 ;  /* 0x0000005100679202 */ /* 0x000fc80000000f00 */
[----:B------:R-:W-:Y:S02]  /*2ef0*/  @!P2 IADD3 R102, R79, R106, RZ ;  /* 0x0000006a4f66a210 */ /* 0x000fe40007ffe0ff */
[C---:B------:R-:W-:Y:S02]  /*2f00*/  @!P2 SHF.L.U32 R79, R78.reuse, 0x2, RZ ;  /* 0x000000024e4fa819 */ /* 0x040fe400000006ff */
[----:B------:R-:W-:Y:S02]  /*2f10*/  @!P2 SHF.L.U64.HI R78, R78, 0x2, R102 ;  /* 0x000000024e4ea819 */ /* 0x000fe40000010266 */
[----:B---3--:R-:W-:-:S04]  /*2f20*/  @!P2 IADD3 R26, P0, R79, R64, RZ ;  /* 0x000000404f1aa210 */ /* 0x008fc80007f1e0ff */
[----:B----4-:R-:W-:Y:S02]  /*2f30*/  @!P2 IADD3.X R27, R78, R65, RZ, P0, !PT ;  /* 0x000000414e1ba210 */ /* 0x010fe400007fe4ff */
[----:B------:R-:W0:Y:S02]  /*2f40*/  @!P2 LDC.64 R64, c[0x0][0x228] ;  /* 0x00008a00ff40ab82 */ /* 0x000e240000000a00 */
[----:B0-----:R-:W-:-:S04]  /*2f50*/  @!P2 IADD3 R98, P0, R79, R64, RZ ;  /* 0x000000404f62a210 */ /* 0x001fc80007f1e0ff */
[----:B------:R-:W-:Y:S02]  /*2f60*/  @!P2 IADD3.X R99, R78, R65, RZ, P0, !PT ;  /* 0x000000414e63a210 */ /* 0x000fe400007fe4ff */
[----:B------:R-:W0:Y:S08]  /*2f70*/  @!P1 LDC.64 R78, c[0x0][0x288] ;  /* 0x0000a200ff4e9b82 */ /* 0x000e300000000a00 */
[----:B------:R-:W1:Y:S01]  /*2f80*/  @!P1 LDC.64 R64, c[0x0][0x230] ;  /* 0x00008c00ff409b82 */ /* 0x000e620000000a00 */
[----:B0-----:R-:W-:-:S04]  /*2f90*/  @!P1 IMAD R102, R55, R78, RZ ;  /* 0x0000004e37669224 */ /* 0x001fc800078e02ff */
[----:B------:R-:W-:Y:S01]  /*2fa0*/  @!P1 IMAD R106, R54, R79, R102 ;  /* 0x0000004f366a9224 */ /* 0x000fe200078e0266 */
[----:B------:R-:W-:-:S05]  /*2fb0*/  @!P1 MOV R102, R82 ;  /* 0x0000005200669202 */ /* 0x000fca0000000f00 */
[----:B------:R-:W-:-:S05]  /*2fc0*/  @!P1 IMAD.WIDE.U32 R78, R54, R78, R102 ;  /* 0x0000004e364e9225 */ /* 0x000fca00078e0066 */
[----:B------:R-:W-:Y:S02]  /*2fd0*/  @!P1 IADD3 R102, R79, R106, RZ ;  /* 0x0000006a4f669210 */ /* 0x000fe40007ffe0ff */
[C---:B------:R-:W-:Y:S02]  /*2fe0*/  @!P1 SHF.L.U32 R79, R78.reuse, 0x2, RZ ;  /* 0x000000024e4f9819 */ /* 0x040fe400000006ff */
[----:B------:R-:W-:Y:S02]  /*2ff0*/  @!P1 SHF.L.U64.HI R78, R78, 0x2, R102 ;  /* 0x000000024e4e9819 */ /* 0x000fe40000010266 */
[----:B-1----:R-:W-:-:S04]  /*3000*/  @!P1 IADD3 R54, P0, R79, R64, RZ ;  /* 0x000000404f369210 */ /* 0x002fc80007f1e0ff */
[----:B------:R-:W-:Y:S02]  /*3010*/  @!P1 IADD3.X R55, R78, R65, RZ, P0, !PT ;  /* 0x000000414e379210 */ /* 0x000fe400007fe4ff */
[----:B------:R-:W0:Y:S02]  /*3020*/  @!P1 LDC.64 R64, c[0x0][0x228] ;  /* 0x00008a00ff409b82 */ /* 0x000e240000000a00 */
[----:B0-----:R-:W-:-:S04]  /*3030*/  @!P1 IADD3 R96, P0, R79, R64, RZ ;  /* 0x000000404f609210 */ /* 0x001fc80007f1e0ff */
[----:B------:R-:W-:Y:S02]  /*3040*/  @!P1 IADD3.X R97, R78, R65, RZ, P0, !PT ;  /* 0x000000414e619210 */ /* 0x000fe400007fe4ff */
[----:B------:R-:W-:Y:S02]  /*3050*/  ISETP.GE.U32.AND P0, PT, R100, UR18, PT ;  /* 0x0000001264007c0c */ /* 0x000fe4000bf06070 */
[----:B------:R-:W-:Y:S02]  /*3060*/  LOP3.LUT P1, RZ, R3, 0x20, RZ, 0xc0, !PT ;  /* 0x0000002003ff7812 */ /* 0x000fe4000782c0ff */
[----:B------:R-:W-:Y:S02]  /*3070*/  ISETP.GE.OR.EX P0, PT, R101, UR19, P5, P0 ;  /* 0x0000001365007c0c */ /* 0x000fe4000af06700 */
[----:B------:R-:W-:-:S04]  /*3080*/  LOP3.LUT R3, R3, 0x7fffffff, RZ, 0xc0, !PT ;  /* 0x7fffffff03037812 */ /* 0x000fc800078ec0ff */
[----:B------:R-:W-:-:S04]  /*3090*/  @P5 LOP3.LUT R3, R3, 0x80000000, RZ, 0xfc, !PT ;  /* 0x8000000003035812 */ /* 0x000fc800078efcff */
[C---:B------:R-:W-:Y:S02]  /*30a0*/  LOP3.LUT P5, RZ, R3.reuse, 0x10, RZ, 0xc0, !PT ;  /* 0x0000001003ff7812 */ /* 0x040fe400078ac0ff */
[----:B------:R-:W-:Y:S01]  /*30b0*/  LOP3.LUT P2, RZ, R3, 0x8, RZ, 0xc0, !PT ;  /* 0x0000000803ff7812 */ /* 0x000fe2000784c0ff */
[----:B------:R-:W0:Y:S01]  /*30c0*/  @!P0 LDC.64 R78, c[0x0][0x288] ;  /* 0x0000a200ff4e8b82 */ /* 0x000e220000000a00 */
[----:B------:R-:W-:-:S07]  /*30d0*/  @!P0 MOV R103, R81 ;  /* 0x0000005100678202 */ /* 0x000fce0000000f00 */
[----:B------:R-:W1:Y:S01]  /*30e0*/  @!P0 LDC.64 R64, c[0x0][0x230] ;  /* 0x00008c00ff408b82 */ /* 0x000e620000000a00 */
[----:B0-----:R-:W-:-:S04]  /*30f0*/  @!P0 IMAD R102, R101, R78, RZ ;  /* 0x0000004e65668224 */ /* 0x001fc800078e02ff */
[----:B------:R-:W-:Y:S01]  /*3100*/  @!P0 IMAD R106, R100, R79, R102 ;  /* 0x0000004f646a8224 */ /* 0x000fe200078e0266 */
[----:B------:R-:W-:-:S05]  /*3110*/  @!P0 MOV R102, R82 ;  /* 0x0000005200668202 */ /* 0x000fca0000000f00 */
[----:B------:R-:W-:Y:S01]  /*3120*/  @!P0 IMAD.WIDE.U32 R78, R100, R78, R102 ;  /* 0x0000004e644e8225 */ /* 0x000fe200078e0066 */
[----:B------:R-:W-:-:S04]  /*3130*/  SHF.R.S32.HI R103, RZ, 0x1f, R107 ;  /* 0x0000001fff677819 */ /* 0x000fc8000001146b */
[----:B------:R-:W-:Y:S01]  /*3140*/  @!P0 IADD3 R102, R79, R106, RZ ;  /* 0x0000006a4f668210 */ /* 0x000fe20007ffe0ff */
[----:B------:R0:W-:Y:S01]  /*3150*/  STL [R1+0x114], R103 ;  /* 0x0001146701007387 */ /* 0x0001e20000100800 */
[C---:B------:R-:W-:Y:S02]  /*3160*/  @!P0 SHF.L.U32 R79, R78.reuse, 0x2, RZ ;  /* 0x000000024e4f8819 */ /* 0x040fe400000006ff */
[----:B------:R-:W-:Y:S02]  /*3170*/  @!P0 SHF.L.U64.HI R78, R78, 0x2, R102 ;  /* 0x000000024e4e8819 */ /* 0x000fe40000010266 */
[----:B-1----:R-:W-:-:S04]  /*3180*/  @!P0 IADD3 R100, P6, R79, R64, RZ ;  /* 0x000000404f648210 */ /* 0x002fc80007fde0ff */
[----:B------:R-:W-:Y:S02]  /*3190*/  @!P0 IADD3.X R101, R78, R65, RZ, P6, !PT ;  /* 0x000000414e658210 */ /* 0x000fe400037fe4ff */
[----:B------:R-:W1:Y:S02]  /*31a0*/  @!P0 LDC.64 R64, c[0x0][0x228] ;  /* 0x00008a00ff408b82 */ /* 0x000e640000000a00 */
[----:B-1----:R-:W-:-:S04]  /*31b0*/  @!P0 IADD3 R108, P6, R79, R64, RZ ;  /* 0x000000404f6c8210 */ /* 0x002fc80007fde0ff */
[----:B------:R-:W-:Y:S02]  /*31c0*/  @!P0 IADD3.X R109, R78, R65, RZ, P6, !PT ;  /* 0x000000414e6d8210 */ /* 0x000fe400037fe4ff */
[----:B------:R-:W-:-:S04]  /*31d0*/  ISETP.GE.U32.AND P6, PT, R107, UR18, PT ;  /* 0x000000126b007c0c */ /* 0x000fc8000bfc6070 */
[----:B------:R-:W-:-:S04]  /*31e0*/  ISETP.GE.AND.EX P6, PT, R103, UR19, PT, P6 ;  /* 0x0000001367007c0c */ /* 0x000fc8000bfc6360 */
[----:B------:R-:W-:-:S13]  /*31f0*/  ISETP.GT.U32.OR P6, PT, R0, 0x1ff, P6 ;  /* 0x000001ff0000780c */ /* 0x000fda00037c4470 */
[----:B------:R-:W1:Y:S08]  /*3200*/  @!P6 LDC.64 R78, c[0x0][0x288] ;  /* 0x0000a200ff4eeb82 */ /* 0x000e700000000a00 */
[----:B------:R-:W2:Y:S01]  /*3210*/  @!P6 LDC.64 R64, c[0x0][0x230] ;  /* 0x00008c00ff40eb82 */ /* 0x000ea20000000a00 */
[----:B-1----:R-:W-:Y:S01]  /*3220*/  @!P6 IMAD R102, R103, R78, RZ ;  /* 0x0000004e6766e224 */ /* 0x002fe200078e02ff */
[----:B0-----:R-:W-:-:S03]  /*3230*/  @!P6 MOV R103, R81 ;  /* 0x000000510067e202 */ /* 0x001fc60000000f00 */
[----:B------:R-:W-:Y:S01]  /*3240*/  @!P6 IMAD R79, R107, R79, R102 ;  /* 0x0000004f6b4fe224 */ /* 0x000fe200078e0266 */
[----:B------:R-:W-:-:S05]  /*3250*/  @!P6 MOV R102, R82 ;  /* 0x000000520066e202 */ /* 0x000fca0000000f00 */
[----:B------:R-:W-:Y:S01]  /*3260*/  @!P6 IMAD.WIDE.U32 R102, R107, R78, R102 ;  /* 0x0000004e6b66e225 */ /* 0x000fe200078e0066 */
[----:B------:R-:W-:-:S04]  /*3270*/  MOV R78, UR6 ;  /* 0x00000006004e7c02 */ /* 0x000fc80008000f00 */
[----:B------:R-:W-:Y:S02]  /*3280*/  @!P6 IADD3 R106, R103, R79, RZ ;  /* 0x0000004f676ae210 */ /* 0x000fe40007ffe0ff */
[----:B------:R-:W-:Y:S02]  /*3290*/  MOV R79, UR7 ;  /* 0x00000007004f7c02 */ /* 0x000fe40008000f00 */
[C---:B------:R-:W-:Y:S02]  /*32a0*/  @!P6 SHF.L.U32 R107, R102.reuse, 0x2, RZ ;  /* 0x00000002666be819 */ /* 0x040fe400000006ff */
[----:B------:R-:W-:Y:S02]  /*32b0*/  @!P6 SHF.L.U64.HI R106, R102, 0x2, R106 ;  /* 0x00000002666ae819 */ /* 0x000fe4000001026a */
[----:B------:R-:W3:Y:S01]  /*32c0*/  LDG.E.64 R78, desc[UR22][R78.64] ;  /* 0x000000164e4e7981 */ /* 0x000ee2000c1e1b00 */
[----:B--2---:R-:W-:Y:S01]  /*32d0*/  @!P6 IADD3 R64, P4, R107, R64, RZ ;  /* 0x000000406b40e210 */ /* 0x004fe20007f9e0ff */
[----:B------:R-:W0:Y:S03]  /*32e0*/  @!P6 LDC.64 R102, c[0x0][0x228] ;  /* 0x00008a00ff66eb82 */ /* 0x000e260000000a00 */
[----:B------:R-:W-:-:S02]  /*32f0*/  @!P6 IADD3.X R65, R106, R65, RZ, P4, !PT ;  /* 0x000000416a41e210 */ /* 0x000fc400027fe4ff */
[----:B---3--:R-:W-:-:S13]  /*3300*/  R2UR UR14, R78 ;  /* 0x000000004e0e72ca */ /* 0x008fda00000e0000 */
[----:B------:R-:W-:-:S05]  /*3310*/  MOV R78, UR14 ;  /* 0x0000000e004e7c02 */ /* 0x000fca0008000f00 */
[----:B------:R-:W-:-:S05]  /*3320*/  FFMA.FTZ R78, -R78, UR14, R79 ;  /* 0x0000000e4e4e7c23 */ /* 0x000fca000801014f */
[----:B------:R-:W-:-:S13]  /*3330*/  FSETP.GTU.FTZ.AND P3, PT, R78, RZ, PT ;  /* 0x000000ff4e00720b */ /* 0x000fda0003f7c000 */
[----:B------:R-:W-:Y:S01]  /*3340*/  VOTEU.ANY UP0, P3 ;  /* 0x00000000003f7886 */ /* 0x000fe20001800100 */
[----:B------:R-:W-:-:S04]  /*3350*/  PLOP3.LUT P4, PT, PT, PT, UP0, 0x80, 0x0 ;  /* 0x000000000000781c */ /* 0x000fc80003f8f008 */
[----:B------:R-:W-:-:S09]  /*3360*/  @UP0 ULDC UR5, c[0x0][0x250] ;  /* 0x0000940000050ab9 */ /* 0x000fd20000000800 */
[----:B------:R-:W-:-:S06]  /*3370*/  @P4 FADD.FTZ R78, R78, UR5 ;  /* 0x000000054e4e4e21 */ /* 0x000fcc0008010000 */
[----:B------:R-:W1:Y:S01]  /*3380*/  @P4 MUFU.RSQ R78, R78 ;  /* 0x0000004e004e4308 */ /* 0x000e620000001400 */
[----:B0-----:R-:W-:-:S04]  /*3390*/  @!P6 IADD3 R102, P3, R107, R102, RZ ;  /* 0x000000666b66e210 */ /* 0x001fc80007f7e0ff */
[----:B------:R-:W-:Y:S02]  /*33a0*/  @!P6 IADD3.X R103, R106, R103, RZ, P3, !PT ;  /* 0x000000676a67e210 */ /* 0x000fe40001ffe4ff */
[----:B------:R-:W-:Y:S02]  /*33b0*/  CS2R R106, SRZ ;  /* 0x00000000006a7805 */ /* 0x000fe4000001ff00 */
[----:B-1----:R-:W-:Y:S02]  /*33c0*/  @P4 R2UR UR5, R78 ;  /* 0x000000004e0542ca */ /* 0x002fe400000e0000 */
[----:B------:R-:W-:Y:S02]  /*33d0*/  CS2R R78, SRZ ;  /* 0x00000000004e7805 */ /* 0x000fe4000001ff00 */
[----:B------:R-:W5:Y:S04]  /*33e0*/  @!P1 LDG.E.64 R106, desc[UR22][R104.64] ;  /* 0x00000016686a9981 */ /* 0x000f68000c1e1b00 */
[----:B------:R0:W5:Y:S01]  /*33f0*/  @!P1 LDG.E.64 R78, desc[UR22][R76.64] ;  /* 0x000000164c4e9981 */ /* 0x000162000c1e1b00 */
[----:B------:R-:W-:-:S02]  /*3400*/  LOP3.LUT P3, RZ, R3, 0x4, RZ, 0xc0, !PT ;  /* 0x0000000403ff7812 */ /* 0x000fc4000786c0ff */
[----:B0-----:R-:W-:Y:S02]  /*3410*/  CS2R R76, SRZ ;  /* 0x00000000004c7805 */ /* 0x001fe4000001ff00 */
[----:B------:R-:W-:-:S04]  /*3420*/  CS2R R104, SRZ ;  /* 0x0000000000687805 */ /* 0x000fc8000001ff00 */
[----:B------:R0:W5:Y:S04]  /*3430*/  @!P5 LDG.E.64 R76, desc[UR22][R120.64] ;  /* 0x00000016784cd981 */ /* 0x000168000c1e1b00 */
[----:B------:R1:W5:Y:S01]  /*3440*/  @!P5 LDG.E.64 R104, desc[UR22][R74.64] ;  /* 0x000000164a68d981 */ /* 0x000362000c1e1b00 */
[----:B0-----:R-:W-:Y:S02]  /*3450*/  MOV R120, R96 ;  /* 0x0000006000787202 */ /* 0x001fe40000000f00 */
[----:B------:R-:W-:Y:S02]  /*3460*/  MOV R121, R97 ;  /* 0x0000006100797202 */ /* 0x000fe40000000f00 */
[----:B------:R-:W-:Y:S02]  /*3470*/  CS2R R96, SRZ ;  /* 0x0000000000607805 */ /* 0x000fe4000001ff00 */
[----:B-1----:R-:W-:-:S02]  /*3480*/  CS2R R74, SRZ ;  /* 0x00000000004a7805 */ /* 0x002fc4000001ff00 */
[C---:B------:R-:W-:Y:S02]  /*3490*/  LOP3.LUT P4, RZ, R3.reuse, 0x2, RZ, 0xc0, !PT ;  /* 0x0000000203ff7812 */ /* 0x040fe4000788c0ff */
[----:B------:R0:W2:Y:S04]  /*34a0*/  @!P2 LDG.E.64 R96, desc[UR22][R72.64] ;  /* 0x000000164860a981 */ /* 0x0000a8000c1e1b00 */
[----:B------:R1:W5:Y:S01]  /*34b0*/  @!P2 LDG.E.64 R74, desc[UR22][R118.64] ;  /* 0x00000016764aa981 */ /* 0x000362000c1e1b00 */
[----:B0-----:R-:W-:Y:S02]  /*34c0*/  CS2R R72, SRZ ;  /* 0x0000000000487805 */ /* 0x001fe4000001ff00 */
[----:B------:R-:W-:Y:S02]  /*34d0*/  LOP3.LUT P1, RZ, R3, 0x1, RZ, 0xc0, !PT ;  /* 0x0000000103ff7812 */ /* 0x000fe4000782c0ff */
[----:B-1----:R-:W-:-:S02]  /*34e0*/  MOV R118, R98 ;  /* 0x0000006200767202 */ /* 0x002fc40000000f00 */
[----:B------:R-:W-:Y:S02]  /*34f0*/  MOV R119, R99 ;  /* 0x0000006300777202 */ /* 0x000fe40000000f00 */
[----:B------:R-:W-:Y:S01]  /*3500*/  CS2R R98, SRZ ;  /* 0x0000000000627805 */ /* 0x000fe2000001ff00 */
[----:B------:R0:W5:Y:S05]  /*3510*/  @!P3 LDG.E.64 R72, desc[UR22][R116.64] ;  /* 0x000000167448b981 */ /* 0x00016a000c1e1b00 */
[----:B------:R1:W3:Y:S01]  /*3520*/  @!P3 LDG.E.64 R98, desc[UR22][R70.64] ;  /* 0x000000164662b981 */ /* 0x0002e2000c1e1b00 */
[----:B0-----:R-:W-:Y:S02]  /*3530*/  MOV R116, R52 ;  /* 0x0000003400747202 */ /* 0x001fe40000000f00 */
[----:B------:R-:W-:-:S02]  /*3540*/  MOV R117, R53 ;  /* 0x0000003500757202 */ /* 0x000fc40000000f00 */
[----:B------:R-:W-:Y:S02]  /*3550*/  CS2R R52, SRZ ;  /* 0x0000000000347805 */ /* 0x000fe4000001ff00 */
[----:B-1----:R-:W-:-:S04]  /*3560*/  CS2R R70, SRZ ;  /* 0x0000000000467805 */ /* 0x002fc8000001ff00 */
[----:B------:R0:W4:Y:S04]  /*3570*/  @!P4 LDG.E.64 R52, desc[UR22][R68.64] ;  /* 0x000000164434c981 */ /* 0x000128000c1e1b00 */
[----:B------:R1:W5:Y:S01]  /*3580*/  @!P4 LDG.E.64 R70, desc[UR22][R114.64] ;  /* 0x000000167246c981 */ /* 0x000362000c1e1b00 */
[----:B0-----:R-:W-:Y:S02]  /*3590*/  CS2R R68, SRZ ;  /* 0x0000000000447805 */ /* 0x001fe4000001ff00 */
[----:B-1----:R-:W-:Y:S02]  /*35a0*/  MOV R114, R54 ;  /* 0x0000003600727202 */ /* 0x002fe40000000f00 */
[----:B------:R-:W-:Y:S02]  /*35b0*/  MOV R115, R55 ;  /* 0x0000003700737202 */ /* 0x000fe40000000f00 */
[----:B------:R-:W-:Y:S01]  /*35c0*/  CS2R R54, SRZ ;  /* 0x0000000000367805 */ /* 0x000fe2000001ff00 */
[----:B------:R0:W5:Y:S05]  /*35d0*/  @!P1 LDG.E.64 R68, desc[UR22][R112.64] ;  /* 0x0000001670449981 */ /* 0x00016a000c1e1b00 */
[----:B------:R-:W4:Y:S01]  /*35e0*/  @!P1 LDG.E.64 R54, desc[UR22][R66.64] ;  /* 0x0000001642369981 */ /* 0x000f22000c1e1b00 */
[----:B0-----:R-:W-:-:S02]  /*35f0*/  MOV R112, R100 ;  /* 0x0000006400707202 */ /* 0x001fc40000000f00 */
[----:B------:R-:W-:Y:S02]  /*3600*/  MOV R113, R101 ;  /* 0x0000006500717202 */ /* 0x000fe40000000f00 */
[----:B------:R-:W-:-:S06]  /*3610*/  CS2R R100, SRZ ;  /* 0x0000000000647805 */ /* 0x000fcc000001ff00 */
[----:B------:R-:W4:Y:S04]  /*3620*/  @!P6 LDG.E.64 R100, desc[UR22][R64.64] ;  /* 0x000000164064e981 */ /* 0x000f28000c1e1b00 */
[----:B--2---:R0:W-:Y:S04]  /*3630*/  STL.64 [R1+0x68], R96 ;  /* 0x0000686001007387 */ /* 0x0041e80000100a00 */
[----:B0-----:R-:W2:Y:S04]  /*3640*/  LDL.LU.64 R96, [R1+0x178] ;  /* 0x0001780001607983 */ /* 0x001ea80000300a00 */
[----:B---3--:R0:W-:Y:S04]  /*3650*/  STL.64 [R1+0x70], R98 ;  /* 0x0000706201007387 */ /* 0x0081e80000100a00 */
[----:B0-----:R-:W3:Y:S04]  /*3660*/  LDL.LU.64 R98, [R1+0x170] ;  /* 0x0001700001627983 */ /* 0x001ee80000300a00 */
[----:B----4-:R0:W-:Y:S04]  /*3670*/  STL.64 [R1+0x78], R52 ;  /* 0x0000783401007387 */ /* 0x0101e80000100a00 */
[----:B0-----:R-:W4:Y:S04]  /*3680*/  LDL.LU.64 R52, [R1+0x168] ;  /* 0x0001680001347983 */ /* 0x001f280000300a00 */
[----:B------:R0:W-:Y:S04]  /*3690*/  STL.64 [R1+0xa0], R54 ;  /* 0x0000a03601007387 */ /* 0x0001e80000100a00 */
[----:B0-----:R-:W2:Y:S04]  /*36a0*/  LDL.LU.64 R54, [R1+0x160] ;  /* 0x0001600001367983 */ /* 0x001ea80000300a00 */
[----:B------:R0:W-:Y:S04]  /*36b0*/  STL.64 [R1+0xa8], R100 ;  /* 0x0000a86401007387 */ /* 0x0001e80000100a00 */
[----:B0-----:R-:W3:Y:S01]  /*36c0*/  LDL.LU.64 R100, [R1+0x158] ;  /* 0x0001580001647983 */ /* 0x001ee20000300a00 */
[----:B------:R-:W-:-:S02]  /*36d0*/  LOP3.LUT P2, RZ, R3, 0x4000000, RZ, 0xc0, !PT ;  /* 0x0400000003ff7812 */ /* 0x000fc4000784c0ff */
[----:B------:R-:W-:Y:S02]  /*36e0*/  CS2R R66, SRZ ;  /* 0x0000000000427805 */ /* 0x000fe4000001ff00 */
[----:B------:R-:W-:-:S04]  /*36f0*/  LOP3.LUT P3, RZ, R3, 0x20000, RZ, 0xc0, !PT ;  /* 0x0002000003ff7812 */ /* 0x000fc8000786c0ff */
[----:B------:R0:W5:Y:S01]  /*3700*/  @!P6 LDG.E.64 R66, desc[UR22][R102.64] ;  /* 0x000000166642e981 */ /* 0x000162000c1e1b00 */
[C---:B------:R-:W-:Y:S02]  /*3710*/  LOP3.LUT P4, RZ, R3.reuse, 0x40000, RZ, 0xc0, !PT ;  /* 0x0004000003ff7812 */ /* 0x040fe4000788c0ff */
[----:B0-----:R-:W-:Y:S02]  /*3720*/  CS2R R102, SRZ ;  /* 0x0000000000667805 */ /* 0x001fe4000001ff00 */
[C---:B------:R-:W-:Y:S02]  /*3730*/  LOP3.LUT P5, RZ, R3.reuse, 0x80000, RZ, 0xc0, !PT ;  /* 0x0008000003ff7812 */ /* 0x040fe400078ac0ff */
[----:B------:R-:W-:Y:S02]  /*3740*/  CS2R R64, SRZ ;  /* 0x0000000000407805 */ /* 0x000fe4000001ff00 */
[C---:B------:R-:W-:Y:S02]  /*3750*/  LOP3.LUT P1, RZ, R3.reuse, 0x100000, RZ, 0xc0, !PT ;  /* 0x0010000003ff7812 */ /* 0x040fe4000782c0ff */
[----:B------:R-:W-:-:S02]  /*3760*/  LOP3.LUT P6, RZ, R3, 0x2000, RZ, 0xc0, !PT ;  /* 0x0000200003ff7812 */ /* 0x000fc400078cc0ff */
[----:B--2---:R-:W5:Y:S04]  /*3770*/  @!P2 LDG.E.64 R64, desc[UR22][R54.64] ;  /* 0x000000163640a981 */ /* 0x004f68000c1e1b00 */
[----:B---3--:R0:W5:Y:S02]  /*3780*/  @!P2 LDG.E.64 R102, desc[UR22][R100.64] ;  /* 0x000000166466a981 */ /* 0x008164000c1e1b00 */
[----:B0-----:R-:W-:-:S06]  /*3790*/  CS2R R100, SRZ ;  /* 0x0000000000647805 */ /* 0x001fcc000001ff00 */
[----:B----4-:R0:W5:Y:S02]  /*37a0*/  @!P3 LDG.E.64 R100, desc[UR22][R52.64] ;  /* 0x000000163464b981 */ /* 0x010164000c1e1b00 */
[----:B0-----:R-:W-:-:S06]  /*37b0*/  CS2R R52, SRZ ;  /* 0x0000000000347805 */ /* 0x001fcc000001ff00 */
[----:B------:R0:W5:Y:S01]  /*37c0*/  @!P4 LDG.E.64 R52, desc[UR22][R50.64] ;  /* 0x000000163234c981 */ /* 0x000162000c1e1b00 */
[----:B------:R-:W-:Y:S02]  /*37d0*/  LOP3.LUT P2, RZ, R3, 0x200000, RZ, 0xc0, !PT ;  /* 0x0020000003ff7812 */ /* 0x000fe4000784c0ff */
[----:B------:R-:W-:-:S06]  /*37e0*/  CS2R R54, SRZ ;  /* 0x0000000000367805 */ /* 0x000fcc000001ff00 */
[----:B------:R1:W5:Y:S01]  /*37f0*/  @!P3 LDG.E.64 R54, desc[UR22][R98.64] ;  /* 0x000000166236b981 */ /* 0x000362000c1e1b00 */
[----:B0-----:R-:W-:-:S06]  /*3800*/  CS2R R50, SRZ ;  /* 0x0000000000327805 */ /* 0x001fcc000001ff00 */
[----:B------:R0:W5:Y:S01]  /*3810*/  @!P5 LDG.E.64 R50, desc[UR22][R94.64] ;  /* 0x000000165e32d981 */ /* 0x000162000c1e1b00 */
[----:B------:R-:W-:Y:S02]  /*3820*/  LOP3.LUT P3, RZ, R3, 0x2000000, RZ, 0xc0, !PT ;  /* 0x0200000003ff7812 */ /* 0x000fe4000786c0ff */
[----:B-1----:R-:W-:-:S06]  /*3830*/  CS2R R98, SRZ ;  /* 0x0000000000627805 */ /* 0x002fcc000001ff00 */
        /* <DEDUP_REMOVED lines=25> */
[----:B------:R-:W5:Y:S01]  /*39d0*/  @!P4 LDG.E.64 R88, desc[UR22][R40.64] ;  /* 0x000000162858c981 */ /* 0x000f62000c1e1b00 */
[----:B0-----:R-:W-:-:S06]  /*39e0*/  CS2R R38, SRZ ;  /* 0x0000000000267805 */ /* 0x001fcc000001ff00 */
[----:B------:R0:W5:Y:S01]  /*39f0*/  @!P1 LDG.E.64 R38, desc[UR22][R62.64] ;  /* 0x000000163e269981 */ /* 0x000162000c1e1b00 */
[----:B------:R-:W-:Y:S02]  /*3a00*/  LOP3.LUT P4, RZ, R3, 0x4000, RZ, 0xc0, !PT ;  /* 0x0000400003ff7812 */ /* 0x000fe4000788c0ff */
[----:B0-----:R-:W-:-:S06]  /*3a10*/  CS2R R62, SRZ ;  /* 0x00000000003e7805 */ /* 0x001fcc000001ff00 */
[----:B------:R0:W5:Y:S01]  /*3a20*/  @!P2 LDG.E.64 R62, desc[UR22][R34.64] ;  /* 0x00000016223ea981 */ /* 0x000162000c1e1b00 */
[----:B------:R-:W-:-:S06]  /*3a30*/  CS2R R40, SRZ ;  /* 0x0000000000287805 */ /* 0x000fcc000001ff00 */
[----:B------:R-:W5:Y:S01]  /*3a40*/  @!P5 LDG.E.64 R40, desc[UR22][R84.64] ;  /* 0x000000165428d981 */ /* 0x000f62000c1e1b00 */
[----:B0-----:R-:W-:-:S06]  /*3a50*/  CS2R R34, SRZ ;  /* 0x0000000000227805 */ /* 0x001fcc000001ff00 */
[----:B------:R0:W5:Y:S01]  /*3a60*/  @!P3 LDG.E.64 R34, desc[UR22][R58.64] ;  /* 0x000000163a22b981 */ /* 0x000162000c1e1b00 */
[----:B------:R-:W-:Y:S02]  /*3a70*/  LOP3.LUT P5, RZ, R3, 0x1000, RZ, 0xc0, !PT ;  /* 0x0000100003ff7812 */ /* 0x000fe400078ac0ff */
[----:B0-----:R-:W-:Y:S02]  /*3a80*/  CS2R R58, SRZ ;  /* 0x00000000003a7805 */ /* 0x001fe4000001ff00 */
[----:B------:R-:W-:-:S04]  /*3a90*/  CS2R R84, SRZ ;  /* 0x0000000000547805 */ /* 0x000fc8000001ff00 */
[----:B------:R0:W5:Y:S04]  /*3aa0*/  @!P4 LDG.E.64 R58, desc[UR22][R30.64] ;  /* 0x000000161e3ac981 */ /* 0x000168000c1e1b00 */
[----:B------:R-:W5:Y:S01]  /*3ab0*/  @!P1 LDG.E.64 R84, desc[UR22][R36.64] ;  /* 0x0000001624549981 */ /* 0x000f62000c1e1b00 */
[----:B0-----:R-:W-:Y:S02]  /*3ac0*/  CS2R R30, SRZ ;  /* 0x00000000001e7805 */ /* 0x001fe4000001ff00 */
[----:B------:R-:W-:-:S04]  /*3ad0*/  LOP3.LUT P1, RZ, R3, 0x800, RZ, 0xc0, !PT ;  /* 0x0000080003ff7812 */ /* 0x000fc8000782c0ff */
[----:B------:R0:W5:Y:S02]  /*3ae0*/  @!P6 LDG.E.64 R30, desc[UR22][R110.64] ;  /* 0x000000166e1ee981 */ /* 0x000164000c1e1b00 */
[----:B0-----:R-:W-:Y:S02]  /*3af0*/  MOV R110, R26 ;  /* 0x0000001a006e7202 */ /* 0x001fe40000000f00 */
[----:B------:R-:W-:Y:S02]  /*3b00*/  MOV R111, R27 ;  /* 0x0000001b006f7202 */ /* 0x000fe40000000f00 */
[----:B------:R-:W-:-:S06]  /*3b10*/  CS2R R26, SRZ ;  /* 0x00000000001a7805 */ /* 0x000fcc000001ff00 */
[----:B------:R0:W2:Y:S02]  /*3b20*/  @!P5 LDG.E.64 R26, desc[UR22][R24.64] ;  /* 0x00000016181ad981 */ /* 0x0000a4000c1e1b00 */
[----:B0-----:R-:W-:Y:S02]  /*3b30*/  MOV R24, R22 ;  /* 0x0000001600187202 */ /* 0x001fe40000000f00 */
[----:B------:R-:W-:Y:S02]  /*3b40*/  MOV R25, R23 ;  /* 0x0000001700197202 */ /* 0x000fe40000000f00 */
[----:B------:R-:W-:-:S06]  /*3b50*/  CS2R R22, SRZ ;  /* 0x0000000000167805 */ /* 0x000fcc000001ff00 */
[----:B------:R-:W3:Y:S01]  /*3b60*/  @!P1 LDG.E.64 R22, desc[UR22][R20.64] ;  /* 0x0000001614169981 */ /* 0x000ee2000c1e1b00 */
[----:B------:R-:W-:-:S06]  /*3b70*/  CS2R R36, SRZ ;  /* 0x0000000000247805 */ /* 0x000fcc000001ff00 */
[----:B------:R0:W5:Y:S04]  /*3b80*/  @!P2 LDG.E.64 R36, desc[UR22][R60.64] ;  /* 0x000000163c24a981 */ /* 0x000168000c1e1b00 */
[----:B--2---:R1:W-:Y:S04]  /*3b90*/  STL.64 [R1+0x10], R26 ;  /* 0x0000101a01007387 */ /* 0x0043e80000100a00 */
[----:B-1----:R-:W2:Y:S04]  /*3ba0*/  LDL.LU.64 R26, [R1+0x150] ;  /* 0x00015000011a7983 */ /* 0x002ea80000300a00 */
[----:B---3--:R1:W-:Y:S04]  /*3bb0*/  STL.64 [R1+0x8], R22 ;  /* 0x0000081601007387 */ /* 0x0083e80000100a00 */
[----:B-1----:R-:W3:Y:S01]  /*3bc0*/  LDL.LU.64 R22, [R1+0x148] ;  /* 0x0001480001167983 */ /* 0x002ee20000300a00 */
[----:B0-----:R-:W-:-:S06]  /*3bd0*/  CS2R R60, SRZ ;  /* 0x00000000003c7805 */ /* 0x001fcc000001ff00 */
[----:B------:R0:W5:Y:S02]  /*3be0*/  @!P3 LDG.E.64 R60, desc[UR22][R32.64] ;  /* 0x00000016203cb981 */ /* 0x000164000c1e1b00 */
[----:B0-----:R-:W-:-:S06]  /*3bf0*/  CS2R R32, SRZ ;  /* 0x0000000000207805 */ /* 0x001fcc000001ff00 */
[----:B------:R0:W5:Y:S02]  /*3c00*/  @!P4 LDG.E.64 R32, desc[UR22][R56.64] ;  /* 0x000000163820c981 */ /* 0x000164000c1e1b00 */
[----:B0-----:R-:W-:-:S06]  /*3c10*/  CS2R R56, SRZ ;  /* 0x0000000000387805 */ /* 0x001fcc000001ff00 */
[----:B------:R0:W5:Y:S01]  /*3c20*/  @!P6 LDG.E.64 R56, desc[UR22][R28.64] ;  /* 0x000000161c38e981 */ /* 0x000162000c1e1b00 */
[----:B------:R-:W-:Y:S02]  /*3c30*/  LOP3.LUT P2, RZ, R3, 0x400, RZ, 0xc0, !PT ;  /* 0x0000040003ff7812 */ /* 0x000fe4000784c0ff */
[----:B0-----:R-:W-:-:S06]  /*3c40*/  CS2R R28, SRZ ;  /* 0x00000000001c7805 */ /* 0x001fcc000001ff00 */
[----:B--2---:R0:W5:Y:S02]  /*3c50*/  @!P5 LDG.E.64 R28, desc[UR22][R26.64] ;  /* 0x000000161a1cd981 */ /* 0x004164000c1e1b00 */
[----:B0-----:R-:W-:-:S06]  /*3c60*/  CS2R R26, SRZ ;  /* 0x00000000001a7805 */ /* 0x001fcc000001ff00 */
[----:B---3--:R0:W5:Y:S02]  /*3c70*/  @!P1 LDG.E.64 R26, desc[UR22][R22.64] ;  /* 0x00000016161a9981 */ /* 0x008164000c1e1b00 */
[----:B0-----:R-:W-:-:S06]  /*3c80*/  CS2R R22, SRZ ;  /* 0x0000000000167805 */ /* 0x001fcc000001ff00 */
[----:B------:R0:W2:Y:S01]  /*3c90*/  @!P2 LDG.E.64 R22, desc[UR22][R16.64] ;  /* 0x000000161016a981 */ /* 0x0000a2000c1e1b00 */
[C---:B------:R-:W-:Y:S02]  /*3ca0*/  LOP3.LUT P3, RZ, R3.reuse, 0x200, RZ, 0xc0, !PT ;  /* 0x0000020003ff7812 */ /* 0x040fe4000786c0ff */
[----:B------:R-:W-:Y:S02]  /*3cb0*/  LOP3.LUT P4, RZ, R3, 0x100, RZ, 0xc0, !PT ;  /* 0x0000010003ff7812 */ /* 0x000fe4000788c0ff */
[----:B------:R-:W-:Y:S02]  /*3cc0*/  MOV R20, R24 ;  /* 0x0000001800147202 */ /* 0x000fe40000000f00 */
[----:B0-----:R-:W-:Y:S02]  /*3cd0*/  MOV R16, R114 ;  /* 0x0000007200107202 */ /* 0x001fe40000000f00 */
[----:B------:R-:W-:Y:S02]  /*3ce0*/  MOV R17, R115 ;  /* 0x0000007300117202 */ /* 0x000fe40000000f00 */
[----:B------:R-:W-:-:S02]  /*3cf0*/  MOV R114, R124 ;  /* 0x0000007c00727202 */ /* 0x000fc40000000f00 */
[----:B------:R-:W-:Y:S02]  /*3d00*/  MOV R115, R125 ;  /* 0x0000007d00737202 */ /* 0x000fe40000000f00 */
[----:B------:R-:W-:Y:S02]  /*3d10*/  CS2R R124, SRZ ;  /* 0x00000000007c7805 */ /* 0x000fe4000001ff00 */
[----:B------:R-:W-:-:S04]  /*3d20*/  MOV R21, R25 ;  /* 0x0000001900157202 */ /* 0x000fc80000000f00 */
[----:B------:R0:W5:Y:S02]  /*3d30*/  @!P3 LDG.E.64 R124, desc[UR22][R12.64] ;  /* 0x000000160c7cb981 */ /* 0x000164000c1e1b00 */
[----:B0-----:R-:W-:Y:S02]  /*3d40*/  MOV R12, R20 ;  /* 0x00000014000c7202 */ /* 0x001fe40000000f00 */
[----:B------:R-:W-:Y:S02]  /*3d50*/  MOV R13, R21 ;  /* 0x00000015000d7202 */ /* 0x000fe40000000f00 */
[----:B------:R-:W-:-:S06]  /*3d60*/  CS2R R20, SRZ ;  /* 0x0000000000147805 */ /* 0x000fcc000001ff00 */
[----:B------:R-:W5:Y:S01]  /*3d70*/  @!P4 LDG.E.64 R20, desc[UR22][R10.64] ;  /* 0x000000160a14c981 */ /* 0x000f62000c1e1b00 */
[----:B------:R-:W-:-:S06]  /*3d80*/  CS2R R24, SRZ ;  /* 0x0000000000187805 */ /* 0x000fcc000001ff00 */
[----:B------:R-:W5:Y:S01]  /*3d90*/  @!P2 LDG.E.64 R24, desc[UR22][R18.64] ;  /* 0x000000161218a981 */ /* 0x000f62000c1e1b00 */
[C---:B------:R-:W-:Y:S02]  /*3da0*/  LOP3.LUT P2, RZ, R3.reuse, 0x20000000, RZ, 0xc0, !PT ;  /* 0x2000000003ff7812 */ /* 0x040fe4000784c0ff */
[----:B------:R-:W-:Y:S01]  /*3db0*/  LOP3.LUT P1, RZ, R3, 0x40000000, RZ, 0xc0, !PT ;  /* 0x4000000003ff7812 */ /* 0x000fe2000782c0ff */
[----:B--2---:R0:W-:Y:S02]  /*3dc0*/  STL.64 [R1], R22 ;  /* 0x0000001601007387 */ /* 0x0041e40000100a00 */
[----:B0-----:R-:W-:-:S06]  /*3dd0*/  CS2R R22, SRZ ;  /* 0x0000000000167805 */ /* 0x001fcc000001ff00 */
[----:B------:R0:W5:Y:S02]  /*3de0*/  @!P3 LDG.E.64 R22, desc[UR22][R14.64] ;  /* 0x000000160e16b981 */ /* 0x000164000c1e1b00 */
[----:B0-----:R-:W-:Y:S02]  /*3df0*/  MOV R14, R122 ;  /* 0x0000007a000e7202 */ /* 0x001fe40000000f00 */
[----:B------:R-:W-:Y:S02]  /*3e00*/  MOV R15, R123 ;  /* 0x0000007b000f7202 */ /* 0x000fe40000000f00 */
[----:B------:R-:W-:-:S06]  /*3e10*/  CS2R R122, SRZ ;  /* 0x00000000007a7805 */ /* 0x000fcc000001ff00 */
[----:B------:R0:W5:Y:S01]  /*3e20*/  @!P4 LDG.E.64 R122, desc[UR22][R8.64] ;  /* 0x00000016087ac981 */ /* 0x000162000c1e1b00 */
[C---:B------:R-:W-:Y:S02]  /*3e30*/  LOP3.LUT P4, RZ, R3.reuse, 0x8000000, RZ, 0xc0, !PT ;  /* 0x0800000003ff7812 */ /* 0x040fe4000788c0ff */
[----:B------:R-:W-:Y:S02]  /*3e40*/  LOP3.LUT P3, RZ, R3, 0x10000000, RZ, 0xc0, !PT ;  /* 0x1000000003ff7812 */ /* 0x000fe4000786c0ff */
[----:B0-----:R-:W-:Y:S02]  /*3e50*/  MOV R8, R16 ;  /* 0x0000001000087202 */ /* 0x001fe40000000f00 */
[----:B------:R-:W-:Y:S02]  /*3e60*/  MOV R9, R17 ;  /* 0x0000001100097202 */ /* 0x000fe40000000f00 */
[----:B------:R-:W-:-:S06]  /*3e70*/  CS2R R16, SRZ ;  /* 0x0000000000107805 */ /* 0x000fcc000001ff00 */
[----:B------:R0:W5:Y:S02]  /*3e80*/  @!P4 LDG.E.64 R16, desc[UR22][R114.64] ;  /* 0x000000167210c981 */ /* 0x000164000c1e1b00 */
[----:B0-----:R-:W-:-:S06]  /*3e90*/  CS2R R114, SRZ ;  /* 0x0000000000727805 */ /* 0x001fcc000001ff00 */
[----:B------:R0:W5:Y:S02]  /*3ea0*/  @!P3 LDG.E.64 R114, desc[UR22][R12.64] ;  /* 0x000000160c72b981 */ /* 0x000164000c1e1b00 */
[----:B0-----:R-:W-:-:S06]  /*3eb0*/  CS2R R12, SRZ ;  /* 0x00000000000c7805 */ /* 0x001fcc000001ff00 */
[----:B------:R0:W5:Y:S02]  /*3ec0*/  @!P2 LDG.E.64 R12, desc[UR22][R118.64] ;  /* 0x00000016760ca981 */ /* 0x000164000c1e1b00 */
[----:B0-----:R-:W-:-:S06]  /*3ed0*/  CS2R R118, SRZ ;  /* 0x0000000000767805 */ /* 0x001fcc000001ff00 */
[----:B------:R0:W5:Y:S02]  /*3ee0*/  @!P1 LDG.E.64 R118, desc[UR22][R8.64] ;  /* 0x0000001608769981 */ /* 0x000164000c1e1b00 */
[----:B0-----:R-:W-:-:S06]  /*3ef0*/  CS2R R8, SRZ ;  /* 0x0000000000087805 */ /* 0x001fcc000001ff00 */
[----:B------:R-:W5:Y:S04]  /*3f00*/  @!P0 LDG.E.64 R8, desc[UR22][R108.64] ;  /* 0x000000166c088981 */ /* 0x000f68000c1e1b00 */
[----:B------:R-:W5:Y:S01]  /*3f10*/  LDL.LU.64 R108, [R1+0x140] ;  /* 0x00014000016c7983 */ /* 0x000f620000300a00 */
[----:B------:R-:W-:Y:S02]  /*3f20*/  LOP3.LUT P6, RZ, R3, 0x80, RZ, 0xc0, !PT ;  /* 0x0000008003ff7812 */ /* 0x000fe400078cc0ff */
[----:B------:R-:W-:Y:S02]  /*3f30*/  MOV R10, R110 ;  /* 0x0000006e000a7202 */ /* 0x000fe40000000f00 */
[----:B------:R-:W-:Y:S02]  /*3f40*/  MOV R11, R111 ;  /* 0x0000006f000b7202 */ /* 0x000fe40000000f00 */
[----:B------:R-:W-:-:S07]  /*3f50*/  CS2R R110, SRZ ;  /* 0x00000000006e7805 */ /* 0x000fce000001ff00 */
[----:B------:R0:W5:Y:S02]  /*3f60*/  @!P6 LDG.E.64 R110, desc[UR22][R4.64] ;  /* 0x00000016046ee981 */ /* 0x000164000c1e1b00 */
[----:B0-----:R-:W-:Y:S02]  /*3f70*/  MOV R4, R112 ;  /* 0x0000007000047202 */ /* 0x001fe40000000f00 */
[----:B------:R-:W-:Y:S02]  /*3f80*/  MOV R5, R113 ;  /* 0x0000007100057202 */ /* 0x000fe40000000f00 */
[----:B------:R-:W-:-:S06]  /*3f90*/  CS2R R112, SRZ ;  /* 0x0000000000707805 */ /* 0x000fcc000001ff00 */
[----:B------:R0:W5:Y:S02]  /*3fa0*/  @!P4 LDG.E.64 R112, desc[UR22][R14.64] ;  /* 0x000000160e70c981 */ /* 0x000164000c1e1b00 */
[----:B0-----:R-:W-:-:S06]  /*3fb0*/  CS2R R14, SRZ ;  /* 0x00000000000e7805 */ /* 0x001fcc000001ff00 */
[----:B------:R0:W5:Y:S01]  /*3fc0*/  @!P3 LDG.E.64 R14, desc[UR22][R116.64] ;  /* 0x00000016740eb981 */ /* 0x000162000c1e1b00 */
[----:B------:R-:W-:Y:S02]  /*3fd0*/  LOP3.LUT P5, RZ, R3, 0x80000000, RZ, 0xc0, !PT ;  /* 0x8000000003ff7812 */ /* 0x000fe400078ac0ff */
[----:B0-----:R-:W-:-:S06]  /*3fe0*/  CS2R R116, SRZ ;  /* 0x0000000000747805 */ /* 0x001fcc000001ff00 */
[----:B------:R0:W5:Y:S01]  /*3ff0*/  @!P2 LDG.E.64 R116, desc[UR22][R10.64] ;  /* 0x000000160a74a981 */ /* 0x000162000c1e1b00 */
[----:B------:R-:W-:Y:S01]  /*4000*/  CS2R R18, SRZ ;  /* 0x0000000000127805 */ /* 0x000fe2000001ff00 */
[----:B------:R-:W-:Y:S01]  /*4010*/  UMOV UR25, 0x3f800000 ;  /* 0x3f80000000197882 */ /* 0x000fe20000000000 */
[----:B0-----:R-:W-:Y:S01]  /*4020*/  CS2R R10, SRZ ;  /* 0x00000000000a7805 */ /* 0x001fe2000001ff00 */
[----:B------:R-:W-:Y:S01]  /*4030*/  @UP0 UMOV UR25, UR5 ;  /* 0x0000000500190c82 */ /* 0x000fe20008000000 */
[----:B------:R-:W-:Y:S02]  /*4040*/  BSSY B0, `(.L_x_2533) ;  /* 0x0000013000007945 */ /* 0x000fe40003800000 */
[----:B------:R-:W5:Y:S04]  /*4050*/  @!P6 LDG.E.64 R18, desc[UR22][R6.64] ;  /* 0x000000160612e981 */ /* 0x000f68000c1e1b00 */
[----:B------:R0:W5:Y:S02]  /*4060*/  @!P1 LDG.E.64 R10, desc[UR22][R120.64] ;  /* 0x00000016780a9981 */ /* 0x000164000c1e1b00 */
[----:B0-----:R-:W-:-:S02]  /*4070*/  CS2R R120, SRZ ;  /* 0x0000000000787805 */ /* 0x001fc4000001ff00 */
[----:B------:R-:W-:-:S04]  /*4080*/  CS2R R6, SRZ ;  /* 0x0000000000067805 */ /* 0x000fc8000001ff00 */
[----:B------:R0:W5:Y:S02]  /*4090*/  @!P0 LDG.E.64 R120, desc[UR22][R4.64] ;  /* 0x0000001604788981 */ /* 0x000164000c1e1b00 */
[----:B0-----:R-:W-:Y:S01]  /*40a0*/  CS2R R4, SRZ ;  /* 0x0000000000047805 */ /* 0x001fe2000001ff00 */
[----:B------:R-:W-:Y:S06]  /*40b0*/  @P5 BRA `(.L_x_2534) ;  /* 0x00000000002c5947 */ /* 0x000fec0003800000 */
[----:B------:R-:W-:Y:S01]  /*40c0*/  ISETP.NE.AND P6, PT, RZ, UR24, PT ;  /* 0x00000018ff007c0c */ /* 0x000fe2000bfc5270 */
[----:B------:R-:W-:Y:S01]  /*40d0*/  ULDC.64 UR6, c[0x0][0x238] ;  /* 0x00008e0000067ab9 */ /* 0x000fe20000000a00 */
[C---:B-----5:R-:W-:Y:S02]  /*40e0*/  SHF.L.U64.HI R109, R108.reuse, 0x2, R109 ;  /* 0x000000026c6d7819 */ /* 0x060fe4000001026d */
[----:B------:R-:W-:-:S09]  /*40f0*/  SHF.L.U32 R108, R108, 0x2, RZ ;  /* 0x000000026c6c7819 */ /* 0x000fd200000006ff */
[----:B------:R-:W0:Y:S02]  /*4100*/  @P6 LDC.64 R6, c[0x0][0x240] ;  /* 0x00009000ff066b82 */ /* 0x000e240000000a00 */
[----:B0-----:R-:W-:-:S04]  /*4110*/  @P6 IADD3 R6, P5, R108, R6, RZ ;  /* 0x000000066c066210 */ /* 0x001fc80007fbe0ff */
[----:B------:R-:W-:-:S05]  /*4120*/  @P6 IADD3.X R7, R109, R7, RZ, P5, !PT ;  /* 0x000000076d076210 */ /* 0x000fca0002ffe4ff */
[----:B------:R0:W5:Y:S02]  /*4130*/  @P6 LDG.E.64 R4, desc[UR22][R6.64] ;  /* 0x0000001606046981 */ /* 0x000164000c1e1b00 */
[----:B0-----:R-:W-:-:S04]  /*4140*/  IADD3 R6, P5, R108, UR6, RZ ;  /* 0x000000066c067c10 */ /* 0x001fc8000ffbe0ff */
[----:B------:R-:W-:-:S06]  /*4150*/  IADD3.X R7, R109, UR7, RZ, P5, !PT ;  /* 0x000000076d077c10 */ /* 0x000fcc000affe4ff */
[----:B------:R-:W5:Y:S03]  /*4160*/  LDG.E.64 R6, desc[UR22][R6.64] ;  /* 0x0000001606067981 */ /* 0x000f66000c1e1b00 */
.L_x_2534:
[----:B------:R-:W-:Y:S05]  /*4170*/  BSYNC B0 ;  /* 0x0000000000007941 */ /* 0x000fea0003800000 */
.L_x_2533:
[----:B-----5:R-:W2:Y:S04]  /*4180*/  LDL.LU R109, [R1+0x10] ;  /* 0x00001000016d7983 */ /* 0x020ea80000300800 */
[----:B------:R-:W3:Y:S04]  /*4190*/  LDL.LU R108, [R1+0x14] ;  /* 0x00001400016c7983 */ /* 0x000ee80000300800 */
[----:B------:R2:W-:Y:S04]  /*41a0*/  STL [R1+0x144], R2 ;  /* 0x0001440201007387 */ /* 0x0005e80000100800 */
[----:B------:R3:W-:Y:S01]  /*41b0*/  STL [R1+0x140], R0 ;  /* 0x0001400001007387 */ /* 0x0007e20000100800 */
[----:B--2---:R-:W-:Y:S01]  /*41c0*/  FADD.FTZ R2, R109, -UR14 ;  /* 0x8000000e6d027e21 */ /* 0x004fe20008010000 */
[----:B------:R-:W-:-:S02]  /*41d0*/  ISETP.NE.AND P5, PT, RZ, UR24, PT ;  /* 0x00000018ff007c0c */ /* 0x000fc4000bfa5270 */
[----:B------:R-:W-:Y:S01]  /*41e0*/  LOP3.LUT R3, R3, 0xfffffffd, RZ, 0xc0, !PT ;  /* 0xfffffffd03037812 */ /* 0x000fe200078ec0ff */
[----:B---3--:R-:W-:Y:S01]  /*41f0*/  FADD.FTZ R0, R108, -UR14 ;  /* 0x8000000e6c007e21 */ /* 0x008fe20008010000 */
[----:B------:R-:W-:Y:S01]  /*4200*/  FMUL.FTZ R2, R2, UR25 ;  /* 0x0000001902027c20 */ /* 0x000fe20008410000 */
[----:B------:R-:W-:Y:S02]  /*4210*/  MOV R109, R28 ;  /* 0x0000001c006d7202 */ /* 0x000fe40000000f00 */
[----:B------:R-:W-:Y:S01]  /*4220*/  FMUL.FTZ R0, R0, UR25 ;  /* 0x0000001900007c20 */ /* 0x000fe20008410000 */
[----:B------:R-:W-:Y:S01]  /*4230*/  MOV R108, R29 ;  /* 0x0000001d006c7202 */ /* 0x000fe20000000f00 */
[----:B------:R0:W-:Y:S04]  /*4240*/  STL [R1+0x5c], R2 ;  /* 0x00005c0201007387 */ /* 0x0001e80000100800 */
[----:B0-----:R0:W5:Y:S04]  /*4250*/  LDL.LU R2, [R1+0x144] ;  /* 0x0001440001027983 */ /* 0x0011680000300800 */
[----:B------:R1:W-:Y:S04]  /*4260*/  STL [R1+0x60], R0 ;  /* 0x0000600001007387 */ /* 0x0003e80000100800 */
[----:B-1----:R0:W5:Y:S01]  /*4270*/  LDL.LU R0, [R1+0x140] ;  /* 0x0001400001007983 */ /* 0x0021620000300800 */
[----:B------:R-:W-:Y:S01]  /*4280*/  @P5 LOP3.LUT R3, R3, 0x2, RZ, 0xfc, !PT ;  /* 0x0000000203035812 */ /* 0x000fe200078efcff */
[----:B------:R-:W-:Y:S06]  /*4290*/  @!P5 BRA `(.L_x_2535) ;  /* 0x000000000060d947 */ /* 0x000fec0003800000 */
[----:B------:R-:W2:Y:S04]  /*42a0*/  LDL R108, [R1+0x5c] ;  /* 0x00005c00016c7983 */ /* 0x000ea80000100800 */
[----:B-----5:R1:W-:Y:S04]  /*42b0*/  STL [R1+0x144], R2 ;  /* 0x0001440201007387 */ /* 0x0203e80000100800 */
[----:B-1----:R-:W3:Y:S04]  /*42c0*/  LDL R2, [R1+0x60] ;  /* 0x0000600001027983 */ /* 0x002ee80000100800 */
[----:B------:R1:W-:Y:S01]  /*42d0*/  STL [R1+0x140], R0 ;  /* 0x0001400001007387 */ /* 0x0003e20000100800 */
[----:B--2---:R-:W-:-:S04]  /*42e0*/  FFMA.FTZ R109, R108, R6, R4 ;  /* 0x000000066c6d7223 */ /* 0x004fc80000010004 */
[----:B------:R-:W-:-:S06]  /*42f0*/  FMUL.FTZ R108, R109, -1.4426950216293334961 ;  /* 0xbfb8aa3b6d6c7820 */ /* 0x000fcc0000410000 */
[----:B------:R-:W2:Y:S02]  /*4300*/  MUFU.EX2 R108, R108 ;  /* 0x0000006c006c7308 */ /* 0x000ea40000000800 */
[----:B--2---:R-:W-:-:S06]  /*4310*/  FADD.FTZ R108, R108, 1 ;  /* 0x3f8000006c6c7421 */ /* 0x004fcc0000010000 */
[----:B------:R-:W1:Y:S02]  /*4320*/  MUFU.RCP R108, R108 ;  /* 0x0000006c006c7308 */ /* 0x000e640000001000 */
[----:B-1----:R-:W-:Y:S01]  /*4330*/  FADD.FTZ R0, -R108, 1 ;  /* 0x3f8000006c007421 */ /* 0x002fe20000010100 */
[----:B------:R-:W-:-:S03]  /*4340*/  FMUL.FTZ R108, R28, R108 ;  /* 0x0000006c1c6c7220 */ /* 0x000fc60000410000 */
[----:B------:R-:W-:Y:S01]  /*4350*/  FFMA.FTZ R109, R109, R0, 1 ;  /* 0x3f8000006d6d7423 */ /* 0x000fe20000010000 */
[----:B---3--:R-:W-:-:S03]  /*4360*/  FFMA.FTZ R0, R2, R7, R5 ;  /* 0x0000000702007223 */ /* 0x008fc60000010005 */
[----:B------:R-:W-:Y:S01]  /*4370*/  FMUL.FTZ R109, R108, R109 ;  /* 0x0000006d6c6d7220 */ /* 0x000fe20000410000 */
[----:B------:R-:W-:-:S06]  /*4380*/  FMUL.FTZ R108, R0, -1.4426950216293334961 ;  /* 0xbfb8aa3b006c7820 */ /* 0x000fcc0000410000 */
[----:B------:R-:W1:Y:S02]  /*4390*/  MUFU.EX2 R108, R108 ;  /* 0x0000006c006c7308 */ /* 0x000e640000000800 */
[----:B-1----:R-:W-:-:S06]  /*43a0*/  FADD.FTZ R108, R108, 1 ;  /* 0x3f8000006c6c7421 */ /* 0x002fcc0000010000 */
[----:B------:R-:W1:Y:S02]  /*43b0*/  MUFU.RCP R108, R108 ;  /* 0x0000006c006c7308 */ /* 0x000e640000001000 */
[----:B-1----:R-:W-:Y:S01]  /*43c0*/  FADD.FTZ R2, -R108, 1 ;  /* 0x3f8000006c027421 */ /* 0x002fe20000010100 */
[----:B------:R-:W-:-:S03]  /*43d0*/  FMUL.FTZ R108, R29, R108 ;  /* 0x0000006c1d6c7220 */ /* 0x000fc60000410000 */
[----:B------:R-:W-:Y:S02]  /*43e0*/  FFMA.FTZ R0, R0, R2, 1 ;  /* 0x3f80000000007423 */ /* 0x000fe40000010002 */
[----:B------:R1:W5:Y:S02]  /*43f0*/  LDL.LU R2, [R1+0x144] ;  /* 0x0001440001027983 */ /* 0x0003640000300800 */
[----:B------:R-:W-:Y:S02]  /*4400*/  FMUL.FTZ R108, R108, R0 ;  /* 0x000000006c6c7220 */ /* 0x000fe40000410000 */
[----:B------:R1:W5:Y:S05]  /*4410*/  LDL.LU R0, [R1+0x140] ;  /* 0x0001400001007983 */ /* 0x00036a0000300800 */
.L_x_2535:
[----:B------:R2:W-:Y:S04]  /*4420*/  STL [R1+0x154], R8 ;  /* 0x0001540801007387 */ /* 0x0005e80000100800 */
[----:B--2---:R-:W2:Y:S04]  /*4430*/  LDL R8, [R1+0x5c] ;  /* 0x00005c0001087983 */ /* 0x004ea80000100800 */
[----:B------:R3:W-:Y:S04]  /*4440*/  STL [R1+0x150], R5 ;  /* 0x0001500501007387 */ /* 0x0007e80000100800 */
[----:B---3--:R-:W3:Y:S04]  /*4450*/  LDL R5, [R1+0x60] ;  /* 0x0000600001057983 */ /* 0x008ee80000100800 */
[----:B------:R-:W-:Y:S04]  /*4460*/  STL [R1+0x14c], R4 ;  /* 0x00014c0401007387 */ /* 0x000fe80000100800 */
[----:B------:R-:W-:Y:S04]  /*4470*/  STL [R1+0x148], R3 ;  /* 0x0001480301007387 */ /* 0x000fe80000100800 */
[----:B-----5:R4:W-:Y:S04]  /*4480*/  STL [R1+0x144], R2 ;  /* 0x0001440201007387 */ /* 0x0209e80000100800 */
[----:B----4-:R-:W4:Y:S04]  /*4490*/  LDL.LU R2, [R1+0x8] ;  /* 0x0000080001027983 */ /* 0x010f280000300800 */
[----:B------:R0:W-:Y:S04]  /*44a0*/  STL [R1+0x140], R0 ;  /* 0x0001400001007387 */ /* 0x0001e80000100800 */
[----:B0-----:R-:W4:Y:S01]  /*44b0*/  LDL.LU R0, [R1+0xc] ;  /* 0x00000c0001007983 */ /* 0x001f220000300800 */
[----:B------:R-:W-:Y:S01]  /*44c0*/  FMUL.FTZ R4, R109, R6 ;  /* 0x000000066d047220 */ /* 0x000fe20000410000 */
[----:B------:R-:W-:-:S03]  /*44d0*/  FMUL.FTZ R3, R108, R7 ;  /* 0x000000076c037220 */ /* 0x000fc60000410000 */
[----:B--2---:R-:W-:Y:S01]  /*44e0*/  FFMA.FTZ R8, R8, R4, RZ ;  /* 0x0000000408087223 */ /* 0x004fe200000100ff */
[----:B------:R-:W-:-:S03]  /*44f0*/  FADD.FTZ R4, RZ, R4 ;  /* 0x00000004ff047221 */ /* 0x000fc60000010000 */
[----:B---3--:R-:W-:Y:S01]  /*4500*/  FFMA.FTZ R5, R5, R3, R8 ;  /* 0x0000000305057223 */ /* 0x008fe20000010008 */
[----:B------:R-:W-:Y:S01]  /*4510*/  FADD.FTZ R3, R3, R4 ;  /* 0x0000000403037221 */ /* 0x000fe20000010000 */
[----:B------:R0:W5:Y:S04]  /*4520*/  LDL.LU R8, [R1+0x154] ;  /* 0x0001540001087983 */ /* 0x0001680000300800 */
[----:B------:R2:W-:Y:S04]  /*4530*/  STL [R1+0x1c], R5 ;  /* 0x00001c0501007387 */ /* 0x0005e80000100800 */
[----:B--2---:R0:W5:Y:S04]  /*4540*/  LDL.LU R5, [R1+0x150] ;  /* 0x0001500001057983 */ /* 0x0041680000300800 */
[----:B------:R0:W5:Y:S01]  /*4550*/  LDL.LU R4, [R1+0x14c] ;  /* 0x00014c0001047983 */ /* 0x0001620000300800 */
[----:B----4-:R-:W-:-:S03]  /*4560*/  FADD.FTZ R2, R2, -UR14 ;  /* 0x8000000e02027e21 */ /* 0x010fc60008010000 */
[----:B------:R2:W-:Y:S01]  /*4570*/  STL [R1+0x18], R3 ;  /* 0x0000180301007387 */ /* 0x0005e20000100800 */
[----:B------:R-:W-:-:S03]  /*4580*/  FMUL.FTZ R2, R2, UR25 ;  /* 0x0000001902027c20 */ /* 0x000fc60008410000 */
[----:B--2---:R0:W5:Y:S01]  /*4590*/  LDL.LU R3, [R1+0x148] ;  /* 0x0001480001037983 */ /* 0x0041620000300800 */
[----:B------:R-:W-:-:S03]  /*45a0*/  FADD.FTZ R0, R0, -UR14 ;  /* 0x8000000e00007e21 */ /* 0x000fc60008010000 */
[----:B------:R2:W-:Y:S01]  /*45b0*/  STL [R1+0x84], R2 ;  /* 0x0000840201007387 */ /* 0x0005e20000100800 */
[----:B------:R-:W-:-:S03]  /*45c0*/  FMUL.FTZ R0, R0, UR25 ;  /* 0x0000001900007c20 */ /* 0x000fc60008410000 */
[----:B--2---:R0:W5:Y:S04]  /*45d0*/  LDL.LU R2, [R1+0x144] ;  /* 0x0001440001027983 */ /* 0x0041680000300800 */
[----:B------:R2:W-:Y:S04]  /*45e0*/  STL [R1+0x8c], R0 ;  /* 0x00008c0001007387 */ /* 0x0005e80000100800 */
[----:B--2---:R0:W5:Y:S04]  /*45f0*/  LDL.LU R0, [R1+0x140] ;  /* 0x0001400001007983 */ /* 0x0041680000300800 */
[----:B------:R0:W-:Y:S04]  /*4600*/  STL [R1+0xc], R26 ;  /* 0x00000c1a01007387 */ /* 0x0001e80000100800 */
[----:B------:R0:W-:Y:S01]  /*4610*/  STL [R1+0x8], R27 ;  /* 0x0000081b01007387 */ /* 0x0001e20000100800 */
[----:B------:R-:W-:Y:S05]  /*4620*/  @!P5 BRA `(.L_x_2536) ;  /* 0x000000000078d947 */ /* 0x000fea0003800000 */
[----:B-----5:R2:W-:Y:S04]  /*4630*/  STL [R1+0x14c], R8 ;  /* 0x00014c0801007387 */ /* 0x0205e80000100800 */
[----:B--2---:R-:W2:Y:S04]  /*4640*/  LDL R8, [R1+0x84] ;  /* 0x0000840001087983 */ /* 0x004ea80000100800 */
[----:B------:R3:W-:Y:S04]  /*4650*/  STL [R1+0x148], R3 ;  /* 0x0001480301007387 */ /* 0x0007e80000100800 */
[----:B---3--:R-:W3:Y:S04]  /*4660*/  LDL R3, [R1+0x8c] ;  /* 0x00008c0001037983 */ /* 0x008ee80000100800 */
[----:B------:R2:W-:Y:S04]  /*4670*/  STL [R1+0x144], R2 ;  /* 0x0001440201007387 */ /* 0x0005e80000100800 */
[----:B------:R4:W-:Y:S01]  /*4680*/  STL [R1+0x140], R0 ;  /* 0x0001400001007387 */ /* 0x0009e20000100800 */
[----:B--2---:R-:W-:-:S04]  /*4690*/  FFMA.FTZ R2, R8, R6, R4 ;  /* 0x0000000608027223 */ /* 0x004fc80000010004 */
[----:B----4-:R-:W-:-:S06]  /*46a0*/  FMUL.FTZ R0, R2, -1.4426950216293334961 ;  /* 0xbfb8aa3b02007820 */ /* 0x010fcc0000410000 */
[----:B------:R-:W2:Y:S02]  /*46b0*/  MUFU.EX2 R0, R0 ;  /* 0x0000000000007308 */ /* 0x000ea40000000800 */
[----:B--2---:R-:W-:-:S06]  /*46c0*/  FADD.FTZ R0, R0, 1 ;  /* 0x3f80000000007421 */ /* 0x004fcc0000010000 */
[----:B------:R-:W2:Y:S02]  /*46d0*/  MUFU.RCP R0, R0 ;  /* 0x0000000000007308 */ /* 0x000ea40000001000 */
[----:B--2---:R-:W-:Y:S01]  /*46e0*/  FADD.FTZ R8, -R0, 1 ;  /* 0x3f80000000087421 */ /* 0x004fe20000010100 */
[----:B------:R-:W-:-:S03]  /*46f0*/  FMUL.FTZ R0, R26, R0 ;  /* 0x000000001a007220 */ /* 0x000fc60000410000 */
[----:B------:R-:W-:Y:S02]  /*4700*/  FFMA.FTZ R2, R2, R8, 1 ;  /* 0x3f80000002027423 */ /* 0x000fe40000010008 */
[----:B------:R2:W5:Y:S02]  /*4710*/  LDL.LU R8, [R1+0x14c] ;  /* 0x00014c0001087983 */ /* 0x0005640000300800 */
[----:B------:R-:W-:Y:S01]  /*4720*/  FMUL.FTZ R0, R0, R2 ;  /* 0x0000000200007220 */ /* 0x000fe20000410000 */
[----:B---3--:R-:W-:-:S04]  /*4730*/  FFMA.FTZ R2, R3, R7, R5 ;  /* 0x0000000703027223 */ /* 0x008fc80000010005 */
[----:B------:R3:W-:Y:S02]  /*4740*/  STL [R1+0xc], R0 ;  /* 0x00000c0001007387 */ /* 0x0007e40000100800 */
[----:B---3--:R-:W-:-:S06]  /*4750*/  FMUL.FTZ R0, R2, -1.4426950216293334961 ;  /* 0xbfb8aa3b02007820 */ /* 0x008fcc0000410000 */
[----:B------:R-:W3:Y:S02]  /*4760*/  MUFU.EX2 R0, R0 ;  /* 0x0000000000007308 */ /* 0x000ee40000000800 */
[----:B---3--:R-:W-:-:S06]  /*4770*/  FADD.FTZ R0, R0, 1 ;  /* 0x3f80000000007421 */ /* 0x008fcc0000010000 */
[----:B------:R-:W3:Y:S02]  /*4780*/  MUFU.RCP R0, R0 ;  /* 0x0000000000007308 */ /* 0x000ee40000001000 */
[----:B---3--:R-:W-:Y:S01]  /*4790*/  FADD.FTZ R3, -R0, 1 ;  /* 0x3f80000000037421 */ /* 0x008fe20000010100 */
[----:B------:R-:W-:-:S03]  /*47a0*/  FMUL.FTZ R0, R27, R0 ;  /* 0x000000001b007220 */ /* 0x000fc60000410000 */
[----:B------:R-:W-:Y:S02]  /*47b0*/  FFMA.FTZ R2, R2, R3, 1 ;  /* 0x3f80000002027423 */ /* 0x000fe40000010003 */
[----:B------:R2:W5:Y:S02]  /*47c0*/  LDL.LU R3, [R1+0x148] ;  /* 0x0001480001037983 */ /* 0x0005640000300800 */
[----:B------:R-:W-:Y:S02]  /*47d0*/  FMUL.FTZ R0, R0, R2 ;  /* 0x0000000200007220 */ /* 0x000fe40000410000 */
[----:B------:R2:W5:Y:S04]  /*47e0*/  LDL.LU R2, [R1+0x144] ;  /* 0x0001440001027983 */ /* 0x0005680000300800 */
[----:B------:R3:W-:Y:S04]  /*47f0*/  STL [R1+0x8], R0 ;  /* 0x0000080001007387 */ /* 0x0007e80000100800 */
[----:B---3--:R2:W5:Y:S02]  /*4800*/  LDL.LU R0, [R1+0x140] ;  /* 0x0001400001007983 */ /* 0x0085640000300800 */
.L_x_2536:
[----:B------:R3:W-:Y:S04]  /*4810*/  STL [R1+0x160], R11 ;  /* 0x0001600b01007387 */ /* 0x0007e80000100800 */
[----:B---3--:R-:W3:Y:S04]  /*4820*/  LDL R11, [R1+0x5c] ;  /* 0x00005c00010b7983 */ /* 0x008ee80000100800 */
[----:B------:R4:W-:Y:S04]  /*4830*/  STL [R1+0x15c], R10 ;  /* 0x00015c0a01007387 */ /* 0x0009e80000100800 */
[----:B----4-:R-:W4:Y:S04]  /*4840*/  LDL.LU R10, [R1+0xc] ;  /* 0x00000c00010a7983 */ /* 0x010f280000300800 */
[----:B------:R-:W-:Y:S04]  /*4850*/  STL [R1+0x158], R9 ;  /* 0x0001580901007387 */ /* 0x000fe80000100800 */
[----:B-----5:R1:W-:Y:S04]  /*4860*/  STL [R1+0x154], R8 ;  /* 0x0001540801007387 */ /* 0x0203e80000100800 */
[----:B-1----:R-:W2:Y:S04]  /*4870*/  LDL.LU R8, [R1+0x1c] ;  /* 0x00001c0001087983 */ /* 0x002ea80000300800 */
[----:B------:R1:W-:Y:S04]  /*4880*/  STL [R1+0x150], R5 ;  /* 0x0001500501007387 */ /* 0x0003e80000100800 */
[----:B-1----:R-:W2:Y:S04]  /*4890*/  LDL R5, [R1+0x60] ;  /* 0x0000600001057983 */ /* 0x002ea80000100800 */
[----:B------:R1:W-:Y:S04]  /*48a0*/  STL [R1+0x14c], R4 ;  /* 0x00014c0401007387 */ /* 0x0003e80000100800 */
[----:B-1----:R-:W2:Y:S04]  /*48b0*/  LDL.LU R4, [R1+0x8] ;  /* 0x0000080001047983 */ /* 0x002ea80000300800 */
[----:B------:R1:W-:Y:S04]  /*48c0*/  STL [R1+0x148], R3 ;  /* 0x0001480301007387 */ /* 0x0003e80000100800 */
[----:B-1----:R-:W2:Y:S04]  /*48d0*/  LDL R3, [R1+0x84] ;  /* 0x0000840001037983 */ /* 0x002ea80000100800 */
[----:B------:R1:W-:Y:S04]  /*48e0*/  STL [R1+0x144], R2 ;  /* 0x0001440201007387 */ /* 0x0003e80000100800 */
[----:B-1----:R-:W2:Y:S04]  /*48f0*/  LDL R2, [R1+0x8c] ;  /* 0x00008c0001027983 */ /* 0x002ea80000100800 */
[----:B------:R1:W-:Y:S04]  /*4900*/  STL [R1+0x140], R0 ;  /* 0x0001400001007387 */ /* 0x0003e80000100800 */
[----:B-1----:R-:W2:Y:S01]  /*4910*/  LDL.LU R0, [R1+0x18] ;  /* 0x0000180001007983 */ /* 0x002ea20000300800 */
[----:B------:R-:W-:Y:S01]  /*4920*/  FADD.FTZ R9, RZ, R109 ;  /* 0x0000006dff097221 */ /* 0x000fe20000010000 */
[----:B---3--:R-:W-:Y:S01]  /*4930*/  FFMA.FTZ R11, R11, R109, RZ ;  /* 0x0000006d0b0b7223 */ /* 0x008fe200000100ff */
[----:B----4-:R-:W-:-:S02]  /*4940*/  FMUL.FTZ R109, R10, R6 ;  /* 0x000000060a6d7220 */ /* 0x010fc40000410000 */
[----:B------:R-:W-:Y:S01]  /*4950*/  FADD.FTZ R9, R9, R10 ;  /* 0x0000000a09097221 */ /* 0x000fe20000010000 */
[----:B--2---:R-:W-:Y:S01]  /*4960*/  FFMA.FTZ R5, R5, R108, RZ ;  /* 0x0000006c05057223 */ /* 0x004fe200000100ff */
[C---:B------:R-:W-:Y:S01]  /*4970*/  FFMA.FTZ R11, R3.reuse, R10, R11 ;  /* 0x0000000a030b7223 */ /* 0x040fe2000001000b */
[----:B------:R-:W-:-:S04]  /*4980*/  FFMA.FTZ R3, R3, R109, R8 ;  /* 0x0000006d03037223 */ /* 0x000fc80000010008 */
[----:B------:R1:W-:Y:S01]  /*4990*/  STL [R1+0x28], R11 ;  /* 0x0000280b01007387 */ /* 0x0003e20000100800 */
[----:B------:R-:W-:-:S03]  /*49a0*/  FFMA.FTZ R5, R2, R4, R5 ;  /* 0x0000000402057223 */ /* 0x000fc60000010005 */
[----:B-1----:R1:W5:Y:S04]  /*49b0*/  LDL.LU R11, [R1+0x160] ;  /* 0x00016000010b7983 */ /* 0x0023680000300800 */
[----:B------:R1:W5:Y:S04]  /*49c0*/  LDL.LU R10, [R1+0x15c] ;  /* 0x00015c00010a7983 */ /* 0x0003680000300800 */
[----:B------:R2:W-:Y:S01]  /*49d0*/  STL [R1+0x20], R9 ;  /* 0x0000200901007387 */ /* 0x0005e20000100800 */
[----:B------:R-:W-:Y:S01]  /*49e0*/  FADD.FTZ R0, R0, R109 ;  /* 0x0000006d00007221 */ /* 0x000fe20000010000 */
[----:B------:R-:W-:Y:S01]  /*49f0*/  FADD.FTZ R109, RZ, R108 ;  /* 0x0000006cff6d7221 */ /* 0x000fe20000010000 */
[----:B------:R-:W-:Y:S01]  /*4a00*/  FMUL.FTZ R108, R4, R7 ;  /* 0x00000007046c7220 */ /* 0x000fe20000410000 */
[----:B--2---:R1:W5:Y:S02]  /*4a10*/  LDL.LU R9, [R1+0x158] ;  /* 0x0001580001097983 */ /* 0x0043640000300800 */
[----:B------:R-:W-:Y:S01]  /*4a20*/  FADD.FTZ R109, R109, R4 ;  /* 0x000000046d6d7221 */ /* 0x000fe20000010000 */
[----:B------:R-:W-:Y:S01]  /*4a30*/  FFMA.FTZ R2, R2, R108, R3 ;  /* 0x0000006c02027223 */ /* 0x000fe20000010003 */
[----:B------:R1:W5:Y:S04]  /*4a40*/  LDL.LU R8, [R1+0x154] ;  /* 0x0001540001087983 */ /* 0x0003680000300800 */
[----:B------:R2:W-:Y:S01]  /*4a50*/  STL [R1+0x24], R5 ;  /* 0x0000240501007387 */ /* 0x0005e20000100800 */
[----:B------:R-:W-:-:S03]  /*4a60*/  FADD.FTZ R108, R108, R0 ;  /* 0x000000006c6c7221 */ /* 0x000fc60000010000 */
[----:B--2---:R1:W5:Y:S04]  /*4a70*/  LDL.LU R5, [R1+0x150] ;  /* 0x0001500001057983 */ /* 0x0043680000300800 */
[----:B------:R1:W5:Y:S04]  /*4a80*/  LDL.LU R4, [R1+0x14c] ;  /* 0x00014c0001047983 */ /* 0x0003680000300800 */
[----:B------:R2:W-:Y:S04]  /*4a90*/  STL [R1+0x18], R109 ;  /* 0x0000186d01007387 */ /* 0x0005e80000100800 */
[----:B--2---:R-:W2:Y:S04]  /*4aa0*/  LDL.LU R109, [R1+0x4] ;  /* 0x00000400016d7983 */ /* 0x004ea80000300800 */
[----:B------:R1:W5:Y:S04]  /*4ab0*/  LDL.LU R3, [R1+0x148] ;  /* 0x0001480001037983 */ /* 0x0003680000300800 */
[----:B------:R3:W-:Y:S04]  /*4ac0*/  STL [R1+0xc], R2 ;  /* 0x00000c0201007387 */ /* 0x0007e80000100800 */
[----:B---3--:R1:W5:Y:S04]  /*4ad0*/  LDL.LU R2, [R1+0x144] ;  /* 0x0001440001027983 */ /* 0x0083680000300800 */
[----:B------:R1:W5:Y:S04]  /*4ae0*/  LDL.LU R0, [R1+0x140] ;  /* 0x0001400001007983 */ /* 0x0003680000300800 */
[----:B------:R3:W-:Y:S04]  /*4af0*/  STL [R1+0x8], R108 ;  /* 0x0000086c01007387 */ /* 0x0007e80000100800 */
[----:B---3--:R-:W3:Y:S01]  /*4b00*/  LDL.LU R108, [R1] ;  /* 0x00000000016c7983 */ /* 0x008ee20000300800 */
[----:B--2---:R-:W-:Y:S01]  /*4b10*/  FADD.FTZ R109, R109, -UR14 ;  /* 0x8000000e6d6d7e21 */ /* 0x004fe20008010000 */
[----:B---3--:R-:W-:-:S04]  /*4b20*/  FADD.FTZ R108, R108, -UR14 ;  /* 0x8000000e6c6c7e21 */ /* 0x008fc80008010000 */
[----:B------:R-:W-:-:S05]  /*4b30*/  FMUL.FTZ R108, R108, UR25 ;  /* 0x000000196c6c7c20 */ /* 0x000fca0008410000 */
[----:B------:R2:W-:Y:S02]  /*4b40*/  STL [R1+0x64], R108 ;  /* 0x0000646c01007387 */ /* 0x0005e40000100800 */
[----:B--2---:R-:W-:Y:S01]  /*4b50*/  FMUL.FTZ R108, R109, UR25 ;  /* 0x000000196d6c7c20 */ /* 0x004fe20008410000 */
[----:B------:R-:W-:-:S04]  /*4b60*/  MOV R109, R24 ;  /* 0x00000018006d7202 */ /* 0x000fc80000000f00 */
[----:B------:R2:W-:Y:S02]  /*4b70*/  STL [R1+0x88], R108 ;  /* 0x0000886c01007387 */ /* 0x0005e40000100800 */
[----:B--2---:R-:W-:Y:S01]  /*4b80*/  MOV R108, R25 ;  /* 0x00000019006c7202 */ /* 0x004fe20000000f00 */
[----:B-1----:R-:W-:Y:S06]  /*4b90*/  @!P5 BRA `(.L_x_2537) ;  /* 0x000000000064d947 */ /* 0x002fec0003800000 */
[----:B------:R-:W2:Y:S04]  /*4ba0*/  LDL R109, [R1+0x88] ;  /* 0x00008800016d7983 */ /* 0x000ea80000100800 */
[----:B------:R-:W3:Y:S04]  /*4bb0*/  LDL R108, [R1+0x64] ;  /* 0x00006400016c7983 */ /* 0x000ee80000100800 */
[----:B-----5:R2:W-:Y:S04]  /*4bc0*/  STL [R1+0x144], R2 ;  /* 0x0001440201007387 */ /* 0x0205e80000100800 */
[----:B------:R1:W-:Y:S01]  /*4bd0*/  STL [R1+0x140], R0 ;  /* 0x0001400001007387 */ /* 0x0003e20000100800 */
[----:B--2---:R-:W-:Y:S01]  /*4be0*/  MOV R2, R109 ;  /* 0x0000006d00027202 */ /* 0x004fe20000000f00 */
[----:B---3--:R-:W-:-:S04]  /*4bf0*/  FFMA.FTZ R109, R108, R6, R4 ;  /* 0x000000066c6d7223 */ /* 0x008fc80000010004 */
[----:B------:R-:W-:-:S06]  /*4c00*/  FMUL.FTZ R108, R109, -1.4426950216293334961 ;  /* 0xbfb8aa3b6d6c7820 */ /* 0x000fcc0000410000 */
[----:B------:R-:W2:Y:S02]  /*4c10*/  MUFU.EX2 R108, R108 ;  /* 0x0000006c006c7308 */ /* 0x000ea40000000800 */
[----:B--2---:R-:W-:-:S06]  /*4c20*/  FADD.FTZ R108, R108, 1 ;  /* 0x3f8000006c6c7421 */ /* 0x004fcc0000010000 */
[----:B------:R-:W1:Y:S02]  /*4c30*/  MUFU.RCP R108, R108 ;  /* 0x0000006c006c7308 */ /* 0x000e640000001000 */
[----:B-1----:R-:W-:Y:S01]  /*4c40*/  FADD.FTZ R0, -R108, 1 ;  /* 0x3f8000006c007421 */ /* 0x002fe20000010100 */
[----:B------:R-:W-:-:S03]  /*4c50*/  FMUL.FTZ R108, R24, R108 ;  /* 0x0000006c186c7220 */ /* 0x000fc60000410000 */
[----:B------:R-:W-:Y:S01]  /*4c60*/  FFMA.FTZ R109, R109, R0, 1 ;  /* 0x3f8000006d6d7423 */ /* 0x000fe20000010000 */
[----:B------:R-:W-:-:S03]  /*4c70*/  FFMA.FTZ R0, R2, R7, R5 ;  /* 0x0000000702007223 */ /* 0x000fc60000010005 */
        /* <DEDUP_REMOVED lines=11> */
.L_x_2537:
[----:B-----5:R-:W-:Y:S04]  /*4d30*/  STL [R1+0x160], R11 ;  /* 0x0001600b01007387 */ /* 0x020fe80000100800 */
[----:B------:R2:W-:Y:S04]  /*4d40*/  STL [R1+0x15c], R10 ;  /* 0x00015c0a01007387 */ /* 0x0005e80000100800 */
[----:B--2---:R-:W2:Y:S04]  /*4d50*/  LDL.LU R10, [R1+0x20] ;  /* 0x00002000010a7983 */ /* 0x004ea80000300800 */
[----:B------:R3:W-:Y:S04]  /*4d60*/  STL [R1+0x158], R9 ;  /* 0x0001580901007387 */ /* 0x0007e80000100800 */
[----:B---3--:R-:W3:Y:S04]  /*4d70*/  LDL.LU R9, [R1+0x28] ;  /* 0x0000280001097983 */ /* 0x008ee80000300800 */
[----:B------:R4:W-:Y:S04]  /*4d80*/  STL [R1+0x154], R8 ;  /* 0x0001540801007387 */ /* 0x0009e80000100800 */
[----:B----4-:R-:W4:Y:S04]  /*4d90*/  LDL.LU R8, [R1+0xc] ;  /* 0x00000c0001087983 */ /* 0x010f280000300800 */
[----:B------:R0:W-:Y:S04]  /*4da0*/  STL [R1+0x150], R5 ;  /* 0x0001500501007387 */ /* 0x0001e80000100800 */
[----:B0-----:R-:W4:Y:S04]  /*4db0*/  LDL.LU R5, [R1+0x18] ;  /* 0x0000180001057983 */ /* 0x001f280000300800 */
[----:B------:R0:W-:Y:S04]  /*4dc0*/  STL [R1+0x14c], R4 ;  /* 0x00014c0401007387 */ /* 0x0001e80000100800 */
[----:B0-----:R-:W4:Y:S04]  /*4dd0*/  LDL.LU R4, [R1+0x24] ;  /* 0x0000240001047983 */ /* 0x001f280000300800 */
[----:B------:R0:W-:Y:S04]  /*4de0*/  STL [R1+0x148], R3 ;  /* 0x0001480301007387 */ /* 0x0001e80000100800 */
[----:B0-----:R-:W3:Y:S01]  /*4df0*/  LDL R3, [R1+0x64] ;  /* 0x0000640001037983 */ /* 0x001ee20000100800 */
[----:B------:R-:W-:-:S03]  /*4e00*/  FMUL.FTZ R11, R109, R6 ;  /* 0x000000066d0b7220 */ /* 0x000fc60000410000 */
[----:B------:R0:W-:Y:S04]  /*4e10*/  STL [R1+0x144], R2 ;  /* 0x0001440201007387 */ /* 0x0001e80000100800 */
[----:B0-----:R-:W4:Y:S04]  /*4e20*/  LDL R2, [R1+0x88] ;  /* 0x0000880001027983 */ /* 0x001f280000100800 */
[----:B------:R0:W-:Y:S04]  /*4e30*/  STL [R1+0x140], R0 ;  /* 0x0001400001007387 */ /* 0x0001e80000100800 */
[----:B0-----:R-:W4:Y:S04]  /*4e40*/  LDL.LU R0, [R1+0x8] ;  /* 0x0000080001007983 */ /* 0x001f280000300800 */
[----:B------:R0:W-:Y:S04]  /*4e50*/  STL [R1], R11 ;  /* 0x0000000b01007387 */ /* 0x0001e80000100800 */
[----:B0-----:R0:W5:Y:S01]  /*4e60*/  LDL.LU R11, [R1+0x160] ;  /* 0x00016000010b7983 */ /* 0x0011620000300800 */
[----:B--2---:R-:W-:-:S05]  /*4e70*/  FADD.FTZ R10, R10, R109 ;  /* 0x0000006d0a0a7221 */ /* 0x004fca0000010000 */
[----:B------:R2:W-:Y:S04]  /*4e80*/  STL [R1+0x1c], R10 ;  /* 0x00001c0a01007387 */ /* 0x0005e80000100800 */
[----:B--2---:R0:W5:Y:S01]  /*4e90*/  LDL.LU R10, [R1+0x15c] ;  /* 0x00015c00010a7983 */ /* 0x0041620000300800 */
[----:B---3--:R-:W-:-:S03]  /*4ea0*/  FFMA.FTZ R109, R3, R109, R9 ;  /* 0x0000006d036d7223 */ /* 0x008fc60000010009 */
[----:B------:R0:W5:Y:S04]  /*4eb0*/  LDL.LU R9, [R1+0x158] ;  /* 0x0001580001097983 */ /* 0x0001680000300800 */
[----:B------:R2:W-:Y:S04]  /*4ec0*/  STL [R1+0x10], R109 ;  /* 0x0000106d01007387 */ /* 0x0005e80000100800 */
[----:B--2---:R-:W2:Y:S01]  /*4ed0*/  LDL.LU R109, [R1] ;  /* 0x00000000016d7983 */ /* 0x004ea20000300800 */
[----:B----4-:R-:W-:Y:S01]  /*4ee0*/  FADD.FTZ R5, R5, R108 ;  /* 0x0000006c05057221 */ /* 0x010fe20000010000 */
[----:B------:R-:W-:Y:S01]  /*4ef0*/  FADD.FTZ R124, R124, -UR14 ;  /* 0x8000000e7c7c7e21 */ /* 0x000fe20008010000 */
[----:B------:R-:W-:-:S03]  /*4f00*/  FADD.FTZ R125, R125, -UR14 ;  /* 0x8000000e7d7d7e21 */ /* 0x000fc60008010000 */
[----:B------:R-:W-:Y:S01]  /*4f10*/  FMUL.FTZ R124, R124, UR25 ;  /* 0x000000197c7c7c20 */ /* 0x000fe20008410000 */
[----:B------:R-:W-:Y:S01]  /*4f20*/  FMUL.FTZ R125, R125, UR25 ;  /* 0x000000197d7d7c20 */ /* 0x000fe20008410000 */
[----:B--2---:R-:W-:Y:S01]  /*4f30*/  FFMA.FTZ R3, R3, R109, R8 ;  /* 0x0000006d03037223 */ /* 0x004fe20000010008 */
[----:B------:R-:W-:Y:S01]  /*4f40*/  FADD.FTZ R0, R0, R109 ;  /* 0x0000006d00007221 */ /* 0x000fe20000010000 */
[----:B------:R-:W-:Y:S01]  /*4f50*/  FMUL.FTZ R109, R108, R7 ;  /* 0x000000076c6d7220 */ /* 0x000fe20000410000 */
[C---:B------:R-:W-:Y:S01]  /*4f60*/  FFMA.FTZ R108, R2.reuse, R108, R4 ;  /* 0x0000006c026c7223 */ /* 0x040fe20000010004 */
[----:B------:R0:W5:Y:S04]  /*4f70*/  LDL.LU R8, [R1+0x154] ;  /* 0x0001540001087983 */ /* 0x0001680000300800 */
[----:B------:R2:W-:Y:S04]  /*4f80*/  STL [R1+0x14], R5 ;  /* 0x0000140501007387 */ /* 0x0005e80000100800 */
[----:B--2---:R0:W5:Y:S04]  /*4f90*/  LDL.LU R5, [R1+0x150] ;  /* 0x0001500001057983 */ /* 0x0041680000300800 */
[----:B------:R0:W5:Y:S04]  /*4fa0*/  LDL.LU R4, [R1+0x14c] ;  /* 0x00014c0001047983 */ /* 0x0001680000300800 */
[----:B------:R2:W-:Y:S02]  /*4fb0*/  STL [R1+0xc], R108 ;  /* 0x00000c6c01007387 */ /* 0x0005e40000100800 */
[----:B--2---:R-:W-:-:S02]  /*4fc0*/  FFMA.FTZ R108, R2, R109, R3 ;  /* 0x0000006d026c7223 */ /* 0x004fc40000010003 */
[----:B------:R0:W5:Y:S04]  /*4fd0*/  LDL.LU R3, [R1+0x148] ;  /* 0x0001480001037983 */ /* 0x0001680000300800 */
[----:B------:R0:W5:Y:S04]  /*4fe0*/  LDL.LU R2, [R1+0x144] ;  /* 0x0001440001027983 */ /* 0x0001680000300800 */
[----:B------:R2:W-:Y:S02]  /*4ff0*/  STL [R1+0x8], R108 ;  /* 0x0000086c01007387 */ /* 0x0005e40000100800 */
[----:B--2---:R-:W-:-:S02]  /*5000*/  FADD.FTZ R108, R109, R0 ;  /* 0x000000006d6c7221 */ /* 0x004fc40000010000 */
[----:B------:R0:W5:Y:S01]  /*5010*/  LDL.LU R0, [R1+0x140] ;  /* 0x0001400001007983 */ /* 0x0001620000300800 */
[----:B------:R-:W-:-:S03]  /*5020*/  MOV R109, R23 ;  /* 0x00000017006d7202 */ /* 0x000fc60000000f00 */
[----:B------:R2:W-:Y:S04]  /*5030*/  STL [R1], R108 ;  /* 0x0000006c01007387 */ /* 0x0005e80000100800 */
[----:B------:R0:W-:Y:S04]  /*5040*/  STL [R1+0x90], R124 ;  /* 0x0000907c01007387 */ /* 0x0001e80000100800 */
[----:B------:R0:W-:Y:S01]  /*5050*/  STL [R1+0x98], R125 ;  /* 0x0000987d01007387 */ /* 0x0001e20000100800 */
[----:B--2---:R-:W-:Y:S01]  /*5060*/  MOV R108, R22 ;  /* 0x00000016006c7202 */ /* 0x004fe20000000f00 */
[----:B------:R-:W-:Y:S06]  /*5070*/  @!P5 BRA `(.L_x_2538) ;  /* 0x000000000048d947 */ /* 0x000fec0003800000 */
[----:B-----5:R-:W-:-:S04]  /*5080*/  FFMA.FTZ R108, R124, R6, R4 ;  /* 0x000000067c6c7223 */ /* 0x020fc80000010004 */
[----:B------:R-:W-:-:S06]  /*5090*/  FMUL.FTZ R109, R108, -1.4426950216293334961 ;  /* 0xbfb8aa3b6c6d7820 */ /* 0x000fcc0000410000 */
[----:B------:R-:W2:Y:S02]  /*50a0*/  MUFU.EX2 R109, R109 ;  /* 0x0000006d006d7308 */ /* 0x000ea40000000800 */
[----:B--2---:R-:W-:-:S06]  /*50b0*/  FADD.FTZ R109, R109, 1 ;  /* 0x3f8000006d6d7421 */ /* 0x004fcc0000010000 */
        /* <DEDUP_REMOVED lines=14> */
.L_x_2538:
[----:B-----5:R2:W-:Y:S04]  /*51a0*/  STL [R1+0x154], R8 ;  /* 0x0001540801007387 */ /* 0x0205e80000100800 */
[----:B--2---:R-:W2:Y:S04]  /*51b0*/  LDL.LU R8, [R1+0x1c] ;  /* 0x00001c0001087983 */ /* 0x004ea80000300800 */
[----:B------:R3:W-:Y:S04]  /*51c0*/  STL [R1+0x150], R5 ;  /* 0x0001500501007387 */ /* 0x0007e80000100800 */
[----:B---3--:R-:W3:Y:S04]  /*51d0*/  LDL.LU R5, [R1+0x10] ;  /* 0x0000100001057983 */ /* 0x008ee80000300800 */
[----:B------:R4:W-:Y:S04]  /*51e0*/  STL [R1+0x14c], R4 ;  /* 0x00014c0401007387 */ /* 0x0009e80000100800 */
[----:B----4-:R-:W3:Y:S04]  /*51f0*/  LDL R4, [R1+0x90] ;  /* 0x0000900001047983 */ /* 0x010ee80000100800 */
[----:B0-----:R-:W4:Y:S01]  /*5200*/  LDL.LU R125, [R1] ;  /* 0x00000000017d7983 */ /* 0x001f220000300800 */
[----:B------:R-:W-:-:S03]  /*5210*/  FMUL.FTZ R124, R108, R6 ;  /* 0x000000066c7c7220 */ /* 0x000fc60000410000 */
[----:B------:R0:W-:Y:S04]  /*5220*/  STL [R1+0x148], R3 ;  /* 0x0001480301007387 */ /* 0x0001e80000100800 */
[----:B0-----:R-:W4:Y:S04]  /*5230*/  LDL.LU R3, [R1+0x14] ;  /* 0x0000140001037983 */ /* 0x001f280000300800 */
[----:B------:R0:W-:Y:S04]  /*5240*/  STL [R1+0x144], R2 ;  /* 0x0001440201007387 */ /* 0x0001e80000100800 */
[----:B0-----:R-:W4:Y:S04]  /*5250*/  LDL.LU R2, [R1+0xc] ;  /* 0x00000c0001027983 */ /* 0x001f280000300800 */
[----:B------:R0:W-:Y:S04]  /*5260*/  STL [R1+0x140], R0 ;  /* 0x0001400001007387 */ /* 0x0001e80000100800 */
[----:B0-----:R-:W4:Y:S01]  /*5270*/  LDL R0, [R1+0x98] ;  /* 0x0000980001007983 */ /* 0x001f220000100800 */
[----:B--2---:R-:W-:-:S05]  /*5280*/  FADD.FTZ R8, R8, R108 ;  /* 0x0000006c08087221 */ /* 0x004fca0000010000 */
[----:B------:R0:W-:Y:S04]  /*5290*/  STL [R1+0x18], R8 ;  /* 0x0000180801007387 */ /* 0x0001e80000100800 */
[----:B0-----:R0:W5:Y:S01]  /*52a0*/  LDL.LU R8, [R1+0x154] ;  /* 0x0001540001087983 */ /* 0x0011620000300800 */
[----:B---3--:R-:W-:-:S03]  /*52b0*/  FFMA.FTZ R108, R4, R108, R5 ;  /* 0x0000006c046c7223 */ /* 0x008fc60000010005 */
[----:B------:R0:W5:Y:S04]  /*52c0*/  LDL.LU R5, [R1+0x150] ;  /* 0x0001500001057983 */ /* 0x0001680000300800 */
[----:B------:R2:W-:Y:S04]  /*52d0*/  STL [R1+0x4], R108 ;  /* 0x0000046c01007387 */ /* 0x0005e80000100800 */
[----:B--2---:R-:W2:Y:S01]  /*52e0*/  LDL.LU R108, [R1+0x8] ;  /* 0x00000800016c7983 */ /* 0x004ea20000300800 */
[----:B------:R-:W-:Y:S01]  /*52f0*/  FADD.FTZ R122, R122, -UR14 ;  /* 0x8000000e7a7a7e21 */ /* 0x000fe20008010000 */
[----:B----4-:R-:W-:Y:S01]  /*5300*/  FADD.FTZ R3, R3, R109 ;  /* 0x0000006d03037221 */ /* 0x010fe20000010000 */
[----:B------:R-:W-:-:S02]  /*5310*/  FADD.FTZ R123, R123, -UR14 ;  /* 0x8000000e7b7b7e21 */ /* 0x000fc40008010000 */
[----:B------:R-:W-:Y:S01]  /*5320*/  FMUL.FTZ R122, R122, UR25 ;  /* 0x000000197a7a7c20 */ /* 0x000fe20008410000 */
[----:B--2---:R-:W-:Y:S01]  /*5330*/  FFMA.FTZ R108, R4, R124, R108 ;  /* 0x0000007c046c7223 */ /* 0x004fe2000001006c */
[----:B------:R-:W-:Y:S01]  /*5340*/  FADD.FTZ R124, R125, R124 ;  /* 0x0000007c7d7c7221 */ /* 0x000fe20000010000 */
[----:B------:R-:W-:Y:S01]  /*5350*/  FMUL.FTZ R125, R109, R7 ;  /* 0x000000076d7d7220 */ /* 0x000fe20000410000 */
[----:B------:R0:W5:Y:S01]  /*5360*/  LDL.LU R4, [R1+0x14c] ;  /* 0x00014c0001047983 */ /* 0x0001620000300800 */
[C---:B------:R-:W-:Y:S02]  /*5370*/  FFMA.FTZ R109, R0.reuse, R109, R2 ;  /* 0x0000006d006d7223 */ /* 0x040fe40000010002 */
[----:B------:R-:W-:Y:S01]  /*5380*/  FFMA.FTZ R108, R0, R125, R108 ;  /* 0x0000007d006c7223 */ /* 0x000fe2000001006c */
[----:B------:R2:W-:Y:S01]  /*5390*/  STL [R1+0x10], R3 ;  /* 0x0000100301007387 */ /* 0x0005e20000100800 */
[----:B------:R-:W-:Y:S01]  /*53a0*/  FADD.FTZ R124, R125, R124 ;  /* 0x0000007c7d7c7221 */ /* 0x000fe20000010000 */
[----:B------:R-:W-:-:S02]  /*53b0*/  FMUL.FTZ R125, R123, UR25 ;  /* 0x000000197b7d7c20 */ /* 0x000fc40008410000 */
[----:B--2---:R0:W5:Y:S04]  /*53c0*/  LDL.LU R3, [R1+0x148] ;  /* 0x0001480001037983 */ /* 0x0041680000300800 */
[----:B------:R0:W5:Y:S04]  /*53d0*/  LDL.LU R2, [R1+0x144] ;  /* 0x0001440001027983 */ /* 0x0001680000300800 */
[----:B------:R0:W5:Y:S04]  /*53e0*/  LDL.LU R0, [R1+0x140] ;  /* 0x0001400001007983 */ /* 0x0001680000300800 */
[----:B------:R2:W-:Y:S04]  /*53f0*/  STL [R1+0x8], R109 ;  /* 0x0000086d01007387 */ /* 0x0005e80000100800 */
[----:B------:R3:W-:Y:S04]  /*5400*/  STL [R1+0x94], R122 ;  /* 0x0000947a01007387 */ /* 0x0007e80000100800 */
[----:B------:R0:W-:Y:S01]  /*5410*/  STL [R1+0x80], R125 ;  /* 0x0000807d01007387 */ /* 0x0001e20000100800 */
[----:B--2---:R-:W-:-:S02]  /*5420*/  MOV R109, R20 ;  /* 0x00000014006d7202 */ /* 0x004fc40000000f00 */
[----:B---3--:R-:W-:Y:S01]  /*5430*/  MOV R122, R21 ;  /* 0x00000015007a7202 */ /* 0x008fe20000000f00 */
[----:B------:R-:W-:Y:S06]  /*5440*/  @!P5 BRA `(.L_x_2539) ;  /* 0x00000000004cd947 */ /* 0x000fec0003800000 */
[----:B------:R-:W2:Y:S02]  /*5450*/  LDL R123, [R1+0x94] ;  /* 0x00009400017b7983 */ /* 0x000ea40000100800 */
[----:B--2--5:R-:W-:-:S04]  /*5460*/  FFMA.FTZ R109, R123, R6, R4 ;  /* 0x000000067b6d7223 */ /* 0x024fc80000010004 */
[----:B------:R-:W-:-:S06]  /*5470*/  FMUL.FTZ R122, R109, -1.4426950216293334961 ;  /* 0xbfb8aa3b6d7a7820 */ /* 0x000fcc0000410000 */
[----:B------:R-:W2:Y:S02]  /*5480*/  MUFU.EX2 R122, R122 ;  /* 0x0000007a007a7308 */ /* 0x000ea40000000800 */
[----:B--2---:R-:W-:-:S06]  /*5490*/  FADD.FTZ R122, R122, 1 ;  /* 0x3f8000007a7a7421 */ /* 0x004fcc0000010000 */
[----:B------:R-:W2:Y:S02]  /*54a0*/  MUFU.RCP R122, R122 ;  /* 0x0000007a007a7308 */ /* 0x000ea40000001000 */
[----:B--2---:R-:W-:Y:S01]  /*54b0*/  FADD.FTZ R123, -R122, 1 ;  /* 0x3f8000007a7b7421 */ /* 0x004fe20000010100 */
[----:B------:R-:W-:-:S03]  /*54c0*/  FMUL.FTZ R122, R20, R122 ;  /* 0x0000007a147a7220 */ /* 0x000fc60000410000 */
[----:B------:R-:W-:-:S04]  /*54d0*/  FFMA.FTZ R109, R109, R123, 1 ;  /* 0x3f8000006d6d7423 */ /* 0x000fc8000001007b */
[----:B------:R-:W-:Y:S01]  /*54e0*/  FMUL.FTZ R109, R122, R109 ;  /* 0x0000006d7a6d7220 */ /* 0x000fe20000410000 */
[----:B------:R-:W-:-:S04]  /*54f0*/  FFMA.FTZ R122, R125, R7, R5 ;  /* 0x000000077d7a7223 */ /* 0x000fc80000010005 */
[----:B------:R-:W-:-:S06]  /*5500*/  FMUL.FTZ R123, R122, -1.4426950216293334961 ;  /* 0xbfb8aa3b7a7b7820 */ /* 0x000fcc0000410000 */
[----:B------:R-:W2:Y:S02]  /*5510*/  MUFU.EX2 R123, R123 ;  /* 0x0000007b007b7308 */ /* 0x000ea40000000800 */
[----:B--2---:R-:W-:-:S06]  /*5520*/  FADD.FTZ R123, R123, 1 ;  /* 0x3f8000007b7b7421 */ /* 0x004fcc0000010000 */
[----:B------:R-:W0:Y:S02]  /*5530*/  MUFU.RCP R123, R123 ;  /* 0x0000007b007b7308 */ /* 0x000e240000001000 */
[----:B0-----:R-:W-:Y:S01]  /*5540*/  FADD.FTZ R125, -R123, 1 ;  /* 0x3f8000007b7d7421 */ /* 0x001fe20000010100 */
[----:B------:R-:W-:-:S03]  /*5550*/  FMUL.FTZ R123, R21, R123 ;  /* 0x0000007b157b7220 */ /* 0x000fc60000410000 */
[----:B------:R-:W-:-:S04]  /*5560*/  FFMA.FTZ R122, R122, R125, 1 ;  /* 0x3f8000007a7a7423 */ /* 0x000fc8000001007d */
[----:B------:R-:W-:-:S07]  /*5570*/  FMUL.FTZ R122, R123, R122 ;  /* 0x0000007a7b7a7220 */ /* 0x000fce0000410000 */
.L_x_2539:
[----:B-----5:R2:W-:Y:S04]  /*5580*/  STL [R1+0x14c], R4 ;  /* 0x00014c0401007387 */ /* 0x0205e80000100800 */
[----:B--2---:R-:W2:Y:S04]  /*5590*/  LDL.LU R4, [R1+0x18] ;  /* 0x0000180001047983 */ /* 0x004ea80000300800 */
[----:B------:R3:W-:Y:S04]  /*55a0*/  STL [R1+0x148], R3 ;  /* 0x0001480301007387 */ /* 0x0007e80000100800 */
[----:B---3--:R-:W3:Y:S04]  /*55b0*/  LDL.LU R3, [R1+0x4] ;  /* 0x0000040001037983 */ /* 0x008ee80000300800 */
[----:B------:R4:W-:Y:S04]  /*55c0*/  STL [R1+0x144], R2 ;  /* 0x0001440201007387 */ /* 0x0009e80000100800 */
[----:B----4-:R-:W3:Y:S01]  /*55d0*/  LDL R2, [R1+0x94] ;  /* 0x0000940001027983 */ /* 0x010ee20000100800 */
[----:B------:R-:W-:-:S03]  /*55e0*/  FMUL.FTZ R123, R109, R6 ;  /* 0x000000066d7b7220 */ /* 0x000fc60000410000 */
[----:B------:R4:W-:Y:S04]  /*55f0*/  STL [R1+0x140], R0 ;  /* 0x0001400001007387 */ /* 0x0009e80000100800 */
[----:B----4-:R-:W4:Y:S04]  /*5600*/  LDL.LU R0, [R1+0x8] ;  /* 0x0000080001007983 */ /* 0x010f280000300800 */
[----:B0-----:R-:W4:Y:S01]  /*5610*/  LDL R125, [R1+0x80] ;  /* 0x00008000017d7983 */ /* 0x001f220000100800 */
[----:B--2---:R-:W-:-:S05]  /*5620*/  FADD.FTZ R4, R4, R109 ;  /* 0x0000006d04047221 */ /* 0x004fca0000010000 */
[----:B------:R0:W-:Y:S04]  /*5630*/  STL [R1+0xc], R4 ;  /* 0x00000c0401007387 */ /* 0x0001e80000100800 */
[----:B0-----:R0:W5:Y:S01]  /*5640*/  LDL.LU R4, [R1+0x14c] ;  /* 0x00014c0001047983 */ /* 0x0011620000300800 */
[----:B---3--:R-:W-:-:S03]  /*5650*/  FFMA.FTZ R109, R2, R109, R3 ;  /* 0x0000006d026d7223 */ /* 0x008fc60000010003 */
[----:B------:R0:W5:Y:S04]  /*5660*/  LDL.LU R3, [R1+0x148] ;  /* 0x0001480001037983 */ /* 0x0001680000300800 */
[----:B------:R2:W-:Y:S04]  /*5670*/  STL [R1], R109 ;  /* 0x0000006d01007387 */ /* 0x0005e80000100800 */
[----:B--2---:R-:W2:Y:S01]  /*5680*/  LDL.LU R109, [R1+0x10] ;  /* 0x00001000016d7983 */ /* 0x004ea20000300800 */
[----:B------:R-:W-:Y:S01]  /*5690*/  FFMA.FTZ R108, R2, R123, R108 ;  /* 0x0000007b026c7223 */ /* 0x000fe2000001006c */
[----:B------:R-:W-:Y:S01]  /*56a0*/  FADD.FTZ R124, R124, R123 ;  /* 0x0000007b7c7c7221 */ /* 0x000fe20000010000 */
[----:B------:R-:W-:Y:S01]  /*56b0*/  FMUL.FTZ R123, R122, R7 ;  /* 0x000000077a7b7220 */ /* 0x000fe20000410000 */
[----:B------:R-:W-:Y:S01]  /*56c0*/  FADD.FTZ R110, R110, -UR14 ;  /* 0x8000000e6e6e7e21 */ /* 0x000fe20008010000 */
[----:B------:R-:W-:Y:S01]  /*56d0*/  FADD.FTZ R111, R111, -UR14 ;  /* 0x8000000e6f6f7e21 */ /* 0x000fe20008010000 */
[----:B------:R0:W5:Y:S01]  /*56e0*/  LDL.LU R2, [R1+0x144] ;  /* 0x0001440001027983 */ /* 0x0001620000300800 */
[----:B----4-:R-:W-:Y:S01]  /*56f0*/  FFMA.FTZ R108, R125, R123, R108 ;  /* 0x0000007b7d6c7223 */ /* 0x010fe2000001006c */
[----:B------:R-:W-:Y:S01]  /*5700*/  FADD.FTZ R124, R123, R124 ;  /* 0x0000007c7b7c7221 */ /* 0x000fe20000010000 */
[----:B------:R-:W-:Y:S01]  /*5710*/  FMUL.FTZ R123, R110, UR25 ;  /* 0x000000196e7b7c20 */ /* 0x000fe20008410000 */
[----:B------:R-:W-:Y:S01]  /*5720*/  MOV R110, R18 ;  /* 0x00000012006e7202 */ /* 0x000fe20000000f00 */
[----:B--2---:R-:W-:Y:S01]  /*5730*/  FADD.FTZ R109, R109, R122 ;  /* 0x0000007a6d6d7221 */ /* 0x004fe20000010000 */
[----:B------:R-:W-:Y:S01]  /*5740*/  FFMA.FTZ R122, R125, R122, R0 ;  /* 0x0000007a7d7a7223 */ /* 0x000fe20000010000 */
[----:B------:R-:W-:Y:S01]  /*5750*/  FMUL.FTZ R125, R111, UR25 ;  /* 0x000000196f7d7c20 */ /* 0x000fe20008410000 */
[----:B------:R0:W5:Y:S01]  /*5760*/  LDL.LU R0, [R1+0x140] ;  /* 0x0001400001007983 */ /* 0x0001620000300800 */
[----:B------:R-:W-:-:S03]  /*5770*/  MOV R111, R19 ;  /* 0x00000013006f7202 */ /* 0x000fc60000000f00 */
[----:B------:R0:W-:Y:S04]  /*5780*/  STL [R1+0x58], R123 ;  /* 0x0000587b01007387 */ /* 0x0001e80000100800 */
[----:B------:R0:W-:Y:S01]  /*5790*/  STL [R1+0x54], R125 ;  /* 0x0000547d01007387 */ /* 0x0001e20000100800 */
[----:B------:R-:W-:Y:S05]  /*57a0*/  @!P5 BRA `(.L_x_2540) ;  /* 0x000000000048d947 */ /* 0x000fea0003800000 */
        /* <DEDUP_REMOVED lines=18> */
.L_x_2540:
[----:B0-----:R-:W2:Y:S04]  /*58d0*/  LDL.LU R123, [R1+0xc] ;  /* 0x00000c00017b7983 */ /* 0x001ea80000300800 */
[----:B-----5:R0:W-:Y:S04]  /*58e0*/  STL [R1+0x148], R3 ;  /* 0x0001480301007387 */ /* 0x0201e80000100800 */
[----:B0-----:R-:W3:Y:S04]  /*58f0*/  LDL.LU R3, [R1] ;  /* 0x0000000001037983 */ /* 0x001ee80000300800 */
[----:B------:R0:W-:Y:S04]  /*5900*/  STL [R1+0x144], R2 ;  /* 0x0001440201007387 */ /* 0x0001e80000100800 */
[----:B0-----:R-:W4:Y:S04]  /*5910*/  LDL R2, [R1+0x58] ;  /* 0x0000580001027983 */ /* 0x001f280000100800 */
[----:B------:R0:W-:Y:S04]  /*5920*/  STL [R1+0x140], R0 ;  /* 0x0001400001007387 */ /* 0x0001e80000100800 */
[----:B0-----:R-:W3:Y:S01]  /*5930*/  LDL R0, [R1+0x54] ;  /* 0x0000540001007983 */ /* 0x001ee20000100800 */
[----:B------:R-:W-:Y:S01]  /*5940*/  FMUL.FTZ R125, R110, R6 ;  /* 0x000000066e7d7220 */ /* 0x000fe20000410000 */
[----:B------:R-:W-:Y:S01]  /*5950*/  FADD.FTZ R112, R112, -UR14 ;  /* 0x8000000e70707e21 */ /* 0x000fe20008010000 */
[----:B------:R-:W-:-:S02]  /*5960*/  FADD.FTZ R113, R113, -UR14 ;  /* 0x8000000e71717e21 */ /* 0x000fc40008010000 */
[----:B------:R-:W-:Y:S01]  /*5970*/  FADD.FTZ R124, R124, R125 ;  /* 0x0000007d7c7c7221 */ /* 0x000fe20000010000 */
[----:B------:R-:W-:Y:S01]  /*5980*/  FMUL.FTZ R112, R112, UR25 ;  /* 0x0000001970707c20 */ /* 0x000fe20008410000 */
[----:B------:R-:W-:Y:S01]  /*5990*/  FADD.FTZ R109, R109, R111 ;  /* 0x0000006f6d6d7221 */ /* 0x000fe20000010000 */
[----:B--2---:R-:W-:Y:S01]  /*59a0*/  FADD.FTZ R123, R123, R110 ;  /* 0x0000006e7b7b7221 */ /* 0x004fe20000010000 */
[C---:B----4-:R-:W-:Y:S01]  /*59b0*/  FFMA.FTZ R108, R2.reuse, R125, R108 ;  /* 0x0000007d026c7223 */ /* 0x050fe2000001006c */
[----:B------:R-:W-:Y:S01]  /*59c0*/  FMUL.FTZ R125, R111, R7 ;  /* 0x000000076f7d7220 */ /* 0x000fe20000410000 */
[----:B---3--:R-:W-:Y:S02]  /*59d0*/  FFMA.FTZ R110, R2, R110, R3 ;  /* 0x0000006e026e7223 */ /* 0x008fe40000010003 */
[----:B------:R0:W5:Y:S01]  /*59e0*/  LDL.LU R3, [R1+0x148] ;  /* 0x0001480001037983 */ /* 0x0001620000300800 */
[----:B------:R-:W-:-:S03]  /*59f0*/  FADD.FTZ R124, R125, R124 ;  /* 0x0000007c7d7c7221 */ /* 0x000fc60000010000 */
[----:B------:R0:W5:Y:S01]  /*5a00*/  LDL.LU R2, [R1+0x144] ;  /* 0x0001440001027983 */ /* 0x0001620000300800 */
[C---:B------:R-:W-:Y:S01]  /*5a10*/  FFMA.FTZ R108, R0.reuse, R125, R108 ;  /* 0x0000007d006c7223 */ /* 0x040fe2000001006c */
[----:B------:R-:W-:Y:S01]  /*5a20*/  FMUL.FTZ R125, R113, UR25 ;  /* 0x00000019717d7c20 */ /* 0x000fe20008410000 */
[----:B------:R-:W-:Y:S02]  /*5a30*/  FFMA.FTZ R122, R0, R111, R122 ;  /* 0x0000006f007a7223 */ /* 0x000fe4000001007a */
[----:B------:R0:W5:Y:S01]  /*5a40*/  LDL.LU R0, [R1+0x140] ;  /* 0x0001400001007983 */ /* 0x0001620000300800 */
[----:B------:R-:W-:Y:S02]  /*5a50*/  MOV R113, R16 ;  /* 0x0000001000717202 */ /* 0x000fe40000000f00 */
[----:B------:R-:W-:Y:S01]  /*5a60*/  MOV R111, R17 ;  /* 0x00000011006f7202 */ /* 0x000fe20000000f00 */
        /* <DEDUP_REMOVED lines=21> */
.L_x_2541:
[----:B-----5:R2:W-:Y:S01]  /*5bc0*/  STL [R1+0x140], R0 ;  /* 0x0001400001007387 */ /* 0x0205e20000100800 */
[----:B0-----:R-:W-:Y:S01]  /*5bd0*/  FMUL.FTZ R112, R113, R6 ;  /* 0x0000000671707220 */ /* 0x001fe20000410000 */
[----:B------:R-:W-:Y:S02]  /*5be0*/  FADD.FTZ R123, R123, R113 ;  /* 0x000000717b7b7221 */ /* 0x000fe40000010000 */
[----:B------:R-:W3:Y:S04]  /*5bf0*/  LDL R125, [R1+0x4c] ;  /* 0x00004c00017d7983 */ /* 0x000ee80000100800 */
[----:B--2---:R-:W2:Y:S02]  /*5c00*/  LDL R0, [R1+0x50] ;  /* 0x0000500001007983 */ /* 0x004ea40000100800 */
[----:B--2---:R-:W-:-:S02]  /*5c10*/  FFMA.FTZ R110, R0, R113, R110 ;  /* 0x00000071006e7223 */ /* 0x004fc4000001006e */
[----:B------:R0:W5:Y:S04]  /*5c20*/  LDL.LU R0, [R1+0x140] ;  /* 0x0001400001007983 */ /* 0x0001680000300800 */
[----:B------:R-:W2:Y:S01]  /*5c30*/  LDL R113, [R1+0x50] ;  /* 0x0000500001717983 */ /* 0x000ea20000100800 */
[----:B------:R-:W-:Y:S01]  /*5c40*/  FADD.FTZ R124, R124, R112 ;  /* 0x000000707c7c7221 */ /* 0x000fe20000010000 */
[----:B------:R-:W-:Y:S01]  /*5c50*/  FADD.FTZ R114, R114, -UR14 ;  /* 0x8000000e72727e21 */ /* 0x000fe20008010000 */
[----:B---3--:R-:W-:Y:S01]  /*5c60*/  FFMA.FTZ R122, R125, R111, R122 ;  /* 0x0000006f7d7a7223 */ /* 0x008fe2000001007a */
[----:B------:R-:W-:Y:S01]  /*5c70*/  FADD.FTZ R115, R115, -UR14 ;  /* 0x8000000e73737e21 */ /* 0x000fe20008010000 */
[----:B------:R-:W-:Y:S01]  /*5c80*/  FADD.FTZ R109, R109, R111 ;  /* 0x0000006f6d6d7221 */ /* 0x000fe20000010000 */
[----:B--2---:R-:W-:Y:S01]  /*5c90*/  FFMA.FTZ R108, R113, R112, R108 ;  /* 0x00000070716c7223 */ /* 0x004fe2000001006c */
[----:B------:R-:W-:-:S04]  /*5ca0*/  FMUL.FTZ R112, R111, R7 ;  /* 0x000000076f707220 */ /* 0x000fc80000410000 */
[----:B------:R-:W-:Y:S01]  /*5cb0*/  FFMA.FTZ R108, R125, R112, R108 ;  /* 0x000000707d6c7223 */ /* 0x000fe2000001006c */
[----:B------:R-:W-:-:S05]  /*5cc0*/  FMUL.FTZ R125, R114, UR25 ;  /* 0x00000019727d7c20 */ /* 0x000fca0008410000 */
[----:B------:R0:W-:Y:S01]  /*5cd0*/  STL [R1+0x48], R125 ;  /* 0x0000487d01007387 */ /* 0x0001e20000100800 */
[----:B------:R-:W-:Y:S01]  /*5ce0*/  FADD.FTZ R112, R112, R124 ;  /* 0x0000007c70707221 */ /* 0x000fe20000010000 */
[----:B------:R-:W-:Y:S01]  /*5cf0*/  FMUL.FTZ R124, R115, UR25 ;  /* 0x00000019737c7c20 */ /* 0x000fe20008410000 */
[----:B------:R-:W-:Y:S02]  /*5d00*/  MOV R114, R14 ;  /* 0x0000000e00727202 */ /* 0x000fe40000000f00 */
[----:B------:R-:W-:Y:S01]  /*5d10*/  MOV R111, R15 ;  /* 0x0000000f006f7202 */ /* 0x000fe20000000f00 */
[----:B------:R-:W-:Y:S06]  /*5d20*/  @!P5 BRA `(.L_x_2542) ;  /* 0x000000000048d947 */ /* 0x000fec0003800000 */
[----:B------:R-:W-:-:S04]  /*5d30*/  FFMA.FTZ R111, R125, R6, R4 ;  /* 0x000000067d6f7223 */ /* 0x000fc80000010004 */
[----:B------:R-:W-:-:S06]  /*5d40*/  FMUL.FTZ R113, R111, -1.4426950216293334961 ;  /* 0xbfb8aa3b6f717820 */ /* 0x000fcc0000410000 */
[----:B------:R-:W2:Y:S02]  /*5d50*/  MUFU.EX2 R113, R113 ;  /* 0x0000007100717308 */ /* 0x000ea40000000800 */
[----:B--2---:R-:W-:-:S06]  /*5d60*/  FADD.FTZ R113, R113, 1 ;  /* 0x3f80000071717421 */ /* 0x004fcc0000010000 */
[----:B------:R-:W2:Y:S02]  /*5d70*/  MUFU.RCP R113, R113 ;  /* 0x0000007100717308 */ /* 0x000ea40000001000 */
[----:B--2---:R-:W-:Y:S01]  /*5d80*/  FADD.FTZ R114, -R113, 1 ;  /* 0x3f80000071727421 */ /* 0x004fe20000010100 */
[----:B------:R-:W-:-:S03]  /*5d90*/  FMUL.FTZ R113, R14, R113 ;  /* 0x000000710e717220 */ /* 0x000fc60000410000 */
[----:B------:R-:W-:Y:S01]  /*5da0*/  FFMA.FTZ R114, R111, R114, 1 ;  /* 0x3f8000006f727423 */ /* 0x000fe20000010072 */
[----:B------:R-:W-:-:S03]  /*5db0*/  FFMA.FTZ R111, R124, R7, R5 ;  /* 0x000000077c6f7223 */ /* 0x000fc60000010005 */
[----:B------:R-:W-:Y:S01]  /*5dc0*/  FMUL.FTZ R114, R113, R114 ;  /* 0x0000007271727220 */ /* 0x000fe20000410000 */
[----:B------:R-:W-:-:S06]  /*5dd0*/  FMUL.FTZ R113, R111, -1.4426950216293334961 ;  /* 0xbfb8aa3b6f717820 */ /* 0x000fcc0000410000 */
[----:B------:R-:W2:Y:S02]  /*5de0*/  MUFU.EX2 R113, R113 ;  /* 0x0000007100717308 */ /* 0x000ea40000000800 */
[----:B--2---:R-:W-:-:S06]  /*5df0*/  FADD.FTZ R113, R113, 1 ;  /* 0x3f80000071717421 */ /* 0x004fcc0000010000 */
[----:B------:R-:W2:Y:S02]  /*5e00*/  MUFU.RCP R113, R113 ;  /* 0x0000007100717308 */ /* 0x000ea40000001000 */
[----:B--2---:R-:W-:Y:S01]  /*5e10*/  FADD.FTZ R115, -R113, 1 ;  /* 0x3f80000071737421 */ /* 0x004fe20000010100 */
[----:B------:R-:W-:-:S03]  /*5e20*/  FMUL.FTZ R113, R15, R113 ;  /* 0x000000710f717220 */ /* 0x000fc60000410000 */
[----:B------:R-:W-:-:S04]  /*5e30*/  FFMA.FTZ R111, R111, R115, 1 ;  /* 0x3f8000006f6f7423 */ /* 0x000fc80000010073 */
[----:B------:R-:W-:-:S07]  /*5e40*/  FMUL.FTZ R111, R113, R111 ;  /* 0x0000006f716f7220 */ /* 0x000fce0000410000 */
.L_x_2542:
[----:B------:R-:W-:Y:S01]  /*5e50*/  FMUL.FTZ R113, R114, R6 ;  /* 0x0000000672717220 */ /* 0x000fe20000410000 */
[----:B------:R-:W-:Y:S01]  /*5e60*/  FADD.FTZ R116, R116, -UR14 ;  /* 0x8000000e74747e21 */ /* 0x000fe20008010000 */
[----:B------:R-:W-:Y:S01]  /*5e70*/  FADD.FTZ R117, R117, -UR14 ;  /* 0x8000000e75757e21 */ /* 0x000fe20008010000 */
[C---:B------:R-:W-:Y:S01]  /*5e80*/  FFMA.FTZ R110, R125.reuse, R114, R110 ;  /* 0x000000727d6e7223 */ /* 0x040fe2000001006e */
[----:B------:R-:W-:Y:S01]  /*5e90*/  FFMA.FTZ R108, R125, R113, R108 ;  /* 0x000000717d6c7223 */ /* 0x000fe2000001006c */
[----:B------:R-:W-:Y:S01]  /*5ea0*/  FMUL.FTZ R116, R116, UR25 ;  /* 0x0000001974747c20 */ /* 0x000fe20008410000 */
[----:B0-----:R-:W-:Y:S01]  /*5eb0*/  FMUL.FTZ R125, R117, UR25 ;  /* 0x00000019757d7c20 */ /* 0x001fe20008410000 */
[----:B------:R-:W-:Y:S01]  /*5ec0*/  FADD.FTZ R112, R112, R113 ;  /* 0x0000007170707221 */ /* 0x000fe20000010000 */
[----:B------:R-:W-:Y:S01]  /*5ed0*/  FMUL.FTZ R113, R111, R7 ;  /* 0x000000076f717220 */ /* 0x000fe20000410000 */
[----:B------:R-:W-:Y:S01]  /*5ee0*/  FADD.FTZ R123, R123, R114 ;  /* 0x000000727b7b7221 */ /* 0x000fe20000010000 */
[----:B------:R0:W-:Y:S01]  /*5ef0*/  STL [R1+0x4], R116 ;  /* 0x0000047401007387 */ /* 0x0001e20000100800 */
[----:B------:R-:W-:Y:S01]  /*5f00*/  FADD.FTZ R109, R109, R111 ;  /* 0x0000006f6d6d7221 */ /* 0x000fe20000010000 */
[C---:B------:R-:W-:Y:S01]  /*5f10*/  FFMA.FTZ R122, R124.reuse, R111, R122 ;  /* 0x0000006f7c7a7223 */ /* 0x040fe2000001007a */
[----:B------:R-:W-:Y:S01]  /*5f20*/  FFMA.FTZ R108, R124, R113, R108 ;  /* 0x000000717c6c7223 */ /* 0x000fe2000001006c */
[----:B------:R0:W-:Y:S01]  /*5f30*/  STL [R1], R125 ;  /* 0x0000007d01007387 */ /* 0x0001e20000100800 */
[----:B------:R-:W-:Y:S01]  /*5f40*/  FADD.FTZ R112, R113, R112 ;  /* 0x0000007071707221 */ /* 0x000fe20000010000 */
[----:B------:R-:W-:-:S02]  /*5f50*/  MOV R114, R12 ;  /* 0x0000000c00727202 */ /* 0x000fc40000000f00 */
        /* <DEDUP_REMOVED lines=20> */
.L_x_2543:
[----:B------:R-:W-:Y:S01]  /*60a0*/  FADD.FTZ R100, R100, -UR14 ;  /* 0x8000000e64647e21 */ /* 0x000fe20008010000 */
[----:B------:R-:W-:Y:S01]  /*60b0*/  FADD.FTZ R101, R101, -UR14 ;  /* 0x8000000e65657e21 */ /* 0x000fe20008010000 */
[----:B------:R-:W-:Y:S01]  /*60c0*/  FMUL.FTZ R113, R114, R6 ;  /* 0x0000000672717220 */ /* 0x000fe20000410000 */
[----:B------:R-:W-:Y:S01]  /*60d0*/  FADD.FTZ R123, R123, R114 ;  /* 0x000000727b7b7221 */ /* 0x000fe20000010000 */
[----:B------:R-:W-:Y:S01]  /*60e0*/  FFMA.FTZ R110, R116, R114, R110 ;  /* 0x00000072746e7223 */ /* 0x000fe2000001006e */
[----:B------:R-:W-:Y:S01]  /*60f0*/  FMUL.FTZ R115, R100, UR25 ;  /* 0x0000001964737c20 */ /* 0x000fe20008410000 */
[----:B------:R-:W-:Y:S01]  /*6100*/  FMUL.FTZ R114, R101, UR25 ;  /* 0x0000001965727c20 */ /* 0x000fe20008410000 */
[----:B------:R-:W-:Y:S01]  /*6110*/  FFMA.FTZ R108, R116, R113, R108 ;  /* 0x00000071746c7223 */ /* 0x000fe2000001006c */
[----:B------:R-:W-:Y:S01]  /*6120*/  FADD.FTZ R112, R112, R113 ;  /* 0x0000007170707221 */ /* 0x000fe20000010000 */
[----:B------:R-:W-:Y:S01]  /*6130*/  FMUL.FTZ R113, R111, R7 ;  /* 0x000000076f717220 */ /* 0x000fe20000410000 */
[----:B------:R2:W-:Y:S01]  /*6140*/  STL [R1+0xc], R115 ;  /* 0x00000c7301007387 */ /* 0x0005e20000100800 */
[----:B------:R-:W-:Y:S01]  /*6150*/  FADD.FTZ R109, R109, R111 ;  /* 0x0000006f6d6d7221 */ /* 0x000fe20000010000 */
[C---:B------:R-:W-:Y:S01]  /*6160*/  FFMA.FTZ R122, R125.reuse, R111, R122 ;  /* 0x0000006f7d7a7223 */ /* 0x040fe2000001007a */
[----:B------:R-:W-:Y:S01]  /*6170*/  FFMA.FTZ R108, R125, R113, R108 ;  /* 0x000000717d6c7223 */ /* 0x000fe2000001006c */
[----:B------:R2:W-:Y:S01]  /*6180*/  STL [R1+0x8], R114 ;  /* 0x0000087201007387 */ /* 0x0005e20000100800 */
[----:B------:R-:W-:Y:S01]  /*6190*/  FADD.FTZ R112, R113, R112 ;  /* 0x0000007071707221 */ /* 0x000fe20000010000 */
[----:B------:R-:W-:-:S02]  /*61a0*/  MOV R111, R54 ;  /* 0x00000036006f7202 */ /* 0x000fc40000000f00 */
[----:B------:R-:W-:Y:S01]  /*61b0*/  MOV R100, R55 ;  /* 0x0000003700647202 */ /* 0x000fe20000000f00 */
[----:B------:R-:W-:Y:S06]  /*61c0*/  @!P5 BRA `(.L_x_2544) ;  /* 0x000000000048d947 */ /* 0x000fec0003800000 */
[----:B------:R-:W-:-:S04]  /*61d0*/  FFMA.FTZ R100, R115, R6, R4 ;  /* 0x0000000673647223 */ /* 0x000fc80000010004 */
[----:B------:R-:W-:-:S06]  /*61e0*/  FMUL.FTZ R101, R100, -1.4426950216293334961 ;  /* 0xbfb8aa3b64657820 */ /* 0x000fcc0000410000 */
[----:B------:R-:W3:Y:S02]  /*61f0*/  MUFU.EX2 R101, R101 ;  /* 0x0000006500657308 */ /* 0x000ee40000000800 */
[----:B---3--:R-:W-:-:S06]  /*6200*/  FADD.FTZ R101, R101, 1 ;  /* 0x3f80000065657421 */ /* 0x008fcc0000010000 */
[----:B------:R-:W3:Y:S02]  /*6210*/  MUFU.RCP R101, R101 ;  /* 0x0000006500657308 */ /* 0x000ee40000001000 */
[----:B---3--:R-:W-:Y:S01]  /*6220*/  FADD.FTZ R111, -R101, 1 ;  /* 0x3f800000656f7421 */ /* 0x008fe20000010100 */
[----:B------:R-:W-:-:S03]  /*6230*/  FMUL.FTZ R101, R54, R101 ;  /* 0x0000006536657220 */ /* 0x000fc60000410000 */
[----:B------:R-:W-:Y:S01]  /*6240*/  FFMA.FTZ R111, R100, R111, 1 ;  /* 0x3f800000646f7423 */ /* 0x000fe2000001006f */
[----:B------:R-:W-:-:S03]  /*6250*/  FFMA.FTZ R100, R114, R7, R5 ;  /* 0x0000000772647223 */ /* 0x000fc60000010005 */
[----:B------:R-:W-:Y:S01]  /*6260*/  FMUL.FTZ R111, R101, R111 ;  /* 0x0000006f656f7220 */ /* 0x000fe20000410000 */
[----:B------:R-:W-:-:S06]  /*6270*/  FMUL.FTZ R101, R100, -1.4426950216293334961 ;  /* 0xbfb8aa3b64657820 */ /* 0x000fcc0000410000 */
[----:B------:R-:W3:Y:S02]  /*6280*/  MUFU.EX2 R101, R101 ;  /* 0x0000006500657308 */ /* 0x000ee40000000800 */
[----:B---3--:R-:W-:-:S06]  /*6290*/  FADD.FTZ R101, R101, 1 ;  /* 0x3f80000065657421 */ /* 0x008fcc0000010000 */
[----:B------:R-:W3:Y:S02]  /*62a0*/  MUFU.RCP R101, R101 ;  /* 0x0000006500657308 */ /* 0x000ee40000001000 */
[----:B---3--:R-:W-:Y:S01]  /*62b0*/  FADD.FTZ R113, -R101, 1 ;  /* 0x3f80000065717421 */ /* 0x008fe20000010100 */
[----:B------:R-:W-:-:S03]  /*62c0*/  FMUL.FTZ R101, R55, R101 ;  /* 0x0000006537657220 */ /* 0x000fc60000410000 */
[----:B------:R-:W-:-:S04]  /*62d0*/  FFMA.FTZ R100, R100, R113, 1 ;  /* 0x3f80000064647423 */ /* 0x000fc80000010071 */
[----:B------:R-:W-:-:S07]  /*62e0*/  FMUL.FTZ R100, R101, R100 ;  /* 0x0000006465647220 */ /* 0x000fce0000410000 */
.L_x_2544:
        /* <DEDUP_REMOVED lines=21> */
[----:B------:R-:W4:Y:S02]  /*6440*/  MUFU.EX2 R99, R99 ;  /* 0x0000006300637308 */ /* 0x000f240000000800 */
[----:B----4-:R-:W-:-:S06]  /*6450*/  FADD.FTZ R99, R99, 1 ;  /* 0x3f80000063637421 */ /* 0x010fcc0000010000 */
[----:B------:R-:W4:Y:S02]  /*6460*/  MUFU.RCP R99, R99 ;  /* 0x0000006300637308 */ /* 0x000f240000001000 */
[----:B----4-:R-:W-:Y:S01]  /*6470*/  FADD.FTZ R100, -R99, 1 ;  /* 0x3f80000063647421 */ /* 0x010fe20000010100 */
[----:B------:R-:W-:-:S03]  /*6480*/  FMUL.FTZ R99, R52, R99 ;  /* 0x0000006334637220 */ /* 0x000fc60000410000 */
[----:B------:R-:W-:Y:S01]  /*6490*/  FFMA.FTZ R100, R98, R100, 1 ;  /* 0x3f80000062647423 */ /* 0x000fe20000010064 */
[----:B------:R-:W-:-:S03]  /*64a0*/  FFMA.FTZ R98, R111, R7, R5 ;  /* 0x000000076f627223 */ /* 0x000fc60000010005 */
[----:B------:R-:W-:Y:S01]  /*64b0*/  FMUL.FTZ R100, R99, R100 ;  /* 0x0000006463647220 */ /* 0x000fe20000410000 */
[----:B------:R-:W-:-:S06]  /*64c0*/  FMUL.FTZ R99, R98, -1.4426950216293334961 ;  /* 0xbfb8aa3b62637820 */ /* 0x000fcc0000410000 */
[----:B------:R-:W4:Y:S02]  /*64d0*/  MUFU.EX2 R99, R99 ;  /* 0x0000006300637308 */ /* 0x000f240000000800 */
[----:B----4-:R-:W-:-:S06]  /*64e0*/  FADD.FTZ R99, R99, 1 ;  /* 0x3f80000063637421 */ /* 0x010fcc0000010000 */
[----:B------:R-:W4:Y:S02]  /*64f0*/  MUFU.RCP R99, R99 ;  /* 0x0000006300637308 */ /* 0x000f240000001000 */
[----:B----4-:R-:W-:Y:S01]  /*6500*/  FADD.FTZ R101, -R99, 1 ;  /* 0x3f80000063657421 */ /* 0x010fe20000010100 */
[----:B------:R-:W-:-:S03]  /*6510*/  FMUL.FTZ R99, R53, R99 ;  /* 0x0000006335637220 */ /* 0x000fc60000410000 */
[----:B------:R-:W-:-:S04]  /*6520*/  FFMA.FTZ R98, R98, R101, 1 ;  /* 0x3f80000062627423 */ /* 0x000fc80000010065 */
[----:B------:R-:W-:-:S07]  /*6530*/  FMUL.FTZ R98, R99, R98 ;  /* 0x0000006263627220 */ /* 0x000fce0000410000 */
.L_x_2545:
        /* <DEDUP_REMOVED lines=37> */
.L_x_2546:
        /* <DEDUP_REMOVED lines=37> */
.L_x_2547:
        /* <DEDUP_REMOVED lines=37> */
.L_x_2548:
        /* <DEDUP_REMOVED lines=37> */
.L_x_2549:
        /* <DEDUP_REMOVED lines=37> */
.L_x_2550:
        /* <DEDUP_REMOVED lines=37> */
.L_x_2551:
[----:B------:R-:W-:Y:S01]  /*7320*/  FMUL.FTZ R88, R89, R6 ;  /* 0x0000000659587220 */ /* 0x000fe20000410000 */
[----:B------:R-:W-:Y:S01]  /*7330*/  FADD.FTZ R84, R84, -UR14 ;  /* 0x8000000e54547e21 */ /* 0x000fe20008010000 */
[----:B------:R-:W-:Y:S01]  /*7340*/  FADD.FTZ R85, R85, -UR14 ;  /* 0x8000000e55557e21 */ /* 0x000fe20008010000 */
[----:B------:R-:W-:Y:S01]  /*7350*/  FADD.FTZ R86, R123, R89 ;  /* 0x000000597b567221 */ /* 0x000fe20000010000 */
[----:B------:R-:W-:Y:S01]  /*7360*/  FFMA.FTZ R108, R91, R88, R108 ;  /* 0x000000585b6c7223 */ /* 0x000fe2000001006c */
[----:B------:R-:W-:Y:S01]  /*7370*/  FADD.FTZ R112, R112, R88 ;  /* 0x0000005870707221 */ /* 0x000fe20000010000 */
[----:B------:R-:W-:Y:S01]  /*7380*/  FMUL.FTZ R88, R87, R7 ;  /* 0x0000000757587220 */ /* 0x000fe20000410000 */
[----:B------:R-:W-:Y:S01]  /*7390*/  FADD.FTZ R109, R109, R87 ;  /* 0x000000576d6d7221 */ /* 0x000fe20000010000 */
[----:B------:R-:W-:Y:S01]  /*73a0*/  FFMA.FTZ R122, R90, R87, R122 ;  /* 0x000000575a7a7223 */ /* 0x000fe2000001007a */
[----:B0-----:R-:W-:Y:S01]  /*73b0*/  FMUL.FTZ R125, R84, UR25 ;  /* 0x00000019547d7c20 */ /* 0x001fe20008410000 */
[----:B------:R-:W-:Y:S01]  /*73c0*/  FFMA.FTZ R110, R91, R89, R110 ;  /* 0x000000595b6e7223 */ /* 0x000fe2000001006e */
[----:B------:R-:W-:Y:S01]  /*73d0*/  FFMA.FTZ R108, R90, R88, R108 ;  /* 0x000000585a6c7223 */ /* 0x000fe2000001006c */
[----:B------:R-:W-:Y:S01]  /*73e0*/  FADD.FTZ R112, R88, R112 ;  /* 0x0000007058707221 */ /* 0x000fe20000010000 */
[----:B------:R-:W-:Y:S01]  /*73f0*/  FMUL.FTZ R123, R85, UR25 ;  /* 0x00000019557b7c20 */ /* 0x000fe20008410000 */
        /* <DEDUP_REMOVED lines=21> */
.L_x_2552:
[----:B------:R-:W-:Y:S01]  /*7550*/  FMUL.FTZ R85, R87, R6 ;  /* 0x0000000657557220 */ /* 0x000fe20000410000 */
[----:B------:R-:W-:Y:S01]  /*7560*/  FADD.FTZ R62, R62, -UR14 ;  /* 0x8000000e3e3e7e21 */ /* 0x000fe20008010000 */
[----:B------:R-:W-:Y:S01]  /*7570*/  FADD.FTZ R63, R63, -UR14 ;  /* 0x8000000e3f3f7e21 */ /* 0x000fe20008010000 */
[----:B------:R-:W-:Y:S01]  /*7580*/  FADD.FTZ R109, R109, R84 ;  /* 0x000000546d6d7221 */ /* 0x000fe20000010000 */
[----:B------:R-:W-:Y:S01]  /*7590*/  FFMA.FTZ R108, R125, R85, R108 ;  /* 0x000000557d6c7223 */ /* 0x000fe2000001006c */
[----:B------:R-:W-:Y:S01]  /*75a0*/  FADD.FTZ R112, R112, R85 ;  /* 0x0000005570707221 */ /* 0x000fe20000010000 */
[----:B------:R-:W-:Y:S01]  /*75b0*/  FMUL.FTZ R85, R84, R7 ;  /* 0x0000000754557220 */ /* 0x000fe20000410000 */
[C---:B------:R-:W-:Y:S01]  /*75c0*/  FFMA.FTZ R84, R123.reuse, R84, R122 ;  /* 0x000000547b547223 */ /* 0x040fe2000001007a */
[----:B------:R-:W-:Y:S01]  /*75d0*/  FMUL.FTZ R122, R62, UR25 ;  /* 0x000000193e7a7c20 */ /* 0x000fe20008410000 */
[----:B------:R-:W-:Y:S01]  /*75e0*/  FADD.FTZ R86, R86, R87 ;  /* 0x0000005756567221 */ /* 0x000fe20000010000 */
[----:B------:R-:W-:Y:S01]  /*75f0*/  FFMA.FTZ R108, R123, R85, R108 ;  /* 0x000000557b6c7223 */ /* 0x000fe2000001006c */
[----:B------:R-:W-:Y:S01]  /*7600*/  FADD.FTZ R112, R85, R112 ;  /* 0x0000007055707221 */ /* 0x000fe20000010000 */
[----:B------:R-:W-:Y:S01]  /*7610*/  FFMA.FTZ R110, R125, R87, R110 ;  /* 0x000000577d6e7223 */ /* 0x000fe2000001006e */
        /* <DEDUP_REMOVED lines=22> */
.L_x_2553:
        /* <DEDUP_REMOVED lines=11> */
[----:B------:R-:W-:Y:S01]  /*7830*/  FFMA.FTZ R108, R117, R63, R108 ;  /* 0x0000003f756c7223 */ /* 0x000fe2000001006c */
[----:B------:R-:W-:Y:S01]  /*7840*/  FADD.FTZ R112, R63, R112 ;  /* 0x000000703f707221 */ /* 0x000fe20000010000 */
[----:B--2---:R-:W-:Y:S01]  /*7850*/  FMUL.FTZ R115, R61, UR25 ;  /* 0x000000193d737c20 */ /* 0x004fe20008410000 */
        /* <DEDUP_REMOVED lines=21> */
.L_x_2554:
        /* <DEDUP_REMOVED lines=13> */
[----:B---3--:R-:W-:Y:S01]  /*7a80*/  FMUL.FTZ R113, R59, UR25 ;  /* 0x000000193b717c20 */ /* 0x008fe20008410000 */
        /* <DEDUP_REMOVED lines=21> */
.L_x_2555:
[----:B------:R-:W-:Y:S01]  /*7be0*/  FMUL.FTZ R59, R60, R6 ;  /* 0x000000063c3b7220 */ /* 0x000fe20000410000 */
[----:B------:R-:W-:Y:S01]  /*7bf0*/  FADD.FTZ R102, R102, -UR14 ;  /* 0x8000000e66667e21 */ /* 0x000fe20008010000 */
[----:B------:R-:W-:Y:S01]  /*7c00*/  FADD.FTZ R103, R103, -UR14 ;  /* 0x8000000e67677e21 */ /* 0x000fe20008010000 */
[----:B------:R-:W-:Y:S01]  /*7c10*/  FADD.FTZ R86, R86, R60 ;  /* 0x0000003c56567221 */ /* 0x000fe20000010000 */
[----:B------:R-:W-:Y:S01]  /*7c20*/  FFMA.FTZ R108, R114, R59, R108 ;  /* 0x0000003b726c7223 */ /* 0x000fe2000001006c */
[----:B------:R-:W-:Y:S01]  /*7c30*/  FADD.FTZ R112, R112, R59 ;  /* 0x0000003b70707221 */ /* 0x000fe20000010000 */
[----:B------:R-:W-:Y:S01]  /*7c40*/  FMUL.FTZ R59, R58, R7 ;  /* 0x000000073a3b7220 */ /* 0x000fe20000410000 */
[----:B------:R-:W-:Y:S01]  /*7c50*/  FFMA.FTZ R110, R114, R60, R110 ;  /* 0x0000003c726e7223 */ /* 0x000fe2000001006e */
[----:B------:R-:W-:Y:S01]  /*7c60*/  FADD.FTZ R109, R109, R58 ;  /* 0x0000003a6d6d7221 */ /* 0x000fe20000010000 */
[C---:B------:R-:W-:Y:S01]  /*7c70*/  FFMA.FTZ R84, R113.reuse, R58, R84 ;  /* 0x0000003a71547223 */ /* 0x040fe20000010054 */
[----:B------:R-:W-:Y:S01]  /*7c80*/  FFMA.FTZ R108, R113, R59, R108 ;  /* 0x0000003b716c7223 */ /* 0x000fe2000001006c */
[----:B------:R-:W-:Y:S01]  /*7c90*/  FADD.FTZ R59, R59, R112 ;  /* 0x000000703b3b7221 */ /* 0x000fe20000010000 */
[----:B------:R-:W-:Y:S01]  /*7ca0*/  FMUL.FTZ R112, R102, UR25 ;  /* 0x0000001966707c20 */ /* 0x000fe20008410000 */
        /* <DEDUP_REMOVED lines=22> */
.L_x_2556:
[----:B------:R-:W-:Y:S01]  /*7e10*/  FMUL.FTZ R61, R58, R6 ;  /* 0x000000063a3d7220 */ /* 0x000fe20000410000 */
[----:B------:R-:W-:Y:S01]  /*7e20*/  FADD.FTZ R56, R56, -UR14 ;  /* 0x8000000e38387e21 */ /* 0x000fe20008010000 */
[----:B------:R-:W-:Y:S01]  /*7e30*/  FMUL.FTZ R62, R60, R7 ;  /* 0x000000073c3e7220 */ /* 0x000fe20000410000 */
[----:B------:R-:W-:Y:S01]  /*7e40*/  FADD.FTZ R57, R57, -UR14 ;  /* 0x8000000e39397e21 */ /* 0x000fe20008010000 */
[----:B------:R-:W-:Y:S01]  /*7e50*/  FFMA.FTZ R108, R112, R61, R108 ;  /* 0x0000003d706c7223 */ /* 0x000fe2000001006c */
[----:B------:R-:W-:Y:S01]  /*7e60*/  FADD.FTZ R61, R59, R61 ;  /* 0x0000003d3b3d7221 */ /* 0x000fe20000010000 */
[----:B------:R-:W-:Y:S01]  /*7e70*/  FADD.FTZ R86, R86, R58 ;  /* 0x0000003a56567221 */ /* 0x000fe20000010000 */
[----:B------:R-:W-:Y:S01]  /*7e80*/  FFMA.FTZ R58, R112, R58, R110 ;  /* 0x0000003a703a7223 */ /* 0x000fe2000001006e */
[----:B------:R-:W-:Y:S01]  /*7e90*/  FADD.FTZ R59, R109, R60 ;  /* 0x0000003c6d3b7221 */ /* 0x000fe20000010000 */
[C---:B------:R-:W-:Y:S01]  /*7ea0*/  FFMA.FTZ R84, R111.reuse, R60, R84 ;  /* 0x0000003c6f547223 */ /* 0x040fe20000010054 */
[----:B------:R-:W-:Y:S01]  /*7eb0*/  FMUL.FTZ R110, R56, UR25 ;  /* 0x00000019386e7c20 */ /* 0x000fe20008410000 */
        /* <DEDUP_REMOVED lines=24> */
.L_x_2557:
[----:B------:R-:W-:Y:S01]  /*8040*/  FMUL.FTZ R57, R60, R6 ;  /* 0x000000063c397220 */ /* 0x000fe20000410000 */
[----:B------:R-:W-:Y:S01]  /*8050*/  FADD.FTZ R59, R59, R56 ;  /* 0x000000383b3b7221 */ /* 0x000fe20000010000 */
[----:B------:R-:W-:Y:S01]  /*8060*/  FFMA.FTZ R84, R109, R56, R84 ;  /* 0x000000386d547223 */ /* 0x000fe20000010054 */
[----:B------:R-:W-:Y:S01]  /*8070*/  FADD.FTZ R103, R119, -UR14 ;  /* 0x8000000e77677e21 */ /* 0x000fe20008010000 */
[----:B------:R-:W-:Y:S01]  /*8080*/  FFMA.FTZ R108, R110, R57, R108 ;  /* 0x000000396e6c7223 */ /* 0x000fe2000001006c */
[----:B------:R-:W-:Y:S01]  /*8090*/  FADD.FTZ R61, R61, R57 ;  /* 0x000000393d3d7221 */ /* 0x000fe20000010000 */
[----:B------:R-:W-:Y:S01]  /*80a0*/  FMUL.FTZ R57, R56, R7 ;  /* 0x0000000738397220 */ /* 0x000fe20000410000 */
[----:B------:R-:W-:Y:S01]  /*80b0*/  FADD.FTZ R86, R86, R60 ;  /* 0x0000003c56567221 */ /* 0x000fe20000010000 */
[----:B------:R-:W-:Y:S01]  /*80c0*/  FFMA.FTZ R58, R110, R60, R58 ;  /* 0x0000003c6e3a7223 */ /* 0x000fe2000001003a */
[----:B------:R-:W-:Y:S01]  /*80d0*/  FMUL.FTZ R103, R103, UR25 ;  /* 0x0000001967677c20 */ /* 0x000fe20008410000 */
[----:B------:R-:W-:Y:S01]  /*80e0*/  FFMA.FTZ R56, R109, R57, R108 ;  /* 0x000000396d387223 */ /* 0x000fe2000001006c */
[----:B------:R-:W-:Y:S01]  /*80f0*/  FADD.FTZ R108, R118, -UR14 ;  /* 0x8000000e766c7e21 */ /* 0x000fe20008010000 */
[----:B------:R-:W-:Y:S01]  /*8100*/  FADD.FTZ R61, R57, R61 ;  /* 0x0000003d393d7221 */ /* 0x000fe20000010000 */
[----:B------:R-:W-:-:S02]  /*8110*/  MOV R62, R10 ;  /* 0x0000000a003e7202 */ /* 0x000fc40000000f00 */
[----:B------:R-:W-:Y:S01]  /*8120*/  FMUL.FTZ R108, R108, UR25 ;  /* 0x000000196c6c7c20 */ /* 0x000fe20008410000 */
        /* <DEDUP_REMOVED lines=20> */
.L_x_2558:
[----:B------:R-:W-:Y:S01]  /*8270*/  FMUL.FTZ R60, R62, R6 ;  /* 0x000000063e3c7220 */ /* 0x000fe20000410000 */
[----:B------:R-:W-:Y:S01]  /*8280*/  FADD.FTZ R102, R120, -UR14 ;  /* 0x8000000e78667e21 */ /* 0x000fe20008010000 */
[----:B----4-:R-:W-:Y:S01]  /*8290*/  FADD.FTZ R101, R121, -UR14 ;  /* 0x8000000e79657e21 */ /* 0x010fe20008010000 */
[----:B------:R-:W-:Y:S01]  /*82a0*/  FADD.FTZ R86, R86, R62 ;  /* 0x0000003e56567221 */ /* 0x000fe20000010000 */
[C---:B------:R-:W-:Y:S01]  /*82b0*/  FFMA.FTZ R56, R108.reuse, R60, R56 ;  /* 0x0000003c6c387223 */ /* 0x040fe20000010038 */
        /* <DEDUP_REMOVED lines=30> */
.L_x_2559:
        /* <DEDUP_REMOVED lines=8> */
[----:B------:R-:W-:Y:S01]  /*8520*/  FADD.FTZ R86, R86, R62 ;  /* 0x0000003e56567221 */ /* 0x000fe20000010000 */
[----:B------:R-:W-:Y:S01]  /*8530*/  FFMA.FTZ R58, R102, R62, R58 ;  /* 0x0000003e663a7223 */ /* 0x000fe2000001003a */
        /* <DEDUP_REMOVED lines=25> */
.L_x_2560:
        /* <DEDUP_REMOVED lines=35> */
.L_x_2561:
[----:B------:R-:W2:Y:S04]  /*8900*/  LDL.LU R87, [R1+0x68] ;  /* 0x0000680001577983 */ /* 0x000ea80000300800 */
[----:B------:R-:W3:Y:S01]  /*8910*/  LDL.LU R85, [R1+0x6c] ;  /* 0x00006c0001557983 */ /* 0x000ee20000300800 */
        /* <DEDUP_REMOVED lines=10> */
[----:B------:R-:W-:Y:S02]  /*89c0*/  MOV R61, R74 ;  /* 0x0000004a003d7202 */ /* 0x000fe40000000f00 */
[----:B------:R-:W-:Y:S01]  /*89d0*/  MOV R62, R75 ;  /* 0x0000004b003e7202 */ /* 0x000fe20000000f00 */
[----:B--2---:R-:W-:Y:S01]  /*89e0*/  FADD.FTZ R94, R87, -UR14 ;  /* 0x8000000e575e7e21 */ /* 0x004fe20008010000 */
[----:B---3--:R-:W-:-:S03]  /*89f0*/  FADD.FTZ R93, R85, -UR14 ;  /* 0x8000000e555d7e21 */ /* 0x008fc60008010000 */
        /* <DEDUP_REMOVED lines=21> */
.L_x_2562:
[----:B------:R-:W2:Y:S04]  /*8b50*/  LDL.LU R85, [R1+0x70] ;  /* 0x0000700001557983 */ /* 0x000ea80000300800 */
[----:B------:R-:W3:Y:S01]  /*8b60*/  LDL.LU R84, [R1+0x74] ;  /* 0x0000740001547983 */ /* 0x000ee20000300800 */
[----:B------:R-:W-:Y:S01]  /*8b70*/  FMUL.FTZ R63, R61, R6 ;  /* 0x000000063d3f7220 */ /* 0x000fe20000410000 */
[----:B------:R-:W-:Y:S01]  /*8b80*/  FADD.FTZ R118, R56, R61 ;  /* 0x0000003d38767221 */ /* 0x000fe20000010000 */
[----:B------:R-:W-:Y:S01]  /*8b90*/  FFMA.FTZ R107, R94, R61, R57 ;  /* 0x0000003d5e6b7223 */ /* 0x000fe20000010039 */
[----:B------:R-:W-:Y:S01]  /*8ba0*/  FMUL.FTZ R56, R62, R7 ;  /* 0x000000073e387220 */ /* 0x000fe20000410000 */
[----:B------:R-:W-:Y:S01]  /*8bb0*/  FFMA.FTZ R57, R94, R63, R59 ;  /* 0x0000003f5e397223 */ /* 0x000fe2000001003b */
[----:B------:R-:W-:Y:S01]  /*8bc0*/  FADD.FTZ R60, R60, R63 ;  /* 0x0000003f3c3c7221 */ /* 0x000fe20000010000 */
[----:B------:R-:W-:Y:S01]  /*8bd0*/  FADD.FTZ R106, R58, R62 ;  /* 0x0000003e3a6a7221 */ /* 0x000fe20000010000 */
[C---:B------:R-:W-:Y:S01]  /*8be0*/  FFMA.FTZ R105, R93.reuse, R62, R105 ;  /* 0x0000003e5d697223 */ /* 0x040fe20000010069 */
[----:B------:R-:W-:Y:S01]  /*8bf0*/  FFMA.FTZ R57, R93, R56, R57 ;  /* 0x000000385d397223 */ /* 0x000fe20000010039 */
[----:B------:R-:W-:Y:S01]  /*8c00*/  FADD.FTZ R58, R56, R60 ;  /* 0x0000003c383a7221 */ /* 0x000fe20000010000 */
[----:B------:R-:W-:-:S02]  /*8c10*/  MOV R56, R72 ;  /* 0x0000004800387202 */ /* 0x000fc40000000f00 */
        /* <DEDUP_REMOVED lines=24> */
.L_x_2563:
[----:B------:R-:W2:Y:S04]  /*8da0*/  LDL.LU R61, [R1+0x78] ;  /* 0x00007800013d7983 */ /* 0x000ea80000300800 */
[----:B------:R-:W3:Y:S01]  /*8db0*/  LDL.LU R60, [R1+0x7c] ;  /* 0x00007c00013c7983 */ /* 0x000ee20000300800 */
[----:B------:R-:W-:Y:S01]  /*8dc0*/  FMUL.FTZ R59, R56, R6 ;  /* 0x00000006383b7220 */ /* 0x000fe20000410000 */
[----:B------:R-:W-:Y:S02]  /*8dd0*/  MOV R63, R70 ;  /* 0x00000046003f7202 */ /* 0x000fe40000000f00 */
[----:B------:R-:W-:Y:S01]  /*8de0*/  MOV R62, R71 ;  /* 0x00000047003e7202 */ /* 0x000fe20000000f00 */
[----:B------:R-:W-:Y:S01]  /*8df0*/  FFMA.FTZ R57, R92, R59, R57 ;  /* 0x0000003b5c397223 */ /* 0x000fe20000010039 */
[----:B------:R-:W-:Y:S01]  /*8e00*/  FADD.FTZ R58, R58, R59 ;  /* 0x0000003b3a3a7221 */ /* 0x000fe20000010000 */
[----:B------:R-:W-:-:S04]  /*8e10*/  FMUL.FTZ R59, R104, R7 ;  /* 0x00000007683b7220 */ /* 0x000fc80000410000 */
[----:B------:R-:W-:Y:S01]  /*8e20*/  FFMA.FTZ R57, R89, R59, R57 ;  /* 0x0000003b59397223 */ /* 0x000fe20000010039 */
[----:B------:R-:W-:Y:S01]  /*8e30*/  FADD.FTZ R58, R59, R58 ;  /* 0x0000003a3b3a7221 */ /* 0x000fe20000010000 */
        /* <DEDUP_REMOVED lines=23> */
.L_x_2564:
[----:B------:R-:W2:Y:S04]  /*8fb0*/  LDL.LU R61, [R1+0xa0] ;  /* 0x0000a000013d7983 */ /* 0x000ea80000300800 */
[----:B------:R-:W3:Y:S01]  /*8fc0*/  LDL.LU R60, [R1+0xa4] ;  /* 0x0000a400013c7983 */ /* 0x000ee20000300800 */
[----:B------:R-:W-:-:S04]  /*8fd0*/  FMUL.FTZ R59, R63, R6 ;  /* 0x000000063f3b7220 */ /* 0x000fc80000410000 */
[----:B------:R-:W-:Y:S01]  /*8fe0*/  FFMA.FTZ R57, R88, R59, R57 ;  /* 0x0000003b58397223 */ /* 0x000fe20000010039 */
[----:B------:R-:W-:Y:S01]  /*8ff0*/  FADD.FTZ R58, R58, R59 ;  /* 0x0000003b3a3a7221 */ /* 0x000fe20000010000 */
[----:B------:R-:W-:-:S04]  /*9000*/  FMUL.FTZ R59, R62, R7 ;  /* 0x000000073e3b7220 */ /* 0x000fc80000410000 */
[----:B------:R-:W-:Y:S01]  /*9010*/  FFMA.FTZ R57, R87, R59, R57 ;  /* 0x0000003b57397223 */ /* 0x000fe20000010039 */
[----:B------:R-:W-:Y:S01]  /*9020*/  FADD.FTZ R58, R59, R58 ;  /* 0x0000003a3b3a7221 */ /* 0x000fe20000010000 */
[----:B--2---:R-:W-:Y:S01]  /*9030*/  FADD.FTZ R86, R61, -UR14 ;  /* 0x8000000e3d567e21 */ /* 0x004fe20008010000 */
[----:B------:R-:W-:Y:S01]  /*9040*/  MOV R61, R68 ;  /* 0x00000044003d7202 */ /* 0x000fe20000000f00 */
[----:B---3--:R-:W-:Y:S02]  /*9050*/  FADD.FTZ R85, R60, -UR14 ;  /* 0x8000000e3c557e21 */ /* 0x008fe40008010000 */
[----:B------:R-:W-:Y:S01]  /*9060*/  FMUL.FTZ R86, R86, UR25 ;  /* 0x0000001956567c20 */ /* 0x000fe20008410000 */
[----:B------:R-:W-:Y:S01]  /*9070*/  MOV R60, R69 ;  /* 0x00000045003c7202 */ /* 0x000fe20000000f00 */
        /* <DEDUP_REMOVED lines=20> */
.L_x_2565:
        /* <DEDUP_REMOVED lines=33> */
.L_x_2566:
[----:B------:R-:W2:Y:S01]  /*93d0*/  LDL R119, [R1+0x13c] ;  /* 0x00013c0001777983 */ /* 0x000ea20000100800 */
[----:B------:R-:W-:Y:S01]  /*93e0*/  FMUL.FTZ R90, R57, R6 ;  /* 0x00000006395a7220 */ /* 0x000fe20000410000 */
[----:B------:R-:W-:Y:S01]  /*93f0*/  FMUL.FTZ R91, R59, R7 ;  /* 0x000000073b5b7220 */ /* 0x000fe20000410000 */
[----:B------:R-:W0:Y:S01]  /*9400*/  S2UR UR7, SR_CgaCtaId ;  /* 0x00000000000779c3 */ /* 0x000e220000008800 */
[----:B------:R-:W3:Y:S01]  /*9410*/  S2R R120, SR_LANEID ;  /* 0x0000000000787919 */ /* 0x000ee20000000000 */
[----:B------:R-:W-:Y:S01]  /*9420*/  FFMA.FTZ R58, R100, R90, R58 ;  /* 0x0000005a643a7223 */ /* 0x000fe2000001003a */
[----:B------:R-:W-:Y:S01]  /*9430*/  FADD.FTZ R84, R84, R90 ;  /* 0x0000005a54547221 */ /* 0x000fe20000010000 */
[----:B------:R-:W-:Y:S01]  /*9440*/  UMOV UR6, 0x400 ;  /* 0x0000040000067882 */ /* 0x000fe20000000000 */
[----:B------:R-:W-:Y:S01]  /*9450*/  BSSY B0, `(.L_x_2567) ;  /* 0x000005c000007945 */ /* 0x000fe20003800000 */
[----:B------:R-:W-:Y:S01]  /*9460*/  FFMA.FTZ R90, R99, R91, R58 ;  /* 0x0000005b635a7223 */ /* 0x000fe2000001003a */
[----:B------:R-:W-:Y:S01]  /*9470*/  FADD.FTZ R91, R91, R84 ;  /* 0x000000545b5b7221 */ /* 0x000fe20000010000 */
[----:B------:R-:W-:-:S03]  /*9480*/  UIADD3 UR5, UR6, 0xa0, URZ ;  /* 0x000000a006057890 */ /* 0x000fc6000fffe03f */
[----:B------:R-:W-:Y:S04]  /*9490*/  SHFL.DOWN PT, R58, R90, 0x1, 0x1f ;  /* 0x08201f005a3a7f89 */ /* 0x000fe800000e0000 */
[----:B------:R-:W4:Y:S01]  /*94a0*/  SHFL.DOWN PT, R84, R91, 0x1, 0x1f ;  /* 0x08201f005b547f89 */ /* 0x000f2200000e0000 */
[----:B0-----:R-:W-:Y:S01]  /*94b0*/  ULEA UR5, UR7, UR5, 0x18 ;  /* 0x0000000507057291 */ /* 0x001fe2000f8ec03f */
[----:B---3--:R-:W-:-:S13]  /*94c0*/  ISETP.GT.AND P5, PT, R120, 0x1e, PT ;  /* 0x0000001e7800780c */ /* 0x008fda0003fa4270 */
[----:B----4-:R-:W-:Y:S01]  /*94d0*/  @!P5 FADD.FTZ R91, R91, R84 ;  /* 0x000000545b5bd221 */ /* 0x010fe20000010000 */
[----:B------:R-:W-:Y:S01]  /*94e0*/  @!P5 FADD.FTZ R90, R90, R58 ;  /* 0x0000003a5a5ad221 */ /* 0x000fe20000010000 */
[----:B------:R-:W-:-:S03]  /*94f0*/  ISETP.GT.AND P5, PT, R120, 0x1d, PT ;  /* 0x0000001d7800780c */ /* 0x000fc60003fa4270 */
[----:B------:R-:W0:Y:S04]  /*9500*/  SHFL.DOWN PT, R84, R91, 0x2, 0x1f ;  /* 0x08401f005b547f89 */ /* 0x000e2800000e0000 */
[----:B------:R-:W3:Y:S06]  /*9510*/  SHFL.DOWN PT, R58, R90, 0x2, 0x1f ;  /* 0x08401f005a3a7f89 */ /* 0x000eec00000e0000 */
[----:B0-----:R-:W-:Y:S01]  /*9520*/  @!P5 FADD.FTZ R91, R91, R84 ;  /* 0x000000545b5bd221 */ /* 0x001fe20000010000 */
[----:B---3--:R-:W-:-:S04]  /*9530*/  @!P5 FADD.FTZ R90, R90, R58 ;  /* 0x0000003a5a5ad221 */ /* 0x008fc80000010000 */
[----:B------:R-:W0:Y:S01]  /*9540*/  SHFL.DOWN PT, R84, R91, 0x4, 0x1f ;  /* 0x08801f005b547f89 */ /* 0x000e2200000e0000 */
[----:B------:R-:W-:-:S03]  /*9550*/  ISETP.GT.AND P5, PT, R120, 0x1b, PT ;  /* 0x0000001b7800780c */ /* 0x000fc60003fa4270 */
[----:B------:R-:W3:Y:S10]  /*9560*/  SHFL.DOWN PT, R58, R90, 0x4, 0x1f ;  /* 0x08801f005a3a7f89 */ /* 0x000ef400000e0000 */
        /* <DEDUP_REMOVED lines=11> */
[----:B------:R-:W-:Y:S01]  /*9620*/  FADD.FTZ R84, R118, R56 ;  /* 0x0000003876547221 */ /* 0x000fe20000010000 */
[----:B------:R-:W-:Y:S01]  /*9630*/  FFMA.FTZ R56, R92, R56, R107 ;  /* 0x000000385c387223 */ /* 0x000fe2000001006b */
[----:B---3--:R-:W-:Y:S01]  /*9640*/  @!P5 FADD.FTZ R90, R90, R58 ;  /* 0x0000003a5a5ad221 */ /* 0x008fe20000010000 */
[----:B------:R-:W-:Y:S01]  /*9650*/  FADD.FTZ R58, R106, R104 ;  /* 0x000000686a3a7221 */ /* 0x000fe20000010000 */
[----:B------:R-:W-:Y:S01]  /*9660*/  FFMA.FTZ R104, R89, R104, R105 ;  /* 0x0000006859687223 */ /* 0x000fe20000010069 */
[----:B------:R-:W-:Y:S01]  /*9670*/  FADD.FTZ R84, R84, R63 ;  /* 0x0000003f54547221 */ /* 0x000fe20000010000 */
[----:B------:R-:W-:Y:S01]  /*9680*/  FFMA.FTZ R56, R88, R63, R56 ;  /* 0x0000003f58387223 */ /* 0x000fe20000010038 */
[----:B------:R-:W-:Y:S01]  /*9690*/  FADD.FTZ R58, R58, R62 ;  /* 0x0000003e3a3a7221 */ /* 0x000fe20000010000 */
[----:B------:R-:W-:Y:S01]  /*96a0*/  FFMA.FTZ R104, R87, R62, R104 ;  /* 0x0000003e57687223 */ /* 0x000fe20000010068 */
[----:B------:R-:W-:Y:S01]  /*96b0*/  ISETP.NE.AND P5, PT, R120, RZ, PT ;  /* 0x000000ff7800720c */ /* 0x000fe20003fa5270 */
        /* <DEDUP_REMOVED lines=8> */
[----:B-----5:R-:W-:-:S05]  /*9740*/  LEA R84, R0, UR5, 0x4 ;  /* 0x0000000500547c11 */ /* 0x020fca000f8e20ff */
[----:B------:R0:W-:Y:S04]  /*9750*/  STS.128 [R84], R56 ;  /* 0x0000003854007388 */ /* 0x0001e80000000c00 */
        /* <DEDUP_REMOVED lines=43> */
.L_x_2568:
[----:B------:R-:W-:Y:S05]  /*9a10*/  BSYNC B0 ;  /* 0x0000000000007941 */ /* 0x000fea0003800000 */
.L_x_2567:
        /* <DEDUP_REMOVED lines=41> */
.L_x_2570:
[----:B------:R-:W-:Y:S05]  /*9cb0*/  BSYNC B0 ;  /* 0x0000000000007941 */ /* 0x000fea0003800000 */
.L_x_2569:
[----:B------:R-:W0:Y:S01]  /*9cc0*/  LDC.64 R62, c[0x0][0x268] ;  /* 0x00009a00ff3e7b82 */ /* 0x000e220000000a00 */
[----:B------:R-:W-:Y:S01]  /*9cd0*/  MOV R60, UR16 ;  /* 0x00000010003c7c02 */ /* 0x000fe20008000f00 */
[----:B------:R-:W-:Y:S03]  /*9ce0*/  BSSY B0, `(.L_x_2571) ;  /* 0x0000011000007945 */ /* 0x000fe60003800000 */
[----:B------:R-:W-:-:S05]  /*9cf0*/  LEA R60, R60, R0, 0x6 ;  /* 0x000000003c3c7211 */ /* 0x000fca00078e30ff */
        /* <DEDUP_REMOVED lines=15> */
.L_x_2572:
[----:B------:R-:W-:Y:S05]  /*9df0*/  BSYNC B0 ;  /* 0x0000000000007941 */ /* 0x000fea0003800000 */
.L_x_2571:
[----:B------:R-:W-:Y:S02]  /*9e00*/  ULDC UR16, c[0x0][0xc] ;  /* 0x0000030000107ab9 */ /* 0x000fe40000000800 */
[----:B------:R-:W-:-:S06]  /*9e10*/  UISETP.GE.U32.AND UP0, UPT, UR16, 0x2, UPT ;  /* 0x000000021000788c */ /* 0x000fcc000bf06070 */
[----:B------:R-:W-:-:S13]  /*9e20*/  PLOP3.LUT P6, PT, PT, PT, UP0, 0x40, 0x0 ;  /* 0x000000000000781c */ /* 0x000fda0003fce808 */
[----:B------:R-:W-:Y:S05]  /*9e30*/  @P6 BRA `(.L_x_2573) ;  /* 0x0000001800906947 */ /* 0x000fea0003800000 */
[----:B------:R-:W2:Y:S01]  /*9e40*/  S2UR UR14, SR_CTAID.Y ;  /* 0x00000000000e79c3 */ /* 0x000ea20000002600 */
[----:B------:R-:W-:Y:S01]  /*9e50*/  ULOP3.LUT UR5, UR4, 0x1, URZ, 0xc0, !UPT ;  /* 0x0000000104057892 */ /* 0x000fe2000f8ec03f */
[----:B------:R-:W-:Y:S01]  /*9e60*/  ULDC UR15, c[0x0][0x10] ;  /* 0x00000400000f7ab9 */ /* 0x000fe20000000800 */
[----:B------:R-:W-:Y:S02]  /*9e70*/  ULDC.64 UR18, c[0x0][0x260] ;  /* 0x0000980000127ab9 */ /* 0x000fe40000000a00 */
[----:B------:R-:W-:-:S04]  /*9e80*/  UIMAD UR5, UR5, UR15, URZ ;  /* 0x0000000f050572a4 */ /* 0x000fc8000f8e023f */
[----:B------:R-:W-:Y:S02]  /*9e90*/  UIMAD UR6, UR5, UR16, URZ ;  /* 0x00000010050672a4 */ /* 0x000fe4000f8e023f */
[----:B--2---:R-:W-:Y:S02]  /*9ea0*/  UIADD3 UR20, UR5, UR14, URZ ;  /* 0x0000000e05147290 */ /* 0x004fe4000fffe03f */
[----:B------:R-:W-:-:S03]  /*9eb0*/  USHF.L.U32 UR5, UR6, 0x1, URZ ;  /* 0x0000000106057899 */ /* 0x000fc6000800063f */
[----:B------:R-:W-:Y:S02]  /*9ec0*/  ULDC.64 UR6, c[0x0][0x258] ;  /* 0x0000960000067ab9 */ /* 0x000fe40000000a00 */
[----:B------:R-:W-:Y:S02]  /*9ed0*/  UIMAD.WIDE.U32 UR20, UR20, 0x4, UR6 ;  /* 0x00000004141478a5 */ /* 0x000fe4000f8e0006 */
[----:B------:R-:W-:Y:S01]  /*9ee0*/  UIMAD.WIDE UR6, UR5, 0x4, UR18 ;  /* 0x00000004050678a5 */ /* 0x000fe2000f8e0212 */
[----:B------:R-:W-:Y:S11]  /*9ef0*/  @P5 BRA `(.L_x_2574) ;  /* 0x0000000000805947 */ /* 0x000ff60003800000 */
[----:B0-----:R-:W0:Y:S01]  /*9f00*/  S2R R59, SR_LANEID ;  /* 0x00000000003b7919 */ /* 0x001e220000000000 */
[----:B------:R-:W-:Y:S01]  /*9f10*/  UIMAD UR18, UR13, UR15, UR14 ;  /* 0x0000000f0d1272a4 */ /* 0x000fe2000f8e020e */
[----:B------:R-:W-:Y:S01]  /*9f20*/  VOTEU.ANY UR17, UPT, PT ;  /* 0x0000000000117886 */ /* 0x000fe200038e0100 */
[----:B------:R-:W-:Y:S02]  /*9f30*/  ULOP3.LUT UP0, URZ, UR4, 0x2, URZ, 0xc0, !UPT ;  /* 0x00000002043f7892 */ /* 0x000fe4000f80c03f */
[----:B------:R-:W-:Y:S01]  /*9f40*/  UIMAD.WIDE.U32 UR18, UR18, 0x8, UR6 ;  /* 0x00000008121278a5 */ /* 0x000fe2000f8e0006 */
[----:B------:R-:W-:Y:S02]  /*9f50*/  UMOV UR5, 0x1 ;  /* 0x0000000100057882 */ /* 0x000fe40000000000 */
[----:B------:R-:W-:-:S03]  /*9f60*/  USEL UR5, UR5, 0xffffffff, !UP0 ;  /* 0xffffffff05057887 */ /* 0x000fc6000c000000 */
[----:B------:R-:W-:Y:S01]  /*9f70*/  MOV R56, UR18 ;  /* 0x0000001200387c02 */ /* 0x000fe20008000f00 */
[----:B------:R-:W-:Y:S01]  /*9f80*/  UPOPC UR18, UR17 ;  /* 0x00000011001272bf */ /* 0x000fe20008000000 */
[----:B------:R-:W-:Y:S01]  /*9f90*/  MOV R57, UR19 ;  /* 0x0000001300397c02 */ /* 0x000fe20008000f00 */
[----:B------:R-:W-:Y:S02]  /*9fa0*/  UFLO.U32 UR17, UR17 ;  /* 0x00000011001172bd */ /* 0x000fe400080e0000 */
[----:B------:R-:W-:Y:S02]  /*9fb0*/  UIMAD UR5, UR5, UR18, URZ ;  /* 0x00000012050572a4 */ /* 0x000fe4000f8e023f */
[----:B------:R2:W-:Y:S04]  /*9fc0*/  STG.E.64 desc[UR22][R56.64], R90 ;  /* 0x0000005a38007986 */ /* 0x0005e8000c101b16 */
[----:B------:R-:W-:-:S02]  /*9fd0*/  MOV R58, UR5 ;  /* 0x00000005003a7c02 */ /* 0x000fc40008000f00 */
[----:B0-----:R-:W-:Y:S02]  /*9fe0*/  ISETP.EQ.U32.AND P6, PT, R59, UR17, PT ;  /* 0x000000113b007c0c */ /* 0x001fe4000bfc2070 */
[----:B--2---:R-:W-:Y:S02]  /*9ff0*/  MOV R56, UR20 ;  /* 0x0000001400387c02 */ /* 0x004fe40008000f00 */
[----:B------:R-:W-:-:S09]  /*a000*/  MOV R57, UR21 ;  /* 0x0000001500397c02 */ /* 0x000fd20008000f00 */
        /* <DEDUP_REMOVED lines=8> */
.L_x_2575:
[----:B------:R-:W-:Y:S02]  /*a090*/  MOV R56, UR20 ;  /* 0x0000001400387c02 */ /* 0x000fe40008000f00 */
[----:B------:R-:W-:-:S05]  /*a0a0*/  MOV R57, UR21 ;  /* 0x0000001500397c02 */ /* 0x000fca0008000f00 */
[----:B------:R-:W2:Y:S04]  /*a0b0*/  LDG.E.STRONG.GPU R56, desc[UR22][R56.64] ;  /* 0x0000001638387981 */ /* 0x000ea8000c1ef900 */
[----:B--2---:R-:W-:Y:S01]  /*a0c0*/  CCTL.IVALL ;  /* 0x00000000ff00798f */ /* 0x004fe20002000000 */
[----:B------:R-:W-:Y:S05]  /*a0d0*/  YIELD ;  /* 0x0000000000007946 */ /* 0x000fea0003800000 */
[----:B------:R-:W-:-:S13]  /*a0e0*/  ISETP.NE.AND P6, PT, R56, R58, PT ;  /* 0x0000003a3800720c */ /* 0x000fda0003fc5270 */
[----:B------:R-:W-:Y:S05]  /*a0f0*/  @P6 BRA `(.L_x_2575) ;  /* 0xfffffffc00e46947 */ /* 0x000fea000383ffff */
.L_x_2574:
        /* <DEDUP_REMOVED lines=9> */
[----:B------:R-:W-:Y:S01]  /*a190*/  ULOP3.LUT UR17, UR16, 0x3, URZ, 0xc0, !UPT ;  /* 0x0000000310117892 */ /* 0x000fe2000f8ec03f */
[----:B------:R-:W-:-:S03]  /*a1a0*/  UMOV UR5, URZ ;  /* 0x0000003f00057c82 */ /* 0x000fc60008000000 */
[----:B------:R-:W-:-:S06]  /*a1b0*/  UIADD3 UR17, -UR17, UR16, URZ ;  /* 0x0000001011117290 */ /* 0x000fcc000fffe13f */
        /* <DEDUP_REMOVED lines=11> */
[----:B------:R-:W2:Y:S01]  /*a270*/  S2UR UR18, SR_CTAID.X ;  /* 0x00000000001279c3 */ /* 0x000ea20000002500 */
[----:B------:R-:W-:Y:S02]  /*a280*/  PLOP3.LUT P6, PT, PT, PT, PT, 0x8, 0x0 ;  /* 0x000000000000781c */ /* 0x000fe40003fce170 */
[----:B------:R-:W-:-:S11]  /*a290*/  LOP3.LUT R3, R3, 0xfffffffe, RZ, 0xc0, !PT ;  /* 0xfffffffe03037812 */ /* 0x000fd600078ec0ff */
[----:B------:R-:W-:-:S07]  /*a2a0*/  @P6 LOP3.LUT R3, R3, 0x1, RZ, 0xfc, !PT ;  /* 0x0000000103036812 */ /* 0x000fce00078efcff */
.L_x_2579:
[----:B0-----:R-:W-:-:S04]  /*a2b0*/  MOV R56, UR13 ;  /* 0x0000000d00387c02 */ /* 0x001fc80008000f00 */
[----:B------:R-:W-:-:S13]  /*a2c0*/  ISETP.EQ.OR P6, PT, R56, UR5, P5 ;  /* 0x0000000538007c0c */ /* 0x000fda000afc2670 */
[----:B------:R-:W-:-:S05]  /*a2d0*/  VOTEU.ALL UP0, P6 ;  /* 0x00000000003f7886 */ /* 0x000fca0003000000 */
[----:B------:R-:W-:-:S04]  /*a2e0*/  @!UP0 UIMAD UR20, UR15, UR5, UR14 ;  /* 0x000000050f1482a4 */ /* 0x000fc8000f8e020e */
[----:B------:R-:W-:-:S06]  /*a2f0*/  @!UP0 UIMAD.WIDE.U32 UR20, UR20, 0x8, UR6 ;  /* 0x00000008141488a5 */ /* 0x000fcc000f8e0006 */
[----:B------:R-:W-:Y:S02]  /*a300*/  MOV R56, UR20 ;  /* 0x0000001400387c02 */ /* 0x000fe40008000f00 */
[----:B------:R-:W-:-:S06]  /*a310*/  MOV R57, UR21 ;  /* 0x0000001500397c02 */ /* 0x000fcc0008000f00 */
[----:B------:R-:W3:Y:S01]  /*a320*/  @!P6 LDG.E.64 R56, desc[UR22][R56.64] ;  /* 0x000000163838e981 */ /* 0x000ee2000c1e1b00 */
[----:B------:R-:W-:Y:S01]  /*a330*/  UIADD3 UR20, UR5, 0x1, URZ ;  /* 0x0000000105147890 */ /* 0x000fe2000fffe03f */
[----:B--2---:R-:W-:Y:S01]  /*a340*/  UMOV UR13, UR18 ;  /* 0x00000012000d7c82 */ /* 0x004fe20008000000 */
[----:B---3--:R-:W-:Y:S01]  /*a350*/  @!P6 FADD.FTZ R90, R90, R56 ;  /* 0x000000385a5ae221 */ /* 0x008fe20000010000 */
[----:B------:R-:W-:Y:S01]  /*a360*/  MOV R56, UR13 ;  /* 0x0000000d00387c02 */ /* 0x000fe20008000f00 */
[----:B------:R-:W-:-:S03]  /*a370*/  @!P6 FADD.FTZ R91, R91, R57 ;  /* 0x000000395b5be221 */ /* 0x000fc60000010000 */
[----:B------:R-:W-:-:S13]  /*a380*/  ISETP.EQ.OR P6, PT, R56, UR20, P5 ;  /* 0x0000001438007c0c */ /* 0x000fda000afc2670 */
[----:B------:R-:W-:-:S05]  /*a390*/  VOTEU.ALL UP0, P6 ;  /* 0x00000000003f7886 */ /* 0x000fca0003000000 */
[----:B------:R-:W-:-:S04]  /*a3a0*/  @!UP0 UIMAD UR20, UR15, UR20, UR14 ;  /* 0x000000140f1482a4 */ /* 0x000fc8000f8e020e */
[----:B------:R-:W-:-:S06]  /*a3b0*/  @!UP0 UIMAD.WIDE.U32 UR20, UR20, 0x8, UR6 ;  /* 0x00000008141488a5 */ /* 0x000fcc000f8e0006 */
[----:B------:R-:W-:Y:S02]  /*a3c0*/  MOV R58, UR20 ;  /* 0x00000014003a7c02 */ /* 0x000fe40008000f00 */
[----:B------:R-:W-:-:S06]  /*a3d0*/  MOV R59, UR21 ;  /* 0x00000015003b7c02 */ /* 0x000fcc0008000f00 */
[----:B------:R-:W2:Y:S01]  /*a3e0*/  @!P6 LDG.E.64 R58, desc[UR22][R58.64] ;  /* 0x000000163a3ae981 */ /* 0x000ea2000c1e1b00 */
[----:B------:R-:W-:Y:S01]  /*a3f0*/  UIADD3 UR20, UR5, 0x2, URZ ;  /* 0x0000000205147890 */ /* 0x000fe2000fffe03f */
[----:B--2---:R-:W-:Y:S01]  /*a400*/  @!P6 FADD.FTZ R90, R90, R58 ;  /* 0x0000003a5a5ae221 */ /* 0x004fe20000010000 */
[----:B------:R-:W-:-:S04]  /*a410*/  @!P6 FADD.FTZ R91, R91, R59 ;  /* 0x0000003b5b5be221 */ /* 0x000fc80000010000 */
        /* <DEDUP_REMOVED lines=144> */
.L_x_2578:
[----:B------:R-:W-:-:S06]  /*ad20*/  UISETP.GT.AND UP0, UPT, UR17, 0x4, UPT ;  /* 0x000000041100788c */ /* 0x000fcc000bf04270 */
[----:B------:R-:W-:-:S13]  /*ad30*/  PLOP3.LUT P6, PT, PT, PT, UP0, 0x40, 0x0 ;  /* 0x000000000000781c */ /* 0x000fda0003fce808 */
[----:B------:R-:W-:Y:S05]  /*ad40*/  @P6 BRA `(.L_x_2580) ;  /* 0x0000000400586947 */ /* 0x000fea0003800000 */
[----:B0-----:R-:W-:-:S04]  /*ad50*/  MOV R58, UR13 ;  /* 0x0000000d003a7c02 */ /* 0x001fc80008000f00 */
        /* <DEDUP_REMOVED lines=85> */
.L_x_2580:
[----:B------:R-:W-:-:S04]  /*b2b0*/  LOP3.LUT P6, RZ, R3, 0x1, RZ, 0xc0, !PT ;  /* 0x0000000103ff7812 */ /* 0x000fc800078cc0ff */
[----:B------:R-:W-:-:S13]  /*b2c0*/  ISETP.NE.OR P6, PT, RZ, UR17, P6 ;  /* 0x00000011ff007c0c */ /* 0x000fda000b7c5670 */
[----:B------:R-:W-:Y:S05]  /*b2d0*/  @!P6 BRA `(.L_x_2576) ;  /* 0x0000000000c4e947 */ /* 0x000fea0003800000 */
.L_x_2577:
[----:B------:R-:W2:Y:S01]  /*b2e0*/  S2UR UR20, SR_CTAID.X ;  /* 0x00000000001479c3 */ /* 0x000ea20000002500 */
[----:B------:R-:W-:Y:S01]  /*b2f0*/  NOP ;  /* 0x0000000000007918 */ /* 0x000fe20000000000 */
.L_x_2581:
        /* <DEDUP_REMOVED lines=9> */
[----:B--2---:R-:W-:Y:S02]  /*b390*/  UMOV UR13, UR20 ;  /* 0x00000014000d7c82 */ /* 0x004fe40008000000 */
[----:B------:R-:W-:Y:S01]  /*b3a0*/  MOV R58, UR13 ;  /* 0x0000000d003a7c02 */ /* 0x000fe20008000f00 */
[----:B---3--:R-:W-:Y:S01]  /*b3b0*/  @!P6 FADD.FTZ R90, R90, R56 ;  /* 0x000000385a5ae221 */ /* 0x008fe20000010000 */
[----:B------:R-:W-:Y:S02]  /*b3c0*/  @!P6 FADD.FTZ R91, R91, R57 ;  /* 0x000000395b5be221 */ /* 0x000fe40000010000 */
        /* <DEDUP_REMOVED lines=34> */
.L_x_2576:
[----:B------:R-:W-:-:S06]  /*b5f0*/  ULOP3.LUT UP0, UR18, UR16, 0x3, URZ, 0xc0, !UPT ;  /* 0x0000000310127892 */ /* 0x000fcc000f80c03f */
[----:B------:R-:W-:-:S13]  /*b600*/  PLOP3.LUT P6, PT, PT, PT, UP0, 0x40, 0x0 ;  /* 0x000000000000781c */ /* 0x000fda0003fce808 */
[----:B------:R-:W-:Y:S05]  /*b610*/  @P6 BRA `(.L_x_2573) ;  /* 0x0000000000986947 */ /* 0x000fea0003800000 */
[----:B0-----:R-:W-:Y:S01]  /*b620*/  MOV R56, UR13 ;  /* 0x0000000d00387c02 */ /* 0x001fe20008000f00 */
[----:B------:R-:W-:Y:S03]  /*b630*/  BSSY B0, `(.L_x_2582) ;  /* 0x000000a000007945 */ /* 0x000fe60003800000 */
[----:B------:R-:W-:-:S13]  /*b640*/  ISETP.EQ.OR P6, PT, R56, UR5, P5 ;  /* 0x0000000538007c0c */ /* 0x000fda000afc2670 */
[----:B------:R-:W-:Y:S05]  /*b650*/  @P6 BRA `(.L_x_2583) ;  /* 0x00000000001c6947 */ /* 0x000fea0003800000 */
[----:B------:R-:W-:-:S04]  /*b660*/  UIMAD UR16, UR15, UR5, UR14 ;  /* 0x000000050f1072a4 */ /* 0x000fc8000f8e020e */
[----:B------:R-:W-:-:S06]  /*b670*/  UIMAD.WIDE.U32 UR16, UR16, 0x8, UR6 ;  /* 0x00000008101078a5 */ /* 0x000fcc000f8e0006 */
[----:B------:R-:W-:Y:S02]  /*b680*/  MOV R56, UR16 ;  /* 0x0000001000387c02 */ /* 0x000fe40008000f00 */
[----:B------:R-:W-:-:S06]  /*b690*/  MOV R57, UR17 ;  /* 0x0000001100397c02 */ /* 0x000fcc0008000f00 */
[----:B------:R-:W2:Y:S02]  /*b6a0*/  LDG.E.64 R56, desc[UR22][R56.64] ;  /* 0x0000001638387981 */ /* 0x000ea4000c1e1b00 */
[----:B--2---:R-:W-:Y:S01]  /*b6b0*/  FADD.FTZ R90, R90, R56 ;  /* 0x000000385a5a7221 */ /* 0x004fe20000010000 */
[----:B------:R-:W-:-:S07]  /*b6c0*/  FADD.FTZ R91, R91, R57 ;  /* 0x000000395b5b7221 */ /* 0x000fce0000010000 */
.L_x_2583:
[----:B------:R-:W-:Y:S05]  /*b6d0*/  BSYNC B0 ;  /* 0x0000000000007941 */ /* 0x000fea0003800000 */
.L_x_2582:
[----:B------:R-:W-:-:S06]  /*b6e0*/  UISETP.NE.AND UP0, UPT, UR18, 0x1, UPT ;  /* 0x000000011200788c */ /* 0x000fcc000bf05270 */
[----:B------:R-:W-:-:S13]  /*b6f0*/  PLOP3.LUT P6, PT, PT, PT, UP0, 0x40, 0x0 ;  /* 0x000000000000781c */ /* 0x000fda0003fce808 */
[----:B------:R-:W-:Y:S05]  /*b700*/  @P6 BRA `(.L_x_2573) ;  /* 0x00000000005c6947 */ /* 0x000fea0003800000 */
[----:B------:R-:W-:Y:S01]  /*b710*/  UIADD3 UR16, UR5, 0x1, URZ ;  /* 0x0000000105107890 */ /* 0x000fe2000fffe03f */
[----:B------:R-:W-:-:S05]  /*b720*/  MOV R58, UR13 ;  /* 0x0000000d003a7c02 */ /* 0x000fca0008000f00 */
        /* <DEDUP_REMOVED lines=10> */
[----:B------:R-:W-:Y:S02]  /*b7d0*/  ISETP.EQ.OR P6, PT, R58, UR5, P5 ;  /* 0x000000053a007c0c */ /* 0x000fe4000afc2670 */
[----:B------:R-:W-:-:S04]  /*b7e0*/  MOV R56, UR18 ;  /* 0x0000001200387c02 */ /* 0x000fc80008000f00 */
[----:B------:R-:W-:-:S13]  /*b7f0*/  ISETP.EQ.OR P6, PT, R56, 0x2, P6 ;  /* 0x000000023800780c */ /* 0x000fda00037c2670 */
[----:B------:R-:W-:-:S05]  /*b800*/  VOTEU.ALL UP0, P6 ;  /* 0x00000000003f7886 */ /* 0x000fca0003000000 */
[----:B------:R-:W-:-:S04]  /*b810*/  @!UP0 UIMAD UR14, UR5, UR15, UR14 ;  /* 0x0000000f050e82a4 */ /* 0x000fc8000f8e020e */
[----:B------:R-:W-:-:S06]  /*b820*/  @!UP0 UIMAD.WIDE.U32 UR6, UR14, 0x8, UR6 ;  /* 0x000000080e0688a5 */ /* 0x000fcc000f8e0006 */
[----:B------:R-:W-:Y:S02]  /*b830*/  MOV R56, UR6 ;  /* 0x0000000600387c02 */ /* 0x000fe40008000f00 */
[----:B------:R-:W-:-:S06]  /*b840*/  MOV R57, UR7 ;  /* 0x0000000700397c02 */ /* 0x000fcc0008000f00 */
[----:B------:R-:W2:Y:S02]  /*b850*/  @!P6 LDG.E.64 R56, desc[UR22][R56.64] ;  /* 0x000000163838e981 */ /* 0x000ea4000c1e1b00 */
[----:B--2---:R-:W-:Y:S01]  /*b860*/  @!P6 FADD.FTZ R90, R90, R56 ;  /* 0x000000385a5ae221 */ /* 0x004fe20000010000 */
[----:B------:R-:W-:-:S07]  /*b870*/  @!P6 FADD.FTZ R91, R91, R57 ;  /* 0x000000395b5be221 */ /* 0x000fce0000010000 */
.L_x_2573:
[----:B0-----:R0:W5:Y:S04]  /*b880*/  LDL R58, [R1+0x5c] ;  /* 0x00005c00013a7983 */ /* 0x0011680000100800 */
[----:B------:R0:W5:Y:S01]  /*b890*/  LDL R59, [R1+0x60] ;  /* 0x00006000013b7983 */ /* 0x0001620000100800 */
[----:B------:R-:W2:Y:S01]  /*b8a0*/  S2UR UR6, SR_CgaCtaId ;  /* 0x00000000000679c3 */ /* 0x000ea20000008800 */
[----:B------:R-:W-:Y:S01]  /*b8b0*/  UMOV UR5, 0x400 ;  /* 0x0000040000057882 */ /* 0x000fe20000000000 */
[----:B------:R-:W-:Y:S01]  /*b8c0*/  ISETP.NE.AND P6, PT, RZ, UR24, PT ;  /* 0x00000018ff007c0c */ /* 0x000fe2000bfc5270 */
[----:B--2---:R-:W-:-:S03]  /*b8d0*/  ULEA UR5, UR6, UR5, 0x18 ;  /* 0x0000000506057291 */ /* 0x004fc6000f8ec03f */
[----:B------:R-:W-:-:S06]  /*b8e0*/  ULDC UR6, c[0x0][0x2bc] ;  /* 0x0000af0000067ab9 */ /* 0x000fcc0000000800 */
[----:B------:R-:W-:Y:S01]  /*b8f0*/  @!P5 STS.64 [UR5+0x98], R90 ;  /* 0x0000985aff00d988 */ /* 0x000fe20008000a05 */
[----:B------:R-:W-:Y:S06]  /*b900*/  BAR.SYNC.DEFER_BLOCKING 0x0 ;  /* 0x0000000000007b1d */ /* 0x000fec0000010000 */
[----:B------:R-:W2:Y:S02]  /*b910*/  LDS.64 R56, [UR5+0x98] ;  /* 0x00009805ff387984 */ /* 0x000ea40008000a00 */
[----:B--2---:R-:W-:Y:S01]  /*b920*/  FMUL.FTZ R56, R56, UR6 ;  /* 0x0000000638387c20 */ /* 0x004fe20008410000 */
[----:B------:R-:W-:-:S04]  /*b930*/  FMUL.FTZ R57, R57, UR6 ;  /* 0x0000000639397c20 */ /* 0x000fc80008410000 */
[----:B------:R-:W-:Y:S02]  /*b940*/  R2UR UR5, R56 ;  /* 0x00000000380572ca */ /* 0x000fe400000e0000 */
[----:B------:R-:W-:Y:S01]  /*b950*/  R2UR UR6, R57 ;  /* 0x00000000390672ca */ /* 0x000fe200000e0000 */
[----:B0-----:R-:W-:-:S14]  /*b960*/  @!P6 BRA `(.L_x_2584) ;  /* 0x000000000048e947 */ /* 0x001fdc0003800000 */
        /* <DEDUP_REMOVED lines=18> */
.L_x_2584:
[----:B------:R-:W-:Y:S01]  /*ba90*/  LOP3.LUT P5, RZ, R3, 0x1000, RZ, 0xc0, !PT ;  /* 0x0000100003ff7812 */ /* 0x000fe200078ac0ff */
[----:B------:R-:W-:-:S12]  /*baa0*/  BSSY B0, `(.L_x_2585) ;  /* 0x0000016000007945 */ /* 0x000fd80003800000 */
[----:B------:R-:W-:Y:S05]  /*bab0*/  @P5 BRA `(.L_x_2586) ;  /* 0x0000000000505947 */ /* 0x000fea0003800000 */
[----:B------:R-:W2:Y:S01]  /*bac0*/  LDL.LU R57, [R1+0xf0] ;  /* 0x0000f00001397983 */ /* 0x000ea20000300800 */
[----:B------:R-:W-:Y:S01]  /*bad0*/  MOV R56, UR5 ;  /* 0x0000000500387c02 */ /* 0x000fe20008000f00 */
[----:B------:R-:W-:-:S04]  /*bae0*/  ULDC.64 UR14, c[0x0][0x288] ;  /* 0x0000a200000e7ab9 */ /* 0x000fc80000000a00 */
[----:B-----5:R-:W-:-:S04]  /*baf0*/  FFMA.FTZ R56, R58, R56, UR6 ;  /* 0x000000063a387e23 */ /* 0x020fc80008010038 */
[----:B------:R-:W-:Y:S01]  /*bb00*/  FFMA.FTZ R58, R6, R28, -R56 ;  /* 0x0000001c063a7223 */ /* 0x000fe20000010838 */
[----:B------:R-:W-:Y:S02]  /*bb10*/  MOV R28, UR5 ;  /* 0x00000005001c7c02 */ /* 0x000fe40008000f00 */
[----:B------:R-:W-:-:S03]  /*bb20*/  MOV R56, R82 ;  /* 0x0000005200387202 */ /* 0x000fc60000000f00 */
[----:B------:R-:W-:-:S04]  /*bb30*/  FFMA.FTZ R28, R59, R28, UR6 ;  /* 0x000000063b1c7e23 */ /* 0x000fc8000801001c */
        /* <DEDUP_REMOVED lines=10> */
[----:B------:R-:W-:-:S05]  /*bbe0*/  FMUL.FTZ R56, R58, UR25 ;  /* 0x000000193a387c20 */ /* 0x000fca0008410000 */
[----:B------:R0:W-:Y:S03]  /*bbf0*/  STG.E.64 desc[UR22][R28.64], R56 ;  /* 0x000000381c007986 */ /* 0x0001e6000c101b16 */
.L_x_2586:
[----:B------:R-:W-:Y:S05]  /*bc00*/  BSYNC B0 ;  /* 0x0000000000007941 */ /* 0x000fea0003800000 */
.L_x_2585:
[----:B0-----:R0:W5:Y:S02]  /*bc10*/  LDL R56, [R1+0x84] ;  /* 0x0000840001387983 */ /* 0x0011640000100800 */
[----:B-----5:R-:W2:Y:S02]  /*bc20*/  LDC R58, c[0x0][0x2ac] ;  /* 0x0000ab00ff3a7b82 */ /* 0x020ea40000000800 */
[----:B------:R0:W5:Y:S01]  /*bc30*/  LDL R57, [R1+0x8c] ;  /* 0x00008c0001397983 */ /* 0x0001620000100800 */
[----:B------:R-:W-:-:S13]  /*bc40*/  ISETP.NE.AND P5, PT, RZ, UR24, PT ;  /* 0x00000018ff007c0c */ /* 0x000fda000bfa5270 */
[----:B0-----:R-:W-:Y:S05]  /*bc50*/  @!P5 BRA `(.L_x_2587) ;  /* 0x000000000048d947 */ /* 0x001fea0003800000 */
        /* <DEDUP_REMOVED lines=18> */
.L_x_2587:
[----:B------:R-:W-:Y:S01]  /*bd80*/  LOP3.LUT P5, RZ, R3, 0x800, RZ, 0xc0, !PT ;  /* 0x0000080003ff7812 */ /* 0x000fe200078ac0ff */
[----:B------:R-:W-:-:S12]  /*bd90*/  BSSY B0, `(.L_x_2588) ;  /* 0x0000017000007945 */ /* 0x000fd80003800000 */
[----:B------:R-:W-:Y:S05]  /*bda0*/  @P5 BRA `(.L_x_2589) ;  /* 0x0000000000545947 */ /* 0x000fea0003800000 */
[----:B------:R-:W3:Y:S01]  /*bdb0*/  LDL.LU R29, [R1+0xf4] ;  /* 0x0000f400011d7983 */ /* 0x000ee20000300800 */
[----:B------:R-:W-:Y:S01]  /*bdc0*/  MOV R28, UR5 ;  /* 0x00000005001c7c02 */ /* 0x000fe20008000f00 */
[----:B------:R-:W-:Y:S02]  /*bdd0*/  ULDC.64 UR14, c[0x0][0x288] ;  /* 0x0000a200000e7ab9 */ /* 0x000fe40000000a00 */
[----:B------:R-:W4:Y:S02]  /*bde0*/  LDL.LU R59, [R1+0x9c] ;  /* 0x00009c00013b7983 */ /* 0x000f240000300800 */
[----:B------:R-:W-:-:S04]  /*bdf0*/  FFMA.FTZ R28, R56, R28, UR6 ;  /* 0x00000006381c7e23 */ /* 0x000fc8000801001c */
[----:B------:R-:W-:Y:S01]  /*be00*/  FFMA.FTZ R56, R6, R26, -R28 ;  /* 0x0000001a06387223 */ /* 0x000fe2000001081c */
[----:B------:R-:W-:Y:S02]  /*be10*/  MOV R26, UR5 ;  /* 0x00000005001a7c02 */ /* 0x000fe40008000f00 */
[----:B------:R-:W-:-:S03]  /*be20*/  MOV R28, R82 ;  /* 0x00000052001c7202 */ /* 0x000fc60000000f00 */
[----:B-----5:R-:W-:-:S04]  /*be30*/  FFMA.FTZ R26, R57, R26, UR6 ;  /* 0x00000006391a7e23 */ /* 0x020fc8000801001a */
[----:B------:R-:W-:Y:S01]  /*be40*/  FFMA.FTZ R57, R7, R27, -R26 ;  /* 0x0000001b07397223 */ /* 0x000fe2000001081a */
[----:B---3--:R-:W-:Y:S01]  /*be50*/  IMAD R26, R29, UR14, RZ ;  /* 0x0000000e1d1a7c24 */ /* 0x008fe2000f8e02ff */
[----:B------:R-:W-:-:S03]  /*be60*/  MOV R29, R81 ;  /* 0x00000051001d7202 */ /* 0x000fc60000000f00 */
[C---:B----4-:R-:W-:Y:S02]  /*be70*/  IMAD R26, R59.reuse, UR15, R26 ;  /* 0x0000000f3b1a7c24 */ /* 0x050fe4000f8e021a */
        /* <DEDUP_REMOVED lines=8> */
.L_x_2589:
[----:B------:R-:W-:Y:S05]  /*bf00*/  BSYNC B0 ;  /* 0x0000000000007941 */ /* 0x000fea0003800000 */
.L_x_2588:
[----:B0-----:R0:W5:Y:S04]  /*bf10*/  LDL R28, [R1+0x64] ;  /* 0x00006400011c7983 */ /* 0x0011680000100800 */
[----:B------:R0:W5:Y:S01]  /*bf20*/  LDL R29, [R1+0x88] ;  /* 0x00008800011d7983 */ /* 0x0001620000100800 */
[----:B------:R-:W-:-:S13]  /*bf30*/  ISETP.NE.AND P5, PT, RZ, UR24, PT ;  /* 0x00000018ff007c0c */ /* 0x000fda000bfa5270 */
[----:B0-----:R-:W-:Y:S05]  /*bf40*/  @!P5 BRA `(.L_x_2590) ;  /* 0x000000000048d947 */ /* 0x001fea0003800000 */
        /* <DEDUP_REMOVED lines=18> */
.L_x_2590:
[----:B------:R-:W-:Y:S01]  /*c070*/  LOP3.LUT P5, RZ, R3, 0x400, RZ, 0xc0, !PT ;  /* 0x0000040003ff7812 */ /* 0x000fe200078ac0ff */
[----:B------:R-:W-:-:S12]  /*c080*/  BSSY B0, `(.L_x_2591) ;  /* 0x0000017000007945 */ /* 0x000fd80003800000 */
[----:B------:R-:W-:Y:S05]  /*c090*/  @P5 BRA `(.L_x_2592) ;  /* 0x0000000000545947 */ /* 0x000fea0003800000 */
[----:B------:R-:W3:Y:S01]  /*c0a0*/  LDL.LU R27, [R1+0xf8] ;  /* 0x0000f800011b7983 */ /* 0x000ee20000300800 */
[----:B------:R-:W-:Y:S01]  /*c0b0*/  MOV R26, UR5 ;  /* 0x00000005001a7c02 */ /* 0x000fe20008000f00 */
[----:B------:R-:W-:Y:S02]  /*c0c0*/  ULDC.64 UR14, c[0x0][0x288] ;  /* 0x0000a200000e7ab9 */ /* 0x000fe40000000a00 */
[----:B------:R-:W4:Y:S02]  /*c0d0*/  LDL.LU R56, [R1+0xb0] ;  /* 0x0000b00001387983 */ /* 0x000f240000300800 */
[----:B-----5:R-:W-:-:S04]  /*c0e0*/  FFMA.FTZ R26, R28, R26, UR6 ;  /* 0x000000061c1a7e23 */ /* 0x020fc8000801001a */
[----:B------:R-:W-:Y:S01]  /*c0f0*/  FFMA.FTZ R28, R6, R24, -R26 ;  /* 0x00000018061c7223 */ /* 0x000fe2000001081a */
[----:B------:R-:W-:Y:S02]  /*c100*/  MOV R24, UR5 ;  /* 0x0000000500187c02 */ /* 0x000fe40008000f00 */
[----:B------:R-:W-:-:S03]  /*c110*/  MOV R26, R82 ;  /* 0x00000052001a7202 */ /* 0x000fc60000000f00 */
[----:B------:R-:W-:-:S04]  /*c120*/  FFMA.FTZ R24, R29, R24, UR6 ;  /* 0x000000061d187e23 */ /* 0x000fc80008010018 */
        /* <DEDUP_REMOVED lines=12> */
.L_x_2592:
[----:B------:R-:W-:Y:S05]  /*c1f0*/  BSYNC B0 ;  /* 0x0000000000007941 */ /* 0x000fea0003800000 */
.L_x_2591:
[----:B-----5:R3:W5:Y:S04]  /*c200*/  LDL R28, [R1+0x90] ;  /* 0x00009000011c7983 */ /* 0x0207680000100800 */
[----:B------:R3:W5:Y:S01]  /*c210*/  LDL R29, [R1+0x98] ;  /* 0x00009800011d7983 */ /* 0x0007620000100800 */
[----:B------:R-:W-:Y:S01]  /*c220*/  ISETP.NE.AND P5, PT, RZ, UR24, PT ;  /* 0x00000018ff007c0c */ /* 0x000fe2000bfa5270 */
[----:B------:R-:W-:Y:S01]  /*c230*/  ULDC.64 UR14, c[0x0][0x290] ;  /* 0x0000a400000e7ab9 */ /* 0x000fe20000000a00 */
[----:B0-----:R-:W-:-:S05]  /*c240*/  SHF.R.U32.HI R26, RZ, 0x6, R0 ;  /* 0x00000006ff1a7819 */ /* 0x001fca0000011600 */
[----:B--2---:R-:W-:-:S05]  /*c250*/  IMAD R26, R58, UR13, R26 ;  /* 0x0000000d3a1a7c24 */ /* 0x004fca000f8e021a */
[----:B------:R-:W-:Y:S01]  /*c260*/  IADD3 R27, R26, 0xc8, RZ ;  /* 0x000000c81a1b7810 */ /* 0x000fe20007ffe0ff */
[----:B---3--:R-:W-:Y:S06]  /*c270*/  @!P5 BRA `(.L_x_2593) ;  /* 0x000000000048d947 */ /* 0x008fec0003800000 */
        /* <DEDUP_REMOVED lines=18> */
.L_x_2593:
[----:B------:R-:W-:Y:S01]  /*c3a0*/  LOP3.LUT P5, RZ, R3, 0x200, RZ, 0xc0, !PT ;  /* 0x0000020003ff7812 */ /* 0x000fe200078ac0ff */
[----:B------:R-:W-:-:S12]  /*c3b0*/  BSSY B0, `(.L_x_2594) ;  /* 0x0000017000007945 */ /* 0x000fd80003800000 */
[----:B------:R-:W-:Y:S05]  /*c3c0*/  @P5 BRA `(.L_x_2595) ;  /* 0x0000000000545947 */ /* 0x000fea0003800000 */
[----:B------:R-:W2:Y:S01]  /*c3d0*/  LDL.LU R25, [R1+0xfc] ;  /* 0x0000fc0001197983 */ /* 0x000ea20000300800 */
[----:B------:R-:W-:Y:S01]  /*c3e0*/  MOV R24, UR5 ;  /* 0x0000000500187c02 */ /* 0x000fe20008000f00 */
[----:B------:R-:W-:Y:S02]  /*c3f0*/  ULDC.64 UR16, c[0x0][0x288] ;  /* 0x0000a20000107ab9 */ /* 0x000fe40000000a00 */
[----:B------:R-:W3:Y:S02]  /*c400*/  LDL.LU R56, [R1+0xb4] ;  /* 0x0000b40001387983 */ /* 0x000ee40000300800 */
        /* <DEDUP_REMOVED lines=8> */
[C---:B---3--:R-:W-:Y:S02]  /*c490*/  IMAD R22, R56.reuse, UR17, R22 ;  /* 0x0000001138167c24 */ /* 0x048fe4000f8e0216 */
        /* <DEDUP_REMOVED lines=8> */
.L_x_2595:
[----:B------:R-:W-:Y:S05]  /*c520*/  BSYNC B0 ;  /* 0x0000000000007941 */ /* 0x000fea0003800000 */
.L_x_2594:
        /* <DEDUP_REMOVED lines=22> */
.L_x_2596:
[----:B------:R-:W-:Y:S01]  /*c690*/  LOP3.LUT P5, RZ, R3, 0x100, RZ, 0xc0, !PT ;  /* 0x0000010003ff7812 */ /* 0x000fe200078ac0ff */
[----:B------:R-:W-:-:S12]  /*c6a0*/  BSSY B0, `(.L_x_2597) ;  /* 0x0000017000007945 */ /* 0x000fd80003800000 */
[----:B------:R-:W-:Y:S05]  /*c6b0*/  @P5 BRA `(.L_x_2598) ;  /* 0x0000000000545947 */ /* 0x000fea0003800000 */
[----:B------:R-:W2:Y:S01]  /*c6c0*/  LDL.LU R23, [R1+0x100] ;  /* 0x0001000001177983 */ /* 0x000ea20000300800 */
[----:B------:R-:W-:Y:S01]  /*c6d0*/  MOV R22, UR5 ;  /* 0x0000000500167c02 */ /* 0x000fe20008000f00 */
[----:B------:R-:W-:Y:S02]  /*c6e0*/  ULDC.64 UR16, c[0x0][0x288] ;  /* 0x0000a20000107ab9 */ /* 0x000fe40000000a00 */
[----:B-----5:R-:W3:Y:S02]  /*c6f0*/  LDL.LU R28, [R1+0xbc] ;  /* 0x0000bc00011c7983 */ /* 0x020ee40000300800 */
[----:B------:R-:W-:-:S04]  /*c700*/  FFMA.FTZ R22, R24, R22, UR6 ;  /* 0x0000000618167e23 */ /* 0x000fc80008010016 */
        /* <DEDUP_REMOVED lines=16> */
.L_x_2598:
[----:B------:R-:W-:Y:S05]  /*c810*/  BSYNC B0 ;  /* 0x0000000000007941 */ /* 0x000fea0003800000 */
.L_x_2597:
        /* <DEDUP_REMOVED lines=22> */
.L_x_2599:
        /* <DEDUP_REMOVED lines=24> */
.L_x_2601:
[----:B------:R-:W-:Y:S05]  /*cb00*/  BSYNC B0 ;  /* 0x0000000000007941 */ /* 0x000fea0003800000 */
.L_x_2600:
        /* <DEDUP_REMOVED lines=22> */
.L_x_2602:
[----:B------:R-:W-:Y:S04]  /*cc70*/  BSSY B0, `(.L_x_2603) ;  /* 0x0000017000007945 */ /* 0x000fe80003800000 */
        /* <DEDUP_REMOVED lines=22> */
.L_x_2604:
[----:B------:R-:W-:Y:S05]  /*cde0*/  BSYNC B0 ;  /* 0x0000000000007941 */ /* 0x000fea0003800000 */
.L_x_2603:
[----:B------:R-:W-:Y:S05]  /*cdf0*/  @!P5 BRA `(.L_x_2605) ;  /* 0x00000000004cd947 */ /* 0x000fea0003800000 */
[----:B0-----:R-:W2:Y:S02]  /*ce00*/  LDL R16, [R1+0x48] ;  /* 0x0000480001107983 */ /* 0x001ea40000100800 */
[----:B--2---:R-:W-:-:S04]  /*ce10*/  FFMA.FTZ R16, R16, R6, R4 ;  /* 0x0000000610107223 */ /* 0x004fc80000010004 */
        /* <DEDUP_REMOVED lines=17> */
.L_x_2605:
[----:B------:R-:W-:Y:S04]  /*cf30*/  BSSY B0, `(.L_x_2606) ;  /* 0x0000018000007945 */ /* 0x000fe80003800000 */
[----:B------:R-:W-:Y:S05]  /*cf40*/  @P3 BRA `(.L_x_2607) ;  /* 0x0000000000583947 */ /* 0x000fea0003800000 */
[----:B0-----:R-:W2:Y:S01]  /*cf50*/  LDL.LU R18, [R1+0x48] ;  /* 0x0000480001127983 */ /* 0x001ea20000300800 */
[----:B------:R-:W-:Y:S01]  /*cf60*/  MOV R16, UR5 ;  /* 0x0000000500107c02 */ /* 0x000fe20008000f00 */
[----:B------:R-:W-:Y:S02]  /*cf70*/  ULDC.64 UR16, c[0x0][0x288] ;  /* 0x0000a20000107ab9 */ /* 0x000fe40000000a00 */
[----:B------:R-:W3:Y:S04]  /*cf80*/  LDL.LU R17, [R1+0x110] ;  /* 0x0001100001117983 */ /* 0x000ee80000300800 */
[----:B-----5:R-:W4:Y:S01]  /*cf90*/  LDL.LU R20, [R1+0xc0] ;  /* 0x0000c00001147983 */ /* 0x020f220000300800 */
[----:B--2---:R-:W-:-:S04]  /*cfa0*/  FFMA.FTZ R16, R18, R16, UR6 ;  /* 0x0000000612107e23 */ /* 0x004fc80008010010 */
        /* <DEDUP_REMOVED lines=16> */
.L_x_2607:
[----:B------:R-:W-:Y:S05]  /*d0b0*/  BSYNC B0 ;  /* 0x0000000000007941 */ /* 0x000fea0003800000 */
.L_x_2606:
[----:B------:R-:W-:Y:S05]  /*d0c0*/  @!P5 BRA `(.L_x_2608) ;  /* 0x000000000050d947 */ /* 0x000fea0003800000 */
[----:B--2---:R-:W2:Y:S04]  /*d0d0*/  LDL R14, [R1+0x4] ;  /* 0x00000400010e7983 */ /* 0x004ea80000100800 */
[----:B0-----:R-:W3:Y:S01]  /*d0e0*/  LDL R16, [R1] ;  /* 0x0000000001107983 */ /* 0x001ee20000100800 */
        /* <DEDUP_REMOVED lines=8> */
[----:B---3--:R-:W-:-:S03]  /*d170*/  FFMA.FTZ R14, R16, R7, R5 ;  /* 0x00000007100e7223 */ /* 0x008fc60000010005 */
        /* <DEDUP_REMOVED lines=9> */
.L_x_2608:
[----:B------:R-:W-:Y:S04]  /*d210*/  BSSY B0, `(.L_x_2609) ;  /* 0x0000019000007945 */ /* 0x000fe80003800000 */
[----:B------:R-:W-:Y:S05]  /*d220*/  @P2 BRA `(.L_x_2610) ;  /* 0x00000000005c2947 */ /* 0x000fea0003800000 */
[----:B0-2---:R-:W2:Y:S01]  /*d230*/  LDL.LU R16, [R1+0x4] ;  /* 0x0000040001107983 */ /* 0x005ea20000300800 */
[----:B------:R-:W-:Y:S01]  /*d240*/  MOV R14, UR5 ;  /* 0x00000005000e7c02 */ /* 0x000fe20008000f00 */
[----:B------:R-:W-:Y:S02]  /*d250*/  ULDC.64 UR16, c[0x0][0x288] ;  /* 0x0000a20000107ab9 */ /* 0x000fe40000000a00 */
[----:B------:R-:W3:Y:S04]  /*d260*/  LDL.LU R17, [R1] ;  /* 0x0000000001117983 */ /* 0x000ee80000300800 */
[----:B------:R-:W4:Y:S04]  /*d270*/  LDL.LU R15, [R1+0x10c] ;  /* 0x00010c00010f7983 */ /* 0x000f280000300800 */
[----:B------:R-:W4:Y:S01]  /*d280*/  LDL.LU R18, [R1+0xb8] ;  /* 0x0000b80001127983 */ /* 0x000f220000300800 */
[----:B--2---:R-:W-:-:S04]  /*d290*/  FFMA.FTZ R14, R16, R14, UR6 ;  /* 0x00000006100e7e23 */ /* 0x004fc8000801000e */
[----:B------:R-:W-:Y:S01]  /*d2a0*/  FFMA.FTZ R16, R6, R12, -R14 ;  /* 0x0000000c06107223 */ /* 0x000fe2000001080e */
[----:B------:R-:W-:Y:S02]  /*d2b0*/  MOV R12, UR5 ;  /* 0x00000005000c7c02 */ /* 0x000fe40008000f00 */
[----:B------:R-:W-:-:S03]  /*d2c0*/  MOV R14, R82 ;  /* 0x00000052000e7202 */ /* 0x000fc60000000f00 */
[----:B---3--:R-:W-:-:S04]  /*d2d0*/  FFMA.FTZ R12, R17, R12, UR6 ;  /* 0x00000006110c7e23 */ /* 0x008fc8000801000c */
        /* <DEDUP_REMOVED lines=12> */
.L_x_2610:
[----:B------:R-:W-:Y:S05]  /*d3a0*/  BSYNC B0 ;  /* 0x0000000000007941 */ /* 0x000fea0003800000 */
.L_x_2609:
[----:B------:R-:W-:Y:S05]  /*d3b0*/  @!P5 BRA `(.L_x_2611) ;  /* 0x000000000050d947 */ /* 0x000fea0003800000 */
[----:B---3--:R-:W3:Y:S04]  /*d3c0*/  LDL R12, [R1+0xc] ;  /* 0x00000c00010c7983 */ /* 0x008ee80000100800 */
[----:B--2---:R-:W2:Y:S01]  /*d3d0*/  LDL R14, [R1+0x8] ;  /* 0x00000800010e7983 */ /* 0x004ea20000100800 */
[----:B---3--:R-:W-:-:S04]  /*d3e0*/  FFMA.FTZ R12, R12, R6, R4 ;  /* 0x000000060c0c7223 */ /* 0x008fc80000010004 */
[----:B------:R-:W-:-:S06]  /*d3f0*/  FMUL.FTZ R13, R12, -1.4426950216293334961 ;  /* 0xbfb8aa3b0c0d7820 */ /* 0x000fcc0000410000 */
[----:B------:R-:W3:Y:S02]  /*d400*/  MUFU.EX2 R13, R13 ;  /* 0x0000000d000d7308 */ /* 0x000ee40000000800 */
[----:B---3--:R-:W-:-:S06]  /*d410*/  FADD.FTZ R13, R13, 1 ;  /* 0x3f8000000d0d7421 */ /* 0x008fcc0000010000 */
[----:B------:R-:W3:Y:S02]  /*d420*/  MUFU.RCP R13, R13 ;  /* 0x0000000d000d7308 */ /* 0x000ee40000001000 */
[----:B---3--:R-:W-:Y:S01]  /*d430*/  FMUL.FTZ R54, R54, R13 ;  /* 0x0000000d36367220 */ /* 0x008fe20000410000 */
[----:B------:R-:W-:-:S04]  /*d440*/  FADD.FTZ R13, -R13, 1 ;  /* 0x3f8000000d0d7421 */ /* 0x000fc80000010100 */
[----:B------:R-:W-:Y:S01]  /*d450*/  FFMA.FTZ R13, R12, R13, 1 ;  /* 0x3f8000000c0d7423 */ /* 0x000fe2000001000d */
[----:B--2---:R-:W-:-:S03]  /*d460*/  FFMA.FTZ R12, R14, R7, R5 ;  /* 0x000000070e0c7223 */ /* 0x004fc60000010005 */
        /* <DEDUP_REMOVED lines=9> */
.L_x_2611:
[----:B------:R-:W-:Y:S01]  /*d500*/  LOP3.LUT P2, RZ, R3, 0x20000, RZ, 0xc0, !PT ;  /* 0x0002000003ff7812 */ /* 0x000fe2000784c0ff */
[----:B------:R-:W-:-:S12]  /*d510*/  BSSY B0, `(.L_x_2612) ;  /* 0x0000019000007945 */ /* 0x000fd80003800000 */
[----:B------:R-:W-:Y:S05]  /*d520*/  @P2 BRA `(.L_x_2613) ;  /* 0x00000000005c2947 */ /* 0x000fea0003800000 */
[----:B--23--:R-:W2:Y:S01]  /*d530*/  LDL.LU R14, [R1+0xc] ;  /* 0x00000c00010e7983 */ /* 0x00cea20000300800 */
[----:B------:R-:W-:Y:S01]  /*d540*/  MOV R12, UR5 ;  /* 0x00000005000c7c02 */ /* 0x000fe20008000f00 */
[----:B------:R-:W-:Y:S02]  /*d550*/  ULDC.64 UR16, c[0x0][0x288] ;  /* 0x0000a20000107ab9 */ /* 0x000fe40000000a00 */
[----:B------:R-:W3:Y:S01]  /*d560*/  LDL.LU R13, [R1+0x8] ;  /* 0x00000800010d7983 */ /* 0x000ee20000300800 */
[----:B------:R-:W-:Y:S01]  /*d570*/  MOV R15, R81 ;  /* 0x00000051000f7202 */ /* 0x000fe20000000f00 */
[----:B--2---:R-:W-:Y:S01]  /*d580*/  FFMA.FTZ R12, R14, R12, UR6 ;  /* 0x000000060e0c7e23 */ /* 0x004fe2000801000c */
[----:B------:R-:W-:-:S03]  /*d590*/  MOV R14, R82 ;  /* 0x00000052000e7202 */ /* 0x000fc60000000f00 */
[----:B------:R-:W-:Y:S01]  /*d5a0*/  FFMA.FTZ R54, R6, R54, -R12 ;  /* 0x0000003606367223 */ /* 0x000fe2000001080c */
[----:B------:R-:W-:-:S05]  /*d5b0*/  MOV R12, UR5 ;  /* 0x00000005000c7c02 */ /* 0x000fca0008000f00 */
[----:B---3--:R-:W-:Y:S01]  /*d5c0*/  FFMA.FTZ R12, R13, R12, UR6 ;  /* 0x000000060d0c7e23 */ /* 0x008fe2000801000c */
[----:B------:R-:W-:-:S03]  /*d5d0*/  IADD3 R13, R2, 0x48, RZ ;  /* 0x00000048020d7810 */ /* 0x000fc60007ffe0ff */
[----:B------:R-:W-:Y:S01]  /*d5e0*/  FFMA.FTZ R55, R7, R55, -R12 ;  /* 0x0000003707377223 */ /* 0x000fe2000001080c */
[----:B------:R-:W-:Y:S01]  /*d5f0*/  SHF.R.S32.HI R12, RZ, 0x1f, R13 ;  /* 0x0000001fff0c7819 */ /* 0x000fe2000001140d */
[----:B------:R-:W-:-:S04]  /*d600*/  IMAD.WIDE.U32 R14, R13, UR16, R14 ;  /* 0x000000100d0e7c25 */ /* 0x000fc8000f8e000e */
[----:B------:R-:W-:-:S04]  /*d610*/  IMAD R12, R12, UR16, RZ ;  /* 0x000000100c0c7c24 */ /* 0x000fc8000f8e02ff */
[----:B------:R-:W-:Y:S01]  /*d620*/  IMAD R12, R13, UR17, R12 ;  /* 0x000000110d0c7c24 */ /* 0x000fe2000f8e020c */
[----:B------:R-:W-:-:S04]  /*d630*/  ULDC.64 UR16, c[0x0][0x210] ;  /* 0x0000840000107ab9 */ /* 0x000fc80000000a00 */
[----:B------:R-:W-:Y:S01]  /*d640*/  IADD3 R13, R15, R12, RZ ;  /* 0x0000000c0f0d7210 */ /* 0x000fe20007ffe0ff */
[----:B------:R-:W-:Y:S01]  /*d650*/  FMUL.FTZ R15, R55, UR25 ;  /* 0x00000019370f7c20 */ /* 0x000fe20008410000 */
[----:B------:R-:W-:-:S04]  /*d660*/  LEA R12, P2, R14, UR16, 0x2 ;  /* 0x000000100e0c7c11 */ /* 0x000fc8000f8410ff */
[----:B------:R-:W-:Y:S01]  /*d670*/  LEA.HI.X R13, R14, UR17, R13, 0x2, P2 ;  /* 0x000000110e0d7c11 */ /* 0x000fe200090f140d */
[----:B------:R-:W-:-:S05]  /*d680*/  FMUL.FTZ R14, R54, UR25 ;  /* 0x00000019360e7c20 */ /* 0x000fca0008410000 */
[----:B------:R4:W-:Y:S03]  /*d690*/  STG.E.64 desc[UR22][R12.64], R14 ;  /* 0x0000000e0c007986 */ /* 0x0009e6000c101b16 */
.L_x_2613:
[----:B------:R-:W-:Y:S05]  /*d6a0*/  BSYNC B0 ;  /* 0x0000000000007941 */ /* 0x000fea0003800000 */
.L_x_2612:
[----:B------:R-:W-:Y:S05]  /*d6b0*/  @!P5 BRA `(.L_x_2614) ;  /* 0x000000000050d947 */ /* 0x000fea0003800000 */
[----:B---34-:R-:W3:Y:S04]  /*d6c0*/  LDL R12, [R1+0x14] ;  /* 0x00001400010c7983 */ /* 0x018ee80000100800 */
[----:B0-2---:R-:W2:Y:S01]  /*d6d0*/  LDL R16, [R1+0x18] ;  /* 0x0000180001107983 */ /* 0x005ea20000100800 */
[----:B---3--:R-:W-:-:S04]  /*d6e0*/  FFMA.FTZ R12, R12, R6, R4 ;  /* 0x000000060c0c7223 */ /* 0x008fc80000010004 */
[----:B------:R-:W-:-:S06]  /*d6f0*/  FMUL.FTZ R13, R12, -1.4426950216293334961 ;  /* 0xbfb8aa3b0c0d7820 */ /* 0x000fcc0000410000 */
[----:B------:R-:W0:Y:S02]  /*d700*/  MUFU.EX2 R13, R13 ;  /* 0x0000000d000d7308 */ /* 0x000e240000000800 */
[----:B0-----:R-:W-:-:S06]  /*d710*/  FADD.FTZ R14, R13, 1 ;  /* 0x3f8000000d0e7421 */ /* 0x001fcc0000010000 */
[----:B------:R-:W0:Y:S02]  /*d720*/  MUFU.RCP R15, R14 ;  /* 0x0000000e000f7308 */ /* 0x000e240000001000 */
[----:B0-----:R-:W-:Y:S01]  /*d730*/  FMUL.FTZ R52, R52, R15 ;  /* 0x0000000f34347220 */ /* 0x001fe20000410000 */
[----:B------:R-:W-:-:S04]  /*d740*/  FADD.FTZ R15, -R15, 1 ;  /* 0x3f8000000f0f7421 */ /* 0x000fc80000010100 */
[----:B------:R-:W-:Y:S01]  /*d750*/  FFMA.FTZ R15, R12, R15, 1 ;  /* 0x3f8000000c0f7423 */ /* 0x000fe2000001000f */
[----:B--2---:R-:W-:-:S03]  /*d760*/  FFMA.FTZ R12, R16, R7, R5 ;  /* 0x00000007100c7223 */ /* 0x004fc60000010005 */
        /* <DEDUP_REMOVED lines=9> */
.L_x_2614:
[----:B------:R-:W-:Y:S01]  /*d800*/  LOP3.LUT P2, RZ, R3, 0x40000, RZ, 0xc0, !PT ;  /* 0x0004000003ff7812 */ /* 0x000fe2000784c0ff */
[----:B------:R-:W-:-:S12]  /*d810*/  BSSY B0, `(.L_x_2615) ;  /* 0x0000019000007945 */ /* 0x000fd80003800000 */
[----:B------:R-:W-:Y:S05]  /*d820*/  @P2 BRA `(.L_x_2616) ;  /* 0x00000000005c2947 */ /* 0x000fea0003800000 */
[----:B---34-:R-:W3:Y:S01]  /*d830*/  LDL.LU R12, [R1+0x14] ;  /* 0x00001400010c7983 */ /* 0x018ee20000300800 */
[----:B--2---:R-:W-:Y:S01]  /*d840*/  IADD3 R15, R2, 0x50, RZ ;  /* 0x00000050020f7810 */ /* 0x004fe20007ffe0ff */
[----:B------:R-:W-:Y:S02]  /*d850*/  ULDC.64 UR16, c[0x0][0x288] ;  /* 0x0000a20000107ab9 */ /* 0x000fe40000000a00 */
[----:B0-----:R-:W2:Y:S01]  /*d860*/  LDL.LU R17, [R1+0x18] ;  /* 0x0000180001117983 */ /* 0x001ea20000300800 */
[----:B------:R-:W-:Y:S02]  /*d870*/  MOV R16, UR5 ;  /* 0x0000000500107c02 */ /* 0x000fe40008000f00 */
[----:B------:R-:W-:Y:S02]  /*d880*/  SHF.R.S32.HI R14, RZ, 0x1f, R15 ;  /* 0x0000001fff0e7819 */ /* 0x000fe4000001140f */
[----:B------:R-:W-:-:S03]  /*d890*/  MOV R13, R81 ;  /* 0x00000051000d7202 */ /* 0x000fc60000000f00 */
[----:B------:R-:W-:-:S04]  /*d8a0*/  IMAD R14, R14, UR16, RZ ;  /* 0x000000100e0e7c24 */ /* 0x000fc8000f8e02ff */
[----:B------:R-:W-:Y:S02]  /*d8b0*/  IMAD R14, R15, UR17, R14 ;  /* 0x000000110f0e7c24 */ /* 0x000fe4000f8e020e */
[----:B---3--:R-:W-:Y:S01]  /*d8c0*/  FFMA.FTZ R16, R12, R16, UR6 ;  /* 0x000000060c107e23 */ /* 0x008fe20008010010 */
[----:B------:R-:W-:-:S05]  /*d8d0*/  MOV R12, R82 ;  /* 0x00000052000c7202 */ /* 0x000fca0000000f00 */
[----:B------:R-:W-:Y:S01]  /*d8e0*/  IMAD.WIDE.U32 R12, R15, UR16, R12 ;  /* 0x000000100f0c7c25 */ /* 0x000fe2000f8e000c */
[----:B------:R-:W-:-:S04]  /*d8f0*/  ULDC.64 UR16, c[0x0][0x210] ;  /* 0x0000840000107ab9 */ /* 0x000fc80000000a00 */
[----:B------:R-:W-:Y:S02]  /*d900*/  IADD3 R13, R13, R14, RZ ;  /* 0x0000000e0d0d7210 */ /* 0x000fe40007ffe0ff */
[----:B------:R-:W-:-:S04]  /*d910*/  LEA R14, P2, R12, UR16, 0x2 ;  /* 0x000000100c0e7c11 */ /* 0x000fc8000f8410ff */
[----:B------:R-:W-:Y:S01]  /*d920*/  LEA.HI.X R15, R12, UR17, R13, 0x2, P2 ;  /* 0x000000110c0f7c11 */ /* 0x000fe200090f140d */
[----:B------:R-:W-:Y:S01]  /*d930*/  FFMA.FTZ R12, R6, R52, -R16 ;  /* 0x00000034060c7223 */ /* 0x000fe20000010810 */
[----:B------:R-:W-:-:S03]  /*d940*/  MOV R16, UR5 ;  /* 0x0000000500107c02 */ /* 0x000fc60008000f00 */
[----:B------:R-:W-:Y:S02]  /*d950*/  FMUL.FTZ R12, R12, UR25 ;  /* 0x000000190c0c7c20 */ /* 0x000fe40008410000 */
[----:B--2---:R-:W-:-:S04]  /*d960*/  FFMA.FTZ R16, R17, R16, UR6 ;  /* 0x0000000611107e23 */ /* 0x004fc80008010010 */
[----:B------:R-:W-:-:S04]  /*d970*/  FFMA.FTZ R13, R7, R53, -R16 ;  /* 0x00000035070d7223 */ /* 0x000fc80000010810 */
[----:B------:R-:W-:-:S05]  /*d980*/  FMUL.FTZ R13, R13, UR25 ;  /* 0x000000190d0d7c20 */ /* 0x000fca0008410000 */
[----:B------:R0:W-:Y:S02]  /*d990*/  STG.E.64 desc[UR22][R14.64], R12 ;  /* 0x0000000c0e007986 */ /* 0x0001e4000c101b16 */
.L_x_2616:
[----:B------:R-:W-:Y:S05]  /*d9a0*/  BSYNC B0 ;  /* 0x0000000000007941 */ /* 0x000fea0003800000 */
.L_x_2615:
[----:B------:R-:W-:Y:S05]  /*d9b0*/  @!P5 BRA `(.L_x_2617) ;  /* 0x000000000050d947 */ /* 0x000fea0003800000 */
[----:B0--34-:R-:W3:Y:S04]  /*d9c0*/  LDL R12, [R1+0x24] ;  /* 0x00002400010c7983 */ /* 0x019ee80000100800 */
[----:B------:R-:W4:Y:S01]  /*d9d0*/  LDL R13, [R1+0x20] ;  /* 0x00002000010d7983 */ /* 0x000f220000100800 */
[----:B---3--:R-:W-:Y:S01]  /*d9e0*/  FFMA.FTZ R12, R12, R6, R4 ;  /* 0x000000060c0c7223 */ /* 0x008fe20000010004 */
[----:B----4-:R-:W-:-:S03]  /*d9f0*/  FFMA.FTZ R13, R13, R7, R5 ;  /* 0x000000070d0d7223 */ /* 0x010fc60000010005 */
[----:B--2---:R-:W-:Y:S01]  /*da00*/  FMUL.FTZ R14, R12, -1.4426950216293334961 ;  /* 0xbfb8aa3b0c0e7820 */ /* 0x004fe20000410000 */
        /* <DEDUP_REMOVED lines=15> */
.L_x_2617:
[----:B------:R-:W-:Y:S01]  /*db00*/  LOP3.LUT P2, RZ, R3, 0x80000, RZ, 0xc0, !PT ;  /* 0x0008000003ff7812 */ /* 0x000fe2000784c0ff */
[----:B------:R-:W-:-:S12]  /*db10*/  BSSY B0, `(.L_x_2618) ;  /* 0x0000019000007945 */ /* 0x000fd80003800000 */
[----:B------:R-:W-:Y:S05]  /*db20*/  @P2 BRA `(.L_x_2619) ;  /* 0x00000000005c2947 */ /* 0x000fea0003800000 */
[----:B0-----:R-:W3:Y:S01]  /*db30*/  LDL.LU R19, [R1+0x24] ;  /* 0x0000240001137983 */ /* 0x001ee20000300800 */
[----:B--2---:R-:W-:Y:S01]  /*db40*/  IADD3 R17, R2, 0x58, RZ ;  /* 0x0000005802117810 */ /* 0x004fe20007ffe0ff */
[----:B------:R-:W-:Y:S02]  /*db50*/  ULDC.64 UR16, c[0x0][0x288] ;  /* 0x0000a20000107ab9 */ /* 0x000fe40000000a00 */
[----:B------:R-:W2:Y:S01]  /*db60*/  LDL.LU R18, [R1+0x20] ;  /* 0x0000200001127983 */ /* 0x000ea20000300800 */
[----:B---34-:R-:W-:Y:S02]  /*db70*/  SHF.R.S32.HI R12, RZ, 0x1f, R17 ;  /* 0x0000001fff0c7819 */ /* 0x018fe40000011411 */
[----:B------:R-:W-:Y:S02]  /*db80*/  MOV R13, R81 ;  /* 0x00000051000d7202 */ /* 0x000fe40000000f00 */
[----:B------:R-:W-:Y:S01]  /*db90*/  MOV R16, UR5 ;  /* 0x0000000500107c02 */ /* 0x000fe20008000f00 */
[----:B------:R-:W-:-:S04]  /*dba0*/  IMAD R12, R12, UR16, RZ ;  /* 0x000000100c0c7c24 */ /* 0x000fc8000f8e02ff */
[----:B------:R-:W-:Y:S01]  /*dbb0*/  IMAD R15, R17, UR17, R12 ;  /* 0x00000011110f7c24 */ /* 0x000fe2000f8e020c */
[----:B------:R-:W-:-:S05]  /*dbc0*/  MOV R12, R82 ;  /* 0x00000052000c7202 */ /* 0x000fca0000000f00 */
[----:B------:R-:W-:Y:S01]  /*dbd0*/  IMAD.WIDE.U32 R12, R17, UR16, R12 ;  /* 0x00000010110c7c25 */ /* 0x000fe2000f8e000c */
[----:B------:R-:W-:-:S04]  /*dbe0*/  ULDC.64 UR16, c[0x0][0x210] ;  /* 0x0000840000107ab9 */ /* 0x000fc80000000a00 */
[----:B------:R-:W-:Y:S02]  /*dbf0*/  IADD3 R15, R13, R15, RZ ;  /* 0x0000000f0d0f7210 */ /* 0x000fe40007ffe0ff */
[----:B------:R-:W-:Y:S02]  /*dc00*/  MOV R13, UR5 ;  /* 0x00000005000d7c02 */ /* 0x000fe40008000f00 */
[----:B------:R-:W-:-:S04]  /*dc10*/  LEA R14, P2, R12, UR16, 0x2 ;  /* 0x000000100c0e7c11 */ /* 0x000fc8000f8410ff */
[----:B------:R-:W-:Y:S01]  /*dc20*/  LEA.HI.X R15, R12, UR17, R15, 0x2, P2 ;  /* 0x000000110c0f7c11 */ /* 0x000fe200090f140f */
[----:B------:R-:W-:Y:S01]  /*dc30*/  FFMA.FTZ R13, R19, R13, UR6 ;  /* 0x00000006130d7e23 */ /* 0x000fe2000801000d */
[----:B--2---:R-:W-:-:S03]  /*dc40*/  FFMA.FTZ R16, R18, R16, UR6 ;  /* 0x0000000612107e23 */ /* 0x004fc60008010010 */
[----:B------:R-:W-:Y:S01]  /*dc50*/  FFMA.FTZ R12, R6, R50, -R13 ;  /* 0x00000032060c7223 */ /* 0x000fe2000001080d */
[----:B------:R-:W-:-:S03]  /*dc60*/  FFMA.FTZ R13, R7, R51, -R16 ;  /* 0x00000033070d7223 */ /* 0x000fc60000010810 */
[----:B------:R-:W-:Y:S01]  /*dc70*/  FMUL.FTZ R12, R12, UR25 ;  /* 0x000000190c0c7c20 */ /* 0x000fe20008410000 */
[----:B------:R-:W-:-:S05]  /*dc80*/  FMUL.FTZ R13, R13, UR25 ;  /* 0x000000190d0d7c20 */ /* 0x000fca0008410000 */
[----:B------:R0:W-:Y:S02]  /*dc90*/  STG.E.64 desc[UR22][R14.64], R12 ;  /* 0x0000000c0e007986 */ /* 0x0001e4000c101b16 */
.L_x_2619:
[----:B------:R-:W-:Y:S05]  /*dca0*/  BSYNC B0 ;  /* 0x0000000000007941 */ /* 0x000fea0003800000 */
.L_x_2618:
        /* <DEDUP_REMOVED lines=21> */
.L_x_2620:
        /* <DEDUP_REMOVED lines=26> */
.L_x_2622:
[----:B------:R-:W-:Y:S05]  /*dfa0*/  BSYNC B0 ;  /* 0x0000000000007941 */ /* 0x000fea0003800000 */
.L_x_2621:
[----:B-----5:R0:W5:Y:S04]  /*dfb0*/  LDL R22, [R1+0x38] ;  /* 0x0000380001167983 */ /* 0x0201680000100800 */
[----:B------:R0:W5:Y:S01]  /*dfc0*/  LDL R21, [R1+0x34] ;  /* 0x0000340001157983 */ /* 0x0001620000100800 */
[----:B------:R-:W-:-:S13]  /*dfd0*/  ISETP.NE.AND P3, PT, RZ, UR24, PT ;  /* 0x00000018ff007c0c */ /* 0x000fda000bf65270 */
[----:B0-----:R-:W-:Y:S05]  /*dfe0*/  @!P3 BRA `(.L_x_2623) ;  /* 0x000000000048b947 */ /* 0x001fea0003800000 */
[----:B---345:R-:W-:Y:S01]  /*dff0*/  FFMA.FTZ R12, R22, R6, R4 ;  /* 0x00000006160c7223 */ /* 0x038fe20000010004 */
[----:B------:R-:W-:-:S03]  /*e000*/  FFMA.FTZ R13, R21, R7, R5 ;  /* 0x00000007150d7223 */ /* 0x000fc60000010005 */
        /* <DEDUP_REMOVED lines=16> */
.L_x_2623:
[----:B------:R-:W-:Y:S01]  /*e110*/  LOP3.LUT P2, RZ, R3, 0x200000, RZ, 0xc0, !PT ;  /* 0x0020000003ff7812 */ /* 0x000fe2000784c0ff */
[----:B------:R-:W-:-:S12]  /*e120*/  BSSY B0, `(.L_x_2624) ;  /* 0x0000017000007945 */ /* 0x000fd80003800000 */
[----:B------:R-:W-:Y:S05]  /*e130*/  @P2 BRA `(.L_x_2625) ;  /* 0x0000000000542947 */ /* 0x000fea0003800000 */
[----:B--234-:R-:W-:Y:S01]  /*e140*/  IADD3 R15, R2, 0x68, RZ ;  /* 0x00000068020f7810 */ /* 0x01cfe20007ffe0ff */
[----:B------:R-:W-:Y:S01]  /*e150*/  ULDC.64 UR16, c[0x0][0x288] ;  /* 0x0000a20000107ab9 */ /* 0x000fe20000000a00 */
[----:B------:R-:W-:Y:S02]  /*e160*/  MOV R12, R82 ;  /* 0x00000052000c7202 */ /* 0x000fe40000000f00 */
[----:B------:R-:W-:Y:S02]  /*e170*/  SHF.R.S32.HI R14, RZ, 0x1f, R15 ;  /* 0x0000001fff0e7819 */ /* 0x000fe4000001140f */
[----:B------:R-:W-:Y:S02]  /*e180*/  MOV R13, R81 ;  /* 0x00000051000d7202 */ /* 0x000fe40000000f00 */
[----:B------:R-:W-:Y:S01]  /*e190*/  MOV R16, UR5 ;  /* 0x0000000500107c02 */ /* 0x000fe20008000f00 */
[----:B------:R-:W-:Y:S02]  /*e1a0*/  IMAD R14, R14, UR16, RZ ;  /* 0x000000100e0e7c24 */ /* 0x000fe4000f8e02ff */
[----:B------:R-:W-:-:S04]  /*e1b0*/  IMAD.WIDE.U32 R12, R15, UR16, R12 ;  /* 0x000000100f0c7c25 */ /* 0x000fc8000f8e000c */
[----:B-----5:R-:W-:Y:S01]  /*e1c0*/  FFMA.FTZ R16, R21, R16, UR6 ;  /* 0x0000000615107e23 */ /* 0x020fe20008010010 */
[----:B------:R-:W-:Y:S01]  /*e1d0*/  IMAD R15, R15, UR17, R14 ;  /* 0x000000110f0f7c24 */ /* 0x000fe2000f8e020e */
[----:B------:R-:W-:Y:S02]  /*e1e0*/  ULDC.64 UR16, c[0x0][0x210] ;  /* 0x0000840000107ab9 */ /* 0x000fe40000000a00 */
[C---:B------:R-:W-:Y:S02]  /*e1f0*/  LEA R14, P2, R12.reuse, UR16, 0x2 ;  /* 0x000000100c0e7c11 */ /* 0x040fe4000f8410ff */
[----:B------:R-:W-:Y:S02]  /*e200*/  IADD3 R15, R13, R15, RZ ;  /* 0x0000000f0d0f7210 */ /* 0x000fe40007ffe0ff */
[----:B------:R-:W-:Y:S02]  /*e210*/  MOV R13, UR5 ;  /* 0x00000005000d7c02 */ /* 0x000fe40008000f00 */
[----:B------:R-:W-:-:S03]  /*e220*/  LEA.HI.X R15, R12, UR17, R15, 0x2, P2 ;  /* 0x000000110c0f7c11 */ /* 0x000fc600090f140f */
[----:B------:R-:W-:-:S04]  /*e230*/  FFMA.FTZ R13, R22, R13, UR6 ;  /* 0x00000006160d7e23 */ /* 0x000fc8000801000d */
[----:B------:R-:W-:Y:S01]  /*e240*/  FFMA.FTZ R12, R6, R46, -R13 ;  /* 0x0000002e060c7223 */ /* 0x000fe2000001080d */
[----:B------:R-:W-:-:S03]  /*e250*/  FFMA.FTZ R13, R7, R47, -R16 ;  /* 0x0000002f070d7223 */ /* 0x000fc60000010810 */
[----:B------:R-:W-:Y:S01]  /*e260*/  FMUL.FTZ R12, R12, UR25 ;  /* 0x000000190c0c7c20 */ /* 0x000fe20008410000 */
[----:B------:R-:W-:-:S05]  /*e270*/  FMUL.FTZ R13, R13, UR25 ;  /* 0x000000190d0d7c20 */ /* 0x000fca0008410000 */
[----:B------:R0:W-:Y:S02]  /*e280*/  STG.E.64 desc[UR22][R14.64], R12 ;  /* 0x0000000c0e007986 */ /* 0x0001e4000c101b16 */
.L_x_2625:
[----:B------:R-:W-:Y:S05]  /*e290*/  BSYNC B0 ;  /* 0x0000000000007941 */ /* 0x000fea0003800000 */
.L_x_2624:
        /* <DEDUP_REMOVED lines=21> */
.L_x_2626:
[----:B------:R-:W-:Y:S01]  /*e3f0*/  LOP3.LUT P2, RZ, R3, 0x2000000, RZ, 0xc0, !PT ;  /* 0x0200000003ff7812 */ /* 0x000fe2000784c0ff */
[----:B------:R-:W-:-:S12]  /*e400*/  BSSY B0, `(.L_x_2627) ;  /* 0x0000019000007945 */ /* 0x000fd80003800000 */
[----:B------:R-:W-:Y:S05]  /*e410*/  @P2 BRA `(.L_x_2628) ;  /* 0x00000000005c2947 */ /* 0x000fea0003800000 */
[----:B------:R-:W2:Y:S02]  /*e420*/  LDL.LU R18, [R1+0x44] ;  /* 0x0000440001127983 */ /* 0x000ea40000300800 */
[----:B0-234-:R-:W-:Y:S01]  /*e430*/  IADD3 R15, R2, 0x70, RZ ;  /* 0x00000070020f7810 */ /* 0x01dfe20007ffe0ff */
[----:B------:R-:W-:Y:S01]  /*e440*/  ULDC.64 UR16, c[0x0][0x288] ;  /* 0x0000a20000107ab9 */ /* 0x000fe20000000a00 */
[----:B------:R-:W2:Y:S02]  /*e450*/  LDL.LU R17, [R1+0x40] ;  /* 0x0000400001117983 */ /* 0x000ea40000300800 */
[----:B------:R-:W-:Y:S02]  /*e460*/  SHF.R.S32.HI R14, RZ, 0x1f, R15 ;  /* 0x0000001fff0e7819 */ /* 0x000fe4000001140f */
[----:B------:R-:W-:Y:S02]  /*e470*/  MOV R12, R82 ;  /* 0x00000052000c7202 */ /* 0x000fe40000000f00 */
[----:B------:R-:W-:Y:S01]  /*e480*/  MOV R13, R81 ;  /* 0x00000051000d7202 */ /* 0x000fe20000000f00 */
[----:B------:R-:W-:Y:S01]  /*e490*/  IMAD R14, R14, UR16, RZ ;  /* 0x000000100e0e7c24 */ /* 0x000fe2000f8e02ff */
[----:B------:R-:W-:Y:S01]  /*e4a0*/  MOV R16, UR5 ;  /* 0x0000000500107c02 */ /* 0x000fe20008000f00 */
        /* <DEDUP_REMOVED lines=8> */
[----:B--2---:R-:W-:-:S03]  /*e530*/  FFMA.FTZ R16, R17, R16, UR6 ;  /* 0x0000000611107e23 */ /* 0x004fc60008010010 */
[----:B------:R-:W-:Y:S01]  /*e540*/  FFMA.FTZ R12, R6, R44, -R13 ;  /* 0x0000002c060c7223 */ /* 0x000fe2000001080d */
[----:B------:R-:W-:-:S03]  /*e550*/  FFMA.FTZ R13, R7, R45, -R16 ;  /* 0x0000002d070d7223 */ /* 0x000fc60000010810 */
[----:B------:R-:W-:Y:S01]  /*e560*/  FMUL.FTZ R12, R12, UR25 ;  /* 0x000000190c0c7c20 */ /* 0x000fe20008410000 */
[----:B------:R-:W-:-:S05]  /*e570*/  FMUL.FTZ R13, R13, UR25 ;  /* 0x000000190d0d7c20 */ /* 0x000fca0008410000 */
[----:B------:R0:W-:Y:S02]  /*e580*/  STG.E.64 desc[UR22][R14.64], R12 ;  /* 0x0000000c0e007986 */ /* 0x0001e4000c101b16 */
.L_x_2628:
[----:B------:R-:W-:Y:S05]  /*e590*/  BSYNC B0 ;  /* 0x0000000000007941 */ /* 0x000fea0003800000 */
.L_x_2627:
        /* <DEDUP_REMOVED lines=21> */
.L_x_2629:
        /* <DEDUP_REMOVED lines=26> */
.L_x_2631:
[----:B------:R-:W-:Y:S05]  /*e890*/  BSYNC B0 ;  /* 0x0000000000007941 */ /* 0x000fea0003800000 */
.L_x_2630:
        /* <DEDUP_REMOVED lines=21> */
.L_x_2632:
        /* <DEDUP_REMOVED lines=26> */
.L_x_2634:
[----:B------:R-:W-:Y:S05]  /*eb90*/  BSYNC B0 ;  /* 0x0000000000007941 */ /* 0x000fea0003800000 */
.L_x_2633:
[----:B------:R-:W-:-:S13]  /*eba0*/  ISETP.NE.AND P3, PT, RZ, UR24, PT ;  /* 0x00000018ff007c0c */ /* 0x000fda000bf65270 */
[----:B------:R-:W-:Y:S05]  /*ebb0*/  @!P3 BRA `(.L_x_2635) ;  /* 0x000000000048b947 */ /* 0x000fea0003800000 */
[----:B0--34-:R-:W-:Y:S01]  /*ebc0*/  FFMA.FTZ R12, R125, R6, R4 ;  /* 0x000000067d0c7223 */ /* 0x019fe20000010004 */
        /* <DEDUP_REMOVED lines=17> */
.L_x_2635:
[----:B------:R-:W-:Y:S01]  /*ece0*/  LOP3.LUT P2, RZ, R3, 0x400000, RZ, 0xc0, !PT ;  /* 0x0040000003ff7812 */ /* 0x000fe2000784c0ff */
[----:B------:R-:W-:-:S12]  /*ecf0*/  BSSY B0, `(.L_x_2636) ;  /* 0x0000017000007945 */ /* 0x000fd80003800000 */
[----:B------:R-:W-:Y:S05]  /*ed00*/  @P2 BRA `(.L_x_2637) ;  /* 0x0000000000542947 */ /* 0x000fea0003800000 */
[----:B0-234-:R-:W-:Y:S01]  /*ed10*/  IADD3 R15, R2, 0x88, RZ ;  /* 0x00000088020f7810 */ /* 0x01dfe20007ffe0ff */
[----:B------:R-:W-:Y:S01]  /*ed20*/  ULDC.64 UR16, c[0x0][0x288] ;  /* 0x0000a20000107ab9 */ /* 0x000fe20000000a00 */
[----:B------:R-:W-:Y:S02]  /*ed30*/  MOV R12, R82 ;  /* 0x00000052000c7202 */ /* 0x000fe40000000f00 */
[----:B------:R-:W-:Y:S02]  /*ed40*/  SHF.R.S32.HI R14, RZ, 0x1f, R15 ;  /* 0x0000001fff0e7819 */ /* 0x000fe4000001140f */
[----:B------:R-:W-:Y:S02]  /*ed50*/  MOV R13, R81 ;  /* 0x00000051000d7202 */ /* 0x000fe40000000f00 */
[----:B------:R-:W-:Y:S01]  /*ed60*/  MOV R16, UR5 ;  /* 0x0000000500107c02 */ /* 0x000fe20008000f00 */
[----:B------:R-:W-:Y:S02]  /*ed70*/  IMAD R14, R14, UR16, RZ ;  /* 0x000000100e0e7c24 */ /* 0x000fe4000f8e02ff */
[----:B------:R-:W-:-:S04]  /*ed80*/  IMAD.WIDE.U32 R12, R15, UR16, R12 ;  /* 0x000000100f0c7c25 */ /* 0x000fc8000f8e000c */
[----:B------:R-:W-:Y:S01]  /*ed90*/  FFMA.FTZ R16, R123, R16, UR6 ;  /* 0x000000067b107e23 */ /* 0x000fe20008010010 */
[----:B------:R-:W-:Y:S01]  /*eda0*/  IMAD R15, R15, UR17, R14 ;  /* 0x000000110f0f7c24 */ /* 0x000fe2000f8e020e */
[----:B------:R-:W-:Y:S02]  /*edb0*/  ULDC.64 UR16, c[0x0][0x210] ;  /* 0x0000840000107ab9 */ /* 0x000fe40000000a00 */
[----:B------:R-:W-:Y:S02]  /*edc0*/  LEA R14, P2, R12, UR16, 0x2 ;  /* 0x000000100c0e7c11 */ /* 0x000fe4000f8410ff */
[----:B------:R-:W-:Y:S01]  /*edd0*/  IADD3 R15, R13, R15, RZ ;  /* 0x0000000f0d0f7210 */ /* 0x000fe20007ffe0ff */
[----:B------:R-:W-:-:S03]  /*ede0*/  FFMA.FTZ R13, R7, R39, -R16 ;  /* 0x00000027070d7223 */ /* 0x000fc60000010810 */
[----:B------:R-:W-:Y:S01]  /*edf0*/  LEA.HI.X R15, R12, UR17, R15, 0x2, P2 ;  /* 0x000000110c0f7c11 */ /* 0x000fe200090f140f */
[----:B------:R-:W-:Y:S01]  /*ee00*/  FMUL.FTZ R13, R13, UR25 ;  /* 0x000000190d0d7c20 */ /* 0x000fe20008410000 */
[----:B------:R-:W-:-:S05]  /*ee10*/  MOV R12, UR5 ;  /* 0x00000005000c7c02 */ /* 0x000fca0008000f00 */
[----:B------:R-:W-:-:S04]  /*ee20*/  FFMA.FTZ R125, R125, R12, UR6 ;  /* 0x000000067d7d7e23 */ /* 0x000fc8000801000c */
[----:B------:R-:W-:-:S04]  /*ee30*/  FFMA.FTZ R12, R6, R38, -R125 ;  /* 0x00000026060c7223 */ /* 0x000fc8000001087d */
[----:B------:R-:W-:-:S05]  /*ee40*/  FMUL.FTZ R12, R12, UR25 ;  /* 0x000000190c0c7c20 */ /* 0x000fca0008410000 */
[----:B------:R0:W-:Y:S02]  /*ee50*/  STG.E.64 desc[UR22][R14.64], R12 ;  /* 0x0000000c0e007986 */ /* 0x0001e4000c101b16 */
.L_x_2637:
[----:B------:R-:W-:Y:S05]  /*ee60*/  BSYNC B0 ;  /* 0x0000000000007941 */ /* 0x000fea0003800000 */
.L_x_2636:
        /* <DEDUP_REMOVED lines=19> */
.L_x_2638:
        /* <DEDUP_REMOVED lines=24> */
.L_x_2640:
[----:B------:R-:W-:Y:S05]  /*f120*/  BSYNC B0 ;  /* 0x0000000000007941 */ /* 0x000fea0003800000 */
.L_x_2639:
        /* <DEDUP_REMOVED lines=19> */
.L_x_2641:
[----:B------:R-:W-:Y:S01]  /*f260*/  LOP3.LUT P2, RZ, R3, 0x8000, RZ, 0xc0, !PT ;  /* 0x0000800003ff7812 */ /* 0x000fe2000784c0ff */
[----:B------:R-:W-:-:S12]  /*f270*/  BSSY B0, `(.L_x_2642) ;  /* 0x0000017000007945 */ /* 0x000fd80003800000 */
[----:B------:R-:W-:Y:S05]  /*f280*/  @P2 BRA `(.L_x_2643) ;  /* 0x0000000000542947 */ /* 0x000fea0003800000 */
[----:B--2---:R-:W-:Y:S01]  /*f290*/  IADD3 R17, R2, 0x98, RZ ;  /* 0x0000009802117810 */ /* 0x004fe20007ffe0ff */
[----:B------:R-:W-:Y:S01]  /*f2a0*/  ULDC.64 UR16, c[0x0][0x288] ;  /* 0x0000a20000107ab9 */ /* 0x000fe20000000a00 */
[----:B0--34-:R-:W-:Y:S02]  /*f2b0*/  MOV R12, R82 ;  /* 0x00000052000c7202 */ /* 0x019fe40000000f00 */
[----:B------:R-:W-:Y:S02]  /*f2c0*/  SHF.R.S32.HI R14, RZ, 0x1f, R17 ;  /* 0x0000001fff0e7819 */ /* 0x000fe40000011411 */
[----:B------:R-:W-:Y:S02]  /*f2d0*/  MOV R13, R81 ;  /* 0x00000051000d7202 */ /* 0x000fe40000000f00 */
[----:B------:R-:W-:Y:S01]  /*f2e0*/  MOV R15, UR5 ;  /* 0x00000005000f7c02 */ /* 0x000fe20008000f00 */
[----:B------:R-:W-:Y:S01]  /*f2f0*/  IMAD R14, R14, UR16, RZ ;  /* 0x000000100e0e7c24 */ /* 0x000fe2000f8e02ff */
[----:B------:R-:W-:Y:S01]  /*f300*/  MOV R16, UR5 ;  /* 0x0000000500107c02 */ /* 0x000fe20008000f00 */
[----:B------:R-:W-:-:S04]  /*f310*/  IMAD.WIDE.U32 R12, R17, UR16, R12 ;  /* 0x00000010110c7c25 */ /* 0x000fc8000f8e000c */
[----:B------:R-:W-:Y:S01]  /*f320*/  FFMA.FTZ R15, R116, R15, UR6 ;  /* 0x00000006740f7e23 */ /* 0x000fe2000801000f */
[----:B------:R-:W-:Y:S02]  /*f330*/  IMAD R17, R17, UR17, R14 ;  /* 0x0000001111117c24 */ /* 0x000fe4000f8e020e */
[----:B------:R-:W-:Y:S01]  /*f340*/  FFMA.FTZ R16, R115, R16, UR6 ;  /* 0x0000000673107e23 */ /* 0x000fe20008010010 */
[----:B------:R-:W-:Y:S01]  /*f350*/  ULDC.64 UR16, c[0x0][0x210] ;  /* 0x0000840000107ab9 */ /* 0x000fe20000000a00 */
[----:B------:R-:W-:Y:S01]  /*f360*/  FFMA.FTZ R15, R6, R34, -R15 ;  /* 0x00000022060f7223 */ /* 0x000fe2000001080f */
[----:B------:R-:W-:Y:S02]  /*f370*/  LEA R14, P2, R12, UR16, 0x2 ;  /* 0x000000100c0e7c11 */ /* 0x000fe4000f8410ff */
[----:B------:R-:W-:Y:S01]  /*f380*/  IADD3 R13, R13, R17, RZ ;  /* 0x000000110d0d7210 */ /* 0x000fe20007ffe0ff */
[----:B------:R-:W-:Y:S01]  /*f390*/  FFMA.FTZ R17, R7, R35, -R16 ;  /* 0x0000002307117223 */ /* 0x000fe20000010810 */
[----:B------:R-:W-:-:S02]  /*f3a0*/  FMUL.FTZ R16, R15, UR25 ;  /* 0x000000190f107c20 */ /* 0x000fc40008410000 */
[----:B------:R-:W-:Y:S01]  /*f3b0*/  LEA.HI.X R15, R12, UR17, R13, 0x2, P2 ;  /* 0x000000110c0f7c11 */ /* 0x000fe200090f140d */
[----:B------:R-:W-:-:S05]  /*f3c0*/  FMUL.FTZ R17, R17, UR25 ;  /* 0x0000001911117c20 */ /* 0x000fca0008410000 */
[----:B------:R0:W-:Y:S02]  /*f3d0*/  STG.E.64 desc[UR22][R14.64], R16 ;  /* 0x000000100e007986 */ /* 0x0001e4000c101b16 */
.L_x_2643:
[----:B------:R-:W-:Y:S05]  /*f3e0*/  BSYNC B0 ;  /* 0x0000000000007941 */ /* 0x000fea0003800000 */
.L_x_2642:
        /* <DEDUP_REMOVED lines=19> */
.L_x_2644:
[----:B------:R-:W-:Y:S01]  /*f520*/  LOP3.LUT P2, RZ, R3, 0x4000, RZ, 0xc0, !PT ;  /* 0x0000400003ff7812 */ /* 0x000fe2000784c0ff */
[----:B------:R-:W-:-:S12]  /*f530*/  BSSY B0, `(.L_x_2645) ;  /* 0x0000017000007945 */ /* 0x000fd80003800000 */
[----:B------:R-:W-:Y:S05]  /*f540*/  @P2 BRA `(.L_x_2646) ;  /* 0x0000000000542947 */ /* 0x000fea0003800000 */
[----:B0-2---:R-:W-:Y:S01]  /*f550*/  IADD3 R17, R2, 0xa0, RZ ;  /* 0x000000a002117810 */ /* 0x005fe20007ffe0ff */
[----:B------:R-:W-:Y:S01]  /*f560*/  ULDC.64 UR16, c[0x0][0x288] ;  /* 0x0000a20000107ab9 */ /* 0x000fe20000000a00 */
[----:B---34-:R-:W-:Y:S02]  /*f570*/  MOV R12, R82 ;  /* 0x00000052000c7202 */ /* 0x018fe40000000f00 */
        /* <DEDUP_REMOVED lines=18> */
.L_x_2646:
[----:B------:R-:W-:Y:S05]  /*f6a0*/  BSYNC B0 ;  /* 0x0000000000007941 */ /* 0x000fea0003800000 */
.L_x_2645:
        /* <DEDUP_REMOVED lines=20> */
.L_x_2647:
        /* <DEDUP_REMOVED lines=24> */
.L_x_2649:
[----:B------:R-:W-:Y:S05]  /*f970*/  BSYNC B0 ;  /* 0x0000000000007941 */ /* 0x000fea0003800000 */
.L_x_2648:
[C---:B0--34-:R-:W-:Y:S02]  /*f980*/  IADD3 R12, R26.reuse, 0xd0, RZ ;  /* 0x000000d01a0c7810 */ /* 0x059fe40007ffe0ff */
[----:B------:R-:W-:Y:S02]  /*f990*/  IADD3 R13, R26, 0xd8, RZ ;  /* 0x000000d81a0d7810 */ /* 0x000fe40007ffe0ff */
[----:B------:R-:W-:Y:S02]  /*f9a0*/  ISETP.GE.U32.AND P4, PT, R27, UR14, PT ;  /* 0x0000000e1b007c0c */ /* 0x000fe4000bf86070 */
[----:B------:R-:W-:Y:S02]  /*f9b0*/  SHF.R.S32.HI R27, RZ, 0x1f, R27 ;  /* 0x0000001fff1b7819 */ /* 0x000fe4000001141b */
[----:B------:R-:W-:Y:S02]  /*f9c0*/  ISETP.GE.U32.AND P3, PT, R12, UR14, PT ;  /* 0x0000000e0c007c0c */ /* 0x000fe4000bf66070 */
[----:B------:R-:W-:-:S02]  /*f9d0*/  ISETP.GE.U32.AND P2, PT, R13, UR14, PT ;  /* 0x0000000e0d007c0c */ /* 0x000fc4000bf46070 */
[----:B------:R-:W-:Y:S02]  /*f9e0*/  SHF.R.S32.HI R12, RZ, 0x1f, R12 ;  /* 0x0000001fff0c7819 */ /* 0x000fe4000001140c */
[----:B------:R-:W-:Y:S02]  /*f9f0*/  SHF.R.S32.HI R13, RZ, 0x1f, R13 ;  /* 0x0000001fff0d7819 */ /* 0x000fe4000001140d */
[----:B------:R-:W-:Y:S02]  /*fa00*/  ISETP.GE.AND.EX P4, PT, R27, UR15, PT, P4 ;  /* 0x0000000f1b007c0c */ /* 0x000fe4000bf86340 */
[----:B------:R-:W-:Y:S02]  /*fa10*/  ISETP.GE.AND.EX P3, PT, R12, UR15, PT, P3 ;  /* 0x0000000f0c007c0c */ /* 0x000fe4000bf66330 */
[----:B------:R-:W-:Y:S02]  /*fa20*/  ISETP.GE.AND.EX P2, PT, R13, UR15, PT, P2 ;  /* 0x0000000f0d007c0c */ /* 0x000fe4000bf46320 */
[----:B------:R-:W-:Y:S01]  /*fa30*/  ISETP.GT.U32.OR P4, PT, R0, 0x1ff, P4 ;  /* 0x000001ff0000780c */ /* 0x000fe20002784470 */
[----:B------:R-:W-:-:S12]  /*fa40*/  @!P5 BRA `(.L_x_2650) ;  /* 0x000000000048d947 */ /* 0x000fd80003800000 */
[----:B------:R-:W-:Y:S01]  /*fa50*/  FFMA.FTZ R12, R110, R6, R4 ;  /* 0x000000066e0c7223 */ /* 0x000fe20000010004 */
        /* <DEDUP_REMOVED lines=17> */
.L_x_2650:
[----:B------:R-:W-:Y:S01]  /*fb70*/  LOP3.LUT P5, RZ, R3, 0x2000, RZ, 0xc0, !PT ;  /* 0x0000200003ff7812 */ /* 0x000fe200078ac0ff */
[----:B------:R-:W-:-:S12]  /*fb80*/  BSSY B0, `(.L_x_2651) ;  /* 0x0000017000007945 */ /* 0x000fd80003800000 */
[----:B------:R-:W-:Y:S05]  /*fb90*/  @P5 BRA `(.L_x_2652) ;  /* 0x0000000000545947 */ /* 0x000fea0003800000 */
[----:B------:R-:W3:Y:S01]  /*fba0*/  LDL.LU R12, [R1+0x138] ;  /* 0x00013800010c7983 */ /* 0x000ee20000300800 */
[----:B------:R-:W-:Y:S01]  /*fbb0*/  ULDC.64 UR16, c[0x0][0x288] ;  /* 0x0000a20000107ab9 */ /* 0x000fe20000000a00 */
[----:B--2---:R-:W-:Y:S02]  /*fbc0*/  IADD3 R17, R2, 0xb0, RZ ;  /* 0x000000b002117810 */ /* 0x004fe40007ffe0ff */
[----:B------:R-:W-:Y:S02]  /*fbd0*/  MOV R13, R81 ;  /* 0x00000051000d7202 */ /* 0x000fe40000000f00 */
[----:B------:R-:W-:Y:S02]  /*fbe0*/  MOV R15, UR5 ;  /* 0x00000005000f7c02 */ /* 0x000fe40008000f00 */
[----:B------:R-:W-:-:S03]  /*fbf0*/  MOV R14, UR5 ;  /* 0x00000005000e7c02 */ /* 0x000fc60008000f00 */
[----:B------:R-:W-:-:S04]  /*fc00*/  FFMA.FTZ R15, R110, R15, UR6 ;  /* 0x000000066e0f7e23 */ /* 0x000fc8000801000f */
[----:B------:R-:W-:-:S04]  /*fc10*/  FFMA.FTZ R15, R6, R30, -R15 ;  /* 0x0000001e060f7223 */ /* 0x000fc8000001080f */
[----:B------:R-:W-:Y:S01]  /*fc20*/  FMUL.FTZ R16, R15, UR25 ;  /* 0x000000190f107c20 */ /* 0x000fe20008410000 */
[----:B---3--:R-:W-:Y:S01]  /*fc30*/  IMAD R2, R12, UR16, RZ ;  /* 0x000000100c027c24 */ /* 0x008fe2000f8e02ff */
[----:B------:R-:W-:-:S05]  /*fc40*/  MOV R12, R82 ;  /* 0x00000052000c7202 */ /* 0x000fca0000000f00 */
[----:B------:R-:W-:-:S04]  /*fc50*/  IMAD.WIDE.U32 R12, R17, UR16, R12 ;  /* 0x00000010110c7c25 */ /* 0x000fc8000f8e000c */
[----:B------:R-:W-:Y:S02]  /*fc60*/  IMAD R17, R17, UR17, R2 ;  /* 0x0000001111117c24 */ /* 0x000fe4000f8e0202 */
[----:B------:R-:W-:Y:S01]  /*fc70*/  FFMA.FTZ R2, R109, R14, UR6 ;  /* 0x000000066d027e23 */ /* 0x000fe2000801000e */
[----:B------:R-:W-:Y:S02]  /*fc80*/  ULDC.64 UR16, c[0x0][0x210] ;  /* 0x0000840000107ab9 */ /* 0x000fe40000000a00 */
[----:B------:R-:W-:Y:S01]  /*fc90*/  LEA R14, P5, R12, UR16, 0x2 ;  /* 0x000000100c0e7c11 */ /* 0x000fe2000f8a10ff */
[----:B------:R-:W-:Y:S01]  /*fca0*/  FFMA.FTZ R2, R7, R31, -R2 ;  /* 0x0000001f07027223 */ /* 0x000fe20000010802 */
[----:B------:R-:W-:-:S04]  /*fcb0*/  IADD3 R17, R13, R17, RZ ;  /* 0x000000110d117210 */ /* 0x000fc80007ffe0ff */
[----:B------:R-:W-:Y:S01]  /*fcc0*/  LEA.HI.X R15, R12, UR17, R17, 0x2, P5 ;  /* 0x000000110c0f7c11 */ /* 0x000fe2000a8f1411 */
[----:B------:R-:W-:-:S05]  /*fcd0*/  FMUL.FTZ R17, R2, UR25 ;  /* 0x0000001902117c20 */ /* 0x000fca0008410000 */
[----:B------:R0:W-:Y:S02]  /*fce0*/  STG.E.64 desc[UR22][R14.64], R16 ;  /* 0x000000100e007986 */ /* 0x0001e4000c101b16 */
.L_x_2652:
[----:B------:R-:W-:Y:S05]  /*fcf0*/  BSYNC B0 ;  /* 0x0000000000007941 */ /* 0x000fea0003800000 */
.L_x_2651:
[----:B------:R-:W-:-:S13]  /*fd00*/  ISETP.NE.AND P6, PT, RZ, UR24, PT ;  /* 0x00000018ff007c0c */ /* 0x000fda000bfc5270 */
[----:B------:R-:W-:Y:S05]  /*fd10*/  @!P6 BRA `(.L_x_2653) ;  /* 0x000000000048e947 */ /* 0x000fea0003800000 */
[----:B------:R-:W-:Y:S01]  /*fd20*/  FFMA.FTZ R2, R108, R6, R4 ;  /* 0x000000066c027223 */ /* 0x000fe20000010004 */
[----:B------:R-:W-:-:S03]  /*fd30*/  FFMA.FTZ R12, R103, R7, R5 ;  /* 0x00000007670c7223 */ /* 0x000fc60000010005 */
[----:B------:R-:W-:Y:S01]  /*fd40*/  FMUL.FTZ R13, R2, -1.4426950216293334961 ;  /* 0xbfb8aa3b020d7820 */ /* 0x000fe20000410000 */
[----:B0-2---:R-:W-:-:S05]  /*fd50*/  FMUL.FTZ R16, R12, -1.4426950216293334961 ;  /* 0xbfb8aa3b0c107820 */ /* 0x005fca0000410000 */
        /* <DEDUP_REMOVED lines=9> */
[----:B--2--5:R-:W-:Y:S01]  /*fdf0*/  FADD.FTZ R21, -R18, 1 ;  /* 0x3f80000012157421 */ /* 0x024fe20000010100 */
[----:B------:R-:W-:Y:S02]  /*fe00*/  FMUL.FTZ R11, R11, R18 ;  /* 0x000000120b0b7220 */ /* 0x000fe40000410000 */
[----:B------:R-:W-:Y:S01]  /*fe10*/  FMUL.FTZ R10, R10, R19 ;  /* 0x000000130a0a7220 */ /* 0x000fe20000410000 */
[----:B------:R-:W-:-:S04]  /*fe20*/  FFMA.FTZ R12, R12, R21, 1 ;  /* 0x3f8000000c0c7423 */ /* 0x000fc80000010015 */
[----:B------:R-:W-:-:S07]  /*fe30*/  FMUL.FTZ R11, R11, R12 ;  /* 0x0000000c0b0b7220 */ /* 0x000fce0000410000 */
.L_x_2653:
[----:B------:R-:W-:Y:S04]  /*fe40*/  BSSY B0, `(.L_x_2654) ;  /* 0x0000017000007945 */ /* 0x000fe80003800000 */
[----:B------:R-:W-:Y:S05]  /*fe50*/  @P1 BRA `(.L_x_2655) ;  /* 0x0000000000541947 */ /* 0x000fea0003800000 */
[----:B------:R-:W3:Y:S01]  /*fe60*/  LDL.LU R2, [R1+0x11c] ;  /* 0x00011c0001027983 */ /* 0x000ee20000300800 */
[----:B------:R-:W-:-:S03]  /*fe70*/  ULDC.64 UR16, c[0x0][0x288] ;  /* 0x0000a20000107ab9 */ /* 0x000fc60000000a00 */
[----:B0-2---:R-:W2:Y:S01]  /*fe80*/  LDL.LU R16, [R1+0xd4] ;  /* 0x0000d40001107983 */ /* 0x005ea20000300800 */
[----:B------:R-:W-:Y:S02]  /*fe90*/  MOV R15, UR5 ;  /* 0x00000005000f7c02 */ /* 0x000fe40008000f00 */
[----:B------:R-:W-:Y:S02]  /*fea0*/  MOV R12, R82 ;  /* 0x00000052000c7202 */ /* 0x000fe40000000f00 */
[----:B------:R-:W-:Y:S01]  /*feb0*/  MOV R13, R81 ;  /* 0x00000051000d7202 */ /* 0x000fe20000000f00 */
[----:B------:R-:W-:Y:S01]  /*fec0*/  FFMA.FTZ R15, R108, R15, UR6 ;  /* 0x000000066c0f7e23 */ /* 0x000fe2000801000f */
[----:B------:R-:W-:-:S03]  /*fed0*/  MOV R14, UR5 ;  /* 0x00000005000e7c02 */ /* 0x000fc60008000f00 */
[----:B------:R-:W-:Y:S01]  /*fee0*/  FFMA.FTZ R15, R6, R10, -R15 ;  /* 0x0000000a060f7223 */ /* 0x000fe2000001080f */
[----:B---3--:R-:W-:Y:S02]  /*fef0*/  IMAD R2, R2, UR16, RZ ;  /* 0x0000001002027c24 */ /* 0x008fe4000f8e02ff */
[----:B--2---:R-:W-:-:S04]  /*ff00*/  IMAD.WIDE.U32 R12, R16, UR16, R12 ;  /* 0x00000010100c7c25 */ /* 0x004fc8000f8e000c */
[----:B------:R-:W-:Y:S02]  /*ff10*/  IMAD R17, R16, UR17, R2 ;  /* 0x0000001110117c24 */ /* 0x000fe4000f8e0202 */
[----:B------:R-:W-:Y:S01]  /*ff20*/  FFMA.FTZ R2, R103, R14, UR6 ;  /* 0x0000000667027e23 */ /* 0x000fe2000801000e */
[----:B------:R-:W-:Y:S01]  /*ff30*/  ULDC.64 UR16, c[0x0][0x210] ;  /* 0x0000840000107ab9 */ /* 0x000fe20000000a00 */
[----:B------:R-:W-:Y:S01]  /*ff40*/  FMUL.FTZ R14, R15, UR25 ;  /* 0x000000190f0e7c20 */ /* 0x000fe20008410000 */
[----:B------:R-:W-:Y:S01]  /*ff50*/  LEA R10, P1, R12, UR16, 0x2 ;  /* 0x000000100c0a7c11 */ /* 0x000fe2000f8210ff */
[----:B------:R-:W-:Y:S01]  /*ff60*/  FFMA.FTZ R2, R7, R11, -R2 ;  /* 0x0000000b07027223 */ /* 0x000fe20000010802 */
[----:B------:R-:W-:-:S03]  /*ff70*/  IADD3 R17, R13, R17, RZ ;  /* 0x000000110d117210 */ /* 0x000fc60007ffe0ff */
[----:B------:R-:W-:Y:S01]  /*ff80*/  FMUL.FTZ R15, R2, UR25 ;  /* 0x00000019020f7c20 */ /* 0x000fe20008410000 */
[----:B------:R-:W-:-:S05]  /*ff90*/  LEA.HI.X R11, R12, UR17, R17, 0x2, P1 ;  /* 0x000000110c0b7c11 */ /* 0x000fca00088f1411 */
[----:B------:R3:W-:Y:S02]  /*ffa0*/  STG.E.64 desc[UR22][R10.64], R14 ;  /* 0x0000000e0a007986 */ /* 0x0007e4000c101b16 */
.L_x_2655:
[----:B------:R-:W-:Y:S05]  /*ffb0*/  BSYNC B0 ;  /* 0x0000000000007941 */ /* 0x000fea0003800000 */
.L_x_2654:
[----:B------:R-:W-:Y:S05]  /*ffc0*/  @!P6 BRA `(.L_x_2656) ;  /* 0x000000000048e947 */ /* 0x000fea0003800000 */
[----:B------:R-:W-:Y:S01]  /*ffd0*/  FFMA.FTZ R2, R102, R6, R4 ;  /* 0x0000000666027223 */ /* 0x000fe20000010004 */
[----:B---3--:R-:W-:-:S03]  /*ffe0*/  FFMA.FTZ R10, R101, R7, R5 ;  /* 0x00000007650a7223 */ /* 0x008fc60000010005 */
        /* <DEDUP_REMOVED lines=16> */
.L_x_2656:
[----:B------:R-:W-:Y:S04]  /*100f0*/  BSSY B0, `(.L_x_2657) ;  /* 0x0000017000007945 */ /* 0x000fe80003800000 */
[----:B------:R-:W-:Y:S05]  /*10100*/  @P0 BRA `(.L_x_2658) ;  /* 0x0000000000540947 */ /* 0x000fea0003800000 */
[----:B------:R-:W4:Y:S01]  /*10110*/  LDL.LU R2, [R1+0x118] ;  /* 0x0001180001027983 */ /* 0x000f220000300800 */
[----:B------:R-:W-:-:S03]  /*10120*/  ULDC.64 UR16, c[0x0][0x288] ;  /* 0x0000a20000107ab9 */ /* 0x000fc60000000a00 */
[----:B0-23--:R-:W2:Y:S01]  /*10130*/  LDL.LU R14, [R1+0xcc] ;  /* 0x0000cc00010e7983 */ /* 0x00dea20000300800 */
[----:B------:R-:W-:Y:S02]  /*10140*/  MOV R13, UR5 ;  /* 0x00000005000d7c02 */ /* 0x000fe40008000f00 */
[----:B------:R-:W-:Y:S02]  /*10150*/  MOV R10, R82 ;  /* 0x00000052000a7202 */ /* 0x000fe40000000f00 */
[----:B------:R-:W-:Y:S01]  /*10160*/  MOV R11, R81 ;  /* 0x00000051000b7202 */ /* 0x000fe20000000f00 */
[----:B------:R-:W-:Y:S01]  /*10170*/  FFMA.FTZ R13, R102, R13, UR6 ;  /* 0x00000006660d7e23 */ /* 0x000fe2000801000d */
[----:B------:R-:W-:-:S03]  /*10180*/  MOV R12, UR5 ;  /* 0x00000005000c7c02 */ /* 0x000fc60008000f00 */
[----:B------:R-:W-:Y:S01]  /*10190*/  FFMA.FTZ R13, R6, R8, -R13 ;  /* 0x00000008060d7223 */ /* 0x000fe2000001080d */
[----:B----4-:R-:W-:Y:S02]  /*101a0*/  IMAD R2, R2, UR16, RZ ;  /* 0x0000001002027c24 */ /* 0x010fe4000f8e02ff */
        /* <DEDUP_REMOVED lines=11> */
.L_x_2658:
[----:B------:R-:W-:Y:S05]  /*10260*/  BSYNC B0 ;  /* 0x0000000000007941 */ /* 0x000fea0003800000 */
.L_x_2657:
[----:B------:R-:W-:Y:S05]  /*10270*/  @!P6 BRA `(.L_x_2659) ;  /* 0x000000000048e947 */ /* 0x000fea0003800000 */
[----:B------:R-:W-:Y:S01]  /*10280*/  FFMA.FTZ R2, R98, R6, R4 ;  /* 0x0000000662027223 */ /* 0x000fe20000010004 */
[----:B----4-:R-:W-:-:S03]  /*10290*/  FFMA.FTZ R8, R97, R7, R5 ;  /* 0x0000000761087223 */ /* 0x010fc60000010005 */
[----:B------:R-:W-:Y:S01]  /*102a0*/  FMUL.FTZ R9, R2, -1.4426950216293334961 ;  /* 0xbfb8aa3b02097820 */ /* 0x000fe20000410000 */
[----:B------:R-:W-:-:S05]  /*102b0*/  FMUL.FTZ R12, R8, -1.4426950216293334961 ;  /* 0xbfb8aa3b080c7820 */ /* 0x000fca0000410000 */
[----:B------:R-:W3:Y:S08]  /*102c0*/  MUFU.EX2 R9, R9 ;  /* 0x0000000900097308 */ /* 0x000ef00000000800 */
[----:B------:R-:W4:Y:S01]  /*102d0*/  MUFU.EX2 R12, R12 ;  /* 0x0000000c000c7308 */ /* 0x000f220000000800 */
[----:B---3--:R-:W-:-:S07]  /*102e0*/  FADD.FTZ R10, R9, 1 ;  /* 0x3f800000090a7421 */ /* 0x008fce0000010000 */
[----:B------:R-:W3:Y:S01]  /*102f0*/  MUFU.RCP R11, R10 ;  /* 0x0000000a000b7308 */ /* 0x000ee20000001000 */
[----:B----4-:R-:W-:-:S07]  /*10300*/  FADD.FTZ R13, R12, 1 ;  /* 0x3f8000000c0d7421 */ /* 0x010fce0000010000 */
[----:B0-2---:R-:W0:Y:S01]  /*10310*/  MUFU.RCP R14, R13 ;  /* 0x0000000d000e7308 */ /* 0x005e220000001000 */
[----:B---3--:R-:W-:Y:S01]  /*10320*/  FADD.FTZ R15, -R11, 1 ;  /* 0x3f8000000b0f7421 */ /* 0x008fe20000010100 */
[----:B------:R-:W-:-:S03]  /*10330*/  FMUL.FTZ R78, R78, R11 ;  /* 0x0000000b4e4e7220 */ /* 0x000fc60000410000 */
[----:B------:R-:W-:Y:S01]  /*10340*/  FFMA.FTZ R15, R2, R15, 1 ;  /* 0x3f800000020f7423 */ /* 0x000fe2000001000f */
[----:B0-----:R-:W-:Y:S01]  /*10350*/  FADD.FTZ R17, -R14, 1 ;  /* 0x3f8000000e117421 */ /* 0x001fe20000010100 */
[----:B------:R-:W-:Y:S02]  /*10360*/  FMUL.FTZ R79, R79, R14 ;  /* 0x0000000e4f4f7220 */ /* 0x000fe40000410000 */
[----:B------:R-:W-:Y:S01]  /*10370*/  FMUL.FTZ R78, R78, R15 ;  /* 0x0000000f4e4e7220 */ /* 0x000fe20000410000 */
[----:B------:R-:W-:-:S04]  /*10380*/  FFMA.FTZ R8, R8, R17, 1 ;  /* 0x3f80000008087423 */ /* 0x000fc80000010011 */
[----:B------:R-:W-:-:S07]  /*10390*/  FMUL.FTZ R79, R79, R8 ;  /* 0x000000084f4f7220 */ /* 0x000fce0000410000 */
.L_x_2659:
[----:B------:R-:W-:Y:S04]  /*103a0*/  BSSY B0, `(.L_x_2660) ;  /* 0x0000017000007945 */ /* 0x000fe80003800000 */
[----:B------:R-:W-:Y:S05]  /*103b0*/  @P4 BRA `(.L_x_2661) ;  /* 0x0000000000544947 */ /* 0x000fea0003800000 */
[----:B------:R-:W4:Y:S01]  /*103c0*/  LDL.LU R2, [R1+0x134] ;  /* 0x0001340001027983 */ /* 0x000f220000300800 */
[----:B------:R-:W-:-:S03]  /*103d0*/  ULDC.64 UR16, c[0x0][0x288] ;  /* 0x0000a20000107ab9 */ /* 0x000fc60000000a00 */
[----:B0-23--:R-:W2:Y:S01]  /*103e0*/  LDL.LU R14, [R1+0xec] ;  /* 0x0000ec00010e7983 */ /* 0x00dea20000300800 */
[----:B----4-:R-:W-:Y:S02]  /*103f0*/  MOV R8, R82 ;  /* 0x0000005200087202 */ /* 0x010fe40000000f00 */
[----:B------:R-:W-:Y:S02]  /*10400*/  MOV R9, R81 ;  /* 0x0000005100097202 */ /* 0x000fe40000000f00 */
[----:B------:R-:W-:Y:S02]  /*10410*/  MOV R13, UR5 ;  /* 0x00000005000d7c02 */ /* 0x000fe40008000f00 */
[----:B------:R-:W-:-:S03]  /*10420*/  MOV R12, UR5 ;  /* 0x00000005000c7c02 */ /* 0x000fc60008000f00 */
[----:B------:R-:W-:-:S04]  /*10430*/  FFMA.FTZ R13, R98, R13, UR6 ;  /* 0x00000006620d7e23 */ /* 0x000fc8000801000d */
[----:B------:R-:W-:Y:S01]  /*10440*/  FFMA.FTZ R13, R6, R78, -R13 ;  /* 0x0000004e060d7223 */ /* 0x000fe2000001080d */
[----:B------:R-:W-:Y:S02]  /*10450*/  IMAD R2, R2, UR16, RZ ;  /* 0x0000001002027c24 */ /* 0x000fe4000f8e02ff */
        /* <DEDUP_REMOVED lines=11> */
.L_x_2661:
[----:B------:R-:W-:Y:S05]  /*10510*/  BSYNC B0 ;  /* 0x0000000000007941 */ /* 0x000fea0003800000 */
.L_x_2660:
[C---:B------:R-:W-:Y:S02]  /*10520*/  IADD3 R2, R26.reuse, 0xe0, RZ ;  /* 0x000000e01a027810 */ /* 0x040fe40007ffe0ff */
[C---:B0---4-:R-:W-:Y:S02]  /*10530*/  IADD3 R8, R26.reuse, 0xe8, RZ ;  /* 0x000000e81a087810 */ /* 0x051fe40007ffe0ff */
[C---:B------:R-:W-:Y:S02]  /*10540*/  IADD3 R9, R26.reuse, 0xf0, RZ ;  /* 0x000000f01a097810 */ /* 0x040fe40007ffe0ff */
[----:B---3--:R-:W-:Y:S02]  /*10550*/  IADD3 R10, R26, 0xf8, RZ ;  /* 0x000000f81a0a7810 */ /* 0x008fe40007ffe0ff */
[----:B------:R-:W-:Y:S02]  /*10560*/  ISETP.GE.U32.AND P0, PT, R2, UR14, PT ;  /* 0x0000000e02007c0c */ /* 0x000fe4000bf06070 */
[----:B------:R-:W-:-:S02]  /*10570*/  ISETP.GE.U32.AND P1, PT, R8, UR14, PT ;  /* 0x0000000e08007c0c */ /* 0x000fc4000bf26070 */
[----:B------:R-:W-:Y:S02]  /*10580*/  ISETP.GE.U32.AND P4, PT, R9, UR14, PT ;  /* 0x0000000e09007c0c */ /* 0x000fe4000bf86070 */
[----:B------:R-:W-:Y:S02]  /*10590*/  ISETP.GE.U32.AND P5, PT, R10, UR14, PT ;  /* 0x0000000e0a007c0c */ /* 0x000fe4000bfa6070 */
[----:B------:R-:W-:Y:S02]  /*105a0*/  SHF.R.S32.HI R2, RZ, 0x1f, R2 ;  /* 0x0000001fff027819 */ /* 0x000fe40000011402 */
[----:B------:R-:W-:Y:S02]  /*105b0*/  SHF.R.S32.HI R8, RZ, 0x1f, R8 ;  /* 0x0000001fff087819 */ /* 0x000fe40000011408 */
[----:B------:R-:W-:Y:S02]  /*105c0*/  SHF.R.S32.HI R9, RZ, 0x1f, R9 ;  /* 0x0000001fff097819 */ /* 0x000fe40000011409 */
[----:B------:R-:W-:-:S02]  /*105d0*/  SHF.R.S32.HI R10, RZ, 0x1f, R10 ;  /* 0x0000001fff0a7819 */ /* 0x000fc4000001140a */
[----:B------:R-:W-:Y:S02]  /*105e0*/  ISETP.GE.AND.EX P0, PT, R2, UR15, PT, P0 ;  /* 0x0000000f02007c0c */ /* 0x000fe4000bf06300 */
[----:B------:R-:W-:Y:S02]  /*105f0*/  ISETP.GE.AND.EX P1, PT, R8, UR15, PT, P1 ;  /* 0x0000000f08007c0c */ /* 0x000fe4000bf26310 */
[----:B------:R-:W-:Y:S02]  /*10600*/  ISETP.GE.AND.EX P4, PT, R9, UR15, PT, P4 ;  /* 0x0000000f09007c0c */ /* 0x000fe4000bf86340 */
[----:B------:R-:W-:Y:S02]  /*10610*/  ISETP.GE.AND.EX P5, PT, R10, UR15, PT, P5 ;  /* 0x0000000f0a007c0c */ /* 0x000fe4000bfa6350 */
[C---:B------:R-:W-:Y:S02]  /*10620*/  ISETP.GT.U32.OR P3, PT, R0.reuse, 0x1ff, P3 ;  /* 0x000001ff0000780c */ /* 0x040fe40001f64470 */
[----:B------:R-:W-:-:S02]  /*10630*/  ISETP.GT.U32.OR P2, PT, R0, 0x1ff, P2 ;  /* 0x000001ff0000780c */ /* 0x000fc40001744470 */
[C---:B------:R-:W-:Y:S02]  /*10640*/  ISETP.GT.U32.OR P0, PT, R0.reuse, 0x1ff, P0 ;  /* 0x000001ff0000780c */ /* 0x040fe40000704470 */
[C---:B------:R-:W-:Y:S02]  /*10650*/  ISETP.GT.U32.OR P1, PT, R0.reuse, 0x1ff, P1 ;  /* 0x000001ff0000780c */ /* 0x040fe40000f24470 */
[C---:B------:R-:W-:Y:S02]  /*10660*/  ISETP.GT.U32.OR P4, PT, R0.reuse, 0x1ff, P4 ;  /* 0x000001ff0000780c */ /* 0x040fe40002784470 */
[----:B------:R-:W-:Y:S01]  /*10670*/  ISETP.GT.U32.OR P5, PT, R0, 0x1ff, P5 ;  /* 0x000001ff0000780c */ /* 0x000fe20002fa4470 */
[----:B------:R-:W-:-:S12]  /*10680*/  @!P6 BRA `(.L_x_2662) ;  /* 0x000000000048e947 */ /* 0x000fd80003800000 */
[----:B------:R-:W-:Y:S01]  /*10690*/  FFMA.FTZ R2, R96, R6, R4 ;  /* 0x0000000660027223 */ /* 0x000fe20000010004 */
[----:B------:R-:W-:-:S03]  /*106a0*/  FFMA.FTZ R8, R95, R7, R5 ;  /* 0x000000075f087223 */ /* 0x000fc60000010005 */
[----:B------:R-:W-:Y:S01]  /*106b0*/  FMUL.FTZ R9, R2, -1.4426950216293334961 ;  /* 0xbfb8aa3b02097820 */ /* 0x000fe20000410000 */
[----:B------:R-:W-:-:S05]  /*106c0*/  FMUL.FTZ R12, R8, -1.4426950216293334961 ;  /* 0xbfb8aa3b080c7820 */ /* 0x000fca0000410000 */
[----:B------:R-:W0:Y:S08]  /*106d0*/  MUFU.EX2 R9, R9 ;  /* 0x0000000900097308 */ /* 0x000e300000000800 */
[----:B------:R-:W3:Y:S01]  /*106e0*/  MUFU.EX2 R12, R12 ;  /* 0x0000000c000c7308 */ /* 0x000ee20000000800 */
[----:B0-----:R-:W-:-:S07]  /*106f0*/  FADD.FTZ R10, R9, 1 ;  /* 0x3f800000090a7421 */ /* 0x001fce0000010000 */
[----:B------:R-:W0:Y:S01]  /*10700*/  MUFU.RCP R11, R10 ;  /* 0x0000000a000b7308 */ /* 0x000e220000001000 */
[----:B---3--:R-:W-:-:S07]  /*10710*/  FADD.FTZ R13, R12, 1 ;  /* 0x3f8000000c0d7421 */ /* 0x008fce0000010000 */
[----:B--2---:R-:W2:Y:S01]  /*10720*/  MUFU.RCP R14, R13 ;  /* 0x0000000d000e7308 */ /* 0x004ea20000001000 */
        /* <DEDUP_REMOVED lines=8> */
.L_x_2662:
[----:B------:R-:W-:Y:S04]  /*107b0*/  BSSY B0, `(.L_x_2663) ;  /* 0x0000017000007945 */ /* 0x000fe80003800000 */
[----:B------:R-:W-:Y:S05]  /*107c0*/  @P3 BRA `(.L_x_2664) ;  /* 0x0000000000543947 */ /* 0x000fea0003800000 */
[----:B------:R-:W3:Y:S01]  /*107d0*/  LDL.LU R2, [R1+0x130] ;  /* 0x0001300001027983 */ /* 0x000ee20000300800 */
[----:B------:R-:W-:-:S03]  /*107e0*/  ULDC.64 UR14, c[0x0][0x288] ;  /* 0x0000a200000e7ab9 */ /* 0x000fc60000000a00 */
[----:B--2---:R-:W2:Y:S01]  /*107f0*/  LDL.LU R14, [R1+0xe8] ;  /* 0x0000e800010e7983 */ /* 0x004ea20000300800 */
[----:B------:R-:W-:Y:S02]  /*10800*/  MOV R8, R82 ;  /* 0x0000005200087202 */ /* 0x000fe40000000f00 */
[----:B------:R-:W-:Y:S02]  /*10810*/  MOV R9, R81 ;  /* 0x0000005100097202 */ /* 0x000fe40000000f00 */
[----:B------:R-:W-:Y:S02]  /*10820*/  MOV R13, UR5 ;  /* 0x00000005000d7c02 */ /* 0x000fe40008000f00 */
[----:B------:R-:W-:-:S03]  /*10830*/  MOV R12, UR5 ;  /* 0x00000005000c7c02 */ /* 0x000fc60008000f00 */
[----:B------:R-:W-:-:S04]  /*10840*/  FFMA.FTZ R13, R96, R13, UR6 ;  /* 0x00000006600d7e23 */ /* 0x000fc8000801000d */
        /* <DEDUP_REMOVED lines=13> */
.L_x_2664:
[----:B------:R-:W-:Y:S05]  /*10920*/  BSYNC B0 ;  /* 0x0000000000007941 */ /* 0x000fea0003800000 */
.L_x_2663:
[----:B------:R-:W-:Y:S05]  /*10930*/  @!P6 BRA `(.L_x_2665) ;  /* 0x000000000048e947 */ /* 0x000fea0003800000 */
[----:B------:R-:W-:Y:S01]  /*10940*/  FFMA.FTZ R2, R94, R6, R4 ;  /* 0x000000065e027223 */ /* 0x000fe20000010004 */
[----:B0-----:R-:W-:-:S03]  /*10950*/  FFMA.FTZ R8, R93, R7, R5 ;  /* 0x000000075d087223 */ /* 0x001fc60000010005 */
        /* <DEDUP_REMOVED lines=16> */
.L_x_2665:
[----:B------:R-:W-:Y:S04]  /*10a60*/  BSSY B0, `(.L_x_2666) ;  /* 0x0000017000007945 */ /* 0x000fe80003800000 */
[----:B------:R-:W-:Y:S05]  /*10a70*/  @P2 BRA `(.L_x_2667) ;  /* 0x0000000000542947 */ /* 0x000fea0003800000 */
[----:B------:R-:W3:Y:S01]  /*10a80*/  LDL.LU R2, [R1+0x12c] ;  /* 0x00012c0001027983 */ /* 0x000ee20000300800 */
[----:B------:R-:W-:-:S03]  /*10a90*/  ULDC.64 UR14, c[0x0][0x288] ;  /* 0x0000a200000e7ab9 */ /* 0x000fc60000000a00 */
[----:B--2---:R-:W2:Y:S01]  /*10aa0*/  LDL.LU R14, [R1+0xe4] ;  /* 0x0000e400010e7983 */ /* 0x004ea20000300800 */
[----:B0-----:R-:W-:Y:S02]  /*10ab0*/  MOV R8, R82 ;  /* 0x0000005200087202 */ /* 0x001fe40000000f00 */
        /* <DEDUP_REMOVED lines=17> */
.L_x_2667:
[----:B------:R-:W-:Y:S05]  /*10bd0*/  BSYNC B0 ;  /* 0x0000000000007941 */ /* 0x000fea0003800000 */
.L_x_2666:
[----:B------:R-:W-:Y:S05]  /*10be0*/  @!P6 BRA `(.L_x_2668) ;  /* 0x000000000048e947 */ /* 0x000fea0003800000 */
[----:B------:R-:W-:Y:S01]  /*10bf0*/  FFMA.FTZ R2, R92, R6, R4 ;  /* 0x000000065c027223 */ /* 0x000fe20000010004 */
[----:B0--3--:R-:W-:-:S03]  /*10c00*/  FFMA.FTZ R8, R89, R7, R5 ;  /* 0x0000000759087223 */ /* 0x009fc60000010005 */
        /* <DEDUP_REMOVED lines=16> */
.L_x_2668:
[----:B------:R-:W-:Y:S04]  /*10d10*/  BSSY B0, `(.L_x_2669) ;  /* 0x0000017000007945 */ /* 0x000fe80003800000 */
[----:B------:R-:W-:Y:S05]  /*10d20*/  @P0 BRA `(.L_x_2670) ;  /* 0x0000000000540947 */ /* 0x000fea0003800000 */
[----:B------:R-:W4:Y:S01]  /*10d30*/  LDL.LU R2, [R1+0x128] ;  /* 0x0001280001027983 */ /* 0x000f220000300800 */
[----:B------:R-:W-:-:S03]  /*10d40*/  ULDC.64 UR14, c[0x0][0x288] ;  /* 0x0000a200000e7ab9 */ /* 0x000fc60000000a00 */
[----:B--2---:R-:W2:Y:S01]  /*10d50*/  LDL.LU R14, [R1+0xe0] ;  /* 0x0000e000010e7983 */ /* 0x004ea20000300800 */
[----:B0--3--:R-:W-:Y:S02]  /*10d60*/  MOV R8, R82 ;  /* 0x0000005200087202 */ /* 0x009fe40000000f00 */
[----:B------:R-:W-:Y:S02]  /*10d70*/  MOV R9, R81 ;  /* 0x0000005100097202 */ /* 0x000fe40000000f00 */
[----:B------:R-:W-:Y:S02]  /*10d80*/  MOV R13, UR5 ;  /* 0x00000005000d7c02 */ /* 0x000fe40008000f00 */
[----:B------:R-:W-:-:S03]  /*10d90*/  MOV R12, UR5 ;  /* 0x00000005000c7c02 */ /* 0x000fc60008000f00 */
[----:B------:R-:W-:-:S04]  /*10da0*/  FFMA.FTZ R13, R92, R13, UR6 ;  /* 0x000000065c0d7e23 */ /* 0x000fc8000801000d */
        /* <DEDUP_REMOVED lines=13> */
.L_x_2670:
[----:B------:R-:W-:Y:S05]  /*10e80*/  BSYNC B0 ;  /* 0x0000000000007941 */ /* 0x000fea0003800000 */
.L_x_2669:
[----:B------:R-:W-:Y:S05]  /*10e90*/  @!P6 BRA `(.L_x_2671) ;  /* 0x000000000048e947 */ /* 0x000fea0003800000 */
[----:B------:R-:W-:Y:S01]  /*10ea0*/  FFMA.FTZ R2, R88, R6, R4 ;  /* 0x0000000658027223 */ /* 0x000fe20000010004 */
[----:B0--34-:R-:W-:-:S03]  /*10eb0*/  FFMA.FTZ R8, R87, R7, R5 ;  /* 0x0000000757087223 */ /* 0x019fc60000010005 */
        /* <DEDUP_REMOVED lines=16> */
.L_x_2671:
[----:B------:R-:W-:Y:S04]  /*10fc0*/  BSSY B0, `(.L_x_2672) ;  /* 0x0000017000007945 */ /* 0x000fe80003800000 */
[----:B------:R-:W-:Y:S05]  /*10fd0*/  @P1 BRA `(.L_x_2673) ;  /* 0x0000000000541947 */ /* 0x000fea0003800000 */
[----:B------:R-:W3:Y:S01]  /*10fe0*/  LDL.LU R2, [R1+0x124] ;  /* 0x0001240001027983 */ /* 0x000ee20000300800 */
[----:B------:R-:W-:-:S03]  /*10ff0*/  ULDC.64 UR14, c[0x0][0x288] ;  /* 0x0000a200000e7ab9 */ /* 0x000fc60000000a00 */
[----:B--2---:R-:W2:Y:S01]  /*11000*/  LDL.LU R14, [R1+0xdc] ;  /* 0x0000dc00010e7983 */ /* 0x004ea20000300800 */
[----:B0--34-:R-:W-:Y:S02]  /*11010*/  MOV R8, R82 ;  /* 0x0000005200087202 */ /* 0x019fe40000000f00 */
        /* <DEDUP_REMOVED lines=17> */
.L_x_2673:
[----:B------:R-:W-:Y:S05]  /*11130*/  BSYNC B0 ;  /* 0x0000000000007941 */ /* 0x000fea0003800000 */
.L_x_2672:
        /* <DEDUP_REMOVED lines=19> */
.L_x_2674:
        /* <DEDUP_REMOVED lines=23> */
.L_x_2676:
[----:B------:R-:W-:Y:S05]  /*113e0*/  BSYNC B0 ;  /* 0x0000000000007941 */ /* 0x000fea0003800000 */
.L_x_2675:
[----:B------:R-:W-:Y:S05]  /*113f0*/  @!P6 BRA `(.L_x_2677) ;  /* 0x000000000048e947 */ /* 0x000fea0003800000 */
[----:B------:R-:W-:Y:S01]  /*11400*/  FFMA.FTZ R4, R100, R6, R4 ;  /* 0x0000000664047223 */ /* 0x000fe20000010004 */
[----:B------:R-:W-:-:S03]  /*11410*/  FFMA.FTZ R5, R99, R7, R5 ;  /* 0x0000000763057223 */ /* 0x000fc60000010005 */
[----:B------:R-:W-:Y:S01]  /*11420*/  FMUL.FTZ R2, R4, -1.4426950216293334961 ;  /* 0xbfb8aa3b04027820 */ /* 0x000fe20000410000 */
[----:B------:R-:W-:-:S05]  /*11430*/  FMUL.FTZ R10, R5, -1.4426950216293334961 ;  /* 0xbfb8aa3b050a7820 */ /* 0x000fca0000410000 */
[----:B------:R-:W0:Y:S08]  /*11440*/  MUFU.EX2 R2, R2 ;  /* 0x0000000200027308 */ /* 0x000e300000000800 */
[----:B------:R-:W1:Y:S01]  /*11450*/  MUFU.EX2 R10, R10 ;  /* 0x0000000a000a7308 */ /* 0x000e620000000800 */
[----:B0--34-:R-:W-:-:S07]  /*11460*/  FADD.FTZ R8, R2, 1 ;  /* 0x3f80000002087421 */ /* 0x019fce0000010000 */
[----:B------:R-:W0:Y:S01]  /*11470*/  MUFU.RCP R9, R8 ;  /* 0x0000000800097308 */ /* 0x000e220000001000 */
[----:B-1----:R-:W-:-:S07]  /*11480*/  FADD.FTZ R11, R10, 1 ;  /* 0x3f8000000a0b7421 */ /* 0x002fce0000010000 */
        /* <DEDUP_REMOVED lines=9> */
.L_x_2677:
[----:B------:R-:W-:Y:S04]  /*11520*/  BSSY B0, `(.L_x_2678) ;  /* 0x0000016000007945 */ /* 0x000fe80003800000 */
[----:B------:R-:W-:Y:S05]  /*11530*/  @P5 BRA `(.L_x_2679) ;  /* 0x0000000000505947 */ /* 0x000fea0003800000 */
[----:B------:R-:W2:Y:S01]  /*11540*/  LDL.LU R2, [R1+0x114] ;  /* 0x0001140001027983 */ /* 0x000ea20000300800 */
[----:B------:R-:W-:-:S03]  /*11550*/  ULDC.64 UR14, c[0x0][0x288] ;  /* 0x0000a200000e7ab9 */ /* 0x000fc60000000a00 */
[----:B0--34-:R-:W3:Y:S01]  /*11560*/  LDL.LU R8, [R1+0xd0] ;  /* 0x0000d00001087983 */ /* 0x019ee20000300800 */
[----:B------:R-:W-:Y:S02]  /*11570*/  MOV R5, UR5 ;  /* 0x0000000500057c02 */ /* 0x000fe40008000f00 */
[----:B------:R-:W-:Y:S02]  /*11580*/  MOV R80, R82 ;  /* 0x0000005200507202 */ /* 0x000fe40000000f00 */
[----:B------:R-:W-:Y:S01]  /*11590*/  MOV R4, UR5 ;  /* 0x0000000500047c02 */ /* 0x000fe20008000f00 */
[----:B------:R-:W-:-:S04]  /*115a0*/  FFMA.FTZ R5, R100, R5, UR6 ;  /* 0x0000000664057e23 */ /* 0x000fc80008010005 */
[----:B------:R-:W-:-:S04]  /*115b0*/  FFMA.FTZ R5, R6, R66, -R5 ;  /* 0x0000004206057223 */ /* 0x000fc80000010805 */
[----:B------:R-:W-:Y:S01]  /*115c0*/  FMUL.FTZ R6, R5, UR25 ;  /* 0x0000001905067c20 */ /* 0x000fe20008410000 */
[----:B--2---:R-:W-:Y:S02]  /*115d0*/  IMAD R2, R2, UR14, RZ ;  /* 0x0000000e02027c24 */ /* 0x004fe4000f8e02ff */
[----:B---3--:R-:W-:-:S04]  /*115e0*/  IMAD.WIDE.U32 R80, R8, UR14, R80 ;  /* 0x0000000e08507c25 */ /* 0x008fc8000f8e0050 */
[----:B------:R-:W-:Y:S02]  /*115f0*/  IMAD R9, R8, UR15, R2 ;  /* 0x0000000f08097c24 */ /* 0x000fe4000f8e0202 */
[----:B------:R-:W-:Y:S01]  /*11600*/  FFMA.FTZ R2, R99, R4, UR6 ;  /* 0x0000000663027e23 */ /* 0x000fe20008010004 */
[----:B------:R-:W-:Y:S02]  /*11610*/  ULDC.64 UR14, c[0x0][0x210] ;  /* 0x00008400000e7ab9 */ /* 0x000fe40000000a00 */
[----:B------:R-:W-:Y:S01]  /*11620*/  LEA R4, P0, R80, UR14, 0x2 ;  /* 0x0000000e50047c11 */ /* 0x000fe2000f8010ff */
[----:B------:R-:W-:Y:S01]  /*11630*/  FFMA.FTZ R2, R7, R67, -R2 ;  /* 0x0000004307027223 */ /* 0x000fe20000010802 */
[----:B------:R-:W-:-:S03]  /*11640*/  IADD3 R9, R81, R9, RZ ;  /* 0x0000000951097210 */ /* 0x000fc60007ffe0ff */
[----:B------:R-:W-:Y:S01]  /*11650*/  FMUL.FTZ R7, R2, UR25 ;  /* 0x0000001902077c20 */ /* 0x000fe20008410000 */
[----:B------:R-:W-:-:S05]  /*11660*/  LEA.HI.X R5, R80, UR15, R9, 0x2, P0 ;  /* 0x0000000f50057c11 */ /* 0x000fca00080f1409 */
[----:B------:R0:W-:Y:S02]  /*11670*/  STG.E.64 desc[UR22][R4.64], R6 ;  /* 0x0000000604007986 */ /* 0x0001e4000c101b16 */
.L_x_2679:
[----:B------:R-:W-:Y:S05]  /*11680*/  BSYNC B0 ;  /* 0x0000000000007941 */ /* 0x000fea0003800000 */
.L_x_2678:
        /* <DEDUP_REMOVED lines=9> */
.L_x_2532:
[----:B0-----:R-:W0:Y:S01]  /*11720*/  LDC R6, c[0x0][0xc] ;  /* 0x00000300ff067b82 */ /* 0x001e220000000800 */
[----:B------:R-:W-:Y:S01]  /*11730*/  ISETP.NE.AND P1, PT, R0, RZ, PT ;  /* 0x000000ff0000720c */ /* 0x000fe20003f25270 */
[----:B------:R-:W-:Y:S06]  /*11740*/  BSSY B0, `(.L_x_2681) ;  /* 0x0000011000007945 */ /* 0x000fec0003800000 */
[----:B------:R-:W1:Y:S08]  /*11750*/  LDC R7, c[0x0][0x10] ;  /* 0x00000400ff077b82 */ /* 0x000e700000000800 */
[----:B------:R-:W2:Y:S01]  /*11760*/  LDC.64 R2, c[0x0][0x258] ;  /* 0x00009600ff027b82 */ /* 0x000ea20000000a00 */
[----:B0-----:R-:W-:-:S02]  /*11770*/  ISETP.NE.AND P0, PT, R6, 0x1, PT ;  /* 0x000000010600780c */ /* 0x001fc40003f05270 */
[----:B-1----:R-:W-:-:S04]  /*11780*/  SHF.L.U32 R4, R7, 0x1, RZ ;  /* 0x0000000107047819 */ /* 0x002fc800000006ff */
        /* <DEDUP_REMOVED lines=12> */
.L_x_2682:
[----:B------:R-:W-:Y:S05]  /*11850*/  BSYNC B0 ;  /* 0x0000000000007941 */ /* 0x000fea0003800000 */
.L_x_2681:
        /* <DEDUP_REMOVED lines=11> */
.L_x_2684:
[----:B------:R-:W2:Y:S04]  /*11910*/  LDG.E.STRONG.GPU R5, desc[UR22][R2.64] ;  /* 0x0000001602057981 */ /* 0x000ea8000c1ef900 */
[----:B--2---:R-:W-:Y:S01]  /*11920*/  CCTL.IVALL ;  /* 0x00000000ff00798f */ /* 0x004fe20002000000 */
[----:B------:R-:W-:Y:S05]  /*11930*/  YIELD ;  /* 0x0000000000007946 */ /* 0x000fea0003800000 */
[----:B------:R-:W-:-:S13]  /*11940*/  ISETP.NE.AND P0, PT, R5, R4, PT ;  /* 0x000000040500720c */ /* 0x000fda0003f05270 */
[----:B------:R-:W-:Y:S05]  /*11950*/  @P0 BRA `(.L_x_2684) ;  /* 0xfffffffc00ec0947 */ /* 0x000fea000383ffff */
.L_x_2683:
[----:B------:R-:W-:Y:S05]  /*11960*/  WARPSYNC.ALL ;  /* 0x0000000000007948 */ /* 0x000fea0003800000 */
[----:B-----5:R-:W0:Y:S01]  /*11970*/  LDC.64 R22, c[0x0][0x288] ;  /* 0x0000a200ff167b82 */ /* 0x020e220000000a00 */
        /* <DEDUP_REMOVED lines=23> */
.L_x_2685:
[----:B------:R-:W-:-:S04]  /*11af0*/  LEA R6, P0, R0, UR4, 0x2 ;  /* 0x0000000400067c11 */ /* 0x000fc8000f8010ff */
[----:B------:R-:W-:Y:S02]  /*11b00*/  LEA.HI.X R7, R0, UR5, R7, 0x2, P0 ;  /* 0x0000000500077c11 */ /* 0x000fe400080f1407 */
[-C--:B---34-:R-:W-:Y:S02]  /*11b10*/  LEA R8, P0, R25, R6.reuse, 0x2 ;  /* 0x0000000619087211 */ /* 0x098fe400078010ff */
        /* <DEDUP_REMOVED lines=20> */
.L_x_2686:
        /* <DEDUP_REMOVED lines=10> */
.L_x_5686:


//--------------------- .text._Z35group_norm_nhwc_bwd_one_pass_kernelI11Fp32IOFp32WLi512ELi128ELi512EEv26Group_norm_nhwc_bwd_params --------------------------
	.section	.text._Z35group_norm_nhwc_bwd_one_pass_kernelI11Fp32IOFp32WLi512ELi128ELi512EEv26Group_norm_nhwc_bwd_params,"ax",@progbits
	.align	128
        .global         _Z35group_norm_nhwc_bwd_one_pass_kernelI11Fp32IOFp32WLi512ELi128ELi512EEv26Group_norm_nhwc_bwd_params
        .type           _Z35group_norm_nhwc_bwd_one_pass_kernelI11Fp32IOFp32WLi512ELi128ELi512EEv26Group_norm_nhwc_bwd_params,@function
        .size           _Z35group_norm_nhwc_bwd_one_pass_kernelI11Fp32IOFp32WLi512ELi128ELi512EEv26Group_norm_nhwc_bwd_params,(.L_x_5687 - _Z35group_norm_nhwc_bwd_one_pass_kernelI11Fp32IOFp32WLi512ELi128ELi512EEv26Group_norm_nhwc_bwd_params)
        .other          _Z35group_norm_nhwc_bwd_one_pass_kernelI11Fp32IOFp32WLi512ELi128ELi512EEv26Group_norm_nhwc_bwd_params,@"STO_CUDA_ENTRY STV_DEFAULT"
_Z35group_norm_nhwc_bwd_one_pass_kernelI11Fp32IOFp32WLi512ELi128ELi512EEv26Group_norm_nhwc_bwd_params:
.text._Z35group_norm_nhwc_bwd_one_pass_kernelI11Fp32IOFp32WLi512ELi128ELi512EEv26Group_norm_nhwc_bwd_params:
        /* <DEDUP_REMOVED lines=24> */
.L_x_2778:
        /* <DEDUP_REMOVED lines=55> */
[----:B------:R-:W-:Y:S02]  /*04f0*/  IADD3 R27, R58, 0x8, RZ ;  /* 0x000000083a1b7810 */ /* 0x000fe40007ffe0ff */
[----:B------:R-:W-:Y:S02]  /*0500*/  ISETP.GE.OR.EX P2, PT, R3, UR19, P5, P0 ;  /* 0x0000001303007c0c */ /* 0x000fe4000af46700 */
[----:B------:R-:W-:-:S02]  /*0510*/  ISETP.GE.U32.AND P0, PT, R27, UR18, PT ;  /* 0x000000121b007c0c */ /* 0x000fc4000bf06070 */
[----:B------:R-:W-:Y:S02]  /*0520*/  SHF.R.S32.HI R17, RZ, 0x1f, R27 ;  /* 0x0000001fff117819 */ /* 0x000fe4000001141b */
[----:B------:R-:W-:Y:S02]  /*0530*/  IADD3 R22, R58, 0x10, RZ ;  /* 0x000000103a167810 */ /* 0x000fe40007ffe0ff */
[----:B------:R-:W-:Y:S02]  /*0540*/  ISETP.GE.OR.EX P6, PT, R17, UR19, P5, P0 ;  /* 0x0000001311007c0c */ /* 0x000fe4000afc6700 */
[----:B------:R-:W-:Y:S02]  /*0550*/  LEA R50, R51, R0, 0x7 ;  /* 0x0000000033327211 */ /* 0x000fe400078e38ff */
[----:B------:R-:W-:Y:S01]  /*0560*/  ISETP.GE.U32.AND P0, PT, R22, UR18, PT ;  /* 0x0000001216007c0c */ /* 0x000fe2000bf06070 */
[----:B------:R-:W0:Y:S01]  /*0570*/  @!P2 LDC.64 R14, c[0x0][0x288] ;  /* 0x0000a200ff0eab82 */ /* 0x000e220000000a00 */
[----:B------:R-:W-:-:S02]  /*0580*/  SHF.R.S32.HI R13, RZ, 0x1f, R22 ;  /* 0x0000001fff0d7819 */ /* 0x000fc40000011416 */
[----:B------:R-:W-:Y:S02]  /*0590*/  @P2 LOP3.LUT R59, R59, 0x2000000, RZ, 0xfc, !PT ;  /* 0x020000003b3b2812 */ /* 0x000fe400078efcff */
[--C-:B------:R-:W-:Y:S02]  /*05a0*/  SHF.R.S32.HI R51, RZ, 0x1f, R50.reuse ;  /* 0x0000001fff337819 */ /* 0x100fe40000011432 */
[----:B------:R-:W-:Y:S01]  /*05b0*/  ISETP.GE.OR.EX P4, PT, R13, UR19, P5, P0 ;  /* 0x000000130d007c0c */ /* 0x000fe2000af86700 */
[----:B------:R-:W1:Y:S01]  /*05c0*/  @!P6 LDC.64 R4, c[0x0][0x288] ;  /* 0x0000a200ff04eb82 */ /* 0x000e620000000a00 */
[----:B------:R-:W-:Y:S01]  /*05d0*/  IADD3 R20, R58, 0x18, RZ ;  /* 0x000000183a147810 */ /* 0x000fe20007ffe0ff */
[----:B------:R-:W-:Y:S01]  /*05e0*/  IMAD.WIDE.U32 R48, R49, UR8, R50 ;  /* 0x0000000831307c25 */ /* 0x000fe2000f8e0032 */
[----:B------:R-:W-:Y:S01]  /*05f0*/  LOP3.LUT R59, R59, 0xff7fffff, RZ, 0xc0, !PT ;  /* 0xff7fffff3b3b7812 */ /* 0x000fe200078ec0ff */
[----:B------:R-:W-:Y:S01]  /*0600*/  STL.64 [R1+0x7e8], R50 ;  /* 0x0007e83201007387 */ /* 0x000fe20000100a00 */
[----:B------:R-:W-:Y:S01]  /*0610*/  ISETP.GE.U32.AND P0, PT, R20, UR18, PT ;  /* 0x0000001214007c0c */ /* 0x000fe2000bf06070 */
[----:B------:R-:W-:Y:S01]  /*0620*/  ULDC.64 UR8, c[0x0][0x248] ;  /* 0x0000920000087ab9 */ /* 0x000fe20000000a00 */
[----:B------:R-:W-:Y:S01]  /*0630*/  SHF.R.S32.HI R21, RZ, 0x1f, R20 ;  /* 0x0000001fff157819 */ /* 0x000fe20000011414 */
[----:B------:R-:W2:Y:S01]  /*0640*/  @!P2 LDC.64 R6, c[0x0][0x230] ;  /* 0x00008c00ff06ab82 */ /* 0x000ea20000000a00 */
[----:B------:R-:W-:Y:S01]  /*0650*/  @P6 LOP3.LUT R59, R59, 0x800000, RZ, 0xfc, !PT ;  /* 0x008000003b3b6812 */ /* 0x000fe200078efcff */
[----:B------:R-:W-:Y:S01]  /*0660*/  STL.64 [R1+0x800], R48 ;  /* 0x0008003001007387 */ /* 0x000fe20000100a00 */
[----:B------:R-:W-:-:S02]  /*0670*/  ISETP.GE.OR.EX P3, PT, R21, UR19, P5, P0 ;  /* 0x0000001315007c0c */ /* 0x000fc4000af66700 */
[----:B------:R-:W-:Y:S02]  /*0680*/  IADD3 R47, R49, UR7, RZ ;  /* 0x00000007312f7c10 */ /* 0x000fe4000fffe0ff */
[----:B------:R-:W-:Y:S01]  /*0690*/  LOP3.LUT R59, R59, 0xffbfffff, RZ, 0xc0, !PT ;  /* 0xffbfffff3b3b7812 */ /* 0x000fe200078ec0ff */
[----:B0-----:R-:W-:Y:S01]  /*06a0*/  @!P2 IMAD R0, R3, R14, RZ ;  /* 0x0000000e0300a224 */ /* 0x001fe200078e02ff */
[----:B------:R-:W-:Y:S01]  /*06b0*/  @!P2 MOV R46, R48 ;  /* 0x00000030002ea202 */ /* 0x000fe20000000f00 */
[----:B------:R-:W0:Y:S01]  /*06c0*/  @!P2 LDC.64 R8, c[0x0][0x228] ;  /* 0x00008a00ff08ab82 */ /* 0x000e220000000a00 */
[----:B------:R-:W-:Y:S01]  /*06d0*/  @P4 LOP3.LUT R59, R59, 0x400000, RZ, 0xfc, !PT ;  /* 0x004000003b3b4812 */ /* 0x000fe200078efcff */
[C---:B------:R-:W-:Y:S01]  /*06e0*/  @!P2 IMAD R3, R58.reuse, R15, R0 ;  /* 0x0000000f3a03a224 */ /* 0x040fe200078e0200 */
[C---:B------:R-:W-:Y:S01]  /*06f0*/  IADD3 R0, R58.reuse, 0x20, RZ ;  /* 0x000000203a007810 */ /* 0x040fe20007ffe0ff */
[----:B------:R-:W-:Y:S01]  /*0700*/  @!P2 IMAD.WIDE.U32 R14, R58, R14, R46 ;  /* 0x0000000e3a0ea225 */ /* 0x000fe200078e002e */
[----:B------:R-:W-:-:S02]  /*0710*/  LOP3.LUT R59, R59, 0xffdfffff, RZ, 0xc0, !PT ;  /* 0xffdfffff3b3b7812 */ /* 0x000fc400078ec0ff */
[----:B------:R-:W-:Y:S01]  /*0720*/  ISETP.GE.U32.AND P1, PT, R0, UR18, PT ;  /* 0x0000001200007c0c */ /* 0x000fe2000bf26070 */
[----:B------:R-:W3:Y:S01]  /*0730*/  @!P4 LDC.64 R18, c[0x0][0x288] ;  /* 0x0000a200ff12cb82 */ /* 0x000ee20000000a00 */
[----:B------:R-:W-:Y:S01]  /*0740*/  @!P2 IADD3 R15, R15, R3, RZ ;  /* 0x000000030f0fa210 */ /* 0x000fe20007ffe0ff */
[----:B-1----:R-:W-:Y:S01]  /*0750*/  @!P6 IMAD R24, R17, R4, RZ ;  /* 0x000000041118e224 */ /* 0x002fe200078e02ff */
[C---:B------:R-:W-:Y:S02]  /*0760*/  @!P2 SHF.L.U32 R23, R14.reuse, 0x2, RZ ;  /* 0x000000020e17a819 */ /* 0x040fe400000006ff */
[----:B------:R-:W-:Y:S01]  /*0770*/  SHF.R.S32.HI R17, RZ, 0x1f, R0 ;  /* 0x0000001fff117819 */ /* 0x000fe20000011400 */
[----:B------:R-:W-:Y:S01]  /*0780*/  @!P6 IMAD R5, R27, R5, R24 ;  /* 0x000000051b05e224 */ /* 0x000fe200078e0218 */
[----:B------:R-:W-:Y:S01]  /*0790*/  @P3 LOP3.LUT R59, R59, 0x200000, RZ, 0xfc, !PT ;  /* 0x002000003b3b3812 */ /* 0x000fe200078efcff */
[----:B------:R-:W1:Y:S01]  /*07a0*/  @!P6 LDC.64 R10, c[0x0][0x230] ;  /* 0x00008c00ff0aeb82 */ /* 0x000e620000000a00 */
[----:B------:R-:W-:-:S02]  /*07b0*/  @!P2 SHF.L.U64.HI R12, R14, 0x2, R15 ;  /* 0x000000020e0ca819 */ /* 0x000fc4000001020f */
[----:B--2---:R-:W-:Y:S02]  /*07c0*/  @!P2 IADD3 R6, P0, R23, R6, RZ ;  /* 0x000000061706a210 */ /* 0x004fe40007f1e0ff */
[----:B------:R-:W-:Y:S02]  /*07d0*/  ISETP.GE.OR.EX P2, PT, R17, UR19, P5, P1 ;  /* 0x0000001311007c0c */ /* 0x000fe4000af46710 */
[C---:B------:R-:W-:Y:S01]  /*07e0*/  LOP3.LUT P1, RZ, R59.reuse, 0x2000000, RZ, 0xc0, !PT ;  /* 0x020000003bff7812 */ /* 0x040fe2000782c0ff */
[----:B------:R-:W2:Y:S01]  /*07f0*/  @!P6 LDC.64 R2, c[0x0][0x228] ;  /* 0x00008a00ff02eb82 */ /* 0x000ea20000000a00 */
[----:B------:R-:W-:Y:S02]  /*0800*/  @!P6 MOV R24, R48 ;  /* 0x000000300018e202 */ /* 0x000fe40000000f00 */
[----:B------:R-:W-:Y:S02]  /*0810*/  @!P6 MOV R25, R47 ;  /* 0x0000002f0019e202 */ /* 0x000fe40000000f00 */
[----:B------:R-:W-:-:S02]  /*0820*/  LOP3.LUT R59, R59, 0xffefffff, RZ, 0xc0, !PT ;  /* 0xffefffff3b3b7812 */ /* 0x000fc400078ec0ff */
[----:B------:R-:W-:Y:S01]  /*0830*/  IADD3 R29, R58, 0x38, RZ ;  /* 0x000000383a1d7810 */ /* 0x000fe20007ffe0ff */
[----:B------:R-:W-:Y:S01]  /*0840*/  @!P6 IMAD.WIDE.U32 R24, R27, R4, R24 ;  /* 0x000000041b18e225 */ /* 0x000fe200078e0018 */
[----:B------:R-:W4:Y:S01]  /*0850*/  @!P3 LDC.64 R14, c[0x0][0x288] ;  /* 0x0000a200ff0ebb82 */ /* 0x000f220000000a00 */
[----:B------:R-:W-:Y:S02]  /*0860*/  @P2 LOP3.LUT R59, R59, 0x100000, RZ, 0xfc, !PT ;  /* 0x001000003b3b2812 */ /* 0x000fe400078efcff */
[----:B------:R-:W-:Y:S02]  /*0870*/  @!P1 IADD3.X R7, R12, R7, RZ, P0, !PT ;  /* 0x000000070c079210 */ /* 0x000fe400007fe4ff */
[----:B------:R-:W-:Y:S02]  /*0880*/  @!P6 IADD3 R25, R25, R5, RZ ;  /* 0x000000051919e210 */ /* 0x000fe40007ffe0ff */
[----:B0-----:R-:W-:Y:S01]  /*0890*/  @!P1 IADD3 R8, P0, R23, R8, RZ ;  /* 0x0000000817089210 */ /* 0x001fe20007f1e0ff */
[----:B------:R-:W0:Y:S01]  /*08a0*/  @!P4 LDC.64 R4, c[0x0][0x230] ;  /* 0x00008c00ff04cb82 */ /* 0x000e220000000a00 */
[C---:B------:R-:W-:Y:S01]  /*08b0*/  @!P6 SHF.L.U32 R23, R24.reuse, 0x2, RZ ;  /* 0x000000021817e819 */ /* 0x040fe200000006ff */
[----:B------:R-:W-:Y:S01]  /*08c0*/  STL.64 [R1+0x8e0], R6 ;  /* 0x0008e00601007387 */ /* 0x000fe20000100a00 */
[----:B------:R-:W-:Y:S01]  /*08d0*/  @!P6 SHF.L.U64.HI R26, R24, 0x2, R25 ;  /* 0x00000002181ae819 */ /* 0x000fe20000010219 */
[----:B---3--:R-:W-:Y:S01]  /*08e0*/  @!P4 IMAD R24, R13, R18, RZ ;  /* 0x000000120d18c224 */ /* 0x008fe200078e02ff */
[----:B------:R-:W-:-:S02]  /*08f0*/  @!P1 IADD3.X R9, R12, R9, RZ, P0, !PT ;  /* 0x000000090c099210 */ /* 0x000fc400007fe4ff */
[C---:B-1----:R-:W-:Y:S01]  /*0900*/  @!P6 IADD3 R10, P0, R23.reuse, R10, RZ ;  /* 0x0000000a170ae210 */ /* 0x042fe20007f1e0ff */
[----:B------:R-:W1:Y:S01]  /*0910*/  @!P2 LDC.64 R12, c[0x0][0x288] ;  /* 0x0000a200ff0cab82 */ /* 0x000e620000000a00 */
[----:B------:R-:W-:Y:S01]  /*0920*/  @!P4 IMAD R27, R22, R19, R24 ;  /* 0x00000013161bc224 */ /* 0x000fe200078e0218 */
[----:B------:R-:W-:Y:S01]  /*0930*/  @!P4 MOV R24, R48 ;  /* 0x000000300018c202 */ /* 0x000fe20000000f00 */
[----:B------:R-:W-:Y:S01]  /*0940*/  STL.64 [R1+0x8e8], R8 ;  /* 0x0008e80801007387 */ /* 0x000fe20000100a00 */
[----:B------:R-:W-:Y:S02]  /*0950*/  @!P4 MOV R25, R47 ;  /* 0x0000002f0019c202 */ /* 0x000fe40000000f00 */
[----:B------:R-:W-:Y:S02]  /*0960*/  @!P6 IADD3.X R11, R26, R11, RZ, P0, !PT ;  /* 0x0000000b1a0be210 */ /* 0x000fe400007fe4ff */
[----:B------:R-:W3:Y:S01]  /*0970*/  @!P4 LDC.64 R52, c[0x0][0x228] ;  /* 0x00008a00ff34cb82 */ /* 0x000ee20000000a00 */
[----:B--2---:R-:W-:Y:S01]  /*0980*/  @!P6 IADD3 R2, P0, R23, R2, RZ ;  /* 0x000000021702e210 */ /* 0x004fe20007f1e0ff */
[----:B------:R-:W-:Y:S01]  /*0990*/  @!P4 IMAD.WIDE.U32 R22, R22, R18, R24 ;  /* 0x000000121616c225 */ /* 0x000fe200078e0018 */
[----:B------:R-:W-:Y:S01]  /*09a0*/  LOP3.LUT R59, R59, 0xfff7ffff, RZ, 0xc0, !PT ;  /* 0xfff7ffff3b3b7812 */ /* 0x000fe200078ec0ff */
[----:B------:R-:W-:Y:S01]  /*09b0*/  STL.64 [R1+0x8f0], R10 ;  /* 0x0008f00a01007387 */ /* 0x000fe20000100a00 */
[----:B------:R-:W-:Y:S01]  /*09c0*/  @!P6 IADD3.X R3, R26, R3, RZ, P0, !PT ;  /* 0x000000031a03e210 */ /* 0x000fe200007fe4ff */
[----:B----4-:R-:W-:Y:S01]  /*09d0*/  @!P3 IMAD R25, R21, R14, RZ ;  /* 0x0000000e1519b224 */ /* 0x010fe200078e02ff */
[----:B------:R-:W-:Y:S01]  /*09e0*/  @!P4 IADD3 R23, R23, R27, RZ ;  /* 0x0000001b1717c210 */ /* 0x000fe20007ffe0ff */
[----:B------:R-:W2:Y:S01]  /*09f0*/  @!P3 LDC.64 R18, c[0x0][0x230] ;  /* 0x00008c00ff12bb82 */ /* 0x000ea20000000a00 */
[----:B------:R-:W-:Y:S01]  /*0a00*/  @!P4 SHF.L.U32 R21, R22, 0x2, RZ ;  /* 0x000000021615c819 */ /* 0x000fe200000006ff */
[----:B------:R-:W-:Y:S01]  /*0a10*/  @!P3 IMAD R25, R20, R15, R25 ;  /* 0x0000000f1419b224 */ /* 0x000fe200078e0219 */
[----:B------:R-:W-:Y:S01]  /*0a20*/  @!P4 SHF.L.U64.HI R24, R22, 0x2, R23 ;  /* 0x000000021618c819 */ /* 0x000fe20000010217 */
[----:B------:R4:W-:Y:S01]  /*0a30*/  STL.64 [R1+0x8f8], R2 ;  /* 0x0008f80201007387 */ /* 0x0009e20000100a00 */
[----:B------:R-:W-:-:S02]  /*0a40*/  @!P3 MOV R22, R48 ;  /* 0x000000300016b202 */ /* 0x000fc40000000f00 */
[----:B------:R-:W-:Y:S01]  /*0a50*/  @!P3 MOV R23, R47 ;  /* 0x0000002f0017b202 */ /* 0x000fe20000000f00 */
[----:B------:R-:W4:Y:S01]  /*0a60*/  @!P3 LDC.64 R40, c[0x0][0x228] ;  /* 0x00008a00ff28bb82 */ /* 0x000f220000000a00 */
[----:B0-----:R-:W-:Y:S02]  /*0a70*/  @!P4 IADD3 R4, P0, R21, R4, RZ ;  /* 0x000000041504c210 */ /* 0x001fe40007f1e0ff */
[----:B------:R-:W-:Y:S01]  /*0a80*/  IADD3 R35, R58, 0x40, RZ ;  /* 0x000000403a237810 */ /* 0x000fe20007ffe0ff */
[----:B------:R-:W-:Y:S01]  /*0a90*/  @!P3 IMAD.WIDE.U32 R14, R20, R14, R22 ;  /* 0x0000000e140eb225 */ /* 0x000fe200078e0016 */
[----:B------:R-:W-:Y:S02]  /*0aa0*/  @!P4 IADD3.X R5, R24, R5, RZ, P0, !PT ;  /* 0x000000051805c210 */ /* 0x000fe400007fe4ff */
[----:B------:R-:W-:Y:S01]  /*0ab0*/  IADD3 R39, R58, 0x48, RZ ;  /* 0x000000483a277810 */ /* 0x000fe20007ffe0ff */
[----:B------:R-:W0:Y:S01]  /*0ac0*/  @!P2 LDC.64 R42, c[0x0][0x230] ;  /* 0x00008c00ff2aab82 */ /* 0x000e220000000a00 */
[----:B-1----:R-:W-:Y:S01]  /*0ad0*/  @!P2 IMAD R20, R17, R12, RZ ;  /* 0x0000000c1114a224 */ /* 0x002fe200078e02ff */
[----:B---3--:R-:W-:Y:S01]  /*0ae0*/  @!P4 IADD3 R52, P0, R21, R52, RZ ;  /* 0x000000341534c210 */ /* 0x008fe20007f1e0ff */
[----:B------:R-:W-:Y:S01]  /*0af0*/  STL.64 [R1+0x900], R4 ;  /* 0x0009000401007387 */ /* 0x000fe20000100a00 */
[----:B------:R-:W-:Y:S01]  /*0b00*/  @!P3 IADD3 R15, R15, R25, RZ ;  /* 0x000000190f0fb210 */ /* 0x000fe20007ffe0ff */
[----:B------:R-:W-:Y:S01]  /*0b10*/  @!P2 IMAD R23, R0, R13, R20 ;  /* 0x0000000d0017a224 */ /* 0x000fe200078e0214 */
[----:B------:R-:W-:-:S02]  /*0b20*/  @!P3 SHF.L.U32 R17, R14, 0x2, RZ ;  /* 0x000000020e11b819 */ /* 0x000fc400000006ff */
[----:B------:R-:W1:Y:S01]  /*0b30*/  @!P2 LDC.64 R44, c[0x0][0x228] ;  /* 0x00008a00ff2cab82 */ /* 0x000e620000000a00 */
[----:B------:R-:W-:Y:S02]  /*0b40*/  @!P2 MOV R20, R48 ;  /* 0x000000300014a202 */ /* 0x000fe40000000f00 */
[----:B------:R-:W-:Y:S02]  /*0b50*/  @!P2 MOV R21, R47 ;  /* 0x0000002f0015a202 */ /* 0x000fe40000000f00 */
[----:B------:R-:W-:Y:S02]  /*0b60*/  @!P4 IADD3.X R53, R24, R53, RZ, P0, !PT ;  /* 0x000000351835c210 */ /* 0x000fe400007fe4ff */
[----:B------:R-:W-:Y:S01]  /*0b70*/  @!P3 SHF.L.U64.HI R22, R14, 0x2, R15 ;  /* 0x000000020e16b819 */ /* 0x000fe2000001020f */
[----:B------:R-:W-:Y:S01]  /*0b80*/  @!P2 IMAD.WIDE.U32 R12, R0, R12, R20 ;  /* 0x0000000c000ca225 */ /* 0x000fe200078e0014 */
[----:B--2---:R-:W-:Y:S02]  /*0b90*/  @!P3 IADD3 R14, P0, R17, R18, RZ ;  /* 0x00000012110eb210 */ /* 0x004fe40007f1e0ff */
[----:B------:R-:W-:-:S02]  /*0ba0*/  IADD3 R21, R58, 0x28, RZ ;  /* 0x000000283a157810 */ /* 0x000fc40007ffe0ff */
[----:B------:R-:W-:Y:S02]  /*0bb0*/  @!P3 IADD3.X R15, R22, R19, RZ, P0, !PT ;  /* 0x00000013160fb210 */ /* 0x000fe400007fe4ff */
[----:B----4-:R-:W-:Y:S02]  /*0bc0*/  @!P3 IADD3 R40, P0, R17, R40, RZ ;  /* 0x000000281128b210 */ /* 0x010fe40007f1e0ff */
[----:B------:R-:W-:Y:S01]  /*0bd0*/  @!P2 IADD3 R17, R13, R23, RZ ;  /* 0x000000170d11a210 */ /* 0x000fe20007ffe0ff */
[----:B------:R-:W-:Y:S01]  /*0be0*/  STL.64 [R1+0x8d8], R14 ;  /* 0x0008d80e01007387 */ /* 0x000fe20000100a00 */
[----:B------:R-:W-:Y:S02]  /*0bf0*/  @!P2 SHF.L.U32 R13, R12, 0x2, RZ ;  /* 0x000000020c0da819 */ /* 0x000fe400000006ff */
[----:B------:R-:W-:Y:S02]  /*0c00*/  @!P3 IADD3.X R41, R22, R41, RZ, P0, !PT ;  /* 0x000000291629b210 */ /* 0x000fe400007fe4ff */
[----:B------:R-:W-:-:S02]  /*0c10*/  @!P2 SHF.L.U64.HI R12, R12, 0x2, R17 ;  /* 0x000000020c0ca819 */ /* 0x000fc40000010211 */
[C---:B0-----:R-:W-:Y:S02]  /*0c20*/  @!P2 IADD3 R42, P0, R13.reuse, R42, RZ ;  /* 0x0000002a0d2aa210 */ /* 0x041fe40007f1e0ff */
[----:B------:R-:W-:Y:S02]  /*0c30*/  IADD3 R25, R58, 0x30, RZ ;  /* 0x000000303a197810 */ /* 0x000fe40007ffe0ff */
[C---:B------:R-:W-:Y:S02]  /*0c40*/  @!P2 IADD3.X R43, R12.reuse, R43, RZ, P0, !PT ;  /* 0x0000002b0c2ba210 */ /* 0x040fe400007fe4ff */
[----:B-1----:R-:W-:Y:S02]  /*0c50*/  @!P2 IADD3 R44, P0, R13, R44, RZ ;  /* 0x0000002c0d2ca210 */ /* 0x002fe40007f1e0ff */
[----:B------:R-:W-:Y:S01]  /*0c60*/  SHF.R.S32.HI R13, RZ, 0x1f, R21 ;  /* 0x0000001fff0d7819 */ /* 0x000fe20000011415 */
[----:B------:R-:W-:Y:S01]  /*0c70*/  STL.64 [R1+0x8c8], R42 ;  /* 0x0008c82a01007387 */ /* 0x000fe20000100a00 */
[----:B------:R-:W-:-:S02]  /*0c80*/  @!P2 IADD3.X R45, R12, R45, RZ, P0, !PT ;  /* 0x0000002d0c2da210 */ /* 0x000fc400007fe4ff */
[----:B------:R-:W-:-:S03]  /*0c90*/  ISETP.GE.U32.AND P0, PT, R21, UR18, PT ;  /* 0x0000001215007c0c */ /* 0x000fc6000bf06070 */
[----:B------:R-:W-:Y:S01]  /*0ca0*/  STL.64 [R1+0x8d0], R44 ;  /* 0x0008d02c01007387 */ /* 0x000fe20000100a00 */
        /* <DEDUP_REMOVED lines=14> */
[----:B-1----:R-:W-:Y:S02]  /*0d90*/  @!P1 IADD3 R18, P0, R21, R18, RZ ;  /* 0x0000001215129210 */ /* 0x002fe40007f1e0ff */
[----:B------:R-:W-:Y:S02]  /*0da0*/  SHF.R.S32.HI R13, RZ, 0x1f, R25 ;  /* 0x0000001fff0d7819 */ /* 0x000fe40000011419 */
[----:B------:R-:W-:-:S05]  /*0db0*/  @!P1 IADD3.X R19, R12, R19, RZ, P0, !PT ;  /* 0x000000130c139210 */ /* 0x000fca00007fe4ff */
[----:B------:R-:W-:Y:S01]  /*0dc0*/  STL.64 [R1+0x8b8], R18 ;  /* 0x0008b81201007387 */ /* 0x000fe20000100a00 */
[----:B0-----:R-:W-:-:S04]  /*0dd0*/  @!P1 IADD3 R20, P0, R21, R22, RZ ;  /* 0x0000001615149210 */ /* 0x001fc80007f1e0ff */
[----:B------:R-:W-:Y:S02]  /*0de0*/  @!P1 IADD3.X R21, R12, R23, RZ, P0, !PT ;  /* 0x000000170c159210 */ /* 0x000fe400007fe4ff */
        /* <DEDUP_REMOVED lines=83> */
[----:B------:R-:W-:Y:S02]  /*1320*/  IADD3 R17, R58, 0x50, RZ ;  /* 0x000000503a117810 */ /* 0x000fe40007ffe0ff */
[----:B------:R-:W-:Y:S02]  /*1330*/  @!P1 IADD3.X R35, R12, R35, RZ, P0, !PT ;  /* 0x000000230c239210 */ /* 0x000fe400007fe4ff */
[----:B------:R-:W-:Y:S01]  /*1340*/  SHF.R.S32.HI R55, RZ, 0x1f, R17 ;  /* 0x0000001fff377819 */ /* 0x000fe20000011411 */
[----:B------:R-:W-:Y:S01]  /*1350*/  STL.64 [R1+0x7f0], R46 ;  /* 0x0007f02e01007387 */ /* 0x000fe20000100a00 */
[----:B------:R-:W-:-:S03]  /*1360*/  UIMAD.WIDE UR8, UR5, 0x8, UR8 ;  /* 0x00000008050878a5 */ /* 0x000fc6000f8e0208 */
[----:B------:R-:W-:Y:S01]  /*1370*/  STL [R1+0x870], R35 ;  /* 0x0008702301007387 */ /* 0x000fe20000100800 */
        /* <DEDUP_REMOVED lines=13> */
[----:B------:R-:W-:-:S05]  /*1450*/  @!P1 IMAD.WIDE.U32 R54, R17, R12, R54 ;  /* 0x0000000c11369225 */ /* 0x000fca00078e0036 */
[----:B------:R-:W-:Y:S02]  /*1460*/  @!P1 IADD3 R13, R55, R13, RZ ;  /* 0x0000000d370d9210 */ /* 0x000fe40007ffe0ff */
[C---:B------:R-:W-:Y:S02]  /*1470*/  @!P1 SHF.L.U32 R0, R54.reuse, 0x2, RZ ;  /* 0x0000000236009819 */ /* 0x040fe400000006ff */
[----:B------:R-:W-:Y:S02]  /*1480*/  @!P1 SHF.L.U64.HI R54, R54, 0x2, R13 ;  /* 0x0000000236369819 */ /* 0x000fe4000001020d */
[----:B------:R-:W0:Y:S01]  /*1490*/  @!P1 LDC.64 R12, c[0x0][0x228] ;  /* 0x00008a00ff0c9b82 */ /* 0x000e220000000a00 */
[----:B-1----:R-:W-:-:S04]  /*14a0*/  @!P1 IADD3 R38, P0, R0, R38, RZ ;  /* 0x0000002600269210 */ /* 0x002fc80007f1e0ff */
[----:B------:R-:W-:-:S05]  /*14b0*/  @!P1 IADD3.X R39, R54, R39, RZ, P0, !PT ;  /* 0x0000002736279210 */ /* 0x000fca00007fe4ff */
[----:B------:R-:W-:Y:S01]  /*14c0*/  STL.64 [R1+0x868], R38 ;  /* 0x0008682601007387 */ /* 0x000fe20000100a00 */
        /* <DEDUP_REMOVED lines=18> */
[----:B------:R-:W1:Y:S01]  /*15f0*/  @!P1 LDC.64 R12, c[0x0][0x228] ;  /* 0x00008a00ff0c9b82 */ /* 0x000e620000000a00 */
[----:B--2---:R-:W-:Y:S02]  /*1600*/  @!P1 IADD3 R60, P0, R17, R60, RZ ;  /* 0x0000003c113c9210 */ /* 0x004fe40007f1e0ff */
[----:B------:R-:W-:-:S03]  /*1610*/  @!P1 SHF.L.U64.HI R0, R54, 0x2, R0 ;  /* 0x0000000236009819 */ /* 0x000fc60000010200 */
[----:B------:R-:W-:Y:S01]  /*1620*/  STL [R1+0x864], R60 ;  /* 0x0008643c01007387 */ /* 0x000fe20000100800 */
[----:B------:R-:W-:-:S05]  /*1630*/  @!P1 IADD3.X R61, R0, R61, RZ, P0, !PT ;  /* 0x0000003d003d9210 */ /* 0x000fca00007fe4ff */
[----:B------:R-:W-:Y:S01]  /*1640*/  STL [R1+0x860], R61 ;  /* 0x0008603d01007387 */ /* 0x000fe20000100800 */
[----:B-1----:R-:W-:-:S04]  /*1650*/  @!P1 IADD3 R2, P0, R17, R12, RZ ;  /* 0x0000000c11029210 */ /* 0x002fc80007f1e0ff */
[----:B------:R-:W-:Y:S02]  /*1660*/  @!P1 IADD3.X R3, R0, R13, RZ, P0, !PT ;  /* 0x0000000d00039210 */ /* 0x000fe400007fe4ff */
[----:B------:R-:W-:-:S03]  /*1670*/  IADD3 R0, R58, 0x60, RZ ;  /* 0x000000603a007810 */ /* 0x000fc60007ffe0ff */
[----:B------:R1:W-:Y:S01]  /*1680*/  @!P1 STL.64 [R1+0x518], R2 ;  /* 0x0005180201009387 */ /* 0x0003e20000100a00 */
[----:B------:R-:W-:Y:S02]  /*1690*/  SHF.R.S32.HI R17, RZ, 0x1f, R0 ;  /* 0x0000001fff117819 */ /* 0x000fe40000011400 */
[----:B------:R-:W-:-:S04]  /*16a0*/  ISETP.GE.U32.AND P0, PT, R0, UR18, PT ;  /* 0x0000001200007c0c */ /* 0x000fc8000bf06070 */
[----:B------:R-:W-:-:S13]  /*16b0*/  ISETP.GE.OR.EX P1, PT, R17, UR19, P5, P0 ;  /* 0x0000001311007c0c */ /* 0x000fda000af26700 */
[----:B------:R-:W2:Y:S01]  /*16c0*/  @!P1 LDC.64 R12, c[0x0][0x288] ;  /* 0x0000a200ff0c9b82 */ /* 0x000ea20000000a00 */
[----:B0-----:R-:W-:Y:S02]  /*16d0*/  @!P1 MOV R56, R48 ;  /* 0x0000003000389202 */ /* 0x001fe40000000f00 */
[----:B------:R-:W-:Y:S02]  /*16e0*/  @!P1 MOV R57, R47 ;  /* 0x0000002f00399202 */ /* 0x000fe40000000f00 */
[----:B------:R-:W-:-:S03]  /*16f0*/  @P1 LOP3.LUT R59, R59, 0x1000, RZ, 0xfc, !PT ;  /* 0x000010003b3b1812 */ /* 0x000fc600078efcff */
[----:B------:R-:W1:Y:S01]  /*1700*/  @!P1 LDC.64 R54, c[0x0][0x230] ;  /* 0x00008c00ff369b82 */ /* 0x000e620000000a00 */
[----:B------:R-:W-:Y:S01]  /*1710*/  LOP3.LUT R59, R59, 0xfffff7ff, RZ, 0xc0, !PT ;  /* 0xfffff7ff3b3b7812 */ /* 0x000fe200078ec0ff */
[-C--:B--2---:R-:W-:Y:S02]  /*1720*/  @!P1 IMAD R17, R17, R12.reuse, RZ ;  /* 0x0000000c11119224 */ /* 0x084fe400078e02ff */
        /* <DEDUP_REMOVED lines=283> */
[----:B------:R1:W-:Y:S01]  /*28e0*/  @!P1 STL.64 [R1+0x740], R2 ;  /* 0x0007400201009387 */ /* 0x0003e20000100a00 */
[----:B0-----:R-:W-:Y:S02]  /*28f0*/  @!P1 IADD3 R38, P0, R0, R12, RZ ;  /* 0x0000000c00269210 */ /* 0x001fe40007f1e0ff */
[----:B------:R-:W-:Y:S02]  /*2900*/  IADD3 R0, R58, 0xc8, RZ ;  /* 0x000000c83a007810 */ /* 0x000fe40007ffe0ff */
[----:B------:R-:W-:Y:S02]  /*2910*/  @!P1 IADD3.X R39, R56, R13, RZ, P0, !PT ;  /* 0x0000000d38279210 */ /* 0x000fe400007fe4ff */
[----:B------:R-:W-:Y:S02]  /*2920*/  SHF.R.S32.HI R17, RZ, 0x1f, R0 ;  /* 0x0000001fff117819 */ /* 0x000fe40000011400 */
[----:B------:R-:W-:Y:S01]  /*2930*/  ISETP.GE.U32.AND P0, PT, R0, UR18, PT ;  /* 0x0000001200007c0c */ /* 0x000fe2000bf06070 */
[----:B------:R-:W-:Y:S03]  /*2940*/  STL.64 [R1+0x880], R38 ;  /* 0x0008802601007387 */ /* 0x000fe60000100a00 */
[----:B------:R-:W-:-:S13]  /*2950*/  ISETP.GE.OR.EX P1, PT, R17, UR19, P5, P0 ;  /* 0x0000001311007c0c */ /* 0x000fda000af26700 */
[----:B------:R-:W0:Y:S01]  /*2960*/  @!P1 LDC.64 R12, c[0x0][0x288] ;  /* 0x0000a200ff0c9b82 */ /* 0x000e220000000a00 */
[----:B------:R-:W-:Y:S02]  /*2970*/  @!P1 MOV R56, R48 ;  /* 0x0000003000389202 */ /* 0x000fe40000000f00 */
[----:B------:R-:W-:Y:S02]  /*2980*/  @!P1 MOV R57, R47 ;  /* 0x0000002f00399202 */ /* 0x000fe40000000f00 */
[----:B------:R-:W-:-:S03]  /*2990*/  @P1 LOP3.LUT R16, R16, 0x80000000, RZ, 0xfc, !PT ;  /* 0x8000000010101812 */ /* 0x000fc600078efcff */
[----:B------:R-:W2:Y:S01]  /*29a0*/  @!P1 LDC.64 R54, c[0x0][0x230] ;  /* 0x00008c00ff369b82 */ /* 0x000ea20000000a00 */
[----:B------:R-:W-:Y:S01]  /*29b0*/  LOP3.LUT R16, R16, 0xbfffffff, RZ, 0xc0, !PT ;  /* 0xbfffffff10107812 */ /* 0x000fe200078ec0ff */
[-C--:B0-----:R-:W-:Y:S02]  /*29c0*/  @!P1 IMAD R17, R17, R12.reuse, RZ ;  /* 0x0000000c11119224 */ /* 0x081fe400078e02ff */
[----:B------:R-:W-:-:S04]  /*29d0*/  @!P1 IMAD.WIDE.U32 R56, R0, R12, R56 ;  /* 0x0000000c00389225 */ /* 0x000fc800078e0038 */
[----:B------:R-:W-:Y:S01]  /*29e0*/  @!P1 IMAD R13, R0, R13, R17 ;  /* 0x0000000d000d9224 */ /* 0x000fe200078e0211 */
[----:B------:R-:W-:-:S04]  /*29f0*/  @!P1 SHF.L.U32 R0, R56, 0x2, RZ ;  /* 0x0000000238009819 */ /* 0x000fc800000006ff */
[----:B------:R-:W-:Y:S02]  /*2a00*/  @!P1 IADD3 R13, R57, R13, RZ ;  /* 0x0000000d390d9210 */ /* 0x000fe40007ffe0ff */
[----:B--2---:R-:W-:Y:S02]  /*2a10*/  @!P1 IADD3 R6, P0, R0, R54, RZ ;  /* 0x0000003600069210 */ /* 0x004fe40007f1e0ff */
[----:B------:R-:W-:Y:S02]  /*2a20*/  @!P1 SHF.L.U64.HI R56, R56, 0x2, R13 ;  /* 0x0000000238389819 */ /* 0x000fe4000001020d */
[----:B------:R-:W1:Y:S02]  /*2a30*/  @!P1 LDC.64 R12, c[0x0][0x228] ;  /* 0x00008a00ff0c9b82 */ /* 0x000e640000000a00 */
[----:B------:R-:W-:Y:S02]  /*2a40*/  @!P1 IADD3.X R7, R56, R55, RZ, P0, !PT ;  /* 0x0000003738079210 */ /* 0x000fe400007fe4ff */
[----:B-1----:R-:W-:-:S02]  /*2a50*/  @!P1 IADD3 R2, P0, R0, R12, RZ ;  /* 0x0000000c00029210 */ /* 0x002fc40007f1e0ff */
        /* <DEDUP_REMOVED lines=25> */
[----:B------:R-:W-:-:S04]  /*2bf0*/  ISETP.GE.U32.AND P0, PT, R0, UR18, PT ;  /* 0x0000001200007c0c */ /* 0x000fc8000bf06070 */
        /* <DEDUP_REMOVED lines=630> */
[----:B------:R-:W-:-:S04]  /*5360*/  @!P1 SHF.L.U64.HI R0, R56, 0x2, R0 ;  /* 0x0000000238009819 */ /* 0x000fc80000010200 */
[----:B------:R-:W-:Y:S02]  /*5370*/  @!P1 IADD3.X R3, R0, R13, RZ, P0, !PT ;  /* 0x0000000d00039210 */ /* 0x000fe400007fe4ff */
[----:B------:R-:W0:Y:S03]  /*5380*/  @!P1 LDC.64 R12, c[0x0][0x228] ;  /* 0x00008a00ff0c9b82 */ /* 0x000e260000000a00 */
[----:B------:R0:W-:Y:S02]  /*5390*/  @!P1 STL.64 [R1+0x558], R2 ;  /* 0x0005580201009387 */ /* 0x0001e40000100a00 */
[----:B0-----:R-:W-:-:S04]  /*53a0*/  @!P1 IADD3 R2, P0, R17, R12, RZ ;  /* 0x0000000c11029210 */ /* 0x001fc80007f1e0ff */
[----:B------:R-:W-:Y:S02]  /*53b0*/  @!P1 IADD3.X R3, R0, R13, RZ, P0, !PT ;  /* 0x0000000d00039210 */ /* 0x000fe400007fe4ff */
[----:B------:R-:W-:-:S03]  /*53c0*/  IADD3 R0, R58, 0x1b8, RZ ;  /* 0x000001b83a007810 */ /* 0x000fc60007ffe0ff */
[----:B------:R0:W-:Y:S01]  /*53d0*/  @!P1 STL.64 [R1+0x560], R2 ;  /* 0x0005600201009387 */ /* 0x0001e20000100a00 */
[----:B------:R-:W-:Y:S02]  /*53e0*/  SHF.R.S32.HI R17, RZ, 0x1f, R0 ;  /* 0x0000001fff117819 */ /* 0x000fe40000011400 */
[----:B------:R-:W-:-:S04]  /*53f0*/  ISETP.GE.U32.AND P0, PT, R0, UR18, PT ;  /* 0x0000001200007c0c */ /* 0x000fc8000bf06070 */
        /* <DEDUP_REMOVED lines=37> */
[----:B------:R-:W0:Y:S02]  /*5650*/  @!P1 LDC.64 R12, c[0x0][0x228] ;  /* 0x00008a00ff0c9b82 */ /* 0x000e240000000a00 */
[----:B0-----:R-:W-:-:S04]  /*5660*/  @!P1 IADD3 R8, P0, R17, R12, RZ ;  /* 0x0000000c11089210 */ /* 0x001fc80007f1e0ff */
[----:B------:R-:W-:Y:S02]  /*5670*/  @!P1 IADD3.X R9, R0, R13, RZ, P0, !PT ;  /* 0x0000000d00099210 */ /* 0x000fe400007fe4ff */
[----:B------:R-:W-:-:S04]  /*5680*/  IADD3 R0, R58, 0x1c8, RZ ;  /* 0x000001c83a007810 */ /* 0x000fc80007ffe0ff */
        /* <DEDUP_REMOVED lines=15> */
[----:B------:R-:W-:-:S04]  /*5780*/  @!P6 SHF.L.U64.HI R0, R56, 0x2, R0 ;  /* 0x000000023800e819 */ /* 0x000fc80000010200 */
[----:B------:R-:W-:Y:S02]  /*5790*/  @!P6 IADD3.X R15, R0, R13, RZ, P0, !PT ;  /* 0x0000000d000fe210 */ /* 0x000fe400007fe4ff */
[----:B------:R-:W0:Y:S02]  /*57a0*/  @!P6 LDC.64 R12, c[0x0][0x228] ;  /* 0x00008a00ff0ceb82 */ /* 0x000e240000000a00 */
[----:B0-----:R-:W-:-:S04]  /*57b0*/  @!P6 IADD3 R4, P0, R17, R12, RZ ;  /* 0x0000000c1104e210 */ /* 0x001fc80007f1e0ff */
[----:B------:R-:W-:Y:S02]  /*57c0*/  @!P6 IADD3.X R5, R0, R13, RZ, P0, !PT ;  /* 0x0000000d0005e210 */ /* 0x000fe400007fe4ff */
[----:B------:R-:W-:Y:S02]  /*57d0*/  IADD3 R0, R58, 0x1d0, RZ ;  /* 0x000001d03a007810 */ /* 0x000fe40007ffe0ff */
[----:B------:R-:W-:Y:S02]  /*57e0*/  MOV R46, R2 ;  /* 0x00000002002e7202 */ /* 0x000fe40000000f00 */
[----:B------:R-:W-:Y:S02]  /*57f0*/  SHF.R.S32.HI R17, RZ, 0x1f, R0 ;  /* 0x0000001fff117819 */ /* 0x000fe40000011400 */
[----:B------:R-:W-:Y:S01]  /*5800*/  ISETP.GE.U32.AND P0, PT, R0, UR18, PT ;  /* 0x0000001200007c0c */ /* 0x000fe2000bf06070 */
[----:B------:R-:W-:Y:S01]  /*5810*/  STL [R1+0x840], R16 ;  /* 0x0008401001007387 */ /* 0x000fe20000100800 */
[----:B------:R-:W-:-:S02]  /*5820*/  MOV R49, R5 ;  /* 0x0000000500317202 */ /* 0x000fc40000000f00 */
        /* <DEDUP_REMOVED lines=59> */
[----:B------:R-:W-:-:S03]  /*5be0*/  IADD3 R0, R58, 0x1e8, RZ ;  /* 0x000001e83a007810 */ /* 0x000fc60007ffe0ff */
[----:B------:R0:W-:Y:S01]  /*5bf0*/  @!P3 STL.64 [R1+0x4e0], R30 ;  /* 0x0004e01e0100b387 */ /* 0x0001e20000100a00 */
[----:B------:R-:W-:Y:S02]  /*5c00*/  SHF.R.S32.HI R17, RZ, 0x1f, R0 ;  /* 0x0000001fff117819 */ /* 0x000fe40000011400 */
[----:B------:R-:W-:Y:S02]  /*5c10*/  ISETP.GE.U32.AND P2, PT, R0, UR18, PT ;  /* 0x0000001200007c0c */ /* 0x000fe4000bf46070 */
[----:B------:R-:W-:Y:S02]  /*5c20*/  LOP3.LUT P3, RZ, R59, 0x2000000, RZ, 0xc0, !PT ;  /* 0x020000003bff7812 */ /* 0x000fe4000786c0ff */
[----:B------:R-:W-:-:S13]  /*5c30*/  ISETP.GE.OR.EX P2, PT, R17, UR19, P5, P2 ;  /* 0x0000001311007c0c */ /* 0x000fda000af46720 */
[----:B------:R-:W1:Y:S01]  /*5c40*/  @!P2 LDC.64 R54, c[0x0][0x288] ;  /* 0x0000a200ff36ab82 */ /* 0x000e620000000a00 */
[----:B------:R-:W-:Y:S02]  /*5c50*/  @!P2 MOV R56, R48 ;  /* 0x000000300038a202 */ /* 0x000fe40000000f00 */
[----:B------:R-:W-:-:S05]  /*5c60*/  @!P2 MOV R57, R47 ;  /* 0x0000002f0039a202 */ /* 0x000fca0000000f00 */
        /* <DEDUP_REMOVED lines=19> */
[----:B------:R-:W-:-:S05]  /*5da0*/  @!P1 MOV R57, R47 ;  /* 0x0000002f00399202 */ /* 0x000fca0000000f00 */
[----:B------:R-:W2:Y:S01]  /*5db0*/  @!P1 LDC.64 R12, c[0x0][0x230] ;  /* 0x00008c00ff0c9b82 */ /* 0x000ea20000000a00 */
[-C--:B-1----:R-:W-:Y:S02]  /*5dc0*/  @!P1 IMAD R17, R17, R54.reuse, RZ ;  /* 0x0000003611119224 */ /* 0x082fe400078e02ff */
[----:B------:R-:W-:-:S04]  /*5dd0*/  @!P1 IMAD.WIDE.U32 R56, R0, R54, R56 ;  /* 0x0000003600389225 */ /* 0x000fc800078e0038 */
[----:B------:R-:W-:Y:S01]  /*5de0*/  @!P1 IMAD R55, R0, R55, R17 ;  /* 0x0000003700379224 */ /* 0x000fe200078e0211 */
[----:B------:R-:W-:-:S04]  /*5df0*/  @!P1 SHF.L.U32 R17, R56, 0x2, RZ ;  /* 0x0000000238119819 */ /* 0x000fc800000006ff */
[----:B------:R-:W-:Y:S02]  /*5e00*/  @!P1 IADD3 R0, R57, R55, RZ ;  /* 0x0000003739009210 */ /* 0x000fe40007ffe0ff */
[----:B--2---:R-:W-:Y:S02]  /*5e10*/  @!P1 IADD3 R50, P0, R17, R12, RZ ;  /* 0x0000000c11329210 */ /* 0x004fe40007f1e0ff */
        /* <DEDUP_REMOVED lines=14> */
[----:B------:R-:W-:Y:S01]  /*5f00*/  MOV R16, R10 ;  /* 0x0000000a00107202 */ /* 0x000fe20000000f00 */
[----:B------:R-:W2:Y:S01]  /*5f10*/  LDL.LU.64 R2, [R1+0x8f8] ;  /* 0x0008f80001027983 */ /* 0x000ea20000300a00 */
[----:B------:R-:W-:Y:S02]  /*5f20*/  LOP3.LUT P4, RZ, R59, 0x800000, RZ, 0xc0, !PT ;  /* 0x008000003bff7812 */ /* 0x000fe4000788c0ff */
[----:B------:R-:W-:Y:S02]  /*5f30*/  MOV R48, R4 ;  /* 0x0000000400307202 */ /* 0x000fe40000000f00 */
[----:B------:R-:W3:Y:S01]  /*5f40*/  LDL.LU.64 R4, [R1+0x900] ;  /* 0x0009000001047983 */ /* 0x000ee20000300a00 */
[----:B0-----:R-:W-:-:S02]  /*5f50*/  @!P0 IMAD R17, R17, R54, RZ ;  /* 0x0000003611118224 */ /* 0x001fc400078e02ff */
[----:B------:R-:W-:-:S04]  /*5f60*/  @!P0 IMAD.WIDE.U32 R56, R0, R54, R56 ;  /* 0x0000003600388225 */ /* 0x000fc800078e0038 */
[----:B------:R-:W-:Y:S01]  /*5f70*/  @!P0 IMAD R55, R0, R55, R17 ;  /* 0x0000003700378224 */ /* 0x000fe200078e0211 */
[----:B------:R-:W-:-:S04]  /*5f80*/  @!P0 SHF.L.U32 R17, R56, 0x2, RZ ;  /* 0x0000000238118819 */ /* 0x000fc800000006ff */
[----:B------:R-:W-:-:S04]  /*5f90*/  @!P0 IADD3 R0, R57, R55, RZ ;  /* 0x0000003739008210 */ /* 0x000fc80007ffe0ff */
[----:B------:R-:W-:Y:S02]  /*5fa0*/  @!P0 SHF.L.U64.HI R0, R56, 0x2, R0 ;  /* 0x0000000238008819 */ /* 0x000fe40000010200 */
[----:B------:R-:W-:Y:S02]  /*5fb0*/  MOV R56, R46 ;  /* 0x0000002e00387202 */ /* 0x000fe40000000f00 */
[----:B-1----:R-:W-:Y:S02]  /*5fc0*/  @!P0 IADD3 R46, P6, R17, R12, RZ ;  /* 0x0000000c112e8210 */ /* 0x002fe40007fde0ff */
[----:B------:R-:W-:Y:S02]  /*5fd0*/  MOV R57, R47 ;  /* 0x0000002f00397202 */ /* 0x000fe40000000f00 */
[----:B------:R-:W-:Y:S02]  /*5fe0*/  @!P0 IADD3.X R47, R0, R13, RZ, P6, !PT ;  /* 0x0000000d002f8210 */ /* 0x000fe400037fe4ff */
[----:B------:R-:W-:-:S02]  /*5ff0*/  MOV R12, UR8 ;  /* 0x00000008000c7c02 */ /* 0x000fc40008000f00 */
[----:B------:R-:W-:-:S06]  /*6000*/  MOV R13, UR9 ;  /* 0x00000009000d7c02 */ /* 0x000fcc0008000f00 */
[----:B------:R-:W4:Y:S04]  /*6010*/  LDG.E.64 R12, desc[UR10][R12.64] ;  /* 0x0000000a0c0c7981 */ /* 0x000f28000c1e1b00 */
[----:B------:R0:W-:Y:S04]  /*6020*/  STL [R1+0x80c], R46 ;  /* 0x00080c2e01007387 */ /* 0x0001e80000100800 */
[----:B------:R1:W-:Y:S01]  /*6030*/  STL [R1+0x808], R47 ;  /* 0x0008082f01007387 */ /* 0x0003e20000100800 */
[----:B0-----:R-:W-:Y:S02]  /*6040*/  MOV R46, R50 ;  /* 0x00000032002e7202 */ /* 0x001fe40000000f00 */
[----:B-1----:R-:W-:-:S02]  /*6050*/  MOV R47, R51 ;  /* 0x00000033002f7202 */ /* 0x002fc40000000f00 */
[----:B----4-:R-:W-:-:S13]  /*6060*/  R2UR UR16, R12 ;  /* 0x000000000c1072ca */ /* 0x010fda00000e0000 */
[----:B------:R-:W-:-:S05]  /*6070*/  MOV R54, UR16 ;  /* 0x0000001000367c02 */ /* 0x000fca0008000f00 */
[----:B------:R-:W-:Y:S02]  /*6080*/  FFMA.FTZ R54, -R54, UR16, R13 ;  /* 0x0000001036367c23 */ /* 0x000fe4000801010d */
[----:B------:R-:W0:Y:S03]  /*6090*/  @!P0 LDC.64 R12, c[0x0][0x228] ;  /* 0x00008a00ff0c8b82 */ /* 0x000e260000000a00 */
[----:B------:R-:W-:-:S13]  /*60a0*/  FSETP.GTU.FTZ.AND P6, PT, R54, RZ, PT ;  /* 0x000000ff3600720b */ /* 0x000fda0003fdc000 */
[----:B------:R-:W-:-:S05]  /*60b0*/  VOTEU.ANY UP0, P6 ;  /* 0x00000000003f7886 */ /* 0x000fca0003000100 */
[----:B------:R-:W-:Y:S01]  /*60c0*/  @UP0 ULDC UR7, c[0x0][0x250] ;  /* 0x0000940000070ab9 */ /* 0x000fe20000000800 */
[----:B0-----:R-:W-:-:S04]  /*60d0*/  @!P0 IADD3 R50, P6, R17, R12, RZ ;  /* 0x0000000c11328210 */ /* 0x001fc80007fde0ff */
[----:B------:R-:W-:-:S05]  /*60e0*/  @!P0 IADD3.X R51, R0, R13, RZ, P6, !PT ;  /* 0x0000000d00338210 */ /* 0x000fca00037fe4ff */
[----:B------:R0:W-:Y:S01]  /*60f0*/  STL.64 [R1+0x810], R50 ;  /* 0x0008103201007387 */ /* 0x0001e20000100a00 */
[----:B------:R-:W-:Y:S02]  /*6100*/  MOV R12, R8 ;  /* 0x00000008000c7202 */ /* 0x000fe40000000f00 */
[----:B------:R-:W-:Y:S02]  /*6110*/  MOV R13, R9 ;  /* 0x00000009000d7202 */ /* 0x000fe40000000f00 */
[----:B------:R-:W4:Y:S01]  /*6120*/  LDL.LU.64 R8, [R1+0x8e8] ;  /* 0x0008e80001087983 */ /* 0x000f220000300a00 */
[----:B0-----:R-:W-:Y:S02]  /*6130*/  MOV R50, R6 ;  /* 0x0000000600327202 */ /* 0x001fe40000000f00 */
[----:B------:R-:W-:Y:S02]  /*6140*/  MOV R51, R7 ;  /* 0x0000000700337202 */ /* 0x000fe40000000f00 */
[----:B------:R-:W2:Y:S01]  /*6150*/  LDL.LU.64 R6, [R1+0x8e0] ;  /* 0x0008e00001067983 */ /* 0x000ea20000300a00 */
[----:B------:R-:W-:-:S13]  /*6160*/  PLOP3.LUT P6, PT, PT, PT, UP0, 0x80, 0x0 ;  /* 0x000000000000781c */ /* 0x000fda0003fcf008 */
[----:B------:R-:W-:-:S06]  /*6170*/  @P6 FADD.FTZ R54, R54, UR7 ;  /* 0x0000000736366e21 */ /* 0x000fcc0008010000 */
[----:B------:R-:W0:Y:S01]  /*6180*/  @P6 MUFU.RSQ R54, R54 ;  /* 0x0000003600366308 */ /* 0x000e220000001400 */
[----:B------:R-:W-:Y:S02]  /*6190*/  MOV R55, R51 ;  /* 0x0000003300377202 */ /* 0x000fe40000000f00 */
[----:B------:R-:W-:Y:S02]  /*61a0*/  MOV R51, R13 ;  /* 0x0000000d00337202 */ /* 0x000fe40000000f00 */
[----:B0-----:R-:W-:Y:S02]  /*61b0*/  @P6 R2UR UR7, R54 ;  /* 0x00000000360762ca */ /* 0x001fe400000e0000 */
[----:B------:R-:W-:Y:S02]  /*61c0*/  MOV R54, R50 ;  /* 0x0000003200367202 */ /* 0x000fe40000000f00 */
[----:B------:R-:W-:Y:S02]  /*61d0*/  MOV R50, R12 ;  /* 0x0000000c00327202 */ /* 0x000fe40000000f00 */
[----:B------:R-:W-:-:S02]  /*61e0*/  CS2R R12, SRZ ;  /* 0x00000000000c7805 */ /* 0x000fc4000001ff00 */
[----:B------:R-:W-:Y:S02]  /*61f0*/  MOV R17, R11 ;  /* 0x0000000b00117202 */ /* 0x000fe40000000f00 */
[----:B------:R-:W3:Y:S04]  /*6200*/  LDL.LU.64 R10, [R1+0x8f0] ;  /* 0x0008f000010a7983 */ /* 0x000ee80000300a00 */
[----:B--2---:R0:W2:Y:S02]  /*6210*/  @!P3 LDG.E.64 R12, desc[UR10][R6.64] ;  /* 0x0000000a060cb981 */ /* 0x0040a4000c1e1b00 */
[----:B0-----:R-:W-:-:S06]  /*6220*/  CS2R R6, SRZ ;  /* 0x0000000000067805 */ /* 0x001fcc000001ff00 */
[----:B----4-:R0:W4:Y:S02]  /*6230*/  @!P3 LDG.E.64 R6, desc[UR10][R8.64] ;  /* 0x0000000a0806b981 */ /* 0x010124000c1e1b00 */
[----:B0-----:R-:W-:Y:S02]  /*6240*/  MOV R8, R56 ;  /* 0x0000003800087202 */ /* 0x001fe40000000f00 */
[----:B------:R-:W-:Y:S02]  /*6250*/  MOV R9, R57 ;  /* 0x0000003900097202 */ /* 0x000fe40000000f00 */
[----:B------:R-:W-:Y:S02]  /*6260*/  CS2R R56, SRZ ;  /* 0x0000000000387805 */ /* 0x000fe4000001ff00 */
[----:B----4-:R-:W-:Y:S02]  /*6270*/  @!P3 MOV R57, R6 ;  /* 0x000000060039b202 */ /* 0x010fe40000000f00 */
[----:B------:R-:W-:-:S03]  /*6280*/  @!P3 MOV R56, R7 ;  /* 0x000000070038b202 */ /* 0x000fc60000000f00 */
[----:B------:R0:W-:Y:S04]  /*6290*/  STL [R1+0x818], R57 ;  /* 0x0008183901007387 */ /* 0x0001e80000100800 */
[----:B------:R1:W-:Y:S01]  /*62a0*/  STL [R1+0x81c], R56 ;  /* 0x00081c3801007387 */ /* 0x0003e20000100800 */
[----:B0-----:R-:W-:Y:S02]  /*62b0*/  MOV R57, R9 ;  /* 0x0000000900397202 */ /* 0x001fe40000000f00 */
[----:B-1----:R-:W-:Y:S02]  /*62c0*/  MOV R56, R8 ;  /* 0x0000000800387202 */ /* 0x002fe40000000f00 */
[----:B------:R-:W-:-:S06]  /*62d0*/  CS2R R8, SRZ ;  /* 0x0000000000087805 */ /* 0x000fcc000001ff00 */
[----:B---3--:R0:W3:Y:S02]  /*62e0*/  @!P4 LDG.E.64 R8, desc[UR10][R10.64] ;  /* 0x0000000a0a08c981 */ /* 0x0080e4000c1e1b00 */
[----:B0-----:R-:W-:-:S06]  /*62f0*/  CS2R R10, SRZ ;  /* 0x00000000000a7805 */ /* 0x001fcc000001ff00 */
[----:B------:R0:W4:Y:S01]  /*6300*/  @!P4 LDG.E.64 R10, desc[UR10][R2.64] ;  /* 0x0000000a020ac981 */ /* 0x000122000c1e1b00 */
[----:B------:R-:W-:Y:S02]  /*6310*/  LOP3.LUT P6, RZ, R59, 0x400000, RZ, 0xc0, !PT ;  /* 0x004000003bff7812 */ /* 0x000fe400078cc0ff */
[----:B0-----:R-:W-:Y:S02]  /*6320*/  CS2R R2, SRZ ;  /* 0x0000000000027805 */ /* 0x001fe4000001ff00 */
[----:B---3--:R-:W-:-:S05]  /*6330*/  @!P4 MOV R3, R9 ;  /* 0x000000090003c202 */ /* 0x008fca0000000f00 */
[----:B------:R-:W-:Y:S01]  /*6340*/  STL [R1+0x654], R3 ;  /* 0x0006540301007387 */ /* 0x000fe20000100800 */
[----:B----4-:R-:W-:-:S05]  /*6350*/  @!P4 MOV R2, R10 ;  /* 0x0000000a0002c202 */ /* 0x010fca0000000f00 */
[----:B------:R0:W-:Y:S02]  /*6360*/  STL [R1+0x46c], R2 ;  /* 0x00046c0201007387 */ /* 0x0001e40000100800 */
[----:B0-----:R-:W-:-:S06]  /*6370*/  CS2R R2, SRZ ;  /* 0x0000000000027805 */ /* 0x001fcc000001ff00 */
[----:B------:R0:W3:Y:S02]  /*6380*/  @!P6 LDG.E.64 R2, desc[UR10][R4.64] ;  /* 0x0000000a0402e981 */ /* 0x0000e4000c1e1b00 */
[----:B0-----:R-:W-:-:S06]  /*6390*/  CS2R R4, SRZ ;  /* 0x0000000000047805 */ /* 0x001fcc000001ff00 */
[----:B------:R0:W4:Y:S02]  /*63a0*/  @!P6 LDG.E.64 R4, desc[UR10][R52.64] ;  /* 0x0000000a3404e981 */ /* 0x000124000c1e1b00 */
[----:B0-----:R-:W-:Y:S02]  /*63b0*/  MOV R52, R14 ;  /* 0x0000000e00347202 */ /* 0x001fe40000000f00 */
[----:B------:R-:W-:Y:S02]  /*63c0*/  MOV R53, R15 ;  /* 0x0000000f00357202 */ /* 0x000fe40000000f00 */
[----:B------:R-:W3:Y:S01]  /*63d0*/  LDL.LU.64 R14, [R1+0x8d8] ;  /* 0x0008d800010e7983 */ /* 0x000ee20000300a00 */
[----:B------:R-:W-:-:S06]  /*63e0*/  HFMA2.MMA R0, -RZ, RZ, 0, 0 ;  /* 0x00000000ff007435 */ /* 0x000fcc00000001ff */
[----:B--2---:R-:W-:-:S05]  /*63f0*/  @!P3 MOV R0, R12 ;  /* 0x0000000c0000b202 */ /* 0x004fca0000000f00 */
[----:B------:R0:W-:Y:S02]  /*6400*/  STL [R1+0x620], R0 ;  /* 0x0006200001007387 */ /* 0x0001e40000100800 */
[----:B0-----:R-:W-:-:S06]  /*6410*/  HFMA2.MMA R0, -RZ, RZ, 0, 0 ;  /* 0x00000000ff007435 */ /* 0x001fcc00000001ff */
[----:B------:R-:W-:Y:S02]  /*6420*/  @!P3 MOV R0, R13 ;  /* 0x0000000d0000b202 */ /* 0x000fe40000000f00 */
[----:B------:R-:W-:Y:S01]  /*6430*/  LOP3.LUT P3, RZ, R59, 0x200000, RZ, 0xc0, !PT ;  /* 0x002000003bff7812 */ /* 0x000fe2000786c0ff */
[----:B------:R0:W-:Y:S04]  /*6440*/  STL.64 [R1+0x10], R12 ;  /* 0x0000100c01007387 */ /* 0x0001e80000100a00 */
[----:B------:R1:W-:Y:S01]  /*6450*/  STL.64 [R1+0x210], R6 ;  /* 0x0002100601007387 */ /* 0x0003e20000100a00 */
[----:B0-----:R-:W-:Y:S02]  /*6460*/  CS2R R12, SRZ ;  /* 0x00000000000c7805 */ /* 0x001fe4000001ff00 */
[----:B-1----:R-:W-:-:S02]  /*6470*/  MOV R6, R42 ;  /* 0x0000002a00067202 */ /* 0x002fc40000000f00 */
[----:B------:R-:W-:Y:S02]  /*6480*/  MOV R7, R43 ;  /* 0x0000002b00077202 */ /* 0x000fe40000000f00 */
[----:B------:R-:W2:Y:S04]  /*6490*/  LDL.LU.64 R42, [R1+0x8c8] ;  /* 0x0008c800012a7983 */ /* 0x000ea80000300a00 */
[----:B---3--:R0:W3:Y:S02]  /*64a0*/  @!P3 LDG.E.64 R12, desc[UR10][R14.64] ;  /* 0x0000000a0e0cb981 */ /* 0x0080e4000c1e1b00 */
[----:B0-----:R-:W-:-:S06]  /*64b0*/  CS2R R14, SRZ ;  /* 0x00000000000e7805 */ /* 0x001fcc000001ff00 */
[----:B------:R0:W3:Y:S02]  /*64c0*/  @!P3 LDG.E.64 R14, desc[UR10][R40.64] ;  /* 0x0000000a280eb981 */ /* 0x0000e4000c1e1b00 */
[----:B0-----:R-:W-:Y:S02]  /*64d0*/  MOV R40, R44 ;  /* 0x0000002c00287202 */ /* 0x001fe40000000f00 */
[----:B------:R-:W-:Y:S02]  /*64e0*/  MOV R41, R45 ;  /* 0x0000002d00297202 */ /* 0x000fe40000000f00 */
[----:B------:R-:W4:Y:S04]  /*64f0*/  LDL.LU.64 R44, [R1+0x8d0] ;  /* 0x0008d000012c7983 */ /* 0x000f280000300a00 */
[----:B------:R0:W-:Y:S02]  /*6500*/  STL [R1+0x624], R0 ;  /* 0x0006240001007387 */ /* 0x0001e40000100800 */
[----:B0-----:R-:W-:-:S06]  /*6510*/  HFMA2.MMA R0, -RZ, RZ, 0, 0 ;  /* 0x00000000ff007435 */ /* 0x001fcc00000001ff */
[----:B------:R-:W-:-:S05]  /*6520*/  @!P4 MOV R0, R8 ;  /* 0x000000080000c202 */ /* 0x000fca0000000f00 */
[----:B------:R0:W-:Y:S02]  /*6530*/  STL [R1+0x650], R0 ;  /* 0x0006500001007387 */ /* 0x0001e40000100800 */
[----:B0-----:R-:W-:-:S06]  /*6540*/  HFMA2.MMA R0, -RZ, RZ, 0, 0 ;  /* 0x00000000ff007435 */ /* 0x001fcc00000001ff */
[----:B------:R-:W-:Y:S02]  /*6550*/  @!P4 MOV R0, R11 ;  /* 0x0000000b0000c202 */ /* 0x000fe40000000f00 */
[----:B------:R-:W-:Y:S01]  /*6560*/  LOP3.LUT P4, RZ, R59, 0x100000, RZ, 0xc0, !PT ;  /* 0x001000003bff7812 */ /* 0x000fe2000788c0ff */
[----:B------:R0:W-:Y:S04]  /*6570*/  STL.64 [R1+0x18], R8 ;  /* 0x0000180801007387 */ /* 0x0001e80000100a00 */
[----:B------:R1:W-:Y:S01]  /*6580*/  STL.64 [R1+0x218], R10 ;  /* 0x0002180a01007387 */ /* 0x0003e20000100a00 */
[----:B0-----:R-:W-:Y:S02]  /*6590*/  MOV R8, R6 ;  /* 0x0000000600087202 */ /* 0x001fe40000000f00 */
[----:B------:R-:W-:-:S02]  /*65a0*/  MOV R9, R7 ;  /* 0x0000000700097202 */ /* 0x000fc40000000f00 */
[----:B------:R-:W-:Y:S02]  /*65b0*/  CS2R R6, SRZ ;  /* 0x0000000000067805 */ /* 0x000fe4000001ff00 */
[----:B-1----:R-:W-:Y:S02]  /*65c0*/  MOV R10, R18 ;  /* 0x00000012000a7202 */ /* 0x002fe40000000f00 */
[----:B------:R-:W-:Y:S02]  /*65d0*/  MOV R11, R19 ;  /* 0x00000013000b7202 */ /* 0x000fe40000000f00 */
[----:B------:R-:W3:Y:S04]  /*65e0*/  LDL.LU.64 R18, [R1+0x8b8] ;  /* 0x0008b80001127983 */ /* 0x000ee80000300a00 */
[----:B--2---:R0:W2:Y:S02]  /*65f0*/  @!P4 LDG.E.64 R6, desc[UR10][R42.64] ;  /* 0x0000000a2a06c981 */ /* 0x0040a4000c1e1b00 */
[----:B0-----:R-:W-:-:S02]  /*6600*/  MOV R42, R8 ;  /* 0x00000008002a7202 */ /* 0x001fc40000000f00 */
[----:B------:R-:W-:Y:S02]  /*6610*/  MOV R43, R9 ;  /* 0x00000009002b7202 */ /* 0x000fe40000000f00 */
[----:B------:R-:W-:-:S06]  /*6620*/  CS2R R8, SRZ ;  /* 0x0000000000087805 */ /* 0x000fcc000001ff00 */
[----:B----4-:R0:W4:Y:S02]  /*6630*/  @!P4 LDG.E.64 R8, desc[UR10][R44.64] ;  /* 0x0000000a2c08c981 */ /* 0x010124000c1e1b00 */
[----:B0-----:R-:W-:Y:S02]  /*6640*/  MOV R44, R20 ;  /* 0x00000014002c7202 */ /* 0x001fe40000000f00 */
[----:B------:R-:W-:Y:S02]  /*6650*/  MOV R45, R21 ;  /* 0x00000015002d7202 */ /* 0x000fe40000000f00 */
[----:B------:R-:W2:Y:S04]  /*6660*/  LDL.LU.64 R20, [R1+0x8c0] ;  /* 0x0008c00001147983 */ /* 0x000ea80000300a00 */
[----:B------:R0:W-:Y:S02]  /*6670*/  STL [R1+0x468], R0 ;  /* 0x0004680001007387 */ /* 0x0001e40000100800 */
[----:B0-----:R-:W-:-:S06]  /*6680*/  HFMA2.MMA R0, -RZ, RZ, 0, 0 ;  /* 0x00000000ff007435 */ /* 0x001fcc00000001ff */
[----:B------:R-:W-:Y:S01]  /*6690*/  @!P6 MOV R0, R2 ;  /* 0x000000020000e202 */ /* 0x000fe20000000f00 */
[----:B------:R-:W-:-:S04]  /*66a0*/  HFMA2.MMA R58, -RZ, RZ, 0, 0 ;  /* 0x00000000ff3a7435 */ /* 0x000fc800000001ff */
[----:B------:R0:W-:Y:S01]  /*66b0*/  STL [R1+0x6a0], R0 ;  /* 0x0006a00001007387 */ /* 0x0001e20000100800 */
[----:B------:R-:W-:Y:S02]  /*66c0*/  MOV R35, RZ ;  /* 0x000000ff00237202 */ /* 0x000fe40000000f00 */
[----:B------:R-:W-:Y:S01]  /*66d0*/  @!P6 MOV R58, R3 ;  /* 0x00000003003ae202 */ /* 0x000fe20000000f00 */
[----:B0-----:R-:W-:Y:S01]  /*66e0*/  HFMA2.MMA R0, -RZ, RZ, 0, 0 ;  /* 0x00000000ff007435 */ /* 0x001fe200000001ff */
[----:B------:R-:W-:-:S05]  /*66f0*/  @!P6 MOV R35, R4 ;  /* 0x000000040023e202 */ /* 0x000fca0000000f00 */
[----:B------:R-:W-:Y:S02]  /*6700*/  @!P6 MOV R0, R5 ;  /* 0x000000050000e202 */ /* 0x000fe40000000f00 */
[----:B------:R-:W-:Y:S01]  /*6710*/  LOP3.LUT P6, RZ, R59, 0x80000, RZ, 0xc0, !PT ;  /* 0x000800003bff7812 */ /* 0x000fe200078cc0ff */
[----:B------:R0:W-:Y:S04]  /*6720*/  STL.64 [R1+0x20], R2 ;  /* 0x0000200201007387 */ /* 0x0001e80000100a00 */
[----:B------:R1:W-:Y:S01]  /*6730*/  STL.64 [R1+0x220], R4 ;  /* 0x0002200401007387 */ /* 0x0003e20000100a00 */
[----:B0-----:R-:W-:Y:S02]  /*6740*/  CS2R R2, SRZ ;  /* 0x0000000000027805 */ /* 0x001fe4000001ff00 */
[----:B-1----:R-:W-:-:S05]  /*6750*/  MOV R4, R22 ;  /* 0x0000001600047202 */ /* 0x002fca0000000f00 */
[----:B---3--:R0:W3:Y:S01]  /*6760*/  @!P6 LDG.E.64 R2, desc[UR10][R18.64] ;  /* 0x0000000a1202e981 */ /* 0x0080e2000c1e1b00 */
[----:B------:R-:W-:-:S03]  /*6770*/  MOV R5, R23 ;  /* 0x0000001700057202 */ /* 0x000fc60000000f00 */
[----:B------:R-:W4:Y:S01]  /*6780*/  LDL.LU.64 R22, [R1+0x8a8] ;  /* 0x0008a80001167983 */ /* 0x000f220000300a00 */
[----:B0-----:R-:W-:Y:S02]  /*6790*/  MOV R18, R10 ;  /* 0x0000000a00127202 */ /* 0x001fe40000000f00 */
[----:B------:R-:W-:Y:S02]  /*67a0*/  MOV R19, R11 ;  /* 0x0000000b00137202 */ /* 0x000fe40000000f00 */
[----:B------:R-:W-:-:S06]  /*67b0*/  CS2R R10, SRZ ;  /* 0x00000000000a7805 */ /* 0x000fcc000001ff00 */
[----:B--2---:R0:W2:Y:S02]  /*67c0*/  @!P6 LDG.E.64 R10, desc[UR10][R20.64] ;  /* 0x0000000a140ae981 */ /* 0x0040a4000c1e1b00 */
[----:B0-----:R-:W-:Y:S02]  /*67d0*/  MOV R20, R24 ;  /* 0x0000001800147202 */ /* 0x001fe40000000f00 */
[----:B------:R-:W-:Y:S02]  /*67e0*/  MOV R21, R25 ;  /* 0x0000001900157202 */ /* 0x000fe40000000f00 */
[----:B------:R-:W3:Y:S04]  /*67f0*/  LDL.LU.64 R24, [R1+0x8b0] ;  /* 0x0008b00001187983 */ /* 0x000ee80000300a00 */
[----:B------:R0:W-:Y:S02]  /*6800*/  STL [R1+0x478], R0 ;  /* 0x0004780001007387 */ /* 0x0001e40000100800 */
[----:B0-----:R-:W-:-:S02]  /*6810*/  HFMA2.MMA R0, -RZ, RZ, 0, 0 ;  /* 0x00000000ff007435 */ /* 0x001fc400000001ff */
[----:B------:R0:W-:Y:S04]  /*6820*/  STL [R1+0x6a4], R58 ;  /* 0x0006a43a01007387 */ /* 0x0001e80000100800 */
[----:B------:R-:W-:-:S05]  /*6830*/  @!P3 MOV R0, R12 ;  /* 0x0000000c0000b202 */ /* 0x000fca0000000f00 */
[----:B------:R1:W-:Y:S01]  /*6840*/  STL [R1+0x6d8], R0 ;  /* 0x0006d80001007387 */ /* 0x0003e20000100800 */
[----:B0-----:R-:W-:-:S03]  /*6850*/  HFMA2.MMA R58, -RZ, RZ, 0, 0 ;  /* 0x00000000ff3a7435 */ /* 0x001fc600000001ff */
[----:B------:R0:W-:Y:S01]  /*6860*/  STL [R1+0x470], R35 ;  /* 0x0004702301007387 */ /* 0x0001e20000100800 */
[----:B-1----:R-:W-:Y:S02]  /*6870*/  HFMA2.MMA R0, -RZ, RZ, 0, 0 ;  /* 0x00000000ff007435 */ /* 0x002fe400000001ff */
[----:B------:R-:W-:Y:S02]  /*6880*/  @!P3 MOV R58, R13 ;  /* 0x0000000d003ab202 */ /* 0x000fe40000000f00 */
[----:B0-----:R-:W-:Y:S02]  /*6890*/  MOV R35, RZ ;  /* 0x000000ff00237202 */ /* 0x001fe40000000f00 */
[----:B------:R-:W-:Y:S02]  /*68a0*/  @!P3 MOV R35, R14 ;  /* 0x0000000e0023b202 */ /* 0x000fe40000000f00 */
[----:B------:R-:W-:Y:S02]  /*68b0*/  @!P3 MOV R0, R15 ;  /* 0x0000000f0000b202 */ /* 0x000fe40000000f00 */
[----:B------:R-:W-:Y:S01]  /*68c0*/  LOP3.LUT P3, RZ, R59, 0x40000, RZ, 0xc0, !PT ;  /* 0x000400003bff7812 */ /* 0x000fe2000786c0ff */
[----:B------:R0:W-:Y:S04]  /*68d0*/  STL.64 [R1+0x28], R12 ;  /* 0x0000280c01007387 */ /* 0x0001e80000100a00 */
[----:B------:R1:W-:Y:S01]  /*68e0*/  STL.64 [R1+0x228], R14 ;  /* 0x0002280e01007387 */ /* 0x0003e20000100a00 */
[----:B0-----:R-:W-:-:S02]  /*68f0*/  MOV R12, R4 ;  /* 0x00000004000c7202 */ /* 0x001fc40000000f00 */
[----:B------:R-:W-:Y:S02]  /*6900*/  MOV R13, R5 ;  /* 0x00000005000d7202 */ /* 0x000fe40000000f00 */
[----:B------:R-:W-:Y:S01]  /*6910*/  CS2R R4, SRZ ;  /* 0x0000000000047805 */ /* 0x000fe2000001ff00 */
[----:B------:R0:W-:Y:S01]  /*6920*/  STL [R1+0x47c], R0 ;  /* 0x00047c0001007387 */ /* 0x0001e20000100800 */
[----:B-1----:R-:W-:Y:S02]  /*6930*/  MOV R14, R26 ;  /* 0x0000001a000e7202 */ /* 0x002fe40000000f00 */
[----:B------:R-:W-:Y:S02]  /*6940*/  MOV R15, R27 ;  /* 0x0000001b000f7202 */ /* 0x000fe40000000f00 */
[----:B----4-:R1:W4:Y:S04]  /*6950*/  @!P3 LDG.E.64 R4, desc[UR10][R22.64] ;  /* 0x0000000a1604b981 */ /* 0x010328000c1e1b00 */
[----:B------:R-:W2:Y:S01]  /*6960*/  LDL.LU.64 R26, [R1+0x898] ;  /* 0x00089800011a7983 */ /* 0x000ea20000300a00 */
[----:B0-----:R-:W-:Y:S01]  /*6970*/  HFMA2.MMA R0, -RZ, RZ, 0, 0 ;  /* 0x00000000ff007435 */ /* 0x001fe200000001ff */
[----:B-1----:R-:W-:-:S02]  /*6980*/  MOV R22, R12 ;  /* 0x0000000c00167202 */ /* 0x002fc40000000f00 */
[----:B------:R-:W-:Y:S02]  /*6990*/  MOV R23, R13 ;  /* 0x0000000d00177202 */ /* 0x000fe40000000f00 */
[----:B------:R-:W-:Y:S02]  /*69a0*/  CS2R R12, SRZ ;  /* 0x00000000000c7805 */ /* 0x000fe4000001ff00 */
[----:B------:R-:W-:-:S05]  /*69b0*/  @!P4 MOV R0, R6 ;  /* 0x000000060000c202 */ /* 0x000fca0000000f00 */
[----:B------:R0:W-:Y:S04]  /*69c0*/  STL [R1+0x710], R0 ;  /* 0x0007100001007387 */ /* 0x0001e80000100800 */
[----:B------:R1:W-:Y:S01]  /*69d0*/  STL [R1+0x480], R35 ;  /* 0x0004802301007387 */ /* 0x0003e20000100800 */
[----:B0-----:R-:W-:-:S03]  /*69e0*/  HFMA2.MMA R0, -RZ, RZ, 0, 0 ;  /* 0x00000000ff007435 */ /* 0x001fc600000001ff */
[----:B------:R0:W-:Y:S01]  /*69f0*/  STL.64 [R1+0x230], R8 ;  /* 0x0002300801007387 */ /* 0x0001e20000100a00 */
[----:B-1----:R-:W-:Y:S02]  /*6a00*/  MOV R35, RZ ;  /* 0x000000ff00237202 */ /* 0x002fe40000000f00 */
[----:B------:R-:W-:Y:S02]  /*6a10*/  @!P4 MOV R35, R8 ;  /* 0x000000080023c202 */ /* 0x000fe40000000f00 */
[----:B------:R-:W-:Y:S02]  /*6a20*/  @!P4 MOV R0, R9 ;  /* 0x000000090000c202 */ /* 0x000fe40000000f00 */
[----:B0-----:R-:W-:Y:S02]  /*6a30*/  MOV R8, R30 ;  /* 0x0000001e00087202 */ /* 0x001fe40000000f00 */
[----:B------:R-:W-:Y:S02]  /*6a40*/  MOV R9, R31 ;  /* 0x0000001f00097202 */ /* 0x000fe40000000f00 */
[----:B------:R-:W4:Y:S04]  /*6a50*/  LDL.LU.64 R30, [R1+0x888] ;  /* 0x00088800011e7983 */ /* 0x000f280000300a00 */
[----:B---3--:R0:W3:Y:S02]  /*6a60*/  @!P3 LDG.E.64 R12, desc[UR10][R24.64] ;  /* 0x0000000a180cb981 */ /* 0x0080e4000c1e1b00 */
[----:B0-----:R-:W-:-:S02]  /*6a70*/  MOV R24, R28 ;  /* 0x0000001c00187202 */ /* 0x001fc40000000f00 */
[----:B------:R-:W-:Y:S02]  /*6a80*/  MOV R25, R29 ;  /* 0x0000001d00197202 */ /* 0x000fe40000000f00 */
[----:B------:R-:W3:Y:S04]  /*6a90*/  LDL.LU.64 R28, [R1+0x8a0] ;  /* 0x0008a000011c7983 */ /* 0x000ee80000300a00 */
[----:B------:R0:W-:Y:S02]  /*6aa0*/  STL [R1+0x6dc], R58 ;  /* 0x0006dc3a01007387 */ /* 0x0001e40000100800 */
[----:B0-----:R-:W-:Y:S02]  /*6ab0*/  HFMA2.MMA R58, -RZ, RZ, 0, 0 ;  /* 0x00000000ff3a7435 */ /* 0x001fe400000001ff */
[----:B------:R0:W-:Y:S04]  /*6ac0*/  STL [R1+0x464], R0 ;  /* 0x0004640001007387 */ /* 0x0001e80000100800 */
[----:B------:R-:W-:-:S02]  /*6ad0*/  @!P4 MOV R58, R7 ;  /* 0x00000007003ac202 */ /* 0x000fc40000000f00 */
[----:B------:R-:W-:Y:S01]  /*6ae0*/  LOP3.LUT P4, RZ, R59, 0x20000, RZ, 0xc0, !PT ;  /* 0x000200003bff7812 */ /* 0x000fe2000788c0ff */
[----:B0-----:R-:W-:Y:S01]  /*6af0*/  HFMA2.MMA R0, -RZ, RZ, 0, 0 ;  /* 0x00000000ff007435 */ /* 0x001fe200000001ff */
[----:B------:R0:W-:Y:S05]  /*6b00*/  STL.64 [R1+0x30], R6 ;  /* 0x0000300601007387 */ /* 0x0001ea0000100a00 */
[----:B------:R-:W-:Y:S01]  /*6b10*/  @!P6 MOV R0, R2 ;  /* 0x000000020000e202 */ /* 0x000fe20000000f00 */
[----:B------:R1:W-:Y:S01]  /*6b20*/  STL [R1+0x714], R58 ;  /* 0x0007143a01007387 */ /* 0x0003e20000100800 */
[----:B0-----:R-:W-:-:S03]  /*6b30*/  CS2R R6, SRZ ;  /* 0x0000000000067805 */ /* 0x001fc6000001ff00 */
[----:B------:R0:W-:Y:S01]  /*6b40*/  STL [R1+0x738], R0 ;  /* 0x0007380001007387 */ /* 0x0001e20000100800 */
[----:B-1----:R-:W-:-:S03]  /*6b50*/  HFMA2.MMA R58, -RZ, RZ, 0, 0 ;  /* 0x00000000ff3a7435 */ /* 0x002fc600000001ff */
[----:B------:R1:W-:Y:S01]  /*6b60*/  STL [R1+0x474], R35 ;  /* 0x0004742301007387 */ /* 0x0003e20000100800 */
[----:B0-----:R-:W-:Y:S02]  /*6b70*/  HFMA2.MMA R0, -RZ, RZ, 0, 0 ;  /* 0x00000000ff007435 */ /* 0x001fe400000001ff */
[----:B------:R-:W-:Y:S01]  /*6b80*/  @!P6 MOV R58, R3 ;  /* 0x00000003003ae202 */ /* 0x000fe20000000f00 */
[----:B--2---:R0:W2:Y:S01]  /*6b90*/  @!P4 LDG.E.64 R6, desc[UR10][R26.64] ;  /* 0x0000000a1a06c981 */ /* 0x0040a2000c1e1b00 */
[----:B-1----:R-:W-:Y:S02]  /*6ba0*/  MOV R35, RZ ;  /* 0x000000ff00237202 */ /* 0x002fe40000000f00 */
[----:B------:R-:W-:Y:S02]  /*6bb0*/  @!P6 MOV R35, R10 ;  /* 0x0000000a0023e202 */ /* 0x000fe40000000f00 */
[----:B------:R-:W-:Y:S02]  /*6bc0*/  @!P6 MOV R0, R11 ;  /* 0x0000000b0000e202 */ /* 0x000fe40000000f00 */
[----:B0-----:R-:W-:-:S02]  /*6bd0*/  MOV R26, R14 ;  /* 0x0000000e001a7202 */ /* 0x001fc40000000f00 */
[----:B------:R-:W-:Y:S02]  /*6be0*/  MOV R27, R15 ;  /* 0x0000000f001b7202 */ /* 0x000fe40000000f00 */
[----:B------:R-:W-:Y:S02]  /*6bf0*/  CS2R R14, SRZ ;  /* 0x00000000000e7805 */ /* 0x000fe4000001ff00 */
[----:B------:R-:W-:Y:S01]  /*6c00*/  LOP3.LUT P6, RZ, R59, 0x10000, RZ, 0xc0, !PT ;  /* 0x000100003bff7812 */ /* 0x000fe200078cc0ff */
[----:B------:R0:W-:Y:S02]  /*6c10*/  STL.64 [R1+0x38], R2 ;  /* 0x0000380201007387 */ /* 0x0001e40000100a00 */
[----:B0-----:R-:W-:-:S10]  /*6c20*/  CS2R R2, SRZ ;  /* 0x0000000000027805 */ /* 0x001fd4000001ff00 */
[----:B----4-:R-:W4:Y:S04]  /*6c30*/  @!P6 LDG.E.64 R2, desc[UR10][R30.64] ;  /* 0x0000000a1e02e981 */ /* 0x010f28000c1e1b00 */
[----:B---3--:R0:W3:Y:S02]  /*6c40*/  @!P4 LDG.E.64 R14, desc[UR10][R28.64] ;  /* 0x0000000a1c0ec981 */ /* 0x0080e4000c1e1b00 */
[----:B0-----:R-:W-:Y:S02]  /*6c50*/  MOV R28, R32 ;  /* 0x00000020001c7202 */ /* 0x001fe40000000f00 */
[----:B------:R-:W-:Y:S02]  /*6c60*/  MOV R29, R33 ;  /* 0x00000021001d7202 */ /* 0x000fe40000000f00 */
[----:B------:R-:W2:Y:S04]  /*6c70*/  LDL.LU.64 R32, [R1+0x890] ;  /* 0x0008900001207983 */ /* 0x000ea80000300a00 */
[----:B------:R0:W-:Y:S02]  /*6c80*/  STL [R1+0x4a0], R35 ;  /* 0x0004a02301007387 */ /* 0x0001e40000100800 */
[----:B0-----:R-:W-:-:S02]  /*6c90*/  MOV R35, RZ ;  /* 0x000000ff00237202 */ /* 0x001fc40000000f00 */
[----:B------:R-:W-:-:S05]  /*6ca0*/  @!P3 MOV R35, R12 ;  /* 0x0000000c0023b202 */ /* 0x000fca0000000f00 */
[----:B------:R0:W-:Y:S02]  /*6cb0*/  STL [R1+0x4b0], R35 ;  /* 0x0004b02301007387 */ /* 0x0001e40000100800 */
[----:B0-----:R-:W-:Y:S02]  /*6cc0*/  MOV R35, RZ ;  /* 0x000000ff00237202 */ /* 0x001fe40000000f00 */
[----:B------:R-:W-:Y:S02]  /*6cd0*/  MOV R30, R8 ;  /* 0x00000008001e7202 */ /* 0x000fe40000000f00 */
[----:B------:R-:W-:Y:S02]  /*6ce0*/  MOV R31, R9 ;  /* 0x00000009001f7202 */ /* 0x000fe40000000f00 */
[----:B------:R-:W-:Y:S01]  /*6cf0*/  CS2R R8, SRZ ;  /* 0x0000000000087805 */ /* 0x000fe2000001ff00 */
[----:B------:R0:W-:Y:S02]  /*6d00*/  STL.64 [R1+0x238], R10 ;  /* 0x0002380a01007387 */ /* 0x0001e40000100a00 */
[----:B0-----:R-:W-:-:S02]  /*6d10*/  MOV R10, R36 ;  /* 0x00000024000a7202 */ /* 0x001fc40000000f00 */
[----:B------:R-:W-:Y:S02]  /*6d20*/  MOV R11, R37 ;  /* 0x00000025000b7202 */ /* 0x000fe40000000f00 */
[----:B------:R-:W4:Y:S01]  /*6d30*/  LDL.LU.64 R36, [R1+0x878] ;  /* 0x0008780001247983 */ /* 0x000f220000300a00 */
[----:B---3--:R-:W-:-:S05]  /*6d40*/  @!P4 MOV R35, R14 ;  /* 0x0000000e0023c202 */ /* 0x008fca0000000f00 */
[----:B------:R0:W-:Y:S04]  /*6d50*/  STL [R1+0x4c8], R35 ;  /* 0x0004c82301007387 */ /* 0x0001e80000100800 */
[----:B--2---:R1:W2:Y:S01]  /*6d60*/  @!P6 LDG.E.64 R8, desc[UR10][R32.64] ;  /* 0x0000000a2008e981 */ /* 0x0042a2000c1e1b00 */
[----:B0-----:R-:W-:-:S06]  /*6d70*/  HFMA2.MMA R35, -RZ, RZ, 0, 0 ;  /* 0x00000000ff237435 */ /* 0x001fcc00000001ff */
[----:B----4-:R-:W-:-:S05]  /*6d80*/  @!P6 MOV R35, R3 ;  /* 0x000000030023e202 */ /* 0x010fca0000000f00 */
[----:B------:R0:W-:Y:S04]  /*6d90*/  STL [R1+0x7c4], R35 ;  /* 0x0007c42301007387 */ /* 0x0001e80000100800 */
[----:B0-----:R-:W3:Y:S01]  /*6da0*/  LDL.LU R35, [R1+0x870] ;  /* 0x0008700001237983 */ /* 0x001ee20000300800 */
[----:B-1----:R-:W-:Y:S02]  /*6db0*/  MOV R32, R38 ;  /* 0x0000002600207202 */ /* 0x002fe40000000f00 */
[----:B------:R-:W-:Y:S02]  /*6dc0*/  MOV R33, R39 ;  /* 0x0000002700217202 */ /* 0x000fe40000000f00 */
[----:B------:R-:W4:Y:S04]  /*6dd0*/  LDL.LU.64 R38, [R1+0x880] ;  /* 0x0008800001267983 */ /* 0x000f280000300a00 */
[----:B------:R0:W-:Y:S02]  /*6de0*/  STL [R1+0x484], R0 ;  /* 0x0004840001007387 */ /* 0x0001e40000100800 */
[----:B0-----:R-:W-:-:S02]  /*6df0*/  HFMA2.MMA R0, -RZ, RZ, 0, 0 ;  /* 0x00000000ff007435 */ /* 0x001fc400000001ff */
[----:B------:R0:W-:Y:S04]  /*6e00*/  STL [R1+0x73c], R58 ;  /* 0x00073c3a01007387 */ /* 0x0001e80000100800 */
[----:B------:R-:W-:-:S05]  /*6e10*/  @!P3 MOV R0, R4 ;  /* 0x000000040000b202 */ /* 0x000fca0000000f00 */
[----:B------:R1:W-:Y:S01]  /*6e20*/  STL [R1+0x768], R0 ;  /* 0x0007680001007387 */ /* 0x0003e20000100800 */
[----:B0-----:R-:W-:Y:S02]  /*6e30*/  HFMA2.MMA R58, -RZ, RZ, 0, 0 ;  /* 0x00000000ff3a7435 */ /* 0x001fe400000001ff */
[----:B-1----:R-:W-:-:S04]  /*6e40*/  HFMA2.MMA R0, -RZ, RZ, 0, 0 ;  /* 0x00000000ff007435 */ /* 0x002fc800000001ff */
[----:B------:R-:W-:Y:S02]  /*6e50*/  @!P3 MOV R58, R5 ;  /* 0x00000005003ab202 */ /* 0x000fe40000000f00 */
[----:B------:R-:W-:Y:S02]  /*6e60*/  @!P3 MOV R0, R13 ;  /* 0x0000000d0000b202 */ /* 0x000fe40000000f00 */
[----:B------:R-:W-:Y:S01]  /*6e70*/  LOP3.LUT P3, RZ, R59, 0x8000, RZ, 0xc0, !PT ;  /* 0x000080003bff7812 */ /* 0x000fe2000786c0ff */
[----:B------:R0:W-:Y:S02]  /*6e80*/  STL.64 [R1+0x40], R4 ;  /* 0x0000400401007387 */ /* 0x0001e40000100a00 */
[----:B0-----:R-:W-:Y:S02]  /*6e90*/  MOV R4, R10 ;  /* 0x0000000a00047202 */ /* 0x001fe40000000f00 */
[----:B------:R-:W-:Y:S02]  /*6ea0*/  MOV R5, R11 ;  /* 0x0000000b00057202 */ /* 0x000fe40000000f00 */
[----:B------:R-:W-:-:S06]  /*6eb0*/  CS2R R10, SRZ ;  /* 0x00000000000a7805 */ /* 0x000fcc000001ff00 */
[----:B---3--:R0:W3:Y:S02]  /*6ec0*/  @!P3 LDG.E.64 R10, desc[UR10][R34.64] ;  /* 0x0000000a220ab981 */ /* 0x0080e4000c1e1b00 */
[----:B0-----:R-:W-:Y:S02]  /*6ed0*/  MOV R34, R4 ;  /* 0x0000000400227202 */ /* 0x001fe40000000f00 */
[----:B------:R-:W-:Y:S02]  /*6ee0*/  MOV R35, R5 ;  /* 0x0000000500237202 */ /* 0x000fe40000000f00 */
[----:B------:R-:W-:-:S06]  /*6ef0*/  CS2R R4, SRZ ;  /* 0x0000000000047805 */ /* 0x000fcc000001ff00 */
[----:B------:R4:W2:Y:S02]  /*6f00*/  @!P3 LDG.E.64 R4, desc[UR10][R36.64] ;  /* 0x0000000a2404b981 */ /* 0x0008a4000c1e1b00 */
[----:B----4-:R-:W-:Y:S02]  /*6f10*/  MOV R36, R38 ;  /* 0x0000002600247202 */ /* 0x010fe40000000f00 */
[----:B------:R-:W-:Y:S02]  /*6f20*/  MOV R37, R39 ;  /* 0x0000002700257202 */ /* 0x000fe40000000f00 */
[----:B------:R-:W4:Y:S04]  /*6f30*/  LDL.LU.64 R38, [R1+0x868] ;  /* 0x0008680001267983 */ /* 0x000f280000300a00 */
[----:B------:R0:W-:Y:S02]  /*6f40*/  STL [R1+0x4a4], R0 ;  /* 0x0004a40001007387 */ /* 0x0001e40000100800 */
[----:B0-----:R-:W-:-:S02]  /*6f50*/  HFMA2.MMA R0, -RZ, RZ, 0, 0 ;  /* 0x00000000ff007435 */ /* 0x001fc400000001ff */
[----:B------:R0:W-:Y:S04]  /*6f60*/  STL [R1+0x76c], R58 ;  /* 0x00076c3a01007387 */ /* 0x0001e80000100800 */
[----:B------:R-:W-:Y:S01]  /*6f70*/  @!P4 MOV R0, R6 ;  /* 0x000000060000c202 */ /* 0x000fe20000000f00 */
[----:B------:R1:W-:Y:S04]  /*6f80*/  STL.64 [R1+0x240], R12 ;  /* 0x0002400c01007387 */ /* 0x0003e80000100a00 */
[----:B------:R1:W-:Y:S01]  /*6f90*/  STL [R1+0x790], R0 ;  /* 0x0007900001007387 */ /* 0x0003e20000100800 */
[----:B0-----:R-:W-:Y:S01]  /*6fa0*/  HFMA2.MMA R58, -RZ, RZ, 0, 0 ;  /* 0x00000000ff3a7435 */ /* 0x001fe200000001ff */
[----:B-1----:R-:W-:Y:S01]  /*6fb0*/  MOV R12, R60 ;  /* 0x0000003c000c7202 */ /* 0x002fe20000000f00 */
[----:B------:R-:W-:-:S02]  /*6fc0*/  HFMA2.MMA R60, -RZ, RZ, 0, 0 ;  /* 0x00000000ff3c7435 */ /* 0x000fc400000001ff */
[----:B------:R-:W-:Y:S02]  /*6fd0*/  HFMA2.MMA R0, -RZ, RZ, 0, 0 ;  /* 0x00000000ff007435 */ /* 0x000fe400000001ff */
[----:B------:R-:W-:-:S04]  /*6fe0*/  @!P4 MOV R58, R7 ;  /* 0x00000007003ac202 */ /* 0x000fc80000000f00 */
[----:B------:R-:W-:Y:S02]  /*6ff0*/  @!P4 MOV R0, R15 ;  /* 0x0000000f0000c202 */ /* 0x000fe40000000f00 */
[----:B------:R-:W-:Y:S01]  /*7000*/  LOP3.LUT P4, RZ, R59, 0x4000, RZ, 0xc0, !PT ;  /* 0x000040003bff7812 */ /* 0x000fe2000788c0ff */
[----:B------:R0:W-:Y:S01]  /*7010*/  STL.64 [R1+0x48], R6 ;  /* 0x0000480601007387 */ /* 0x0001e20000100a00 */
[----:B------:R-:W-:Y:S02]  /*7020*/  MOV R13, R61 ;  /* 0x0000003d000d7202 */ /* 0x000fe40000000f00 */
[----:B0-----:R-:W-:Y:S02]  /*7030*/  MOV R6, R18 ;  /* 0x0000001200067202 */ /* 0x001fe40000000f00 */
[----:B------:R-:W-:Y:S02]  /*7040*/  MOV R7, R19 ;  /* 0x0000001300077202 */ /* 0x000fe40000000f00 */
[----:B------:R-:W-:-:S02]  /*7050*/  CS2R R18, SRZ ;  /* 0x0000000000127805 */ /* 0x000fc4000001ff00 */
[----:B---3--:R-:W-:-:S05]  /*7060*/  @!P3 MOV R60, R11 ;  /* 0x0000000b003cb202 */ /* 0x008fca0000000f00 */
[----:B------:R0:W-:Y:S04]  /*7070*/  STL [R1+0x7cc], R60 ;  /* 0x0007cc3c01007387 */ /* 0x0001e80000100800 */
[----:B0-----:R-:W3:Y:S04]  /*7080*/  LDL.LU.64 R60, [R1+0x500] ;  /* 0x00050000013c7983 */ /* 0x001ee80000300a00 */
[----:B----4-:R0:W4:Y:S02]  /*7090*/  @!P4 LDG.E.64 R18, desc[UR10][R38.64] ;  /* 0x0000000a2612c981 */ /* 0x010124000c1e1b00 */
[----:B0-----:R-:W-:-:S02]  /*70a0*/  MOV R38, R6 ;  /* 0x0000000600267202 */ /* 0x001fc40000000f00 */
[----:B------:R-:W-:Y:S02]  /*70b0*/  MOV R39, R7 ;  /* 0x0000000700277202 */ /* 0x000fe40000000f00 */
[----:B------:R-:W-:Y:S01]  /*70c0*/  CS2R R6, SRZ ;  /* 0x0000000000067805 */ /* 0x000fe2000001ff00 */
[----:B------:R0:W-:Y:S02]  /*70d0*/  STL [R1+0x4b4], R0 ;  /* 0x0004b40001007387 */ /* 0x0001e40000100800 */
[----:B0-----:R-:W-:-:S06]  /*70e0*/  HFMA2.MMA R0, -RZ, RZ, 0, 0 ;  /* 0x00000000ff007435 */ /* 0x001fcc00000001ff */
[----:B------:R-:W-:Y:S01]  /*70f0*/  @!P6 MOV R0, R2 ;  /* 0x000000020000e202 */ /* 0x000fe20000000f00 */
[----:B---3--:R0:W3:Y:S02]  /*7100*/  @!P4 LDG.E.64 R6, desc[UR10][R60.64] ;  /* 0x0000000a3c06c981 */ /* 0x0080e4000c1e1b00 */
[----:B0-----:R-:W-:Y:S02]  /*7110*/  HFMA2.MMA R61, -RZ, RZ, 0, 0 ;  /* 0x00000000ff3d7435 */ /* 0x001fe400000001ff */
[----:B------:R-:W3:Y:S04]  /*7120*/  LDL.LU R60, [R1+0x864] ;  /* 0x00086400013c7983 */ /* 0x000ee80000300800 */
[----:B----4-:R-:W-:-:S05]  /*7130*/  @!P4 MOV R61, R19 ;  /* 0x00000013003dc202 */ /* 0x010fca0000000f00 */
[----:B------:R0:W-:Y:S04]  /*7140*/  STL [R1+0x7d4], R61 ;  /* 0x0007d43d01007387 */ /* 0x0001e80000100800 */
[----:B0-----:R-:W4:Y:S04]  /*7150*/  LDL.LU R61, [R1+0x860] ;  /* 0x00086000013d7983 */ /* 0x001f280000300800 */
[----:B------:R0:W-:Y:S02]  /*7160*/  STL [R1+0x7c0], R0 ;  /* 0x0007c00001007387 */ /* 0x0001e40000100800 */
[----:B0-----:R-:W-:-:S06]  /*7170*/  HFMA2.MMA R0, -RZ, RZ, 0, 0 ;  /* 0x00000000ff007435 */ /* 0x001fcc00000001ff */
[----:B--2---:R-:W-:-:S05]  /*7180*/  @!P6 MOV R0, R9 ;  /* 0x000000090000e202 */ /* 0x004fca0000000f00 */
[----:B------:R0:W-:Y:S02]  /*7190*/  STL [R1+0x4cc], R0 ;  /* 0x0004cc0001007387 */ /* 0x0001e40000100800 */
[----:B0-----:R-:W-:-:S06]  /*71a0*/  HFMA2.MMA R0, -RZ, RZ, 0, 0 ;  /* 0x00000000ff007435 */ /* 0x001fcc00000001ff */
[----:B------:R-:W-:-:S05]  /*71b0*/  @!P3 MOV R0, R10 ;  /* 0x0000000a0000b202 */ /* 0x000fca0000000f00 */
[----:B------:R0:W-:Y:S02]  /*71c0*/  STL [R1+0x7c8], R0 ;  /* 0x0007c80001007387 */ /* 0x0001e40000100800 */
[----:B0-----:R-:W-:-:S06]  /*71d0*/  HFMA2.MMA R0, -RZ, RZ, 0, 0 ;  /* 0x00000000ff007435 */ /* 0x001fcc00000001ff */
[----:B------:R-:W-:Y:S01]  /*71e0*/  @!P3 MOV R0, R5 ;  /* 0x000000050000b202 */ /* 0x000fe20000000f00 */
[----:B------:R0:W-:Y:S04]  /*71f0*/  STL [R1+0x794], R58 ;  /* 0x0007943a01007387 */ /* 0x0001e80000100800 */
[----:B------:R1:W-:Y:S01]  /*7200*/  STL [R1+0x4dc], R0 ;  /* 0x0004dc0001007387 */ /* 0x0003e20000100800 */
[----:B0-----:R-:W-:Y:S01]  /*7210*/  MOV R58, RZ ;  /* 0x000000ff003a7202 */ /* 0x001fe20000000f00 */
[----:B-1----:R-:W-:Y:S01]  /*7220*/  HFMA2.MMA R0, -RZ, RZ, 0, 0 ;  /* 0x00000000ff007435 */ /* 0x002fe200000001ff */
[----:B------:R-:W-:-:S05]  /*7230*/  @!P6 MOV R58, R8 ;  /* 0x00000008003ae202 */ /* 0x000fca0000000f00 */
[----:B------:R-:W-:Y:S01]  /*7240*/  @!P4 MOV R0, R18 ;  /* 0x000000120000c202 */ /* 0x000fe20000000f00 */
[----:B------:R0:W-:Y:S01]  /*7250*/  STL [R1+0x4d8], R58 ;  /* 0x0004d83a01007387 */ /* 0x0001e20000100800 */
[----:B------:R-:W-:-:S03]  /*7260*/  LOP3.LUT P6, RZ, R59, 0x2000, RZ, 0xc0, !PT ;  /* 0x000020003bff7812 */ /* 0x000fc600078cc0ff */
[----:B------:R1:W-:Y:S01]  /*7270*/  STL [R1+0x7d0], R0 ;  /* 0x0007d00001007387 */ /* 0x0003e20000100800 */
[----:B0-----:R-:W-:Y:S02]  /*7280*/  MOV R58, RZ ;  /* 0x000000ff003a7202 */ /* 0x001fe40000000f00 */
[----:B------:R-:W-:Y:S01]  /*7290*/  @!P3 MOV R58, R4 ;  /* 0x00000004003ab202 */ /* 0x000fe20000000f00 */
[----:B-1----:R-:W-:-:S04]  /*72a0*/  HFMA2.MMA R0, -RZ, RZ, 0, 0 ;  /* 0x00000000ff007435 */ /* 0x002fc800000001ff */
[----:B------:R0:W-:Y:S02]  /*72b0*/  STL [R1+0x4e8], R58 ;  /* 0x0004e83a01007387 */ /* 0x0001e40000100800 */
[----:B0-----:R-:W-:Y:S02]  /*72c0*/  MOV R58, RZ ;  /* 0x000000ff003a7202 */ /* 0x001fe40000000f00 */
[----:B------:R0:W-:Y:S04]  /*72d0*/  STL.64 [R1+0x248], R14 ;  /* 0x0002480e01007387 */ /* 0x0001e80000100a00 */
[----:B0-----:R-:W2:Y:S01]  /*72e0*/  LDL.LU.64 R14, [R1+0x4c0] ;  /* 0x0004c000010e7983 */ /* 0x001ea20000300a00 */
[----:B---3--:R-:W-:-:S03]  /*72f0*/  @!P4 MOV R58, R6 ;  /* 0x00000006003ac202 */ /* 0x008fc60000000f00 */
[----:B------:R0:W-:Y:S01]  /*7300*/  STL.64 [R1+0x858], R6 ;  /* 0x0008580601007387 */ /* 0x0001e20000100a00 */
[----:B------:R-:W-:Y:S02]  /*7310*/  @!P4 MOV R0, R7 ;  /* 0x000000070000c202 */ /* 0x000fe40000000f00 */
[----:B0-----:R-:W-:Y:S02]  /*7320*/  MOV R6, R20 ;  /* 0x0000001400067202 */ /* 0x001fe40000000f00 */
[----:B------:R-:W-:Y:S02]  /*7330*/  MOV R7, R21 ;  /* 0x0000001500077202 */ /* 0x000fe40000000f00 */
[----:B------:R-:W-:-:S06]  /*7340*/  CS2R R20, SRZ ;  /* 0x0000000000147805 */ /* 0x000fcc000001ff00 */
[----:B----4-:R-:W3:Y:S04]  /*7350*/  @!P6 LDG.E.64 R20, desc[UR10][R60.64] ;  /* 0x0000000a3c14e981 */ /* 0x010ee8000c1e1b00 */
[----:B------:R-:W4:Y:S04]  /*7360*/  LDL.LU.64 R60, [R1+0x518] ;  /* 0x00051800013c7983 */ /* 0x000f280000300a00 */
[----:B------:R0:W-:Y:S02]  /*7370*/  STL.64 [R1+0x50], R2 ;  /* 0x0000500201007387 */ /* 0x0001e40000100a00 */
[----:B0-----:R-:W-:-:S02]  /*7380*/  CS2R R2, SRZ ;  /* 0x0000000000027805 */ /* 0x001fc4000001ff00 */
[----:B------:R0:W-:Y:S04]  /*7390*/  STL.64 [R1+0x58], R10 ;  /* 0x0000580a01007387 */ /* 0x0001e80000100a00 */
[----:B0-----:R-:W3:Y:S04]  /*73a0*/  LDL.LU.64 R10, [R1+0x530] ;  /* 0x00053000010a7983 */ /* 0x001ee80000300a00 */
[----:B----4-:R0:W4:Y:S02]  /*73b0*/  @!P6 LDG.E.64 R2, desc[UR10][R60.64] ;  /* 0x0000000a3c02e981 */ /* 0x010124000c1e1b00 */
[----:B0-----:R-:W-:-:S02]  /*73c0*/  MOV R60, R6 ;  /* 0x00000006003c7202 */ /* 0x001fc40000000f00 */
[----:B------:R-:W-:Y:S02]  /*73d0*/  MOV R61, R7 ;  /* 0x00000007003d7202 */ /* 0x000fe40000000f00 */
[----:B--2---:R-:W-:Y:S02]  /*73e0*/  MOV R6, R14 ;  /* 0x0000000e00067202 */ /* 0x004fe40000000f00 */
[----:B------:R-:W-:Y:S02]  /*73f0*/  MOV R7, R15 ;  /* 0x0000000f00077202 */ /* 0x000fe40000000f00 */
[----:B------:R-:W-:Y:S02]  /*7400*/  MOV R14, R12 ;  /* 0x0000000c000e7202 */ /* 0x000fe40000000f00 */
[----:B------:R-:W-:Y:S02]  /*7410*/  MOV R15, R13 ;  /* 0x0000000d000f7202 */ /* 0x000fe40000000f00 */
[----:B------:R-:W2:Y:S04]  /*7420*/  LDL.LU.64 R12, [R1+0x7b8] ;  /* 0x0007b800010c7983 */ /* 0x000ea80000300a00 */
[----:B------:R0:W-:Y:S01]  /*7430*/  STL.64 [R1+0x250], R8 ;  /* 0x0002500801007387 */ /* 0x0001e20000100a00 */
[----:B------:R-:W-:-:S02]  /*7440*/  LOP3.LUT P3, RZ, R59, 0x1000, RZ, 0xc0, !PT ;  /* 0x000010003bff7812 */ /* 0x000fc4000786c0ff */
[----:B0-----:R-:W-:Y:S02]  /*7450*/  CS2R R8, SRZ ;  /* 0x0000000000087805 */ /* 0x001fe4000001ff00 */
[----:B---3--:R-:W-:-:S05]  /*7460*/  @!P6 MOV R9, R21 ;  /* 0x000000150009e202 */ /* 0x008fca0000000f00 */
[----:B------:R0:W-:Y:S02]  /*7470*/  STL [R1+0x7dc], R9 ;  /* 0x0007dc0901007387 */ /* 0x0001e40000100800 */
[----:B0-----:R-:W-:Y:S02]  /*7480*/  MOV R9, R61 ;  /* 0x0000003d00097202 */ /* 0x001fe40000000f00 */
[----:B------:R-:W-:Y:S02]  /*7490*/  MOV R61, R7 ;  /* 0x00000007003d7202 */ /* 0x000fe40000000f00 */
[----:B------:R-:W-:Y:S02]  /*74a0*/  MOV R7, R15 ;  /* 0x0000000f00077202 */ /* 0x000fe40000000f00 */
[----:B----4-:R-:W-:-:S05]  /*74b0*/  @!P6 MOV R8, R2 ;  /* 0x000000020008e202 */ /* 0x010fca0000000f00 */
[----:B------:R0:W-:Y:S02]  /*74c0*/  STL [R1+0x518], R8 ;  /* 0x0005180801007387 */ /* 0x0001e40000100800 */
[----:B0-----:R-:W-:Y:S02]  /*74d0*/  MOV R8, R60 ;  /* 0x0000003c00087202 */ /* 0x001fe40000000f00 */
[----:B------:R-:W-:Y:S02]  /*74e0*/  MOV R60, R6 ;  /* 0x00000006003c7202 */ /* 0x000fe40000000f00 */
[----:B------:R-:W-:Y:S02]  /*74f0*/  MOV R6, R14 ;  /* 0x0000000e00067202 */ /* 0x000fe40000000f00 */
[----:B------:R-:W-:-:S06]  /*7500*/  CS2R R14, SRZ ;  /* 0x00000000000e7805 */ /* 0x000fcc000001ff00 */
[----:B--2---:R0:W2:Y:S02]  /*7510*/  @!P3 LDG.E.64 R14, desc[UR10][R12.64] ;  /* 0x0000000a0c0eb981 */ /* 0x0040a4000c1e1b00 */
[----:B0-----:R-:W-:-:S06]  /*7520*/  CS2R R12, SRZ ;  /* 0x00000000000c7805 */ /* 0x001fcc000001ff00 */
[----:B------:R-:W3:Y:S04]  /*7530*/  @!P3 LDG.E.64 R12, desc[UR10][R10.64] ;  /* 0x0000000a0a0cb981 */ /* 0x000ee8000c1e1b00 */
[----:B------:R0:W-:Y:S04]  /*7540*/  STL.64 [R1+0x258], R4 ;  /* 0x0002580401007387 */ /* 0x0001e80000100a00 */
[----:B------:R-:W4:Y:S01]  /*7550*/  LDL.LU.64 R10, [R1+0x7b0] ;  /* 0x0007b000010a7983 */ /* 0x000f220000300a00 */
[----:B0-----:R-:W-:Y:S02]  /*7560*/  MOV R4, R6 ;  /* 0x0000000600047202 */ /* 0x001fe40000000f00 */
[----:B------:R-:W-:-:S02]  /*7570*/  MOV R5, R7 ;  /* 0x0000000700057202 */ /* 0x000fc40000000f00 */
[----:B------:R-:W-:Y:S02]  /*7580*/  CS2R R6, SRZ ;  /* 0x0000000000067805 */ /* 0x000fe4000001ff00 */
[----:B--2---:R-:W-:-:S05]  /*7590*/  @!P3 MOV R7, R15 ;  /* 0x0000000f0007b202 */ /* 0x004fca0000000f00 */
[----:B------:R-:W-:Y:S01]  /*75a0*/  STL [R1+0x7bc], R7 ;  /* 0x0007bc0701007387 */ /* 0x000fe20000100800 */
[----:B---3--:R-:W-:-:S05]  /*75b0*/  @!P3 MOV R6, R12 ;  /* 0x0000000c0006b202 */ /* 0x008fca0000000f00 */
[----:B------:R0:W-:Y:S04]  /*75c0*/  STL [R1+0x534], R6 ;  /* 0x0005340601007387 */ /* 0x0001e80000100800 */
[----:B0-----:R-:W2:Y:S01]  /*75d0*/  LDL.LU.64 R6, [R1+0x7a8] ;  /* 0x0007a80001067983 */ /* 0x001ea20000300a00 */
[----:B------:R-:W-:-:S03]  /*75e0*/  LOP3.LUT P4, RZ, R59, 0x800, RZ, 0xc0, !PT ;  /* 0x000008003bff7812 */ /* 0x000fc6000788c0ff */
[----:B------:R0:W-:Y:S02]  /*75f0*/  STL.64 [R1+0x60], R18 ;  /* 0x0000601201007387 */ /* 0x0001e40000100a00 */
[----:B0-----:R-:W-:Y:S02]  /*7600*/  MOV R18, R4 ;  /* 0x0000000400127202 */ /* 0x001fe40000000f00 */
[----:B------:R-:W-:Y:S02]  /*7610*/  MOV R19, R5 ;  /* 0x0000000500137202 */ /* 0x000fe40000000f00 */
[----:B------:R-:W-:-:S06]  /*7620*/  CS2R R4, SRZ ;  /* 0x0000000000047805 */ /* 0x000fcc000001ff00 */
[----:B----4-:R0:W3:Y:S02]  /*7630*/  @!P4 LDG.E.64 R4, desc[UR10][R10.64] ;  /* 0x0000000a0a04c981 */ /* 0x0100e4000c1e1b00 */
[----:B0-----:R-:W-:-:S06]  /*7640*/  CS2R R10, SRZ ;  /* 0x00000000000a7805 */ /* 0x001fcc000001ff00 */
[----:B--2---:R0:W2:Y:S04]  /*7650*/  @!P4 LDG.E.64 R10, desc[UR10][R6.64] ;  /* 0x0000000a060ac981 */ /* 0x0040a8000c1e1b00 */
[----:B------:R-:W4:Y:S04]  /*7660*/  LDL.LU.64 R6, [R1+0x858] ;  /* 0x0008580001067983 */ /* 0x000f280000300a00 */
[----:B------:R1:W-:Y:S04]  /*7670*/  STL [R1+0x4ec], R0 ;  /* 0x0004ec0001007387 */ /* 0x0003e80000100800 */
[----:B------:R0:W-:Y:S01]  /*7680*/  STL.64 [R1+0x68], R20 ;  /* 0x0000681401007387 */ /* 0x0001e20000100a00 */
[----:B-1----:R-:W-:-:S06]  /*7690*/  HFMA2.MMA R0, -RZ, RZ, 0, 0 ;  /* 0x00000000ff007435 */ /* 0x002fcc00000001ff */
[----:B------:R-:W-:Y:S02]  /*76a0*/  @!P6 MOV R0, R20 ;  /* 0x000000140000e202 */ /* 0x000fe40000000f00 */
[----:B0-----:R-:W2:Y:S04]  /*76b0*/  LDL.LU.64 R20, [R1+0x450] ;  /* 0x0004500001147983 */ /* 0x001ea80000300a00 */
[----:B------:R0:W-:Y:S02]  /*76c0*/  STL [R1+0x7d8], R0 ;  /* 0x0007d80001007387 */ /* 0x0001e40000100800 */
[----:B0-----:R-:W-:-:S06]  /*76d0*/  HFMA2.MMA R0, -RZ, RZ, 0, 0 ;  /* 0x00000000ff007435 */ /* 0x001fcc00000001ff */
[----:B------:R-:W-:Y:S01]  /*76e0*/  @!P6 MOV R0, R3 ;  /* 0x000000030000e202 */ /* 0x000fe20000000f00 */
[----:B----4-:R0:W-:Y:S02]  /*76f0*/  STL.64 [R1+0x260], R6 ;  /* 0x0002600601007387 */ /* 0x0101e40000100a00 */
[----:B0-----:R-:W-:Y:S01]  /*7700*/  MOV R6, R8 ;  /* 0x0000000800067202 */ /* 0x001fe20000000f00 */
[----:B------:R-:W-:Y:S01]  /*7710*/  HFMA2.MMA R8, -RZ, RZ, 0, 0 ;  /* 0x00000000ff087435 */ /* 0x000fe200000001ff */
[----:B------:R-:W-:-:S05]  /*7720*/  MOV R7, R9 ;  /* 0x0000000900077202 */ /* 0x000fca0000000f00 */
[----:B---3--:R-:W-:-:S05]  /*7730*/  @!P4 MOV R8, R5 ;  /* 0x000000050008c202 */ /* 0x008fca0000000f00 */
[----:B------:R0:W-:Y:S04]  /*7740*/  STL [R1+0x7ac], R8 ;  /* 0x0007ac0801007387 */ /* 0x0001e80000100800 */
[----:B0-----:R-:W3:Y:S04]  /*7750*/  LDL.LU.64 R8, [R1+0x458] ;  /* 0x0004580001087983 */ /* 0x001ee80000300a00 */
[----:B------:R0:W-:Y:S02]  /*7760*/  STL [R1+0x504], R0 ;  /* 0x0005040001007387 */ /* 0x0001e40000100800 */
[----:B0-----:R-:W-:-:S06]  /*7770*/  HFMA2.MMA R0, -RZ, RZ, 0, 0 ;  /* 0x00000000ff007435 */ /* 0x001fcc00000001ff */
[----:B------:R-:W-:-:S05]  /*7780*/  @!P3 MOV R0, R14 ;  /* 0x0000000e0000b202 */ /* 0x000fca0000000f00 */
[----:B------:R0:W-:Y:S02]  /*7790*/  STL [R1+0x7b8], R0 ;  /* 0x0007b80001007387 */ /* 0x0001e40000100800 */
[----:B0-----:R-:W-:-:S06]  /*77a0*/  HFMA2.MMA R0, -RZ, RZ, 0, 0 ;  /* 0x00000000ff007435 */ /* 0x001fcc00000001ff */
[----:B------:R-:W-:-:S05]  /*77b0*/  @!P3 MOV R0, R13 ;  /* 0x0000000d0000b202 */ /* 0x000fca0000000f00 */
[----:B------:R0:W-:Y:S02]  /*77c0*/  STL [R1+0x530], R0 ;  /* 0x0005300001007387 */ /* 0x0001e40000100800 */
[----:B0-----:R-:W-:-:S06]  /*77d0*/  HFMA2.MMA R0, -RZ, RZ, 0, 0 ;  /* 0x00000000ff007435 */ /* 0x001fcc00000001ff */
[----:B------:R-:W-:Y:S02]  /*77e0*/  @!P4 MOV R0, R4 ;  /* 0x000000040000c202 */ /* 0x000fe40000000f00 */
[----:B------:R-:W-:-:S03]  /*77f0*/  LOP3.LUT P6, RZ, R59, 0x400, RZ, 0xc0, !PT ;  /* 0x000004003bff7812 */ /* 0x000fc600078cc0ff */
[----:B------:R0:W-:Y:S04]  /*7800*/  STL [R1+0x7a8], R0 ;  /* 0x0007a80001007387 */ /* 0x0001e80000100800 */
[----:B------:R1:W-:Y:S01]  /*7810*/  STL [R1+0x500], R58 ;  /* 0x0005003a01007387 */ /* 0x0003e20000100800 */
[----:B0-----:R-:W-:-:S03]  /*7820*/  HFMA2.MMA R0, -RZ, RZ, 0, 0 ;  /* 0x00000000ff007435 */ /* 0x001fc600000001ff */
[----:B--2---:R0:W-:Y:S01]  /*7830*/  STL.64 [R1+0x850], R10 ;  /* 0x0008500a01007387 */ /* 0x0041e20000100a00 */
[----:B-1----:R-:W-:Y:S02]  /*7840*/  MOV R58, RZ ;  /* 0x000000ff003a7202 */ /* 0x002fe40000000f00 */
[----:B------:R-:W-:Y:S02]  /*7850*/  @!P4 MOV R58, R10 ;  /* 0x0000000a003ac202 */ /* 0x000fe40000000f00 */
[----:B------:R-:W-:Y:S02]  /*7860*/  @!P4 MOV R0, R11 ;  /* 0x0000000b0000c202 */ /* 0x000fe40000000f00 */
[----:B0-----:R-:W-:Y:S02]  /*7870*/  MOV R10, R6 ;  /* 0x00000006000a7202 */ /* 0x001fe40000000f00 */
[----:B------:R-:W-:Y:S02]  /*7880*/  MOV R11, R7 ;  /* 0x00000007000b7202 */ /* 0x000fe40000000f00 */
[----:B------:R-:W-:Y:S01]  /*7890*/  CS2R R6, SRZ ;  /* 0x0000000000067805 */ /* 0x000fe2000001ff00 */
[----:B------:R0:W-:Y:S04]  /*78a0*/  STL.64 [R1+0x70], R14 ;  /* 0x0000700e01007387 */ /* 0x0001e80000100a00 */
[----:B0-----:R-:W2:Y:S04]  /*78b0*/  LDL.LU.64 R14, [R1+0x7a0] ;  /* 0x0007a000010e7983 */ /* 0x001ea80000300a00 */
[----:B---3--:R0:W3:Y:S02]  /*78c0*/  @!P6 LDG.E.64 R6, desc[UR10][R8.64] ;  /* 0x0000000a0806e981 */ /* 0x0080e4000c1e1b00 */
[----:B0-----:R-:W-:-:S06]  /*78d0*/  CS2R R8, SRZ ;  /* 0x0000000000087805 */ /* 0x001fcc000001ff00 */
[----:B------:R-:W4:Y:S04]  /*78e0*/  @!P6 LDG.E.64 R8, desc[UR10][R20.64] ;  /* 0x0000000a1408e981 */ /* 0x000f28000c1e1b00 */
[----:B------:R-:W2:Y:S01]  /*78f0*/  LDL.LU.64 R20, [R1+0x798] ;  /* 0x0007980001147983 */ /* 0x000ea20000300a00 */
[----:B------:R-:W-:-:S03]  /*7900*/  LOP3.LUT P3, RZ, R59, 0x200, RZ, 0xc0, !PT ;  /* 0x000002003bff7812 */ /* 0x000fc6000786c0ff */
[----:B------:R0:W-:Y:S02]  /*7910*/  STL.64 [R1+0x268], R2 ;  /* 0x0002680201007387 */ /* 0x0001e40000100a00 */
[----:B0-----:R-:W-:Y:S02]  /*7920*/  CS2R R2, SRZ ;  /* 0x0000000000027805 */ /* 0x001fe4000001ff00 */
[----:B---3--:R-:W-:-:S05]  /*7930*/  @!P6 MOV R3, R7 ;  /* 0x000000070003e202 */ /* 0x008fca0000000f00 */
[----:B------:R-:W-:Y:S01]  /*7940*/  STL [R1+0x7b4], R3 ;  /* 0x0007b40301007387 */ /* 0x000fe20000100800 */
[----:B----4-:R-:W-:-:S05]  /*7950*/  @!P6 MOV R2, R8 ;  /* 0x000000080002e202 */ /* 0x010fca0000000f00 */
[----:B------:R0:W-:Y:S02]  /*7960*/  STL [R1+0x458], R2 ;  /* 0x0004580201007387 */ /* 0x0001e40000100800 */
[----:B0-----:R-:W-:-:S06]  /*7970*/  CS2R R2, SRZ ;  /* 0x0000000000027805 */ /* 0x001fcc000001ff00 */
[----:B--2---:R0:W2:Y:S02]  /*7980*/  @!P3 LDG.E.64 R2, desc[UR10][R14.64] ;  /* 0x0000000a0e02b981 */ /* 0x0040a4000c1e1b00 */
[----:B0-----:R-:W-:-:S06]  /*7990*/  CS2R R14, SRZ ;  /* 0x00000000000e7805 */ /* 0x001fcc000001ff00 */
[----:B------:R0:W3:Y:S04]  /*79a0*/  @!P3 LDG.E.64 R14, desc[UR10][R20.64] ;  /* 0x0000000a140eb981 */ /* 0x0000e8000c1e1b00 */
[----:B------:R1:W-:Y:S01]  /*79b0*/  STL.64 [R1+0x270], R12 ;  /* 0x0002700c01007387 */ /* 0x0003e20000100a00 */
[----:B0-----:R-:W-:Y:S02]  /*79c0*/  MOV R20, R10 ;  /* 0x0000000a00147202 */ /* 0x001fe40000000f00 */
[----:B------:R-:W-:Y:S02]  /*79d0*/  MOV R21, R11 ;  /* 0x0000000b00157202 */ /* 0x000fe40000000f00 */
[----:B------:R-:W-:Y:S01]  /*79e0*/  CS2R R10, SRZ ;  /* 0x00000000000a7805 */ /* 0x000fe2000001ff00 */
[----:B-1----:R-:W4:Y:S01]  /*79f0*/  LDL.LU.64 R12, [R1+0x448] ;  /* 0x00044800010c7983 */ /* 0x002f220000300a00 */
[----:B--2---:R-:W-:-:S05]  /*7a00*/  @!P3 MOV R11, R3 ;  /* 0x00000003000bb202 */ /* 0x004fca0000000f00 */
[----:B------:R-:W-:Y:S01]  /*7a10*/  STL [R1+0x79c], R11 ;  /* 0x00079c0b01007387 */ /* 0x000fe20000100800 */
[----:B---3--:R-:W-:-:S05]  /*7a20*/  @!P3 MOV R10, R14 ;  /* 0x0000000e000ab202 */ /* 0x008fca0000000f00 */
[----:B------:R0:W-:Y:S04]  /*7a30*/  STL [R1+0x45c], R10 ;  /* 0x00045c0a01007387 */ /* 0x0001e80000100800 */
[----:B0-----:R-:W2:Y:S01]  /*7a40*/  LDL.LU.64 R10, [R1+0x440] ;  /* 0x00044000010a7983 */ /* 0x001ea20000300a00 */
[----:B------:R-:W-:-:S03]  /*7a50*/  LOP3.LUT P4, RZ, R59, 0x100, RZ, 0xc0, !PT ;  /* 0x000001003bff7812 */ /* 0x000fc6000788c0ff */
[----:B------:R0:W-:Y:S02]  /*7a60*/  STL.64 [R1+0x78], R4 ;  /* 0x0000780401007387 */ /* 0x0001e40000100a00 */
[----:B0-----:R-:W-:-:S08]  /*7a70*/  CS2R R4, SRZ ;  /* 0x0000000000047805 */ /* 0x001fd0000001ff00 */
[----:B----4-:R0:W3:Y:S02]  /*7a80*/  @!P4 LDG.E.64 R4, desc[UR10][R12.64] ;  /* 0x0000000a0c04c981 */ /* 0x0100e4000c1e1b00 */
[----:B0-----:R-:W-:Y:S02]  /*7a90*/  CS2R R12, SRZ ;  /* 0x00000000000c7805 */ /* 0x001fe4000001ff00 */
[----:B------:R0:W-:Y:S02]  /*7aa0*/  STL [R1+0x460], R0 ;  /* 0x0004600001007387 */ /* 0x0001e40000100800 */
[----:B0-----:R-:W-:Y:S02]  /*7ab0*/  HFMA2.MMA R0, -RZ, RZ, 0, 0 ;  /* 0x00000000ff007435 */ /* 0x001fe400000001ff */
[----:B--2---:R0:W2:Y:S04]  /*7ac0*/  @!P4 LDG.E.64 R12, desc[UR10][R10.64] ;  /* 0x0000000a0a0cc981 */ /* 0x0040a8000c1e1b00 */
[----:B------:R-:W4:Y:S01]  /*7ad0*/  LDL.LU.64 R10, [R1+0x850] ;  /* 0x00085000010a7983 */ /* 0x000f220000300a00 */
[----:B------:R-:W-:-:S05]  /*7ae0*/  @!P6 MOV R0, R6 ;  /* 0x000000060000e202 */ /* 0x000fca0000000f00 */
[----:B------:R1:W-:Y:S02]  /*7af0*/  STL [R1+0x7b0], R0 ;  /* 0x0007b00001007387 */ /* 0x0003e40000100800 */
[----:B-1----:R-:W-:-:S06]  /*7b00*/  HFMA2.MMA R0, -RZ, RZ, 0, 0 ;  /* 0x00000000ff007435 */ /* 0x002fcc00000001ff */
        /* <DEDUP_REMOVED lines=9> */
[----:B---3--:R-:W-:-:S05]  /*7ba0*/  @!P4 MOV R0, R4 ;  /* 0x000000040000c202 */ /* 0x008fca0000000f00 */
[----:B------:R1:W-:Y:S04]  /*7bb0*/  STL [R1+0x7a0], R0 ;  /* 0x0007a00001007387 */ /* 0x0003e80000100800 */
[----:B------:R3:W-:Y:S01]  /*7bc0*/  STL [R1+0x51c], R58 ;  /* 0x00051c3a01007387 */ /* 0x0007e20000100800 */
[----:B-1----:R-:W-:Y:S01]  /*7bd0*/  HFMA2.MMA R0, -RZ, RZ, 0, 0 ;  /* 0x00000000ff007435 */ /* 0x002fe200000001ff */
[----:B---3--:R-:W-:Y:S02]  /*7be0*/  MOV R58, RZ ;  /* 0x000000ff003a7202 */ /* 0x008fe40000000f00 */
[----:B----4-:R0:W-:Y:S02]  /*7bf0*/  STL.64 [R1+0x278], R10 ;  /* 0x0002780a01007387 */ /* 0x0101e40000100a00 */
[----:B0-----:R-:W-:-:S06]  /*7c00*/  HFMA2.MMA R10, -RZ, RZ, 0, 0 ;  /* 0x00000000ff0a7435 */ /* 0x001fcc00000001ff */
[----:B------:R-:W-:-:S05]  /*7c10*/  @!P4 MOV R10, R5 ;  /* 0x00000005000ac202 */ /* 0x000fca0000000f00 */
[----:B------:R0:W-:Y:S01]  /*7c20*/  STL [R1+0x7a4], R10 ;  /* 0x0007a40a01007387 */ /* 0x0001e20000100800 */
[----:B--2---:R-:W-:Y:S02]  /*7c30*/  @!P4 MOV R58, R12 ;  /* 0x0000000c003ac202 */ /* 0x004fe40000000f00 */
[----:B------:R-:W-:Y:S01]  /*7c40*/  @!P4 MOV R0, R13 ;  /* 0x0000000d0000c202 */ /* 0x000fe20000000f00 */
[----:B------:R1:W-:Y:S04]  /*7c50*/  STL.64 [R1+0x848], R12 ;  /* 0x0008480c01007387 */ /* 0x0003e80000100a00 */
[----:B0-----:R-:W2:Y:S04]  /*7c60*/  LDL.LU.64 R10, [R1+0x788] ;  /* 0x00078800010a7983 */ /* 0x001ea80000300a00 */
[----:B-1----:R-:W3:Y:S01]  /*7c70*/  LDL.LU.64 R12, [R1+0x780] ;  /* 0x00078000010c7983 */ /* 0x002ee20000300a00 */
[----:B------:R-:W-:-:S03]  /*7c80*/  LOP3.LUT P6, RZ, R59, 0x80, RZ, 0xc0, !PT ;  /* 0x000000803bff7812 */ /* 0x000fc600078cc0ff */
[----:B------:R0:W-:Y:S02]  /*7c90*/  STL.64 [R1+0x80], R6 ;  /* 0x0000800601007387 */ /* 0x0001e40000100a00 */
[----:B0-----:R-:W-:-:S08]  /*7ca0*/  CS2R R6, SRZ ;  /* 0x0000000000067805 */ /* 0x001fd0000001ff00 */
[----:B--2---:R0:W2:Y:S02]  /*7cb0*/  @!P6 LDG.E.64 R6, desc[UR10][R10.64] ;  /* 0x0000000a0a06e981 */ /* 0x0040a4000c1e1b00 */
[----:B0-----:R-:W-:-:S06]  /*7cc0*/  CS2R R10, SRZ ;  /* 0x00000000000a7805 */ /* 0x001fcc000001ff00 */
[----:B---3--:R0:W3:Y:S04]  /*7cd0*/  @!P6 LDG.E.64 R10, desc[UR10][R12.64] ;  /* 0x0000000a0c0ae981 */ /* 0x0080e8000c1e1b00 */
[----:B------:R1:W-:Y:S01]  /*7ce0*/  STL.64 [R1+0x280], R8 ;  /* 0x0002800801007387 */ /* 0x0003e20000100a00 */
[----:B0-----:R-:W-:-:S03]  /*7cf0*/  CS2R R12, SRZ ;  /* 0x00000000000c7805 */ /* 0x001fc6000001ff00 */
        /* <DEDUP_REMOVED lines=10> */
[----:B0-----:R-:W-:-:S06]  /*7da0*/  CS2R R8, SRZ ;  /* 0x0000000000087805 */ /* 0x001fcc000001ff00 */
[----:B--2---:R0:W2:Y:S04]  /*7db0*/  @!P3 LDG.E.64 R8, desc[UR10][R12.64] ;  /* 0x0000000a0c08b981 */ /* 0x0040a8000c1e1b00 */
[----:B------:R1:W-:Y:S01]  /*7dc0*/  STL.64 [R1+0x288], R14 ;  /* 0x0002880e01007387 */ /* 0x0003e20000100a00 */
[----:B0-----:R-:W-:-:S03]  /*7dd0*/  CS2R R12, SRZ ;  /* 0x00000000000c7805 */ /* 0x001fc6000001ff00 */
[----:B-1----:R-:W4:Y:S01]  /*7de0*/  LDL.LU.64 R14, [R1+0x778] ;  /* 0x00077800010e7983 */ /* 0x002f220000300a00 */
[----:B---3--:R-:W-:-:S05]  /*7df0*/  @!P3 MOV R13, R3 ;  /* 0x00000003000db202 */ /* 0x008fca0000000f00 */
[----:B------:R-:W-:Y:S01]  /*7e00*/  STL [R1+0x78c], R13 ;  /* 0x00078c0d01007387 */ /* 0x000fe20000100800 */
[----:B--2---:R-:W-:-:S05]  /*7e10*/  @!P3 MOV R12, R8 ;  /* 0x00000008000cb202 */ /* 0x004fca0000000f00 */
        /* <DEDUP_REMOVED lines=8> */
[----:B------:R-:W4:Y:S04]  /*7ea0*/  LDL.LU.64 R12, [R1+0x848] ;  /* 0x00084800010c7983 */ /* 0x000f280000300a00 */
[----:B------:R1:W-:Y:S02]  /*7eb0*/  STL [R1+0x444], R0 ;  /* 0x0004440001007387 */ /* 0x0003e40000100800 */
[----:B-1----:R-:W-:-:S06]  /*7ec0*/  HFMA2.MMA R0, -RZ, RZ, 0, 0 ;  /* 0x00000000ff007435 */ /* 0x002fcc00000001ff */
        /* <DEDUP_REMOVED lines=10> */
[----:B------:R-:W-:Y:S02]  /*7f70*/  @!P6 MOV R0, R11 ;  /* 0x0000000b0000e202 */ /* 0x000fe40000000f00 */
[----:B------:R-:W-:Y:S01]  /*7f80*/  LOP3.LUT P6, RZ, R59, 0x10, RZ, 0xc0, !PT ;  /* 0x000000103bff7812 */ /* 0x000fe200078cc0ff */
[----:B------:R0:W-:Y:S02]  /*7f90*/  STL.64 [R1+0x98], R6 ;  /* 0x0000980601007387 */ /* 0x0001e40000100a00 */
[----:B0-----:R-:W-:-:S10]  /*7fa0*/  CS2R R6, SRZ ;  /* 0x0000000000067805 */ /* 0x001fd4000001ff00 */
[----:B------:R0:W4:Y:S02]  /*7fb0*/  @!P6 LDG.E.64 R6, desc[UR10][R12.64] ;  /* 0x0000000a0c06e981 */ /* 0x000124000c1e1b00 */
[----:B0-----:R-:W-:-:S06]  /*7fc0*/  CS2R R12, SRZ ;  /* 0x00000000000c7805 */ /* 0x001fcc000001ff00 */
[----:B---3--:R0:W3:Y:S04]  /*7fd0*/  @!P6 LDG.E.64 R12, desc[UR10][R20.64] ;  /* 0x0000000a140ce981 */ /* 0x0080e8000c1e1b00 */
[----:B------:R1:W-:Y:S02]  /*7fe0*/  STL.64 [R1+0x298], R10 ;  /* 0x0002980a01007387 */ /* 0x0003e40000100a00 */
[----:B-1----:R-:W-:Y:S01]  /*7ff0*/  HFMA2.MMA R10, -RZ, RZ, 0, 0 ;  /* 0x00000000ff0a7435 */ /* 0x002fe200000001ff */
[----:B0-----:R-:W-:Y:S02]  /*8000*/  MOV R20, R18 ;  /* 0x0000001200147202 */ /* 0x001fe40000000f00 */
[----:B------:R-:W-:Y:S02]  /*8010*/  MOV R18, R60 ;  /* 0x0000003c00127202 */ /* 0x000fe40000000f00 */
[----:B------:R-:W-:-:S02]  /*8020*/  MOV R60, R36 ;  /* 0x00000024003c7202 */ /* 0x000fc40000000f00 */
[----:B------:R-:W-:Y:S02]  /*8030*/  MOV R36, R34 ;  /* 0x0000002200247202 */ /* 0x000fe40000000f00 */
[----:B------:R-:W-:Y:S02]  /*8040*/  MOV R34, R28 ;  /* 0x0000001c00227202 */ /* 0x000fe40000000f00 */
[----:B------:R-:W-:Y:S02]  /*8050*/  MOV R28, R26 ;  /* 0x0000001a001c7202 */ /* 0x000fe40000000f00 */
[----:B------:R-:W-:Y:S02]  /*8060*/  MOV R26, R22 ;  /* 0x00000016001a7202 */ /* 0x000fe40000000f00 */
[----:B------:R-:W-:Y:S02]  /*8070*/  MOV R21, R19 ;  /* 0x0000001300157202 */ /* 0x000fe40000000f00 */
[----:B----4-:R-:W-:-:S05]  /*8080*/  @!P6 MOV R10, R7 ;  /* 0x00000007000ae202 */ /* 0x010fca0000000f00 */
[----:B------:R0:W-:Y:S01]  /*8090*/  STL [R1+0x77c], R10 ;  /* 0x00077c0a01007387 */ /* 0x0001e20000100800 */
[----:B------:R-:W-:Y:S02]  /*80a0*/  MOV R22, R16 ;  /* 0x0000001000167202 */ /* 0x000fe40000000f00 */
[----:B------:R-:W-:Y:S02]  /*80b0*/  MOV R19, R61 ;  /* 0x0000003d00137202 */ /* 0x000fe40000000f00 */
[----:B------:R-:W-:Y:S01]  /*80c0*/  MOV R16, RZ ;  /* 0x000000ff00107202 */ /* 0x000fe20000000f00 */
[----:B0-----:R-:W4:Y:S01]  /*80d0*/  LDL.LU.64 R10, [R1+0x760] ;  /* 0x00076000010a7983 */ /* 0x001f220000300a00 */
[----:B------:R-:W-:Y:S02]  /*80e0*/  MOV R61, R37 ;  /* 0x00000025003d7202 */ /* 0x000fe40000000f00 */
[----:B------:R-:W-:Y:S02]  /*80f0*/  MOV R37, R35 ;  /* 0x0000002300257202 */ /* 0x000fe40000000f00 */
[----:B------:R-:W-:-:S02]  /*8100*/  MOV R35, R29 ;  /* 0x0000001d00237202 */ /* 0x000fc40000000f00 */
[----:B------:R-:W-:Y:S02]  /*8110*/  MOV R29, R27 ;  /* 0x0000001b001d7202 */ /* 0x000fe40000000f00 */
[----:B------:R-:W-:Y:S02]  /*8120*/  MOV R27, R23 ;  /* 0x00000017001b7202 */ /* 0x000fe40000000f00 */
[----:B------:R-:W-:Y:S02]  /*8130*/  MOV R23, R17 ;  /* 0x0000001100177202 */ /* 0x000fe40000000f00 */
        /* <DEDUP_REMOVED lines=8> */
[----:B------:R-:W-:Y:S02]  /*81c0*/  @!P3 MOV R0, R9 ;  /* 0x000000090000b202 */ /* 0x000fe40000000f00 */
[----:B------:R-:W-:Y:S01]  /*81d0*/  LOP3.LUT P3, RZ, R59, 0x8, RZ, 0xc0, !PT ;  /* 0x000000083bff7812 */ /* 0x000fe2000786c0ff */
[----:B------:R0:W-:Y:S02]  /*81e0*/  STL.64 [R1+0xa0], R2 ;  /* 0x0000a00201007387 */ /* 0x0001e40000100a00 */
[----:B0-----:R-:W-:-:S10]  /*81f0*/  CS2R R2, SRZ ;  /* 0x0000000000027805 */ /* 0x001fd4000001ff00 */
[----:B----4-:R0:W4:Y:S02]  /*8200*/  @!P3 LDG.E.64 R2, desc[UR10][R10.64] ;  /* 0x0000000a0a02b981 */ /* 0x010124000c1e1b00 */
[----:B0-----:R-:W-:-:S06]  /*8210*/  CS2R R10, SRZ ;  /* 0x00000000000a7805 */ /* 0x001fcc000001ff00 */
[----:B---3--:R0:W3:Y:S04]  /*8220*/  @!P3 LDG.E.64 R10, desc[UR10][R16.64] ;  /* 0x0000000a100ab981 */ /* 0x0080e8000c1e1b00 */
[----:B------:R1:W-:Y:S02]  /*8230*/  STL [R1+0x434], R0 ;  /* 0x0004340001007387 */ /* 0x0003e40000100800 */
[----:B-1----:R-:W-:-:S06]  /*8240*/  HFMA2.MMA R0, -RZ, RZ, 0, 0 ;  /* 0x00000000ff007435 */ /* 0x002fcc00000001ff */
[----:B------:R-:W-:-:S05]  /*8250*/  @!P4 MOV R0, R4 ;  /* 0x000000040000c202 */ /* 0x000fca0000000f00 */
[----:B------:R1:W-:Y:S02]  /*8260*/  STL [R1+0x770], R0 ;  /* 0x0007700001007387 */ /* 0x0003e40000100800 */
[----:B-1----:R-:W-:-:S06]  /*8270*/  HFMA2.MMA R0, -RZ, RZ, 0, 0 ;  /* 0x00000000ff007435 */ /* 0x002fcc00000001ff */
[----:B--2---:R-:W-:-:S05]  /*8280*/  @!P4 MOV R0, R15 ;  /* 0x0000000f0000c202 */ /* 0x004fca0000000f00 */
[----:B------:R1:W-:Y:S02]  /*8290*/  STL [R1+0x430], R0 ;  /* 0x0004300001007387 */ /* 0x0003e40000100800 */
[----:B-1----:R-:W-:-:S06]  /*82a0*/  HFMA2.MMA R0, -RZ, RZ, 0, 0 ;  /* 0x00000000ff007435 */ /* 0x002fcc00000001ff */
[----:B------:R-:W-:-:S05]  /*82b0*/  @!P6 MOV R0, R6 ;  /* 0x000000060000e202 */ /* 0x000fca0000000f00 */
[----:B------:R1:W-:Y:S02]  /*82c0*/  STL [R1+0x778], R0 ;  /* 0x0007780001007387 */ /* 0x0003e40000100800 */
[----:B-1----:R-:W-:-:S06]  /*82d0*/  HFMA2.MMA R0, -RZ, RZ, 0, 0 ;  /* 0x00000000ff007435 */ /* 0x002fcc00000001ff */
[----:B------:R-:W-:Y:S01]  /*82e0*/  @!P6 MOV R0, R13 ;  /* 0x0000000d0000e202 */ /* 0x000fe20000000f00 */
[----:B------:R1:W-:Y:S04]  /*82f0*/  STL.64 [R1+0x2a0], R8 ;  /* 0x0002a00801007387 */ /* 0x0003e80000100a00 */
[----:B------:R2:W-:Y:S04]  /*8300*/  STL [R1+0x424], R0 ;  /* 0x0004240001007387 */ /* 0x0005e80000100800 */
[----:B------:R0:W-:Y:S01]  /*8310*/  STL [R1+0x448], R58 ;  /* 0x0004483a01007387 */ /* 0x0001e20000100800 */
[----:B-1----:R-:W-:-:S02]  /*8320*/  HFMA2.MMA R8, -RZ, RZ, 0, 0 ;  /* 0x00000000ff087435 */ /* 0x002fc400000001ff */
[----:B--2---:R-:W-:Y:S01]  /*8330*/  HFMA2.MMA R0, -RZ, RZ, 0, 0 ;  /* 0x00000000ff007435 */ /* 0x004fe200000001ff */
[----:B0-----:R-:W-:Y:S02]  /*8340*/  MOV R58, RZ ;  /* 0x000000ff003a7202 */ /* 0x001fe40000000f00 */
[----:B------:R-:W-:-:S03]  /*8350*/  @!P4 MOV R58, R14 ;  /* 0x0000000e003ac202 */ /* 0x000fc60000000f00 */
[----:B----4-:R-:W-:Y:S02]  /*8360*/  @!P3 MOV R0, R2 ;  /* 0x000000020000b202 */ /* 0x010fe40000000f00 */
[----:B------:R-:W-:Y:S01]  /*8370*/  @!P3 MOV R8, R3 ;  /* 0x000000030008b202 */ /* 0x000fe20000000f00 */
[----:B------:R-:W-:Y:S04]  /*8380*/  STL [R1+0x43c], R58 ;  /* 0x00043c3a01007387 */ /* 0x000fe80000100800 */
[----:B------:R-:W-:Y:S04]  /*8390*/  STL.64 [R1+0x838], R12 ;  /* 0x0008380c01007387 */ /* 0x000fe80000100a00 */
[----:B------:R0:W-:Y:S04]  /*83a0*/  STL [R1+0x758], R0 ;  /* 0x0007580001007387 */ /* 0x0001e80000100800 */
[----:B------:R1:W-:Y:S01]  /*83b0*/  STL [R1+0x75c], R8 ;  /* 0x00075c0801007387 */ /* 0x0003e20000100800 */
[----:B------:R-:W-:-:S02]  /*83c0*/  MOV R17, RZ ;  /* 0x000000ff00117202 */ /* 0x000fc40000000f00 */
[C---:B------:R-:W-:Y:S01]  /*83d0*/  LOP3.LUT P4, RZ, R59.reuse, 0x4, RZ, 0xc0, !PT ;  /* 0x000000043bff7812 */ /* 0x040fe2000788c0ff */
[----:B------:R-:W-:Y:S01]  /*83e0*/  STL [R1+0x828], R59 ;  /* 0x0008283b01007387 */ /* 0x000fe20000100800 */
[----:B0-----:R-:W-:Y:S01]  /*83f0*/  HFMA2.MMA R0, -RZ, RZ, 0, 0 ;  /* 0x00000000ff007435 */ /* 0x001fe200000001ff */
[----:B------:R-:W-:Y:S02]  /*8400*/  LOP3.LUT P6, RZ, R59, 0x2, RZ, 0xc0, !PT ;  /* 0x000000023bff7812 */ /* 0x000fe400078cc0ff */
[----:B------:R0:W-:Y:S04]  /*8410*/  STL.64 [R1+0xa8], R4 ;  /* 0x0000a80401007387 */ /* 0x0001e80000100a00 */
[----:B-1----:R-:W2:Y:S04]  /*8420*/  LDL.LU.64 R8, [R1+0x418] ;  /* 0x0004180001087983 */ /* 0x002ea80000300a00 */
[----:B------:R-:W4:Y:S04]  /*8430*/  LDL.LU.64 R12, [R1+0x740] ;  /* 0x00074000010c7983 */ /* 0x000f280000300a00 */
[----:B------:R1:W-:Y:S04]  /*8440*/  STL.64 [R1+0x2a8], R14 ;  /* 0x0002a80e01007387 */ /* 0x0003e80000100a00 */
[----:B------:R-:W-:Y:S04]  /*8450*/  STL.64 [R1+0xb0], R6 ;  /* 0x0000b00601007387 */ /* 0x000fe80000100a00 */
[----:B------:R-:W4:Y:S01]  /*8460*/  LDL.LU R16, [R1+0x840] ;  /* 0x0008400001107983 */ /* 0x000f220000300800 */
[----:B---3--:R-:W-:-:S02]  /*8470*/  @!P3 MOV R17, R10 ;  /* 0x0000000a0011b202 */ /* 0x008fc40000000f00 */
[----:B------:R-:W-:Y:S02]  /*8480*/  @!P3 MOV R0, R11 ;  /* 0x0000000b0000b202 */ /* 0x000fe40000000f00 */
[----:B0-----:R-:W-:Y:S02]  /*8490*/  CS2R R4, SRZ ;  /* 0x0000000000047805 */ /* 0x001fe4000001ff00 */
[----:B------:R-:W-:Y:S01]  /*84a0*/  LOP3.LUT P3, RZ, R59, 0x1, RZ, 0xc0, !PT ;  /* 0x000000013bff7812 */ /* 0x000fe2000786c0ff */
[----:B-1----:R-:W3:Y:S04]  /*84b0*/  LDL.LU.64 R14, [R1+0x750] ;  /* 0x00075000010e7983 */ /* 0x002ee80000300a00 */
[----:B------:R-:W4:Y:S04]  /*84c0*/  LDL.LU.64 R58, [R1+0x410] ;  /* 0x00041000013a7983 */ /* 0x000f280000300a00 */
[----:B--2---:R0:W2:Y:S02]  /*84d0*/  @!P4 LDG.E.64 R4, desc[UR10][R8.64] ;  /* 0x0000000a0804c981 */ /* 0x0040a4000c1e1b00 */
[----:B0-----:R-:W-:-:S06]  /*84e0*/  CS2R R8, SRZ ;  /* 0x0000000000087805 */ /* 0x001fcc000001ff00 */
[----:B----4-:R0:W4:Y:S02]  /*84f0*/  @!P4 LDG.E.64 R8, desc[UR10][R58.64] ;  /* 0x0000000a3a08c981 */ /* 0x010124000c1e1b00 */
[----:B0-----:R-:W-:Y:S02]  /*8500*/  MOV R58, R12 ;  /* 0x0000000c003a7202 */ /* 0x001fe40000000f00 */
[----:B------:R-:W-:Y:S02]  /*8510*/  MOV R59, R13 ;  /* 0x0000000d003b7202 */ /* 0x000fe40000000f00 */
[----:B------:R-:W-:Y:S02]  /*8520*/  CS2R R12, SRZ ;  /* 0x00000000000c7805 */ /* 0x000fe4000001ff00 */
[----:B--2---:R-:W-:-:S05]  /*8530*/  @!P4 MOV R13, R5 ;  /* 0x00000005000dc202 */ /* 0x004fca0000000f00 */
[----:B------:R-:W-:Y:S01]  /*8540*/  STL [R1+0x764], R13 ;  /* 0x0007640d01007387 */ /* 0x000fe20000100800 */
[----:B----4-:R-:W-:-:S05]  /*8550*/  @!P4 MOV R12, R8 ;  /* 0x00000008000cc202 */ /* 0x010fca0000000f00 */
[----:B------:R0:W-:Y:S04]  /*8560*/  STL [R1+0x418], R12 ;  /* 0x0004180c01007387 */ /* 0x0001e80000100800 */
[----:B0-----:R-:W2:Y:S01]  /*8570*/  LDL.LU.64 R12, [R1+0x748] ;  /* 0x00074800010c7983 */ /* 0x001ea20000300a00 */
[----:B------:R-:W-:-:S06]  /*8580*/  CS2R R6, SRZ ;  /* 0x0000000000067805 */ /* 0x000fcc000001ff00 */
[----:B---3--:R0:W3:Y:S02]  /*8590*/  @!P6 LDG.E.64 R6, desc[UR10][R14.64] ;  /* 0x0000000a0e06e981 */ /* 0x0080e4000c1e1b00 */
[----:B0-----:R-:W-:-:S06]  /*85a0*/  CS2R R14, SRZ ;  /* 0x00000000000e7805 */ /* 0x001fcc000001ff00 */
[----:B--2---:R0:W2:Y:S04]  /*85b0*/  @!P6 LDG.E.64 R14, desc[UR10][R12.64] ;  /* 0x0000000a0c0ee981 */ /* 0x0040a8000c1e1b00 */
[----:B------:R-:W4:Y:S04]  /*85c0*/  LDL.LU.64 R12, [R1+0x838] ;  /* 0x00083800010c7983 */ /* 0x000f280000300a00 */
[----:B------:R1:W-:Y:S02]  /*85d0*/  STL.64 [R1+0xb8], R2 ;  /* 0x0000b80201007387 */ /* 0x0003e40000100a00 */
[----:B-1----:R-:W-:-:S06]  /*85e0*/  CS2R R2, SRZ ;  /* 0x0000000000027805 */ /* 0x002fcc000001ff00 */
[----:B------:R1:W2:Y:S04]  /*85f0*/  @!P3 LDG.E.64 R2, desc[UR10][R58.64] ;  /* 0x0000000a3a02b981 */ /* 0x0002a8000c1e1b00 */
[----:B------:R3:W-:Y:S02]  /*8600*/  STL [R1+0x420], R0 ;  /* 0x0004200001007387 */ /* 0x0007e40000100800 */
[----:B---3--:R-:W-:-:S06]  /*8610*/  HFMA2.MMA R0, -RZ, RZ, 0, 0 ;  /* 0x00000000ff007435 */ /* 0x008fcc00000001ff */
[----:B------:R-:W-:-:S05]  /*8620*/  @!P4 MOV R0, R4 ;  /* 0x000000040000c202 */ /* 0x000fca0000000f00 */
[----:B------:R3:W-:Y:S02]  /*8630*/  STL [R1+0x760], R0 ;  /* 0x0007600001007387 */ /* 0x0007e40000100800 */
[----:B---3--:R-:W-:-:S06]  /*8640*/  HFMA2.MMA R0, -RZ, RZ, 0, 0 ;  /* 0x00000000ff007435 */ /* 0x008fcc00000001ff */
[----:B------:R-:W-:-:S05]  /*8650*/  @!P4 MOV R0, R9 ;  /* 0x000000090000c202 */ /* 0x000fca0000000f00 */
[----:B------:R3:W-:Y:S02]  /*8660*/  STL [R1+0x414], R0 ;  /* 0x0004140001007387 */ /* 0x0007e40000100800 */
[----:B---3--:R-:W-:Y:S01]  /*8670*/  HFMA2.MMA R0, -RZ, RZ, 0, 0 ;  /* 0x00000000ff007435 */ /* 0x008fe200000001ff */
[----:B------:R-:W-:-:S05]  /*8680*/  LOP3.LUT P4, RZ, R16, 0x80000000, RZ, 0xc0, !PT ;  /* 0x8000000010ff7812 */ /* 0x000fca000788c0ff */
[----:B------:R-:W-:-:S05]  /*8690*/  @!P6 MOV R0, R6 ;  /* 0x000000060000e202 */ /* 0x000fca0000000f00 */
[----:B------:R-:W-:Y:S04]  /*86a0*/  STL [R1+0x748], R0 ;  /* 0x0007480001007387 */ /* 0x000fe80000100800 */
[----:B----4-:R0:W-:Y:S02]  /*86b0*/  STL.64 [R1+0x2b0], R12 ;  /* 0x0002b00c01007387 */ /* 0x0101e40000100a00 */
[----:B0-----:R-:W-:Y:S02]  /*86c0*/  CS2R R12, SRZ ;  /* 0x00000000000c7805 */ /* 0x001fe4000001ff00 */
[----:B------:R-:W-:Y:S02]  /*86d0*/  @!P6 MOV R13, R7 ;  /* 0x00000007000de202 */ /* 0x000fe40000000f00 */
[----:B--2---:R-:W-:-:S03]  /*86e0*/  @!P6 MOV R12, R14 ;  /* 0x0000000e000ce202 */ /* 0x004fc60000000f00 */
[----:B------:R-:W-:Y:S04]  /*86f0*/  STL [R1+0x74c], R13 ;  /* 0x00074c0d01007387 */ /* 0x000fe80000100800 */
[----:B------:R0:W-:Y:S02]  /*8700*/  STL [R1+0x41c], R12 ;  /* 0x00041c0c01007387 */ /* 0x0001e40000100800 */
[----:B0-----:R-:W-:-:S06]  /*8710*/  CS2R R12, SRZ ;  /* 0x00000000000c7805 */ /* 0x001fcc000001ff00 */
[----:B------:R-:W2:Y:S04]  /*8720*/  @!P3 LDG.E.64 R12, desc[UR10][R60.64] ;  /* 0x0000000a3c0cb981 */ /* 0x000ea8000c1e1b00 */
[----:B------:R-:W3:Y:S01]  /*8730*/  LDL.LU.64 R60, [R1+0x728] ;  /* 0x00072800013c7983 */ /* 0x000ee20000300a00 */
[----:B------:R-:W-:Y:S01]  /*8740*/  HFMA2.MMA R0, -RZ, RZ, 0, 0 ;  /* 0x00000000ff007435 */ /* 0x000fe200000001ff */
[----:B-1----:R-:W-:Y:S02]  /*8750*/  MOV R58, R54 ;  /* 0x00000036003a7202 */ /* 0x002fe40000000f00 */
[----:B------:R0:W-:Y:S01]  /*8760*/  STL.64 [R1+0xc0], R4 ;  /* 0x0000c00401007387 */ /* 0x0001e20000100a00 */
[----:B------:R-:W-:Y:S02]  /*8770*/  MOV R59, R55 ;  /* 0x00000037003b7202 */ /* 0x000fe40000000f00 */
[----:B------:R-:W-:-:S02]  /*8780*/  @!P6 MOV R0, R15 ;  /* 0x0000000f0000e202 */ /* 0x000fc40000000f00 */
[----:B------:R-:W-:Y:S02]  /*8790*/  LOP3.LUT P6, RZ, R16, 0x40000000, RZ, 0xc0, !PT ;  /* 0x4000000010ff7812 */ /* 0x000fe400078cc0ff */
[----:B0-----:R-:W-:Y:S01]  /*87a0*/  CS2R R4, SRZ ;  /* 0x0000000000047805 */ /* 0x001fe2000001ff00 */
[----:B------:R0:W-:Y:S05]  /*87b0*/  STL.64 [R1+0x2c0], R8 ;  /* 0x0002c00801007387 */ /* 0x0001ea0000100a00 */
[----:B------:R1:W4:Y:S01]  /*87c0*/  @!P4 LDG.E.64 R4, desc[UR10][R58.64] ;  /* 0x0000000a3a04c981 */ /* 0x000322000c1e1b00 */
[----:B0-----:R-:W-:Y:S02]  /*87d0*/  CS2R R8, SRZ ;  /* 0x0000000000087805 */ /* 0x001fe4000001ff00 */
[----:B-1----:R-:W-:-:S02]  /*87e0*/  MOV R58, R38 ;  /* 0x00000026003a7202 */ /* 0x002fc40000000f00 */
[----:B------:R-:W-:Y:S02]  /*87f0*/  MOV R59, R39 ;  /* 0x00000027003b7202 */ /* 0x000fe40000000f00 */
[----:B------:R-:W-:Y:S02]  /*8800*/  MOV R38, R36 ;  /* 0x0000002400267202 */ /* 0x000fe40000000f00 */
[----:B------:R-:W-:Y:S01]  /*8810*/  MOV R39, R37 ;  /* 0x0000002500277202 */ /* 0x000fe20000000f00 */
[----:B------:R0:W4:Y:S01]  /*8820*/  @!P6 LDG.E.64 R8, desc[UR10][R58.64] ;  /* 0x0000000a3a08e981 */ /* 0x000122000c1e1b00 */
[----:B------:R-:W-:Y:S02]  /*8830*/  MOV R36, R34 ;  /* 0x0000002200247202 */ /* 0x000fe40000000f00 */
[----:B------:R-:W-:Y:S02]  /*8840*/  MOV R37, R35 ;  /* 0x0000002300257202 */ /* 0x000fe40000000f00 */
[----:B------:R-:W-:-:S02]  /*8850*/  MOV R34, R44 ;  /* 0x0000002c00227202 */ /* 0x000fc40000000f00 */
[----:B------:R-:W-:Y:S02]  /*8860*/  MOV R35, R45 ;  /* 0x0000002d00237202 */ /* 0x000fe40000000f00 */
[----:B------:R-:W-:Y:S02]  /*8870*/  MOV R44, R42 ;  /* 0x0000002a002c7202 */ /* 0x000fe40000000f00 */
[----:B------:R-:W-:Y:S02]  /*8880*/  MOV R45, R43 ;  /* 0x0000002b002d7202 */ /* 0x000fe40000000f00 */
[----:B------:R-:W-:Y:S02]  /*8890*/  MOV R42, R52 ;  /* 0x00000034002a7202 */ /* 0x000fe40000000f00 */
[----:B------:R-:W-:Y:S02]  /*88a0*/  MOV R43, R53 ;  /* 0x00000035002b7202 */ /* 0x000fe40000000f00 */
[----:B0-----:R-:W-:-:S02]  /*88b0*/  MOV R58, R36 ;  /* 0x00000024003a7202 */ /* 0x001fc40000000f00 */
[----:B------:R-:W-:Y:S02]  /*88c0*/  MOV R59, R37 ;  /* 0x00000025003b7202 */ /* 0x000fe40000000f00 */
[----:B------:R-:W-:Y:S02]  /*88d0*/  MOV R36, R34 ;  /* 0x0000002200247202 */ /* 0x000fe40000000f00 */
[----:B------:R-:W-:Y:S02]  /*88e0*/  MOV R37, R35 ;  /* 0x0000002300257202 */ /* 0x000fe40000000f00 */
[----:B------:R-:W-:Y:S02]  /*88f0*/  MOV R34, R42 ;  /* 0x0000002a00227202 */ /* 0x000fe40000000f00 */
[----:B------:R-:W-:Y:S02]  /*8900*/  MOV R35, R43 ;  /* 0x0000002b00237202 */ /* 0x000fe40000000f00 */
[----:B------:R-:W4:Y:S04]  /*8910*/  LDL.LU.64 R42, [R1+0x718] ;  /* 0x00071800012a7983 */ /* 0x000f280000300a00 */
[----:B------:R0:W-:Y:S04]  /*8920*/  STL [R1+0x410], R0 ;  /* 0x0004100001007387 */ /* 0x0001e80000100800 */
[----:B------:R1:W-:Y:S01]  /*8930*/  STL.64 [R1+0x2b8], R10 ;  /* 0x0002b80a01007387 */ /* 0x0003e20000100a00 */
[----:B0-----:R-:W-:Y:S01]  /*8940*/  HFMA2.MMA R0, -RZ, RZ, 0, 0 ;  /* 0x00000000ff007435 */ /* 0x001fe200000001ff */
[----:B-1----:R-:W-:-:S05]  /*8950*/  CS2R R10, SRZ ;  /* 0x00000000000a7805 */ /* 0x002fca000001ff00 */
[----:B------:R-:W-:-:S05]  /*8960*/  @!P3 MOV R0, R2 ;  /* 0x000000020000b202 */ /* 0x000fca0000000f00 */
[----:B------:R0:W-:Y:S01]  /*8970*/  STL [R1+0x730], R0 ;  /* 0x0007300001007387 */ /* 0x0001e20000100800 */
[----:B------:R-:W-:Y:S01]  /*8980*/  CS2R R54, SRZ ;  /* 0x0000000000367805 */ /* 0x000fe2000001ff00 */
[----:B0-----:R-:W-:Y:S02]  /*8990*/  HFMA2.MMA R0, -RZ, RZ, 0, 0 ;  /* 0x00000000ff007435 */ /* 0x001fe400000001ff */
[----:B------:R0:W-:Y:S04]  /*89a0*/  STL.64 [R1+0xc8], R6 ;  /* 0x0000c80601007387 */ /* 0x0001e80000100a00 */
[----:B------:R-:W-:Y:S01]  /*89b0*/  @!P3 MOV R0, R3 ;  /* 0x000000030000b202 */ /* 0x000fe20000000f00 */
[----:B------:R1:W-:Y:S01]  /*89c0*/  STL.64 [R1+0xd0], R2 ;  /* 0x0000d00201007387 */ /* 0x0003e20000100a00 */
[----:B0-----:R-:W-:-:S02]  /*89d0*/  CS2R R6, SRZ ;  /* 0x0000000000067805 */ /* 0x001fc4000001ff00 */
[----:B-1----:R-:W-:-:S04]  /*89e0*/  CS2R R2, SRZ ;  /* 0x0000000000027805 */ /* 0x002fc8000001ff00 */
[----:B------:R0:W4:Y:S02]  /*89f0*/  @!P6 LDG.E.64 R6, desc[UR10][R38.64] ;  /* 0x0000000a2606e981 */ /* 0x000124000c1e1b00 */
[----:B0-----:R-:W-:Y:S02]  /*8a00*/  MOV R38, R44 ;  /* 0x0000002c00267202 */ /* 0x001fe40000000f00 */
[----:B------:R-:W-:Y:S02]  /*8a10*/  MOV R39, R45 ;  /* 0x0000002d00277202 */ /* 0x000fe40000000f00 */
[----:B--2---:R-:W-:Y:S01]  /*8a20*/  @!P3 MOV R55, R12 ;  /* 0x0000000c0037b202 */ /* 0x004fe20000000f00 */
[----:B---3--:R-:W2:Y:S01]  /*8a30*/  @!P4 LDG.E.64 R10, desc[UR10][R60.64] ;  /* 0x0000000a3c0ac981 */ /* 0x008ea2000c1e1b00 */
[----:B------:R-:W-:Y:S02]  /*8a40*/  @!P3 MOV R54, R13 ;  /* 0x0000000d0036b202 */ /* 0x000fe40000000f00 */
[----:B------:R-:W-:-:S13]  /*8a50*/  LOP3.LUT P3, RZ, R16, 0x20000000, RZ, 0xc0, !PT ;  /* 0x2000000010ff7812 */ /* 0x000fda000786c0ff */
[----:B------:R0:W3:Y:S02]  /*8a60*/  @!P3 LDG.E.64 R2, desc[UR10][R58.64] ;  /* 0x0000000a3a02b981 */ /* 0x0000e4000c1e1b00 */
[----:B0-----:R-:W-:Y:S02]  /*8a70*/  MOV R58, R38 ;  /* 0x00000026003a7202 */ /* 0x001fe40000000f00 */
[----:B------:R-:W-:Y:S02]  /*8a80*/  MOV R59, R39 ;  /* 0x00000027003b7202 */ /* 0x000fe40000000f00 */
[----:B------:R-:W-:Y:S02]  /*8a90*/  MOV R38, R32 ;  /* 0x0000002000267202 */ /* 0x000fe40000000f00 */
[----:B------:R-:W-:Y:S02]  /*8aa0*/  MOV R39, R33 ;  /* 0x0000002100277202 */ /* 0x000fe40000000f00 */
[----:B------:R-:W3:Y:S04]  /*8ab0*/  LDL.LU.64 R32, [R1+0x708] ;  /* 0x0007080001207983 */ /* 0x000ee80000300a00 */
[----:B------:R0:W-:Y:S02]  /*8ac0*/  STL.64 [R1+0x2c8], R14 ;  /* 0x0002c80e01007387 */ /* 0x0001e40000100a00 */
[----:B0-----:R-:W-:-:S06]  /*8ad0*/  CS2R R14, SRZ ;  /* 0x00000000000e7805 */ /* 0x001fcc000001ff00 */
[----:B----4-:R-:W4:Y:S04]  /*8ae0*/  @!P3 LDG.E.64 R14, desc[UR10][R42.64] ;  /* 0x0000000a2a0eb981 */ /* 0x010f28000c1e1b00 */
[----:B------:R0:W-:Y:S02]  /*8af0*/  STL [R1+0x734], R0 ;  /* 0x0007340001007387 */ /* 0x0001e40000100800 */
[----:B0-----:R-:W-:-:S06]  /*8b00*/  HFMA2.MMA R0, -RZ, RZ, 0, 0 ;  /* 0x00000000ff007435 */ /* 0x001fcc00000001ff */
[----:B------:R-:W-:-:S05]  /*8b10*/  @!P4 MOV R0, R4 ;  /* 0x000000040000c202 */ /* 0x000fca0000000f00 */
[----:B------:R0:W-:Y:S01]  /*8b20*/  STL [R1+0x728], R0 ;  /* 0x0007280001007387 */ /* 0x0001e20000100800 */
[----:B------:R-:W-:Y:S02]  /*8b30*/  CS2R R60, SRZ ;  /* 0x00000000003c7805 */ /* 0x000fe4000001ff00 */
[----:B------:R-:W-:Y:S01]  /*8b40*/  CS2R R52, SRZ ;  /* 0x0000000000347805 */ /* 0x000fe2000001ff00 */
[----:B0-----:R-:W-:-:S06]  /*8b50*/  HFMA2.MMA R0, -RZ, RZ, 0, 0 ;  /* 0x00000000ff007435 */ /* 0x001fcc00000001ff */
[----:B------:R-:W-:Y:S01]  /*8b60*/  @!P4 MOV R0, R5 ;  /* 0x000000050000c202 */ /* 0x000fe20000000f00 */
[----:B------:R0:W-:Y:S02]  /*8b70*/  STL.64 [R1+0xd8], R4 ;  /* 0x0000d80401007387 */ /* 0x0001e40000100a00 */
[----:B0-----:R-:W-:Y:S02]  /*8b80*/  CS2R R4, SRZ ;  /* 0x0000000000047805 */ /* 0x001fe4000001ff00 */
[----:B------:R0:W-:Y:S02]  /*8b90*/  STL.64 [R1+0x2d0], R12 ;  /* 0x0002d00c01007387 */ /* 0x0001e40000100a00 */
[----:B0-----:R-:W-:Y:S02]  /*8ba0*/  CS2R R12, SRZ ;  /* 0x00000000000c7805 */ /* 0x001fe4000001ff00 */
[----:B------:R0:W-:Y:S04]  /*8bb0*/  STL.64 [R1+0x820], R54 ;  /* 0x0008203601007387 */ /* 0x0001e80000100a00 */
[----:B0-----:R-:W4:Y:S01]  /*8bc0*/  LDL.LU.64 R54, [R1+0x6e8] ;  /* 0x0006e80001367983 */ /* 0x001f220000300a00 */
[----:B--2---:R-:W-:-:S02]  /*8bd0*/  @!P4 MOV R61, R10 ;  /* 0x0000000a003dc202 */ /* 0x004fc40000000f00 */
[----:B------:R-:W-:Y:S02]  /*8be0*/  @!P4 MOV R53, R11 ;  /* 0x0000000b0035c202 */ /* 0x000fe40000000f00 */
[----:B------:R-:W-:-:S13]  /*8bf0*/  LOP3.LUT P4, RZ, R16, 0x10000000, RZ, 0xc0, !PT ;  /* 0x1000000010ff7812 */ /* 0x000fda000788c0ff */
[----:B------:R0:W2:Y:S02]  /*8c00*/  @!P4 LDG.E.64 R4, desc[UR10][R58.64] ;  /* 0x0000000a3a04c981 */ /* 0x0000a4000c1e1b00 */
[----:B0-----:R-:W-:Y:S02]  /*8c10*/  MOV R58, R38 ;  /* 0x00000026003a7202 */ /* 0x001fe40000000f00 */
[----:B------:R-:W-:Y:S02]  /*8c20*/  MOV R59, R39 ;  /* 0x00000027003b7202 */ /* 0x000fe40000000f00 */
[----:B------:R-:W-:Y:S02]  /*8c30*/  MOV R38, R36 ;  /* 0x0000002400267202 */ /* 0x000fe40000000f00 */
[----:B------:R-:W-:Y:S01]  /*8c40*/  MOV R39, R37 ;  /* 0x0000002500277202 */ /* 0x000fe20000000f00 */
[----:B---3--:R-:W3:Y:S04]  /*8c50*/  @!P4 LDG.E.64 R12, desc[UR10][R32.64] ;  /* 0x0000000a200cc981 */ /* 0x008ee8000c1e1b00 */
[----:B------:R-:W3:Y:S04]  /*8c60*/  LDL.LU.64 R36, [R1+0x700] ;  /* 0x0007000001247983 */ /* 0x000ee80000300a00 */
[----:B------:R0:W-:Y:S02]  /*8c70*/  STL [R1+0x72c], R0 ;  /* 0x00072c0001007387 */ /* 0x0001e40000100800 */
[----:B0-----:R-:W-:-:S06]  /*8c80*/  HFMA2.MMA R0, -RZ, RZ, 0, 0 ;  /* 0x00000000ff007435 */ /* 0x001fcc00000001ff */
[----:B------:R-:W-:-:S05]  /*8c90*/  @!P6 MOV R0, R8 ;  /* 0x000000080000e202 */ /* 0x000fca0000000f00 */
[----:B------:R0:W-:Y:S02]  /*8ca0*/  STL [R1+0x720], R0 ;  /* 0x0007200001007387 */ /* 0x0001e40000100800 */
[----:B0-----:R-:W-:-:S06]  /*8cb0*/  HFMA2.MMA R0, -RZ, RZ, 0, 0 ;  /* 0x00000000ff007435 */ /* 0x001fcc00000001ff */
[----:B------:R-:W-:-:S05]  /*8cc0*/  @!P6 MOV R0, R9 ;  /* 0x000000090000e202 */ /* 0x000fca0000000f00 */
[----:B------:R0:W-:Y:S02]  /*8cd0*/  STL [R1+0x724], R0 ;  /* 0x0007240001007387 */ /* 0x0001e40000100800 */
[----:B0-----:R-:W-:Y:S01]  /*8ce0*/  HFMA2.MMA R0, -RZ, RZ, 0, 0 ;  /* 0x00000000ff007435 */ /* 0x001fe200000001ff */
[----:B------:R-:W-:-:S05]  /*8cf0*/  CS2R R44, SRZ ;  /* 0x00000000002c7805 */ /* 0x000fca000001ff00 */
[----:B------:R-:W-:Y:S02]  /*8d00*/  @!P3 MOV R0, R2 ;  /* 0x000000020000b202 */ /* 0x000fe40000000f00 */
[----:B------:R-:W-:Y:S02]  /*8d10*/  @!P6 MOV R52, R6 ;  /* 0x000000060034e202 */ /* 0x000fe40000000f00 */
[----:B------:R-:W-:Y:S01]  /*8d20*/  @!P6 MOV R45, R7 ;  /* 0x00000007002de202 */ /* 0x000fe20000000f00 */
[----:B------:R0:W-:Y:S01]  /*8d30*/  STL [R1+0x718], R0 ;  /* 0x0007180001007387 */ /* 0x0001e20000100800 */
[----:B------:R-:W-:Y:S02]  /*8d40*/  LOP3.LUT P6, RZ, R16, 0x8000000, RZ, 0xc0, !PT ;  /* 0x0800000010ff7812 */ /* 0x000fe400078cc0ff */
[----:B------:R-:W-:Y:S02]  /*8d50*/  CS2R R42, SRZ ;  /* 0x00000000002a7805 */ /* 0x000fe4000001ff00 */
[----:B----4-:R-:W-:Y:S01]  /*8d60*/  @!P3 MOV R44, R14 ;  /* 0x0000000e002cb202 */ /* 0x010fe20000000f00 */
[----:B0-----:R-:W-:Y:S01]  /*8d70*/  HFMA2.MMA R0, -RZ, RZ, 0, 0 ;  /* 0x00000000ff007435 */ /* 0x001fe200000001ff */
[----:B------:R-:W-:Y:S01]  /*8d80*/  @!P3 MOV R43, R15 ;  /* 0x0000000f002bb202 */ /* 0x000fe20000000f00 */
[----:B------:R0:W-:Y:S04]  /*8d90*/  STL.64 [R1+0xe0], R8 ;  /* 0x0000e00801007387 */ /* 0x0001e80000100a00 */
[----:B------:R-:W-:-:S02]  /*8da0*/  @!P3 MOV R0, R3 ;  /* 0x000000030000b202 */ /* 0x000fc40000000f00 */
[----:B------:R-:W-:Y:S01]  /*8db0*/  LOP3.LUT P3, RZ, R16, 0x4000000, RZ, 0xc0, !PT ;  /* 0x0400000010ff7812 */ /* 0x000fe2000786c0ff */
[----:B------:R1:W-:Y:S01]  /*8dc0*/  STL.64 [R1+0x2e0], R6 ;  /* 0x0002e00601007387 */ /* 0x0003e20000100a00 */
[----:B0-----:R-:W-:-:S06]  /*8dd0*/  CS2R R8, SRZ ;  /* 0x0000000000087805 */ /* 0x001fcc000001ff00 */
[----:B------:R0:W4:Y:S01]  /*8de0*/  @!P6 LDG.E.64 R8, desc[UR10][R58.64] ;  /* 0x0000000a3a08e981 */ /* 0x000122000c1e1b00 */
[----:B-1----:R-:W-:Y:S02]  /*8df0*/  CS2R R6, SRZ ;  /* 0x0000000000067805 */ /* 0x002fe4000001ff00 */
[----:B0-----:R-:W-:Y:S02]  /*8e00*/  MOV R58, R38 ;  /* 0x00000026003a7202 */ /* 0x001fe40000000f00 */
[----:B------:R-:W-:-:S05]  /*8e10*/  MOV R59, R39 ;  /* 0x00000027003b7202 */ /* 0x000fca0000000f00 */
[----:B------:R-:W4:Y:S04]  /*8e20*/  @!P3 LDG.E.64 R6, desc[UR10][R58.64] ;  /* 0x0000000a3a06b981 */ /* 0x000f28000c1e1b00 */
[----:B------:R-:W4:Y:S04]  /*8e30*/  LDL.LU.64 R58, [R1+0x6f0] ;  /* 0x0006f000013a7983 */ /* 0x000f280000300a00 */
[----:B------:R0:W-:Y:S02]  /*8e40*/  STL [R1+0x71c], R0 ;  /* 0x00071c0001007387 */ /* 0x0001e40000100800 */
[----:B0-----:R-:W-:-:S02]  /*8e50*/  HFMA2.MMA R0, -RZ, RZ, 0, 0 ;  /* 0x00000000ff007435 */ /* 0x001fc400000001ff */
[----:B------:R0:W-:Y:S01]  /*8e60*/  STL.64 [R1+0x2d8], R10 ;  /* 0x0002d80a01007387 */ /* 0x0001e20000100a00 */
[----:B------:R-:W-:Y:S02]  /*8e70*/  MOV R32, R40 ;  /* 0x0000002800207202 */ /* 0x000fe40000000f00 */
[----:B------:R-:W-:Y:S02]  /*8e80*/  MOV R33, R41 ;  /* 0x0000002900217202 */ /* 0x000fe40000000f00 */
[----:B------:R-:W-:Y:S02]  /*8e90*/  CS2R R40, SRZ ;  /* 0x0000000000287805 */ /* 0x000fe4000001ff00 */
[----:B0-----:R-:W-:Y:S02]  /*8ea0*/  CS2R R10, SRZ ;  /* 0x00000000000a7805 */ /* 0x001fe4000001ff00 */
[----:B--2---:R-:W-:-:S05]  /*8eb0*/  @!P4 MOV R0, R4 ;  /* 0x000000040000c202 */ /* 0x004fca0000000f00 */
[----:B------:R0:W-:Y:S02]  /*8ec0*/  STL [R1+0x708], R0 ;  /* 0x0007080001007387 */ /* 0x0001e40000100800 */
[----:B0-----:R-:W-:Y:S01]  /*8ed0*/  HFMA2.MMA R0, -RZ, RZ, 0, 0 ;  /* 0x00000000ff007435 */ /* 0x001fe200000001ff */
[----:B---3--:R-:W-:Y:S02]  /*8ee0*/  @!P4 MOV R42, R12 ;  /* 0x0000000c002ac202 */ /* 0x008fe40000000f00 */
[----:B------:R-:W-:-:S03]  /*8ef0*/  @!P4 MOV R41, R13 ;  /* 0x0000000d0029c202 */ /* 0x000fc60000000f00 */
[----:B------:R-:W-:Y:S01]  /*8f00*/  @!P4 MOV R0, R5 ;  /* 0x000000050000c202 */ /* 0x000fe20000000f00 */
[----:B------:R-:W2:Y:S01]  /*8f10*/  @!P6 LDG.E.64 R10, desc[UR10][R36.64] ;  /* 0x0000000a240ae981 */ /* 0x000ea2000c1e1b00 */
[----:B------:R-:W-:-:S03]  /*8f20*/  LOP3.LUT P4, RZ, R16, 0x2000000, RZ, 0xc0, !PT ;  /* 0x0200000010ff7812 */ /* 0x000fc6000788c0ff */
[----:B------:R0:W-:Y:S04]  /*8f30*/  STL.64 [R1+0xf0], R4 ;  /* 0x0000f00401007387 */ /* 0x0001e80000100a00 */
[----:B------:R-:W3:Y:S01]  /*8f40*/  LDL.LU.64 R36, [R1+0x6f8] ;  /* 0x0006f80001247983 */ /* 0x000ee20000300a00 */
[----:B0-----:R-:W-:-:S06]  /*8f50*/  CS2R R4, SRZ ;  /* 0x0000000000047805 */ /* 0x001fcc000001ff00 */
[----:B------:R-:W3:Y:S04]  /*8f60*/  @!P4 LDG.E.64 R4, desc[UR10][R54.64] ;  /* 0x0000000a3604c981 */ /* 0x000ee8000c1e1b00 */
[----:B------:R-:W3:Y:S04]  /*8f70*/  LDL.LU.64 R54, [R1+0x6d0] ;  /* 0x0006d00001367983 */ /* 0x000ee80000300a00 */
[----:B------:R0:W-:Y:S02]  /*8f80*/  STL.64 [R1+0x2e8], R14 ;  /* 0x0002e80e01007387 */ /* 0x0001e40000100a00 */
[----:B0-----:R-:W-:-:S06]  /*8f90*/  CS2R R14, SRZ ;  /* 0x00000000000e7805 */ /* 0x001fcc000001ff00 */
[----:B----4-:R-:W4:Y:S04]  /*8fa0*/  @!P4 LDG.E.64 R14, desc[UR10][R58.64] ;  /* 0x0000000a3a0ec981 */ /* 0x010f28000c1e1b00 */
[----:B------:R-:W4:Y:S04]  /*8fb0*/  LDL.LU.64 R58, [R1+0x6e0] ;  /* 0x0006e000013a7983 */ /* 0x000f280000300a00 */
[----:B------:R0:W-:Y:S02]  /*8fc0*/  STL [R1+0x70c], R0 ;  /* 0x00070c0001007387 */ /* 0x0001e40000100800 */
[----:B0-----:R-:W-:-:S06]  /*8fd0*/  HFMA2.MMA R0, -RZ, RZ, 0, 0 ;  /* 0x00000000ff007435 */ /* 0x001fcc00000001ff */
[----:B------:R-:W-:Y:S01]  /*8fe0*/  @!P6 MOV R0, R8 ;  /* 0x000000080000e202 */ /* 0x000fe20000000f00 */
[----:B------:R0:W-:Y:S04]  /*8ff0*/  STL.64 [R1+0xe8], R2 ;  /* 0x0000e80201007387 */ /* 0x0001e80000100a00 */
[----:B------:R1:W-:Y:S01]  /*9000*/  STL [R1+0x700], R0 ;  /* 0x0007000001007387 */ /* 0x0003e20000100800 */
[----:B------:R-:W-:Y:S02]  /*9010*/  CS2R R38, SRZ ;  /* 0x0000000000267805 */ /* 0x000fe4000001ff00 */
[----:B0-----:R-:W-:Y:S01]  /*9020*/  CS2R R2, SRZ ;  /* 0x0000000000027805 */ /* 0x001fe2000001ff00 */
[----:B-1----:R-:W-:-:S06]  /*9030*/  HFMA2.MMA R0, -RZ, RZ, 0, 0 ;  /* 0x00000000ff007435 */ /* 0x002fcc00000001ff */
[----:B------:R-:W-:Y:S01]  /*9040*/  @!P6 MOV R0, R9 ;  /* 0x000000090000e202 */ /* 0x000fe20000000f00 */
[----:B------:R0:W-:Y:S02]  /*9050*/  STL.64 [R1+0xf8], R8 ;  /* 0x0000f80801007387 */ /* 0x0001e40000100a00 */
[----:B0-----:R-:W-:Y:S02]  /*9060*/  CS2R R8, SRZ ;  /* 0x0000000000087805 */ /* 0x001fe4000001ff00 */
[----:B--2---:R-:W-:Y:S02]  /*9070*/  @!P6 MOV R40, R10 ;  /* 0x0000000a0028e202 */ /* 0x004fe40000000f00 */
[----:B------:R-:W-:Y:S02]  /*9080*/  @!P6 MOV R39, R11 ;  /* 0x0000000b0027e202 */ /* 0x000fe40000000f00 */
[----:B------:R-:W-:Y:S01]  /*9090*/  LOP3.LUT P6, RZ, R16, 0x1000000, RZ, 0xc0, !PT ;  /* 0x0100000010ff7812 */ /* 0x000fe200078cc0ff */
[----:B---3--:R0:W2:-:S12]  /*90a0*/  @!P3 LDG.E.64 R2, desc[UR10][R36.64] ;  /* 0x0000000a2402b981 */ /* 0x008098000c1e1b00 */
[----:B------:R-:W3:Y:S04]  /*90b0*/  @!P6 LDG.E.64 R8, desc[UR10][R54.64] ;  /* 0x0000000a3608e981 */ /* 0x000ee8000c1e1b00 */
[----:B------:R-:W3:Y:S04]  /*90c0*/  LDL.LU.64 R54, [R1+0x6c0] ;  /* 0x0006c00001367983 */ /* 0x000ee80000300a00 */
[----:B------:R1:W-:Y:S02]  /*90d0*/  STL.64 [R1+0x2f0], R12 ;  /* 0x0002f00c01007387 */ /* 0x0003e40000100a00 */
[----:B-1----:R-:W-:-:S06]  /*90e0*/  HFMA2.MMA R12, -RZ, RZ, 0, 0 ;  /* 0x00000000ff0c7435 */ /* 0x002fcc00000001ff */
[----:B----4-:R-:W-:-:S05]  /*90f0*/  @!P4 MOV R12, R15 ;  /* 0x0000000f000cc202 */ /* 0x010fca0000000f00 */
[----:B------:R1:W-:Y:S02]  /*9100*/  STL [R1+0x6ec], R12 ;  /* 0x0006ec0c01007387 */ /* 0x0003e40000100800 */
[----:B-1----:R-:W-:-:S06]  /*9110*/  CS2R R12, SRZ ;  /* 0x00000000000c7805 */ /* 0x002fcc000001ff00 */
[----:B------:R-:W4:Y:S04]  /*9120*/  @!P6 LDG.E.64 R12, desc[UR10][R58.64] ;  /* 0x0000000a3a0ce981 */ /* 0x000f28000c1e1b00 */
[----:B------:R-:W4:Y:S04]  /*9130*/  LDL.LU.64 R58, [R1+0x6c8] ;  /* 0x0006c800013a7983 */ /* 0x000f280000300a00 */
[----:B------:R1:W-:Y:S02]  /*9140*/  STL [R1+0x704], R0 ;  /* 0x0007040001007387 */ /* 0x0003e40000100800 */
[----:B-1----:R-:W-:-:S06]  /*9150*/  HFMA2.MMA R0, -RZ, RZ, 0, 0 ;  /* 0x00000000ff007435 */ /* 0x002fcc00000001ff */
[----:B------:R-:W-:-:S05]  /*9160*/  @!P3 MOV R0, R6 ;  /* 0x000000060000b202 */ /* 0x000fca0000000f00 */
[----:B------:R1:W-:Y:S01]  /*9170*/  STL [R1+0x6f8], R0 ;  /* 0x0006f80001007387 */ /* 0x0003e20000100800 */
[----:B0-----:R-:W-:Y:S01]  /*9180*/  CS2R R36, SRZ ;  /* 0x0000000000247805 */ /* 0x001fe2000001ff00 */
[----:B-1----:R-:W-:-:S06]  /*9190*/  HFMA2.MMA R0, -RZ, RZ, 0, 0 ;  /* 0x00000000ff007435 */ /* 0x002fcc00000001ff */
[----:B------:R-:W-:Y:S01]  /*91a0*/  @!P3 MOV R0, R7 ;  /* 0x000000070000b202 */ /* 0x000fe20000000f00 */
[----:B------:R0:W-:Y:S02]  /*91b0*/  STL.64 [R1+0x100], R6 ;  /* 0x0001000601007387 */ /* 0x0001e40000100a00 */
[----:B0-----:R-:W-:Y:S02]  /*91c0*/  CS2R R6, SRZ ;  /* 0x0000000000067805 */ /* 0x001fe4000001ff00 */
[----:B--2---:R-:W-:Y:S02]  /*91d0*/  @!P3 MOV R38, R2 ;  /* 0x000000020026b202 */ /* 0x004fe40000000f00 */
[----:B------:R-:W-:Y:S02]  /*91e0*/  @!P3 MOV R37, R3 ;  /* 0x000000030025b202 */ /* 0x000fe40000000f00 */
[----:B------:R-:W-:-:S13]  /*91f0*/  LOP3.LUT P3, RZ, R16, 0x800000, RZ, 0xc0, !PT ;  /* 0x0080000010ff7812 */ /* 0x000fda000786c0ff */
[----:B---3--:R-:W2:Y:S04]  /*9200*/  @!P3 LDG.E.64 R6, desc[UR10][R54.64] ;  /* 0x0000000a3606b981 */ /* 0x008ea8000c1e1b00 */
[----:B------:R-:W3:Y:S04]  /*9210*/  LDL.LU.64 R54, [R1+0x6b0] ;  /* 0x0006b00001367983 */ /* 0x000ee80000300a00 */
[----:B------:R0:W-:Y:S02]  /*9220*/  STL.64 [R1+0x2f8], R10 ;  /* 0x0002f80a01007387 */ /* 0x0001e40000100a00 */
[----:B0-----:R-:W-:-:S02]  /*9230*/  CS2R R10, SRZ ;  /* 0x00000000000a7805 */ /* 0x001fc4000001ff00 */
[----:B------:R-:W-:-:S05]  /*9240*/  @!P6 MOV R10, R9 ;  /* 0x00000009000ae202 */ /* 0x000fca0000000f00 */
[----:B------:R-:W-:Y:S01]  /*9250*/  STL [R1+0x6d0], R10 ;  /* 0x0006d00a01007387 */ /* 0x000fe20000100800 */
[----:B----4-:R-:W-:-:S05]  /*9260*/  @!P6 MOV R11, R13 ;  /* 0x0000000d000be202 */ /* 0x010fca0000000f00 */
[----:B------:R0:W-:Y:S02]  /*9270*/  STL [R1+0x6e0], R11 ;  /* 0x0006e00b01007387 */ /* 0x0001e40000100800 */
[----:B0-----:R-:W-:-:S06]  /*9280*/  CS2R R10, SRZ ;  /* 0x00000000000a7805 */ /* 0x001fcc000001ff00 */
[----:B------:R-:W4:Y:S04]  /*9290*/  @!P3 LDG.E.64 R10, desc[UR10][R58.64] ;  /* 0x0000000a3a0ab981 */ /* 0x000f28000c1e1b00 */
[----:B------:R-:W4:Y:S04]  /*92a0*/  LDL.LU.64 R58, [R1+0x6b8] ;  /* 0x0006b800013a7983 */ /* 0x000f280000300a00 */
[----:B------:R0:W-:Y:S02]  /*92b0*/  STL [R1+0x6fc], R0 ;  /* 0x0006fc0001007387 */ /* 0x0001e40000100800 */
[----:B0-----:R-:W-:-:S06]  /*92c0*/  HFMA2.MMA R0, -RZ, RZ, 0, 0 ;  /* 0x00000000ff007435 */ /* 0x001fcc00000001ff */
[----:B------:R-:W-:Y:S01]  /*92d0*/  @!P4 MOV R0, R14 ;  /* 0x0000000e0000c202 */ /* 0x000fe20000000f00 */
[----:B------:R0:W-:Y:S01]  /*92e0*/  STL.64 [R1+0x300], R2 ;  /* 0x0003000201007387 */ /* 0x0001e20000100a00 */
[----:B------:R-:W-:-:S03]  /*92f0*/  @!P4 MOV R36, R4 ;  /* 0x000000040024c202 */ /* 0x000fc60000000f00 */
[----:B------:R1:W-:Y:S01]  /*9300*/  STL [R1+0x6e8], R0 ;  /* 0x0006e80001007387 */ /* 0x0003e20000100800 */
[----:B0-----:R-:W-:Y:S02]  /*9310*/  CS2R R2, SRZ ;  /* 0x0000000000027805 */ /* 0x001fe4000001ff00 */
[----:B-1----:R-:W-:Y:S02]  /*9320*/  MOV R0, RZ ;  /* 0x000000ff00007202 */ /* 0x002fe40000000f00 */
[----:B------:R-:W-:Y:S02]  /*9330*/  @!P4 MOV R0, R5 ;  /* 0x000000050000c202 */ /* 0x000fe40000000f00 */
[----:B------:R-:W-:Y:S02]  /*9340*/  LOP3.LUT P4, RZ, R16, 0x400000, RZ, 0xc0, !PT ;  /* 0x0040000010ff7812 */ /* 0x000fe4000788c0ff */
[----:B--2---:R-:W-:Y:S02]  /*9350*/  @!P3 MOV R3, R6 ;  /* 0x000000060003b202 */ /* 0x004fe40000000f00 */
[----:B------:R-:W-:-:S03]  /*9360*/  @!P3 MOV R2, R7 ;  /* 0x000000070002b202 */ /* 0x000fc60000000f00 */
[----:B------:R-:W-:Y:S04]  /*9370*/  STL [R1+0x6c0], R3 ;  /* 0x0006c00301007387 */ /* 0x000fe80000100800 */
[----:B------:R0:W-:Y:S02]  /*9380*/  STL [R1+0x6c4], R2 ;  /* 0x0006c40201007387 */ /* 0x0001e40000100800 */
[----:B0-----:R-:W-:-:S06]  /*9390*/  CS2R R2, SRZ ;  /* 0x0000000000027805 */ /* 0x001fcc000001ff00 */
[----:B---3--:R-:W2:Y:S04]  /*93a0*/  @!P4 LDG.E.64 R2, desc[UR10][R54.64] ;  /* 0x0000000a3602c981 */ /* 0x008ea8000c1e1b00 */
[----:B------:R-:W3:Y:S04]  /*93b0*/  LDL.LU.64 R54, [R1+0x698] ;  /* 0x0006980001367983 */ /* 0x000ee80000300a00 */
[----:B------:R0:W-:Y:S02]  /*93c0*/  STL.64 [R1+0x108], R14 ;  /* 0x0001080e01007387 */ /* 0x0001e40000100a00 */
[----:B0-----:R-:W-:-:S06]  /*93d0*/  CS2R R14, SRZ ;  /* 0x00000000000e7805 */ /* 0x001fcc000001ff00 */
[----:B----4-:R-:W4:Y:S04]  /*93e0*/  @!P4 LDG.E.64 R14, desc[UR10][R58.64] ;  /* 0x0000000a3a0ec981 */ /* 0x010f28000c1e1b00 */
[----:B------:R-:W4:Y:S04]  /*93f0*/  LDL.LU.64 R58, [R1+0x6a8] ;  /* 0x0006a800013a7983 */ /* 0x000f280000300a00 */
[----:B------:R0:W-:Y:S01]  /*9400*/  STL [R1+0x42c], R17 ;  /* 0x00042c1101007387 */ /* 0x0001e20000100800 */
[----:B------:R-:W-:-:S03]  /*9410*/  @!P6 MOV R60, R8 ;  /* 0x00000008003ce202 */ /* 0x000fc60000000f00 */
[----:B------:R1:W-:Y:S01]  /*9420*/  STL.64 [R1+0x308], R4 ;  /* 0x0003080401007387 */ /* 0x0003e20000100a00 */
[----:B0-----:R-:W-:-:S06]  /*9430*/  HFMA2.MMA R17, -RZ, RZ, 0, 0 ;  /* 0x00000000ff117435 */ /* 0x001fcc00000001ff */
[----:B------:R-:W-:Y:S02]  /*9440*/  @!P6 MOV R17, R12 ;  /* 0x0000000c0011e202 */ /* 0x000fe40000000f00 */
[----:B-1----:R-:W-:Y:S02]  /*9450*/  CS2R R4, SRZ ;  /* 0x0000000000047805 */ /* 0x002fe4000001ff00 */
        /* <DEDUP_REMOVED lines=12> */
[----:B------:R0:W-:Y:S02]  /*9520*/  STL [R1+0x6d4], R17 ;  /* 0x0006d41101007387 */ /* 0x0001e40000100800 */
[----:B0-----:R-:W-:-:S06]  /*9530*/  HFMA2.MMA R17, -RZ, RZ, 0, 0 ;  /* 0x00000000ff117435 */ /* 0x001fcc00000001ff */
[----:B------:R-:W-:-:S05]  /*9540*/  @!P3 MOV R17, R10 ;  /* 0x0000000a0011b202 */ /* 0x000fca0000000f00 */
[----:B------:R0:W-:Y:S04]  /*9550*/  STL [R1+0x6c8], R17 ;  /* 0x0006c81101007387 */ /* 0x0001e80000100800 */
        /* <DEDUP_REMOVED lines=44> */
[----:B------:R-:W-:Y:S01]  /*9820*/  LOP3.LUT P6, RZ, R16, 0x40000, RZ, 0xc0, !PT ;  /* 0x0004000010ff7812 */ /* 0x000fe200078cc0ff */
[----:B------:R0:W-:Y:S02]  /*9830*/  STL.64 [R1+0x128], R12 ;  /* 0x0001280c01007387 */ /* 0x0001e40000100a00 */
[----:B0-----:R-:W-:Y:S02]  /*9840*/  CS2R R12, SRZ ;  /* 0x00000000000c7805 */ /* 0x001fe4000001ff00 */
[----:B--2---:R-:W-:Y:S02]  /*9850*/  @!P4 MOV R3, R6 ;  /* 0x000000060003c202 */ /* 0x004fe40000000f00 */
[----:B------:R-:W-:-:S03]  /*9860*/  @!P4 MOV R2, R7 ;  /* 0x000000070002c202 */ /* 0x000fc60000000f00 */
[----:B------:R-:W-:Y:S04]  /*9870*/  STL [R1+0x678], R3 ;  /* 0x0006780301007387 */ /* 0x000fe80000100800 */
[----:B------:R0:W-:Y:S02]  /*9880*/  STL [R1+0x67c], R2 ;  /* 0x00067c0201007387 */ /* 0x0001e40000100800 */
[----:B0-----:R-:W-:-:S06]  /*9890*/  CS2R R2, SRZ ;  /* 0x0000000000027805 */ /* 0x001fcc000001ff00 */
[----:B---3--:R-:W2:Y:S04]  /*98a0*/  @!P6 LDG.E.64 R2, desc[UR10][R54.64] ;  /* 0x0000000a3602e981 */ /* 0x008ea8000c1e1b00 */
[----:B------:R-:W3:Y:S04]  /*98b0*/  LDL.LU.64 R54, [R1+0x658] ;  /* 0x0006580001367983 */ /* 0x000ee80000300a00 */
        /* <DEDUP_REMOVED lines=59> */
[----:B----4-:R-:W3:Y:S04]  /*9c70*/  @!P6 LDG.E.64 R12, desc[UR10][R58.64] ;  /* 0x0000000a3a0ce981 */ /* 0x010ee8000c1e1b00 */
[----:B------:R-:W4:Y:S04]  /*9c80*/  LDL.LU.64 R54, [R1+0x618] ;  /* 0x0006180001367983 */ /* 0x000f280000300a00 */
[----:B------:R-:W3:Y:S04]  /*9c90*/  LDL.LU.64 R58, [R1+0x628] ;  /* 0x00062800013a7983 */ /* 0x000ee80000300a00 */
        /* <DEDUP_REMOVED lines=14> */
[----:B------:R0:W-:Y:S04]  /*9d80*/  STL [R1+0x634], R2 ;  /* 0x0006340201007387 */ /* 0x0001e80000100800 */
[----:B---3--:R-:W2:Y:S01]  /*9d90*/  @!P3 LDG.E.64 R10, desc[UR10][R58.64] ;  /* 0x0000000a3a0ab981 */ /* 0x008ea2000c1e1b00 */
[----:B0-----:R-:W-:-:S03]  /*9da0*/  CS2R R2, SRZ ;  /* 0x0000000000027805 */ /* 0x001fc6000001ff00 */
[----:B------:R-:W3:Y:S04]  /*9db0*/  LDL.LU.64 R58, [R1+0x610] ;  /* 0x00061000013a7983 */ /* 0x000ee80000300a00 */
[----:B----4-:R-:W4:Y:S04]  /*9dc0*/  @!P3 LDG.E.64 R2, desc[UR10][R54.64] ;  /* 0x0000000a3602b981 */ /* 0x010f28000c1e1b00 */
[----:B------:R-:W2:Y:S04]  /*9dd0*/  LDL.LU.64 R54, [R1+0x608] ;  /* 0x0006080001367983 */ /* 0x000ea80000300a00 */
        /* <DEDUP_REMOVED lines=11> */
[----:B------:R-:W-:Y:S01]  /*9e90*/  STL [R1+0x64c], R17 ;  /* 0x00064c1101007387 */ /* 0x000fe20000100800 */
[----:B----4-:R-:W-:-:S07]  /*9ea0*/  @!P3 MOV R5, R2 ;  /* 0x000000020005b202 */ /* 0x010fce0000000f00 */
[----:B---3--:R-:W3:Y:S01]  /*9eb0*/  @!P4 LDG.E.64 R14, desc[UR10][R58.64] ;  /* 0x0000000a3a0ec981 */ /* 0x008ee2000c1e1b00 */
[----:B------:R-:W-:-:S03]  /*9ec0*/  @!P3 MOV R4, R3 ;  /* 0x000000030004b202 */ /* 0x000fc60000000f00 */
[----:B------:R-:W-:Y:S04]  /*9ed0*/  STL [R1+0x618], R5 ;  /* 0x0006180501007387 */ /* 0x000fe80000100800 */
[----:B------:R0:W-:Y:S04]  /*9ee0*/  STL [R1+0x61c], R4 ;  /* 0x00061c0401007387 */ /* 0x0001e80000100800 */
[----:B------:R-:W4:Y:S01]  /*9ef0*/  LDL.LU.64 R58, [R1+0x600] ;  /* 0x00060000013a7983 */ /* 0x000f220000300a00 */
[----:B0-----:R-:W-:-:S06]  /*9f00*/  CS2R R4, SRZ ;  /* 0x0000000000047805 */ /* 0x001fcc000001ff00 */
[----:B--2---:R-:W2:Y:S04]  /*9f10*/  @!P4 LDG.E.64 R4, desc[UR10][R54.64] ;  /* 0x0000000a3604c981 */ /* 0x004ea8000c1e1b00 */
[----:B------:R-:W3:Y:S01]  /*9f20*/  LDL.LU.64 R54, [R1+0x5f8] ;  /* 0x0005f80001367983 */ /* 0x000ee20000300a00 */
[----:B------:R-:W-:-:S06]  /*9f30*/  HFMA2.MMA R17, -RZ, RZ, 0, 0 ;  /* 0x00000000ff117435 */ /* 0x000fcc00000001ff */
        /* <DEDUP_REMOVED lines=10> */
[----:B--2---:R-:W-:-:S07]  /*9fe0*/  @!P4 MOV R9, R4 ;  /* 0x000000040009c202 */ /* 0x004fce0000000f00 */
[----:B----4-:R-:W2:Y:S01]  /*9ff0*/  @!P6 LDG.E.64 R12, desc[UR10][R58.64] ;  /* 0x0000000a3a0ce981 */ /* 0x010ea2000c1e1b00 */
[----:B------:R-:W-:-:S03]  /*a000*/  @!P4 MOV R8, R5 ;  /* 0x000000050008c202 */ /* 0x000fc60000000f00 */
[----:B------:R-:W-:Y:S04]  /*a010*/  STL [R1+0x608], R9 ;  /* 0x0006080901007387 */ /* 0x000fe80000100800 */
[----:B------:R0:W-:Y:S04]  /*a020*/  STL [R1+0x60c], R8 ;  /* 0x00060c0801007387 */ /* 0x0001e80000100800 */
[----:B------:R-:W4:Y:S01]  /*a030*/  LDL.LU.64 R58, [R1+0x5f0] ;  /* 0x0005f000013a7983 */ /* 0x000f220000300a00 */
[----:B0-----:R-:W-:-:S06]  /*a040*/  CS2R R8, SRZ ;  /* 0x0000000000087805 */ /* 0x001fcc000001ff00 */
[----:B---3--:R-:W3:Y:S04]  /*a050*/  @!P6 LDG.E.64 R8, desc[UR10][R54.64] ;  /* 0x0000000a3608e981 */ /* 0x008ee8000c1e1b00 */
[----:B------:R-:W2:Y:S01]  /*a060*/  LDL.LU.64 R54, [R1+0x5e8] ;  /* 0x0005e80001367983 */ /* 0x000ea20000300a00 */
        /* <DEDUP_REMOVED lines=11> */
[----:B---3--:R-:W-:-:S07]  /*a120*/  @!P6 MOV R7, R8 ;  /* 0x000000080007e202 */ /* 0x008fce0000000f00 */
[----:B----4-:R-:W3:Y:S01]  /*a130*/  @!P3 LDG.E.64 R10, desc[UR10][R58.64] ;  /* 0x0000000a3a0ab981 */ /* 0x010ee2000c1e1b00 */
        /* <DEDUP_REMOVED lines=49> */
[----:B------:R0:W-:Y:S02]  /*a450*/  STL [R1+0x5f0], R17 ;  /* 0x0005f01101007387 */ /* 0x0001e40000100800 */
[----:B0-----:R-:W-:-:S06]  /*a460*/  HFMA2.MMA R17, -RZ, RZ, 0, 0 ;  /* 0x00000000ff117435 */ /* 0x001fcc00000001ff */
[----:B------:R-:W-:Y:S02]  /*a470*/  @!P3 MOV R17, R11 ;  /* 0x0000000b0011b202 */ /* 0x000fe40000000f00 */
[----:B------:R-:W-:Y:S01]  /*a480*/  LOP3.LUT P3, RZ, R16, 0x100, RZ, 0xc0, !PT ;  /* 0x0000010010ff7812 */ /* 0x000fe2000786c0ff */
[----:B------:R0:W-:Y:S02]  /*a490*/  STL.64 [R1+0x178], R10 ;  /* 0x0001780a01007387 */ /* 0x0001e40000100a00 */
[----:B0-----:R-:W-:Y:S02]  /*a4a0*/  CS2R R10, SRZ ;  /* 0x00000000000a7805 */ /* 0x001fe4000001ff00 */
[----:B------:R0:W-:Y:S02]  /*a4b0*/  STL.64 [R1+0x370], R8 ;  /* 0x0003700801007387 */ /* 0x0001e40000100a00 */
[----:B0-----:R-:W-:-:S06]  /*a4c0*/  CS2R R8, SRZ ;  /* 0x0000000000087805 */ /* 0x001fcc000001ff00 */
[----:B---3--:R-:W3:Y:S04]  /*a4d0*/  @!P3 LDG.E.64 R10, desc[UR10][R54.64] ;  /* 0x0000000a360ab981 */ /* 0x008ee8000c1e1b00 */
[----:B------:R-:W3:Y:S01]  /*a4e0*/  LDL.LU.64 R54, [R1+0x5a8] ;  /* 0x0005a80001367983 */ /* 0x000ee20000300a00 */
[----:B--2---:R-:W-:Y:S02]  /*a4f0*/  @!P6 MOV R9, R4 ;  /* 0x000000040009e202 */ /* 0x004fe40000000f00 */
[----:B------:R-:W-:-:S03]  /*a500*/  @!P6 MOV R8, R5 ;  /* 0x000000050008e202 */ /* 0x000fc60000000f00 */
[----:B------:R-:W-:Y:S04]  /*a510*/  STL [R1+0x5c8], R9 ;  /* 0x0005c80901007387 */ /* 0x000fe80000100800 */
[----:B------:R0:W-:Y:S02]  /*a520*/  STL [R1+0x5cc], R8 ;  /* 0x0005cc0801007387 */ /* 0x0001e40000100800 */
[----:B0-----:R-:W-:-:S06]  /*a530*/  CS2R R8, SRZ ;  /* 0x0000000000087805 */ /* 0x001fcc000001ff00 */
[----:B----4-:R-:W2:Y:S04]  /*a540*/  @!P3 LDG.E.64 R8, desc[UR10][R58.64] ;  /* 0x0000000a3a08b981 */ /* 0x010ea8000c1e1b00 */
        /* <DEDUP_REMOVED lines=12> */
[----:B---3--:R-:W-:Y:S02]  /*a610*/  @!P3 MOV R7, R10 ;  /* 0x0000000a0007b202 */ /* 0x008fe40000000f00 */
[----:B------:R-:W-:-:S03]  /*a620*/  @!P3 MOV R6, R11 ;  /* 0x0000000b0006b202 */ /* 0x000fc60000000f00 */
[----:B------:R-:W-:Y:S04]  /*a630*/  STL [R1+0x5b8], R7 ;  /* 0x0005b80701007387 */ /* 0x000fe80000100800 */
[----:B------:R0:W-:Y:S02]  /*a640*/  STL [R1+0x5bc], R6 ;  /* 0x0005bc0601007387 */ /* 0x0001e40000100800 */
[----:B0-----:R-:W-:-:S06]  /*a650*/  CS2R R6, SRZ ;  /* 0x0000000000067805 */ /* 0x001fcc000001ff00 */
[----:B------:R-:W3:Y:S04]  /*a660*/  @!P4 LDG.E.64 R6, desc[UR10][R54.64] ;  /* 0x0000000a3606c981 */ /* 0x000ee8000c1e1b00 */
[----:B------:R-:W2:Y:S04]  /*a670*/  LDL.LU.64 R54, [R1+0x598] ;  /* 0x0005980001367983 */ /* 0x000ea80000300a00 */
        /* <DEDUP_REMOVED lines=18> */
[----:B--2---:R-:W2:Y:S04]  /*a7a0*/  @!P6 LDG.E.64 R2, desc[UR10][R54.64] ;  /* 0x0000000a3602e981 */ /* 0x004ea8000c1e1b00 */
        /* <DEDUP_REMOVED lines=12> */
[----:B------:R0:W-:Y:S04]  /*a870*/  STL.64 [R1+0x830], R52 ;  /* 0x0008303401007387 */ /* 0x0001e80000100a00 */
[----:B------:R1:W-:Y:S04]  /*a880*/  STL.64 [R1+0x190], R8 ;  /* 0x0001900801007387 */ /* 0x0003e80000100a00 */
[----:B0-----:R-:W4:Y:S01]  /*a890*/  LDL.LU.64 R52, [R1+0x578] ;  /* 0x0005780001347983 */ /* 0x001f220000300a00 */
[----:B-1----:R-:W-:-:S02]  /*a8a0*/  CS2R R8, SRZ ;  /* 0x0000000000087805 */ /* 0x002fc4000001ff00 */
[----:B--2---:R-:W-:Y:S02]  /*a8b0*/  @!P6 MOV R5, R2 ;  /* 0x000000020005e202 */ /* 0x004fe40000000f00 */
[----:B------:R-:W-:-:S03]  /*a8c0*/  @!P6 MOV R4, R3 ;  /* 0x000000030004e202 */ /* 0x000fc60000000f00 */
[----:B------:R-:W-:Y:S04]  /*a8d0*/  STL [R1+0x598], R5 ;  /* 0x0005980501007387 */ /* 0x000fe80000100800 */
[----:B------:R0:W-:Y:S04]  /*a8e0*/  STL [R1+0x59c], R4 ;  /* 0x00059c0401007387 */ /* 0x0001e80000100800 */
[----:B---3--:R-:W2:Y:S01]  /*a8f0*/  @!P3 LDG.E.64 R8, desc[UR10][R58.64] ;  /* 0x0000000a3a08b981 */ /* 0x008ea2000c1e1b00 */
[----:B0-----:R-:W-:-:S06]  /*a900*/  CS2R R4, SRZ ;  /* 0x0000000000047805 */ /* 0x001fcc000001ff00 */
[----:B----4-:R-:W3:Y:S04]  /*a910*/  @!P3 LDG.E.64 R4, desc[UR10][R54.64] ;  /* 0x0000000a3604b981 */ /* 0x010ee8000c1e1b00 */
[----:B------:R-:W4:Y:S04]  /*a920*/  LDL.LU.64 R58, [R1+0x580] ;  /* 0x00058000013a7983 */ /* 0x000f280000300a00 */
[----:B------:R0:W-:Y:S04]  /*a930*/  STL [R1+0x5c4], R17 ;  /* 0x0005c41101007387 */ /* 0x0001e80000100800 */
[----:B------:R1:W-:Y:S04]  /*a940*/  STL.64 [R1+0x390], R10 ;  /* 0x0003900a01007387 */ /* 0x0003e80000100a00 */
[----:B------:R-:W2:Y:S01]  /*a950*/  LDL.LU.64 R54, [R1+0x570] ;  /* 0x0005700001367983 */ /* 0x000ea20000300a00 */
[----:B0-----:R-:W-:-:S06]  /*a960*/  HFMA2.MMA R17, -RZ, RZ, 0, 0 ;  /* 0x00000000ff117435 */ /* 0x001fcc00000001ff */
[----:B------:R-:W-:-:S05]  /*a970*/  @!P4 MOV R17, R14 ;  /* 0x0000000e0011c202 */ /* 0x000fca0000000f00 */
[----:B------:R0:W-:Y:S01]  /*a980*/  STL [R1+0x5b0], R17 ;  /* 0x0005b01101007387 */ /* 0x0001e20000100800 */
[----:B-1----:R-:W-:Y:S01]  /*a990*/  CS2R R10, SRZ ;  /* 0x00000000000a7805 */ /* 0x002fe2000001ff00 */
[----:B0-----:R-:W-:-:S06]  /*a9a0*/  HFMA2.MMA R17, -RZ, RZ, 0, 0 ;  /* 0x00000000ff117435 */ /* 0x001fcc00000001ff */
[----:B------:R-:W-:Y:S02]  /*a9b0*/  @!P4 MOV R17, R15 ;  /* 0x0000000f0011c202 */ /* 0x000fe40000000f00 */
[----:B------:R-:W-:Y:S01]  /*a9c0*/  LOP3.LUT P4, RZ, R16, 0x10, RZ, 0xc0, !PT ;  /* 0x0000001010ff7812 */ /* 0x000fe2000788c0ff */
[----:B------:R0:W-:Y:S02]  /*a9d0*/  STL.64 [R1+0x198], R14 ;  /* 0x0001980e01007387 */ /* 0x0001e40000100a00 */
[----:B0-----:R-:W-:Y:S02]  /*a9e0*/  CS2R R14, SRZ ;  /* 0x00000000000e7805 */ /* 0x001fe4000001ff00 */
[----:B---3--:R-:W-:Y:S02]  /*a9f0*/  @!P3 MOV R11, R4 ;  /* 0x00000004000bb202 */ /* 0x008fe40000000f00 */
[----:B------:R-:W-:-:S06]  /*aa00*/  @!P3 MOV R10, R5 ;  /* 0x00000005000ab202 */ /* 0x000fcc0000000f00 */
[----:B----4-:R-:W3:Y:S04]  /*aa10*/  @!P4 LDG.E.64 R14, desc[UR10][R58.64] ;  /* 0x0000000a3a0ec981 */ /* 0x010ee8000c1e1b00 */
[----:B------:R-:W-:Y:S04]  /*aa20*/  STL [R1+0x588], R11 ;  /* 0x0005880b01007387 */ /* 0x000fe80000100800 */
[----:B------:R0:W-:Y:S04]  /*aa30*/  STL [R1+0x58c], R10 ;  /* 0x00058c0a01007387 */ /* 0x0001e80000100800 */
[----:B------:R-:W4:Y:S01]  /*aa40*/  LDL.LU.64 R58, [R1+0x568] ;  /* 0x00056800013a7983 */ /* 0x000f220000300a00 */
[----:B0-----:R-:W-:-:S06]  /*aa50*/  CS2R R10, SRZ ;  /* 0x00000000000a7805 */ /* 0x001fcc000001ff00 */
[----:B------:R-:W3:Y:S04]  /*aa60*/  @!P4 LDG.E.64 R10, desc[UR10][R52.64] ;  /* 0x0000000a340ac981 */ /* 0x000ee8000c1e1b00 */
[----:B------:R0:W-:Y:S04]  /*aa70*/  STL [R1+0x5b4], R17 ;  /* 0x0005b41101007387 */ /* 0x0001e80000100800 */
[----:B------:R-:W-:Y:S04]  /*aa80*/  STL.64 [R1+0x1a0], R12 ;  /* 0x0001a00c01007387 */ /* 0x000fe80000100a00 */
[----:B------:R1:W-:Y:S01]  /*aa90*/  STL.64 [R1+0x398], R6 ;  /* 0x0003980601007387 */ /* 0x0003e20000100a00 */
[----:B0-----:R-:W-:-:S03]  /*aaa0*/  HFMA2.MMA R17, -RZ, RZ, 0, 0 ;  /* 0x00000000ff117435 */ /* 0x001fc600000001ff */
[----:B------:R0:W-:Y:S03]  /*aab0*/  STL.64 [R1+0x3a0], R2 ;  /* 0x0003a00201007387 */ /* 0x0001e60000100a00 */
[----:B------:R-:W-:Y:S01]  /*aac0*/  @!P6 MOV R17, R12 ;  /* 0x0000000c0011e202 */ /* 0x000fe20000000f00 */
[----:B--2---:R-:W-:Y:S04]  /*aad0*/  STL.64 [R1+0x1a8], R8 ;  /* 0x0001a80801007387 */ /* 0x004fe80000100a00 */
[----:B------:R2:W-:Y:S01]  /*aae0*/  STL [R1+0x5a0], R17 ;  /* 0x0005a01101007387 */ /* 0x0005e20000100800 */
[----:B-1----:R-:W-:-:S03]  /*aaf0*/  CS2R R6, SRZ ;  /* 0x0000000000067805 */ /* 0x002fc6000001ff00 */
[----:B0-----:R-:W4:Y:S04]  /*ab00*/  LDL.LU.64 R2, [R1+0x558] ;  /* 0x0005580001027983 */ /* 0x001f280000300a00 */
[----:B------:R-:W-:Y:S01]  /*ab10*/  STL.64 [R1+0x3a8], R4 ;  /* 0x0003a80401007387 */ /* 0x000fe20000100a00 */
[----:B--2---:R-:W-:-:S03]  /*ab20*/  HFMA2.MMA R17, -RZ, RZ, 0, 0 ;  /* 0x00000000ff117435 */ /* 0x004fc600000001ff */
[----:B------:R-:W5:Y:S03]  /*ab30*/  LDL.LU.64 R52, [R1+0x830] ;  /* 0x0008300001347983 */ /* 0x000f660000300a00 */
[----:B------:R-:W-:Y:S02]  /*ab40*/  @!P6 MOV R17, R13 ;  /* 0x0000000d0011e202 */ /* 0x000fe40000000f00 */
[----:B------:R-:W-:Y:S02]  /*ab50*/  LOP3.LUT P6, RZ, R16, 0x8, RZ, 0xc0, !PT ;  /* 0x0000000810ff7812 */ /* 0x000fe400078cc0ff */
[----:B------:R-:W-:-:S11]  /*ab60*/  CS2R R12, SRZ ;  /* 0x00000000000c7805 */ /* 0x000fd6000001ff00 */
[----:B------:R-:W2:Y:S04]  /*ab70*/  @!P6 LDG.E.64 R12, desc[UR10][R54.64] ;  /* 0x0000000a360ce981 */ /* 0x000ea8000c1e1b00 */
[----:B------:R-:W2:Y:S01]  /*ab80*/  LDL.LU.64 R54, [R1+0x560] ;  /* 0x0005600001367983 */ /* 0x000ea20000300a00 */
[----:B---3--:R-:W-:Y:S02]  /*ab90*/  @!P4 MOV R7, R10 ;  /* 0x0000000a0007c202 */ /* 0x008fe40000000f00 */
[----:B------:R-:W-:-:S03]  /*aba0*/  @!P4 MOV R6, R11 ;  /* 0x0000000b0006c202 */ /* 0x000fc60000000f00 */
[----:B------:R-:W-:Y:S04]  /*abb0*/  STL [R1+0x578], R7 ;  /* 0x0005780701007387 */ /* 0x000fe80000100800 */
[----:B------:R0:W-:Y:S02]  /*abc0*/  STL [R1+0x57c], R6 ;  /* 0x00057c0601007387 */ /* 0x0001e40000100800 */
[----:B0-----:R-:W-:-:S06]  /*abd0*/  CS2R R6, SRZ ;  /* 0x0000000000067805 */ /* 0x001fcc000001ff00 */
[----:B----4-:R-:W3:Y:S04]  /*abe0*/  @!P6 LDG.E.64 R6, desc[UR10][R58.64] ;  /* 0x0000000a3a06e981 */ /* 0x010ee8000c1e1b00 */
        /* <DEDUP_REMOVED lines=8> */
[----:B------:R-:W-:-:S05]  /*ac70*/  @!P4 MOV R17, R14 ;  /* 0x0000000e0011c202 */ /* 0x000fca0000000f00 */
[----:B------:R0:W-:Y:S01]  /*ac80*/  STL [R1+0x580], R17 ;  /* 0x0005801101007387 */ /* 0x0001e20000100800 */
[----:B------:R-:W-:Y:S01]  /*ac90*/  LOP3.LUT P3, RZ, R16, 0x4, RZ, 0xc0, !PT ;  /* 0x0000000410ff7812 */ /* 0x000fe2000786c0ff */
[----:B0-----:R-:W-:-:S06]  /*aca0*/  HFMA2.MMA R17, -RZ, RZ, 0, 0 ;  /* 0x00000000ff117435 */ /* 0x001fcc00000001ff */
[----:B------:R-:W-:Y:S02]  /*acb0*/  @!P4 MOV R17, R15 ;  /* 0x0000000f0011c202 */ /* 0x000fe40000000f00 */
[----:B------:R-:W-:-:S03]  /*acc0*/  CS2R R8, SRZ ;  /* 0x0000000000087805 */ /* 0x000fc6000001ff00 */
[----:B------:R0:W-:Y:S04]  /*acd0*/  STL [R1+0x584], R17 ;  /* 0x0005841101007387 */ /* 0x0001e80000100800 */
[----:B------:R1:W4:Y:S01]  /*ace0*/  @!P3 LDG.E.64 R8, desc[UR10][R2.64] ;  /* 0x0000000a0208b981 */ /* 0x000322000c1e1b00 */
[----:B0-----:R-:W-:Y:S01]  /*acf0*/  HFMA2.MMA R17, -RZ, RZ, 0, 0 ;  /* 0x00000000ff117435 */ /* 0x001fe200000001ff */
[----:B-1----:R-:W-:-:S05]  /*ad00*/  CS2R R2, SRZ ;  /* 0x0000000000027805 */ /* 0x002fca000001ff00 */
[----:B--2---:R-:W-:Y:S01]  /*ad10*/  @!P6 MOV R17, R12 ;  /* 0x0000000c0011e202 */ /* 0x004fe20000000f00 */
[----:B------:R-:W-:Y:S01]  /*ad20*/  HFMA2.MMA R59, -RZ, RZ, 0, 0 ;  /* 0x00000000ff3b7435 */ /* 0x000fe200000001ff */
[----:B------:R-:W2:Y:S04]  /*ad30*/  @!P3 LDG.E.64 R2, desc[UR10][R54.64] ;  /* 0x0000000a3602b981 */ /* 0x000ea8000c1e1b00 */
[----:B------:R0:W-:Y:S01]  /*ad40*/  STL [R1+0x570], R17 ;  /* 0x0005701101007387 */ /* 0x0001e20000100800 */
[----:B------:R-:W-:Y:S02]  /*ad50*/  MOV R58, RZ ;  /* 0x000000ff003a7202 */ /* 0x000fe40000000f00 */
[----:B------:R-:W-:Y:S02]  /*ad60*/  @!P6 MOV R59, R13 ;  /* 0x0000000d003be202 */ /* 0x000fe40000000f00 */
[----:B------:R-:W-:Y:S01]  /*ad70*/  LOP3.LUT P4, RZ, R16, 0x2, RZ, 0xc0, !PT ;  /* 0x0000000210ff7812 */ /* 0x000fe2000788c0ff */
[----:B------:R1:W-:Y:S01]  /*ad80*/  STL.64 [R1+0x1b0], R14 ;  /* 0x0001b00e01007387 */ /* 0x0003e20000100a00 */
[----:B0-----:R-:W-:-:S03]  /*ad90*/  HFMA2.MMA R17, -RZ, RZ, 0, 0 ;  /* 0x00000000ff117435 */ /* 0x001fc600000001ff */
[----:B------:R-:W4:Y:S04]  /*ada0*/  LDL.LU.64 R54, [R1+0x550] ;  /* 0x0005500001367983 */ /* 0x000f280000300a00 */
[----:B-1----:R-:W4:Y:S01]  /*adb0*/  LDL.LU.64 R14, [R1+0x548] ;  /* 0x00054800010e7983 */ /* 0x002f220000300a00 */
[----:B---3--:R-:W-:Y:S02]  /*adc0*/  @!P6 MOV R17, R7 ;  /* 0x000000070011e202 */ /* 0x008fe40000000f00 */
[----:B------:R-:W-:Y:S02]  /*add0*/  @!P6 MOV R58, R6 ;  /* 0x00000006003ae202 */ /* 0x000fe40000000f00 */
[----:B------:R-:W-:Y:S01]  /*ade0*/  LOP3.LUT P6, RZ, R16, 0x1, RZ, 0xc0, !PT ;  /* 0x0000000110ff7812 */ /* 0x000fe200078cc0ff */
[----:B------:R0:W-:Y:S04]  /*adf0*/  STL [R1+0x56c], R17 ;  /* 0x00056c1101007387 */ /* 0x0001e80000100800 */
[----:B0-----:R-:W3:Y:S01]  /*ae00*/  LDL.LU.64 R16, [R1+0x4e0] ;  /* 0x0004e00001107983 */ /* 0x001ee20000300a00 */
[----:B------:R-:W-:-:S03]  /*ae10*/  CS2R R4, SRZ ;  /* 0x0000000000047805 */ /* 0x000fc6000001ff00 */
[----:B------:R-:W-:Y:S04]  /*ae20*/  STL.64 [R1+0x1b8], R12 ;  /* 0x0001b80c01007387 */ /* 0x000fe80000100a00 */
[----:B------:R0:W-:Y:S02]  /*ae30*/  STL.64 [R1+0x3b0], R10 ;  /* 0x0003b00a01007387 */ /* 0x0001e40000100a00 */
[----:B0-----:R-:W-:Y:S02]  /*ae40*/  MOV R10, R56 ;  /* 0x00000038000a7202 */ /* 0x001fe40000000f00 */
[----:B------:R-:W-:Y:S01]  /*ae50*/  MOV R11, R57 ;  /* 0x00000039000b7202 */ /* 0x000fe20000000f00 */
[----:B------:R0:W-:Y:S04]  /*ae60*/  STL [R1+0x574], R59 ;  /* 0x0005743b01007387 */ /* 0x0001e80000100800 */
[----:B0-----:R-:W3:Y:S01]  /*ae70*/  LDL.LU R59, [R1+0x828] ;  /* 0x00082800013b7983 */ /* 0x001ee20000300800 */
[----:B--2---:R-:W-:-:S02]  /*ae80*/  @!P3 MOV R5, R2 ;  /* 0x000000020005b202 */ /* 0x004fc40000000f00 */
[----:B------:R-:W-:-:S03]  /*ae90*/  @!P3 MOV R4, R3 ;  /* 0x000000030004b202 */ /* 0x000fc60000000f00 */
[----:B------:R-:W-:Y:S04]  /*aea0*/  STL [R1+0x558], R5 ;  /* 0x0005580501007387 */ /* 0x000fe80000100800 */
[----:B------:R0:W-:Y:S02]  /*aeb0*/  STL [R1+0x55c], R4 ;  /* 0x00055c0401007387 */ /* 0x0001e40000100800 */
[----:B0-----:R-:W-:-:S06]  /*aec0*/  CS2R R4, SRZ ;  /* 0x0000000000047805 */ /* 0x001fcc000001ff00 */
[----:B----4-:R0:W2:Y:S02]  /*aed0*/  @!P4 LDG.E.64 R4, desc[UR10][R14.64] ;  /* 0x0000000a0e04c981 */ /* 0x0100a4000c1e1b00 */
[----:B0-----:R-:W-:-:S06]  /*aee0*/  CS2R R14, SRZ ;  /* 0x00000000000e7805 */ /* 0x001fcc000001ff00 */
[----:B------:R-:W4:Y:S01]  /*aef0*/  @!P4 LDG.E.64 R14, desc[UR10][R54.64] ;  /* 0x0000000a360ec981 */ /* 0x000f22000c1e1b00 */
[----:B---3--:R-:W-:Y:S01]  /*af00*/  MOV R12, R16 ;  /* 0x00000010000c7202 */ /* 0x008fe20000000f00 */
[----:B------:R-:W-:Y:S01]  /*af10*/  HFMA2.MMA R16, -RZ, RZ, 0, 0 ;  /* 0x00000000ff107435 */ /* 0x000fe200000001ff */
[----:B------:R-:W-:Y:S01]  /*af20*/  MOV R13, R17 ;  /* 0x00000011000d7202 */ /* 0x000fe20000000f00 */
[----:B------:R0:W-:Y:S01]  /*af30*/  STL [R1+0x568], R58 ;  /* 0x0005683a01007387 */ /* 0x0001e20000100800 */
[----:B------:R-:W-:-:S03]  /*af40*/  MOV R17, RZ ;  /* 0x000000ff00117202 */ /* 0x000fc60000000f00 */
[----:B------:R1:W-:Y:S04]  /*af50*/  STL.64 [R1+0x3b8], R6 ;  /* 0x0003b80601007387 */ /* 0x0003e80000100a00 */
[----:B------:R3:W2:Y:S04]  /*af60*/  @!P6 LDG.E.64 R16, desc[UR10][R10.64] ;  /* 0x0000000a0a10e981 */ /* 0x0006a8000c1e1b00 */
[----:B------:R-:W-:Y:S01]  /*af70*/  STL.64 [R1+0x1c0], R8 ;  /* 0x0001c00801007387 */ /* 0x000fe20000100a00 */
[----:B------:R-:W-:-:S03]  /*af80*/  HFMA2.MMA R56, -RZ, RZ, 0, 0 ;  /* 0x00000000ff387435 */ /* 0x000fc600000001ff */
[----:B------:R-:W5:Y:S01]  /*af90*/  LDL.LU.64 R54, [R1+0x820] ;  /* 0x0008200001367983 */ /* 0x000f620000300a00 */
[----:B---3--:R-:W-:Y:S02]  /*afa0*/  MOV R10, R18 ;  /* 0x00000012000a7202 */ /* 0x008fe40000000f00 */
[----:B------:R-:W-:Y:S02]  /*afb0*/  MOV R11, R19 ;  /* 0x00000013000b7202 */ /* 0x000fe40000000f00 */
[----:B------:R-:W-:-:S06]  /*afc0*/  CS2R R18, SRZ ;  /* 0x0000000000127805 */ /* 0x000fcc000001ff00 */
[----:B------:R-:W3:Y:S01]  /*afd0*/  @!P6 LDG.E.64 R18, desc[UR10][R50.64] ;  /* 0x0000000a3212e981 */ /* 0x000ee2000c1e1b00 */
[----:B0-----:R-:W-:-:S06]  /*afe0*/  HFMA2.MMA R58, -RZ, RZ, 0, 0 ;  /* 0x00000000ff3a7435 */ /* 0x001fcc00000001ff */
[----:B------:R-:W-:Y:S02]  /*aff0*/  @!P3 MOV R58, R8 ;  /* 0x00000008003ab202 */ /* 0x000fe40000000f00 */
[----:B-1----:R-:W-:Y:S01]  /*b000*/  MOV R6, R34 ;  /* 0x0000002200067202 */ /* 0x002fe20000000f00 */
[----:B------:R-:W3:Y:S04]  /*b010*/  LDL.LU.64 R50, [R1+0x810] ;  /* 0x0008100001327983 */ /* 0x000ee80000300a00 */
[----:B------:R0:W-:Y:S02]  /*b020*/  STL [R1+0x560], R58 ;  /* 0x0005603a01007387 */ /* 0x0001e40000100800 */
[----:B0-----:R-:W-:-:S06]  /*b030*/  HFMA2.MMA R58, -RZ, RZ, 0, 0 ;  /* 0x00000000ff3a7435 */ /* 0x001fcc00000001ff */
[----:B------:R-:W-:Y:S01]  /*b040*/  @!P3 MOV R58, R9 ;  /* 0x00000009003ab202 */ /* 0x000fe20000000f00 */
[----:B------:R-:W-:-:S04]  /*b050*/  HFMA2.MMA R34, -RZ, RZ, 0, 0 ;  /* 0x00000000ff227435 */ /* 0x000fc800000001ff */
[----:B------:R0:W-:Y:S02]  /*b060*/  STL [R1+0x564], R58 ;  /* 0x0005643a01007387 */ /* 0x0001e40000100800 */
[----:B0-----:R-:W-:Y:S01]  /*b070*/  HFMA2.MMA R58, -RZ, RZ, 0, 0 ;  /* 0x00000000ff3a7435 */ /* 0x001fe200000001ff */
[----:B------:R-:W-:Y:S02]  /*b080*/  MOV R7, R35 ;  /* 0x0000002300077202 */ /* 0x000fe40000000f00 */
[----:B------:R-:W-:Y:S02]  /*b090*/  MOV R35, R33 ;  /* 0x0000002100237202 */ /* 0x000fe40000000f00 */
[----:B------:R-:W-:Y:S02]  /*b0a0*/  MOV R33, R47 ;  /* 0x0000002f00217202 */ /* 0x000fe40000000f00 */
[----:B------:R-:W-:Y:S02]  /*b0b0*/  MOV R8, R20 ;  /* 0x0000001400087202 */ /* 0x000fe40000000f00 */
[----:B------:R-:W-:-:S02]  /*b0c0*/  MOV R9, R21 ;  /* 0x0000001500097202 */ /* 0x000fc40000000f00 */
[----:B------:R-:W-:Y:S02]  /*b0d0*/  CS2R R20, SRZ ;  /* 0x0000000000147805 */ /* 0x000fe4000001ff00 */
[----:B----4-:R-:W-:-:S05]  /*b0e0*/  @!P4 MOV R58, R15 ;  /* 0x0000000f003ac202 */ /* 0x010fca0000000f00 */
[----:B------:R0:W-:Y:S02]  /*b0f0*/  STL [R1+0x54c], R58 ;  /* 0x00054c3a01007387 */ /* 0x0001e40000100800 */
[----:B0-----:R-:W-:Y:S01]  /*b100*/  HFMA2.MMA R58, -RZ, RZ, 0, 0 ;  /* 0x00000000ff3a7435 */ /* 0x001fe200000001ff */
[----:B--2---:R-:W-:-:S05]  /*b110*/  @!P6 MOV R34, R16 ;  /* 0x000000100022e202 */ /* 0x004fca0000000f00 */
[----:B------:R0:W-:Y:S02]  /*b120*/  STL [R1+0x540], R34 ;  /* 0x0005402201007387 */ /* 0x0001e40000100800 */
[----:B0-----:R-:W-:Y:S02]  /*b130*/  MOV R34, R32 ;  /* 0x0000002000227202 */ /* 0x001fe40000000f00 */
[----:B------:R-:W-:Y:S02]  /*b140*/  MOV R32, R46 ;  /* 0x0000002e00207202 */ /* 0x000fe40000000f00 */
[----:B------:R-:W-:Y:S02]  /*b150*/  CS2R R46, SRZ ;  /* 0x00000000002e7805 */ /* 0x000fe4000001ff00 */
[----:B---3--:R-:W-:Y:S02]  /*b160*/  @!P6 MOV R58, R19 ;  /* 0x00000013003ae202 */ /* 0x008fe40000000f00 */
[----:B------:R-:W-:-:S02]  /*b170*/  @!P6 MOV R46, R17 ;  /* 0x00000011002ee202 */ /* 0x000fc40000000f00 */
[----:B------:R-:W-:Y:S02]  /*b180*/  @!P6 MOV R47, R18 ;  /* 0x00000012002fe202 */ /* 0x000fe40000000f00 */
[----:B------:R-:W-:-:S13]  /*b190*/  LOP3.LUT P6, RZ, R59, 0x8000000, RZ, 0xc0, !PT ;  /* 0x080000003bff7812 */ /* 0x000fda00078cc0ff */
[----:B------:R0:W2:Y:S02]  /*b1a0*/  @!P6 LDG.E.64 R20, desc[UR10][R6.64] ;  /* 0x0000000a0614e981 */ /* 0x0000a4000c1e1b00 */
[----:B0-----:R-:W-:Y:S02]  /*b1b0*/  MOV R6, R22 ;  /* 0x0000001600067202 */ /* 0x001fe40000000f00 */
[----:B------:R-:W-:Y:S02]  /*b1c0*/  MOV R7, R23 ;  /* 0x0000001700077202 */ /* 0x000fe40000000f00 */
[----:B------:R-:W-:-:S06]  /*b1d0*/  CS2R R22, SRZ ;  /* 0x0000000000167805 */ /* 0x000fcc000001ff00 */
[----:B------:R-:W3:Y:S04]  /*b1e0*/  @!P6 LDG.E.64 R22, desc[UR10][R48.64] ;  /* 0x0000000a3016e981 */ /* 0x000ee8000c1e1b00 */
[----:B------:R0:W-:Y:S04]  /*b1f0*/  STL [R1+0x544], R46 ;  /* 0x0005442e01007387 */ /* 0x0001e80000100800 */
[----:B------:R1:W-:Y:S01]  /*b200*/  STL [R1+0x538], R47 ;  /* 0x0005382f01007387 */ /* 0x0003e20000100800 */
[----:B------:R-:W-:-:S03]  /*b210*/  @!P4 MOV R56, R4 ;  /* 0x000000040038c202 */ /* 0x000fc60000000f00 */
[----:B------:R4:W-:Y:S04]  /*b220*/  STL [R1+0x53c], R58 ;  /* 0x00053c3a01007387 */ /* 0x0009e80000100800 */
[----:B0-----:R-:W3:Y:S04]  /*b230*/  LDL.LU R46, [R1+0x80c] ;  /* 0x00080c00012e7983 */ /* 0x001ee80000300800 */
[----:B-1----:R-:W3:Y:S01]  /*b240*/  LDL.LU R47, [R1+0x808] ;  /* 0x00080800012f7983 */ /* 0x002ee20000300800 */
[----:B----4-:R-:W-:-:S03]  /*b250*/  HFMA2.MMA R58, -RZ, RZ, 0, 0 ;  /* 0x00000000ff3a7435 */ /* 0x010fc600000001ff */
[----:B------:R0:W-:Y:S04]  /*b260*/  STL [R1+0x550], R56 ;  /* 0x0005503801007387 */ /* 0x0001e80000100800 */
[----:B------:R-:W5:Y:S01]  /*b270*/  LDL.LU.64 R48, [R1+0x800] ;  /* 0x0008000001307983 */ /* 0x000f620000300a00 */
[----:B0-----:R-:W-:Y:S02]  /*b280*/  CS2R R56, SRZ ;  /* 0x0000000000387805 */ /* 0x001fe4000001ff00 */
[----:B------:R-:W-:Y:S02]  /*b290*/  @!P4 MOV R56, R5 ;  /* 0x000000050038c202 */ /* 0x000fe40000000f00 */
[----:B------:R-:W-:-:S03]  /*b2a0*/  @!P4 MOV R57, R14 ;  /* 0x0000000e0039c202 */ /* 0x000fc60000000f00 */
[----:B------:R0:W-:Y:S04]  /*b2b0*/  STL [R1+0x554], R56 ;  /* 0x0005543801007387 */ /* 0x0001e80000100800 */
[----:B------:R1:W-:Y:S04]  /*b2c0*/  STL [R1+0x548], R57 ;  /* 0x0005483901007387 */ /* 0x0003e80000100800 */
[----:B0-----:R-:W5:Y:S04]  /*b2d0*/  LDL.LU R56, [R1+0x81c] ;  /* 0x00081c0001387983 */ /* 0x001f680000300800 */
[----:B-1----:R-:W5:Y:S04]  /*b2e0*/  LDL.LU R57, [R1+0x818] ;  /* 0x0008180001397983 */ /* 0x002f680000300800 */
[----:B------:R0:W-:Y:S02]  /*b2f0*/  STL.64 [R1+0x3c0], R2 ;  /* 0x0003c00201007387 */ /* 0x0001e40000100a00 */
[----:B0-----:R-:W-:-:S02]  /*b300*/  CS2R R2, SRZ ;  /* 0x0000000000027805 */ /* 0x001fc4000001ff00 */
[----:B------:R-:W-:Y:S01]  /*b310*/  LOP3.LUT P4, RZ, R59, 0x10000000, RZ, 0xc0, !PT ;  /* 0x100000003bff7812 */ /* 0x000fe2000788c0ff */
[----:B------:R0:W-:Y:S02]  /*b320*/  STL.64 [R1+0x1c8], R4 ;  /* 0x0001c80401007387 */ /* 0x0001e40000100a00 */
[----:B0-----:R-:W-:-:S10]  /*b330*/  CS2R R4, SRZ ;  /* 0x0000000000047805 */ /* 0x001fd4000001ff00 */
[----:B------:R0:W5:Y:S02]  /*b340*/  @!P4 LDG.E.64 R4, desc[UR10][R26.64] ;  /* 0x0000000a1a04c981 */ /* 0x000164000c1e1b00 */
[----:B0-----:R-:W-:Y:S02]  /*b350*/  CS2R R26, SRZ ;  /* 0x00000000001a7805 */ /* 0x001fe4000001ff00 */
[----:B------:R-:W-:-:S04]  /*b360*/  LOP3.LUT P3, RZ, R59, 0x20000000, RZ, 0xc0, !PT ;  /* 0x200000003bff7812 */ /* 0x000fc8000786c0ff */
[----:B------:R0:W4:Y:S02]  /*b370*/  @!P4 LDG.E.64 R26, desc[UR10][R6.64] ;  /* 0x0000000a061ac981 */ /* 0x000124000c1e1b00 */
[----:B0-----:R-:W-:-:S07]  /*b380*/  CS2R R6, SRZ ;  /* 0x0000000000067805 */ /* 0x001fce000001ff00 */
[----:B------:R0:W5:Y:S02]  /*b390*/  @!P3 LDG.E.64 R6, desc[UR10][R28.64] ;  /* 0x0000000a1c06b981 */ /* 0x000164000c1e1b00 */
[----:B0-----:R-:W-:-:S06]  /*b3a0*/  CS2R R28, SRZ ;  /* 0x00000000001c7805 */ /* 0x001fcc000001ff00 */
[----:B------:R-:W4:Y:S01]  /*b3b0*/  @!P3 LDG.E.64 R28, desc[UR10][R12.64] ;  /* 0x0000000a0c1cb981 */ /* 0x000f22000c1e1b00 */
[----:B--2---:R-:W-:-:S05]  /*b3c0*/  @!P6 MOV R58, R20 ;  /* 0x00000014003ae202 */ /* 0x004fca0000000f00 */
[----:B------:R0:W-:Y:S02]  /*b3d0*/  STL [R1+0x528], R58 ;  /* 0x0005283a01007387 */ /* 0x0001e40000100800 */
[----:B0-----:R-:W-:Y:S01]  /*b3e0*/  HFMA2.MMA R58, -RZ, RZ, 0, 0 ;  /* 0x00000000ff3a7435 */ /* 0x001fe200000001ff */
[----:B---3--:R-:W-:-:S05]  /*b3f0*/  @!P6 MOV R3, R22 ;  /* 0x000000160003e202 */ /* 0x008fca0000000f00 */
[----:B------:R-:W-:Y:S02]  /*b400*/  @!P6 MOV R58, R21 ;  /* 0x00000015003ae202 */ /* 0x000fe40000000f00 */
[----:B------:R-:W-:Y:S02]  /*b410*/  @!P6 MOV R2, R23 ;  /* 0x000000170002e202 */ /* 0x000fe40000000f00 */
[----:B------:R-:W-:Y:S01]  /*b420*/  LOP3.LUT P6, RZ, R59, 0x1000000, RZ, 0xc0, !PT ;  /* 0x010000003bff7812 */ /* 0x000fe200078cc0ff */
[----:B------:R-:W-:Y:S04]  /*b430*/  STL [R1+0x520], R3 ;  /* 0x0005200301007387 */ /* 0x000fe80000100800 */
[----:B------:R0:W-:Y:S02]  /*b440*/  STL [R1+0x524], R2 ;  /* 0x0005240201007387 */ /* 0x0001e40000100800 */
[----:B0-----:R-:W-:-:S06]  /*b450*/  CS2R R2, SRZ ;  /* 0x0000000000027805 */ /* 0x001fcc000001ff00 */
[----:B------:R0:W5:Y:S02]  /*b460*/  @!P6 LDG.E.64 R2, desc[UR10][R24.64] ;  /* 0x0000000a1802e981 */ /* 0x000164000c1e1b00 */
[----:B0-----:R-:W-:-:S06]  /*b470*/  CS2R R24, SRZ ;  /* 0x0000000000187805 */ /* 0x001fcc000001ff00 */
[----:B------:R0:W2:Y:S02]  /*b480*/  @!P6 LDG.E.64 R24, desc[UR10][R8.64] ;  /* 0x0000000a0818e981 */ /* 0x0000a4000c1e1b00 */
[----:B0-----:R-:W-:-:S06]  /*b490*/  CS2R R8, SRZ ;  /* 0x0000000000087805 */ /* 0x001fcc000001ff00 */
[----:B------:R0:W5:Y:S02]  /*b4a0*/  @!P2 LDG.E.64 R8, desc[UR10][R30.64] ;  /* 0x0000000a1e08a981 */ /* 0x000164000c1e1b00 */
[----:B0-----:R-:W-:-:S06]  /*b4b0*/  CS2R R30, SRZ ;  /* 0x00000000001e7805 */ /* 0x001fcc000001ff00 */
[----:B------:R0:W3:Y:S02]  /*b4c0*/  @!P2 LDG.E.64 R30, desc[UR10][R10.64] ;  /* 0x0000000a0a1ea981 */ /* 0x0000e4000c1e1b00 */
[----:B0-----:R-:W-:-:S06]  /*b4d0*/  CS2R R10, SRZ ;  /* 0x00000000000a7805 */ /* 0x001fcc000001ff00 */
[----:B------:R0:W5:Y:S02]  /*b4e0*/  @!P1 LDG.E.64 R10, desc[UR10][R32.64] ;  /* 0x0000000a200a9981 */ /* 0x000164000c1e1b00 */
[----:B0-----:R-:W-:-:S06]  /*b4f0*/  CS2R R32, SRZ ;  /* 0x0000000000207805 */ /* 0x001fcc000001ff00 */
[----:B------:R0:W3:Y:S02]  /*b500*/  @!P1 LDG.E.64 R32, desc[UR10][R34.64] ;  /* 0x0000000a22209981 */ /* 0x0000e4000c1e1b00 */
[----:B0-----:R-:W-:-:S06]  /*b510*/  CS2R R34, SRZ ;  /* 0x0000000000227805 */ /* 0x001fcc000001ff00 */
[----:B------:R-:W3:Y:S01]  /*b520*/  @!P0 LDG.E.64 R34, desc[UR10][R50.64] ;  /* 0x0000000a32228981 */ /* 0x000ee2000c1e1b00 */
[----:B------:R-:W-:-:S03]  /*b530*/  CS2R R12, SRZ ;  /* 0x00000000000c7805 */ /* 0x000fc6000001ff00 */
[----:B------:R0:W-:Y:S04]  /*b540*/  STL [R1+0x52c], R58 ;  /* 0x00052c3a01007387 */ /* 0x0001e80000100800 */
[----:B------:R1:W5:Y:S04]  /*b550*/  @!P0 LDG.E.64 R12, desc[UR10][R46.64] ;  /* 0x0000000a2e0c8981 */ /* 0x000368000c1e1b00 */
[----:B------:R1:W5:Y:S04]  /*b560*/  LDL.LU.64 R50, [R1+0x7e8] ;  /* 0x0007e80001327983 */ /* 0x0003680000300a00 */
[----:B0-----:R1:W5:Y:S04]  /*b570*/  LDL.LU R58, [R1+0x7f8] ;  /* 0x0007f800013a7983 */ /* 0x0013680000300800 */
[----:B------:R1:W5:Y:S04]  /*b580*/  LDL.LU.64 R46, [R1+0x7f0] ;  /* 0x0007f000012e7983 */ /* 0x0003680000300a00 */
[----:B------:R0:W-:Y:S02]  /*b590*/  STL.64 [R1+0x3c8], R14 ;  /* 0x0003c80e01007387 */ /* 0x0001e40000100a00 */
[----:B0-----:R-:W-:-:S02]  /*b5a0*/  CS2R R14, SRZ ;  /* 0x00000000000e7805 */ /* 0x001fc4000001ff00 */
[----:B------:R-:W-:Y:S04]  /*b5b0*/  STL.64 [R1+0x3d0], R18 ;  /* 0x0003d01201007387 */ /* 0x000fe80000100a00 */
[----:B------:R-:W-:Y:S04]  /*b5c0*/  STL.64 [R1+0x1d8], R20 ;  /* 0x0001d81401007387 */ /* 0x000fe80000100a00 */
[----:B------:R-:W-:Y:S04]  /*b5d0*/  STL.64 [R1+0x3d8], R22 ;  /* 0x0003d81601007387 */ /* 0x000fe80000100a00 */
[----:B----4-:R-:W-:Y:S04]  /*b5e0*/  STL.64 [R1+0x3e8], R26 ;  /* 0x0003e81a01007387 */ /* 0x010fe80000100a00 */
[----:B------:R-:W-:Y:S01]  /*b5f0*/  STL.64 [R1+0x3f0], R28 ;  /* 0x0003f01c01007387 */ /* 0x000fe20000100a00 */
[----:B------:R-:W-:Y:S01]  /*b600*/  UMOV UR13, 0x3f800000 ;  /* 0x3f800000000d7882 */ /* 0x000fe20000000000 */
[----:B------:R-:W-:Y:S01]  /*b610*/  @UP0 UMOV UR13, UR7 ;  /* 0x00000007000d0c82 */ /* 0x000fe20008000000 */
[----:B------:R-:W-:Y:S01]  /*b620*/  BSSY B0, `(.L_x_2688) ;  /* 0x000003a000007945 */ /* 0x000fe20003800000 */
[----:B------:R0:W-:Y:S02]  /*b630*/  STL.64 [R1+0x1d0], R16 ;  /* 0x0001d01001007387 */ /* 0x0001e40000100a00 */
[----:B0-----:R-:W-:Y:S01]  /*b640*/  HFMA2.MMA R16, -RZ, RZ, 0, 0 ;  /* 0x00000000ff107435 */ /* 0x001fe200000001ff */
[----:B------:R-:W-:-:S02]  /*b650*/  MOV R17, RZ ;  /* 0x000000ff00117202 */ /* 0x000fc40000000f00 */
[----:B--2---:R-:W-:-:S05]  /*b660*/  @!P6 MOV R14, R25 ;  /* 0x00000019000ee202 */ /* 0x004fca0000000f00 */
        /* <DEDUP_REMOVED lines=14> */
[----:B---3--:R-:W-:-:S05]  /*b750*/  @!P2 MOV R14, R30 ;  /* 0x0000001e000ea202 */ /* 0x008fca0000000f00 */
        /* <DEDUP_REMOVED lines=9> */
[----:B------:R0:W-:Y:S04]  /*b7f0*/  STL [R1+0x4ac], R14 ;  /* 0x0004ac0e01007387 */ /* 0x0001e80000100800 */
[----:B------:R-:W-:Y:S01]  /*b800*/  STL.64 [R1+0x3e0], R24 ;  /* 0x0003e01801007387 */ /* 0x000fe20000100a00 */
[----:B0-----:R-:W-:-:S03]  /*b810*/  HFMA2.MMA R14, -RZ, RZ, 0, 0 ;  /* 0x00000000ff0e7435 */ /* 0x001fc600000001ff */
[----:B------:R-:W-:Y:S04]  /*b820*/  STL.64 [R1+0x3f8], R30 ;  /* 0x0003f81e01007387 */ /* 0x000fe80000100a00 */
[----:B------:R-:W-:Y:S01]  /*b830*/  STL.64 [R1+0x400], R32 ;  /* 0x0004002001007387 */ /* 0x000fe20000100a00 */
[----:B------:R-:W-:-:S03]  /*b840*/  @!P0 MOV R14, R34 ;  /* 0x00000022000e8202 */ /* 0x000fc60000000f00 */
[----:B------:R-:W-:Y:S04]  /*b850*/  STL.64 [R1+0x408], R34 ;  /* 0x0004082201007387 */ /* 0x000fe80000100a00 */
[----:B------:R0:W-:Y:S01]  /*b860*/  STL [R1+0x490], R14 ;  /* 0x0004900e01007387 */ /* 0x0001e20000100800 */
[----:B------:R-:W-:Y:S01]  /*b870*/  @!P6 MOV R15, R24 ;  /* 0x00000018000fe202 */ /* 0x000fe20000000f00 */
[----:B0-----:R-:W-:-:S04]  /*b880*/  HFMA2.MMA R14, -RZ, RZ, 0, 0 ;  /* 0x00000000ff0e7435 */ /* 0x001fc800000001ff */
[----:B------:R-:W-:Y:S02]  /*b890*/  STL [R1+0x4a8], R15 ;  /* 0x0004a80f01007387 */ /* 0x000fe40000100800 */
[----:B------:R-:W-:-:S05]  /*b8a0*/  @!P0 MOV R14, R35 ;  /* 0x00000023000e8202 */ /* 0x000fca0000000f00 */
[----:B------:R0:W-:Y:S02]  /*b8b0*/  STL [R1+0x488], R14 ;  /* 0x0004880e01007387 */ /* 0x0001e40000100800 */
[----:B0-----:R-:W-:Y:S01]  /*b8c0*/  CS2R R14, SRZ ;  /* 0x00000000000e7805 */ /* 0x001fe2000001ff00 */
[----:B-1----:R-:W-:Y:S06]  /*b8d0*/  @P5 BRA `(.L_x_2689) ;  /* 0x0000000000385947 */ /* 0x002fec0003800000 */
[----:B------:R-:W-:Y:S01]  /*b8e0*/  ISETP.NE.AND P6, PT, RZ, UR15, PT ;  /* 0x0000000fff007c0c */ /* 0x000fe2000bfc5270 */
[----:B------:R-:W-:Y:S01]  /*b8f0*/  ULDC.64 UR8, c[0x0][0x238] ;  /* 0x00008e0000087ab9 */ /* 0x000fe20000000a00 */
[----:B------:R-:W-:Y:S02]  /*b900*/  LOP3.LUT R59, R59, 0xf7ffffff, RZ, 0xc0, !PT ;  /* 0xf7ffffff3b3b7812 */ /* 0x000fe400078ec0ff */
[C---:B-----5:R-:W-:Y:S02]  /*b910*/  SHF.L.U64.HI R18, R50.reuse, 0x2, R51 ;  /* 0x0000000232127819 */ /* 0x060fe40000010233 */
        /* <DEDUP_REMOVED lines=10> */
.L_x_2689:
[----:B------:R-:W-:Y:S05]  /*b9c0*/  BSYNC B0 ;  /* 0x0000000000007941 */ /* 0x000fea0003800000 */
.L_x_2688:
[----:B------:R-:W2:Y:S04]  /*b9d0*/  LDL.LU R18, [R1+0x624] ;  /* 0x0006240001127983 */ /* 0x000ea80000300800 */
[----:B------:R-:W3:Y:S01]  /*b9e0*/  LDL.LU R19, [R1+0x620] ;  /* 0x0006200001137983 */ /* 0x000ee20000300800 */
[----:B------:R-:W-:Y:S01]  /*b9f0*/  LOP3.LUT P6, RZ, R59, 0x1000000, RZ, 0xc0, !PT ;  /* 0x010000003bff7812 */ /* 0x000fe200078cc0ff */
[----:B------:R-:W-:Y:S01]  /*ba00*/  HFMA2.MMA R20, -RZ, RZ, 0, 0 ;  /* 0x00000000ff147435 */ /* 0x000fe200000001ff */
[----:B------:R-:W-:Y:S01]  /*ba10*/  ULDC.U8 UR15, c[0x0][0x2a4] ;  /* 0x0000a900000f7ab9 */ /* 0x000fe20000000000 */
[----:B-----5:R0:W-:Y:S04]  /*ba20*/  STL.64 [R1+0x1e0], R2 ;  /* 0x0001e00201007387 */ /* 0x0201e80000100a00 */
[----:B------:R-:W-:Y:S04]  /*ba30*/  STL.64 [R1+0x1e8], R4 ;  /* 0x0001e80401007387 */ /* 0x000fe80000100a00 */
[----:B------:R-:W-:Y:S02]  /*ba40*/  STL.64 [R1+0x1f8], R8 ;  /* 0x0001f80801007387 */ /* 0x000fe40000100a00 */
[----:B------:R-:W-:Y:S01]  /*ba50*/  @!P6 MOV R20, R2 ;  /* 0x000000020014e202 */ /* 0x000fe20000000f00 */
[----:B0-----:R-:W-:Y:S01]  /*ba60*/  HFMA2.MMA R2, -RZ, RZ, 0, 0 ;  /* 0x00000000ff027435 */ /* 0x001fe200000001ff */
[----:B------:R-:W-:Y:S04]  /*ba70*/  STL.64 [R1+0x200], R10 ;  /* 0x0002000a01007387 */ /* 0x000fe80000100a00 */
[----:B------:R0:W-:Y:S01]  /*ba80*/  STL [R1+0x4d4], R20 ;  /* 0x0004d41401007387 */ /* 0x0001e20000100800 */
[----:B------:R-:W-:-:S03]  /*ba90*/  @!P4 MOV R2, R4 ;  /* 0x000000040002c202 */ /* 0x000fc60000000f00 */
[----:B------:R-:W-:Y:S04]  /*baa0*/  STL.64 [R1+0x208], R12 ;  /* 0x0002080c01007387 */ /* 0x000fe80000100a00 */
[----:B------:R1:W-:Y:S01]  /*bab0*/  STL [R1+0x4e4], R2 ;  /* 0x0004e40201007387 */ /* 0x0003e20000100800 */
[----:B0-----:R-:W-:-:S03]  /*bac0*/  HFMA2.MMA R20, -RZ, RZ, 0, 0 ;  /* 0x00000000ff147435 */ /* 0x001fc600000001ff */
[----:B------:R-:W-:Y:S03]  /*bad0*/  STL.64 [R1+0x1f0], R6 ;  /* 0x0001f00601007387 */ /* 0x000fe60000100a00 */
[----:B------:R-:W-:Y:S01]  /*bae0*/  @!P6 MOV R20, R3 ;  /* 0x000000030014e202 */ /* 0x000fe20000000f00 */
[----:B-1----:R-:W-:-:S04]  /*baf0*/  HFMA2.MMA R2, -RZ, RZ, 0, 0 ;  /* 0x00000000ff027435 */ /* 0x002fc800000001ff */
[----:B------:R-:W-:Y:S02]  /*bb00*/  STL [R1+0x4d0], R20 ;  /* 0x0004d01401007387 */ /* 0x000fe40000100800 */
        /* <DEDUP_REMOVED lines=25> */
[----:B------:R-:W-:-:S03]  /*bca0*/  ISETP.NE.AND P0, PT, RZ, UR15, PT ;  /* 0x0000000fff007c0c */ /* 0x000fc6000bf05270 */
[----:B------:R3:W-:Y:S01]  /*bcb0*/  STL [R1+0x510], R2 ;  /* 0x0005100201007387 */ /* 0x0007e20000100800 */
[----:B--2---:R-:W-:Y:S01]  /*bcc0*/  FADD.FTZ R7, R18, -UR16 ;  /* 0x8000001012077e21 */ /* 0x004fe20008010000 */
[----:B---3--:R-:W-:-:S03]  /*bcd0*/  FADD.FTZ R2, R19, -UR16 ;  /* 0x8000001013027e21 */ /* 0x008fc60008010000 */
[----:B------:R-:W-:Y:S01]  /*bce0*/  FMUL.FTZ R7, R7, UR13 ;  /* 0x0000000d07077c20 */ /* 0x000fe20008410000 */
[----:B------:R-:W-:-:S04]  /*bcf0*/  FMUL.FTZ R2, R2, UR13 ;  /* 0x0000000d02027c20 */ /* 0x000fc80008410000 */
        /* <DEDUP_REMOVED lines=19> */
.L_x_2690:
[----:B------:R-:W2:Y:S04]  /*be30*/  LDL.LU R6, [R1+0x650] ;  /* 0x0006500001067983 */ /* 0x000ea80000300800 */
[----:B------:R-:W3:Y:S04]  /*be40*/  LDL.LU R4, [R1+0x654] ;  /* 0x0006540001047983 */ /* 0x000ee80000300800 */
[----:B------:R0:W5:Y:S04]  /*be50*/  LDL R10, [R1+0x46c] ;  /* 0x00046c00010a7983 */ /* 0x0001680000100800 */
[----:B------:R0:W5:Y:S01]  /*be60*/  LDL R13, [R1+0x468] ;  /* 0x00046800010d7983 */ /* 0x0001620000100800 */
[----:B------:R-:W-:Y:S01]  /*be70*/  FMUL.FTZ R5, R16, R57 ;  /* 0x0000003910057220 */ /* 0x000fe20000410000 */
[----:B------:R-:W-:-:S03]  /*be80*/  FMUL.FTZ R3, R17, R56 ;  /* 0x0000003811037220 */ /* 0x000fc60000410000 */
[C---:B------:R-:W-:Y:S01]  /*be90*/  FFMA.FTZ R5, R2.reuse, R5, RZ ;  /* 0x0000000502057223 */ /* 0x040fe200000100ff */
[----:B------:R-:W-:-:S03]  /*bea0*/  FFMA.FTZ R2, R2, R57, RZ ;  /* 0x0000003902027223 */ /* 0x000fc600000100ff */
[----:B------:R-:W-:Y:S01]  /*beb0*/  FFMA.FTZ R5, R7, R3, R5 ;  /* 0x0000000307057223 */ /* 0x000fe20000010005 */
[----:B--2---:R-:W-:Y:S01]  /*bec0*/  FADD.FTZ R6, R6, -UR16 ;  /* 0x8000001006067e21 */ /* 0x004fe20008010000 */
[----:B---3--:R-:W-:-:S03]  /*bed0*/  FADD.FTZ R3, R4, -UR16 ;  /* 0x8000001004037e21 */ /* 0x008fc60008010000 */
[----:B------:R-:W-:Y:S01]  /*bee0*/  FMUL.FTZ R6, R6, UR13 ;  /* 0x0000000d06067c20 */ /* 0x000fe20008410000 */
[----:B------:R-:W-:Y:S01]  /*bef0*/  FMUL.FTZ R3, R3, UR13 ;  /* 0x0000000d03037c20 */ /* 0x000fe20008410000 */
[----:B0-----:R-:W-:Y:S06]  /*bf00*/  @!P0 BRA `(.L_x_2691) ;  /* 0x0000000000508947 */ /* 0x001fec0003800000 */
[----:B------:R-:W-:-:S04]  /*bf10*/  FFMA.FTZ R4, R6, R16, R14 ;  /* 0x0000001006047223 */ /* 0x000fc8000001000e */
[----:B------:R-:W-:-:S06]  /*bf20*/  FMUL.FTZ R8, R4, -1.4426950216293334961 ;  /* 0xbfb8aa3b04087820 */ /* 0x000fcc0000410000 */
[----:B------:R-:W0:Y:S02]  /*bf30*/  MUFU.EX2 R8, R8 ;  /* 0x0000000800087308 */ /* 0x000e240000000800 */
[----:B0-----:R-:W-:-:S06]  /*bf40*/  FADD.FTZ R8, R8, 1 ;  /* 0x3f80000008087421 */ /* 0x001fcc0000010000 */
[----:B------:R-:W0:Y:S02]  /*bf50*/  MUFU.RCP R8, R8 ;  /* 0x0000000800087308 */ /* 0x000e240000001000 */
[----:B0----5:R-:W-:Y:S01]  /*bf60*/  FMUL.FTZ R9, R10, R8 ;  /* 0x000000080a097220 */ /* 0x021fe20000410000 */
[----:B------:R-:W-:-:S04]  /*bf70*/  FADD.FTZ R8, -R8, 1 ;  /* 0x3f80000008087421 */ /* 0x000fc80000010100 */
[----:B------:R-:W-:Y:S01]  /*bf80*/  FFMA.FTZ R8, R4, R8, 1 ;  /* 0x3f80000004087423 */ /* 0x000fe20000010008 */
[----:B------:R-:W-:-:S03]  /*bf90*/  FFMA.FTZ R4, R3, R17, R15 ;  /* 0x0000001103047223 */ /* 0x000fc6000001000f */
[----:B------:R-:W-:Y:S01]  /*bfa0*/  FMUL.FTZ R10, R9, R8 ;  /* 0x00000008090a7220 */ /* 0x000fe20000410000 */
[----:B------:R-:W-:-:S04]  /*bfb0*/  FMUL.FTZ R8, R4, -1.4426950216293334961 ;  /* 0xbfb8aa3b04087820 */ /* 0x000fc80000410000 */
[----:B------:R0:W-:Y:S02]  /*bfc0*/  STL [R1+0x46c], R10 ;  /* 0x00046c0a01007387 */ /* 0x0001e40000100800 */
[----:B------:R-:W1:Y:S02]  /*bfd0*/  MUFU.EX2 R8, R8 ;  /* 0x0000000800087308 */ /* 0x000e640000000800 */
[----:B-1----:R-:W-:-:S06]  /*bfe0*/  FADD.FTZ R8, R8, 1 ;  /* 0x3f80000008087421 */ /* 0x002fcc0000010000 */
[----:B------:R-:W1:Y:S02]  /*bff0*/  MUFU.RCP R8, R8 ;  /* 0x0000000800087308 */ /* 0x000e640000001000 */
[----:B-1----:R-:W-:Y:S01]  /*c000*/  FMUL.FTZ R9, R13, R8 ;  /* 0x000000080d097220 */ /* 0x002fe20000410000 */
[----:B------:R-:W-:-:S04]  /*c010*/  FADD.FTZ R8, -R8, 1 ;  /* 0x3f80000008087421 */ /* 0x000fc80000010100 */
[----:B------:R-:W-:-:S04]  /*c020*/  FFMA.FTZ R8, R4, R8, 1 ;  /* 0x3f80000004087423 */ /* 0x000fc80000010008 */
[----:B------:R-:W-:-:S05]  /*c030*/  FMUL.FTZ R13, R9, R8 ;  /* 0x00000008090d7220 */ /* 0x000fca0000410000 */
[----:B------:R0:W-:Y:S02]  /*c040*/  STL [R1+0x468], R13 ;  /* 0x0004680d01007387 */ /* 0x0001e40000100800 */
.L_x_2691:
[----:B------:R-:W2:Y:S04]  /*c050*/  LDL.LU R12, [R1+0x6a0] ;  /* 0x0006a000010c7983 */ /* 0x000ea80000300800 */
[----:B------:R-:W3:Y:S04]  /*c060*/  LDL.LU R11, [R1+0x6a4] ;  /* 0x0006a400010b7983 */ /* 0x000ee80000300800 */
[----:B------:R1:W5:Y:S04]  /*c070*/  LDL R21, [R1+0x470] ;  /* 0x0004700001157983 */ /* 0x0003680000100800 */
[----:B------:R1:W5:Y:S02]  /*c080*/  LDL R18, [R1+0x478] ;  /* 0x0004780001127983 */ /* 0x0003640000100800 */
[-C--:B-----5:R-:W-:Y:S01]  /*c090*/  FMUL.FTZ R4, R16, R10.reuse ;  /* 0x0000000a10047220 */ /* 0x0a0fe20000410000 */
[C---:B------:R-:W-:Y:S01]  /*c0a0*/  FFMA.FTZ R2, R6.reuse, R10, R2 ;  /* 0x0000000a06027223 */ /* 0x040fe20000010002 */
[----:B------:R-:W-:Y:S01]  /*c0b0*/  FFMA.FTZ R8, R7, R56, RZ ;  /* 0x0000003807087223 */ /* 0x000fe200000100ff */
[----:B------:R-:W-:Y:S01]  /*c0c0*/  FMUL.FTZ R9, R17, R13 ;  /* 0x0000000d11097220 */ /* 0x000fe20000410000 */
[----:B------:R-:W-:Y:S01]  /*c0d0*/  FFMA.FTZ R5, R6, R4, R5 ;  /* 0x0000000406057223 */ /* 0x000fe20000010005 */
[----:B------:R-:W-:Y:S01]  /*c0e0*/  FADD.FTZ R6, RZ, R57 ;  /* 0x00000039ff067221 */ /* 0x000fe20000010000 */
[----:B------:R-:W-:Y:S01]  /*c0f0*/  FFMA.FTZ R57, R16, R57, RZ ;  /* 0x0000003910397223 */ /* 0x000fe200000100ff */
[C---:B------:R-:W-:Y:S01]  /*c100*/  FFMA.FTZ R8, R3.reuse, R13, R8 ;  /* 0x0000000d03087223 */ /* 0x040fe20000010008 */
[----:B------:R-:W-:Y:S01]  /*c110*/  FFMA.FTZ R5, R3, R9, R5 ;  /* 0x0000000903057223 */ /* 0x000fe20000010005 */
[----:B------:R-:W-:Y:S01]  /*c120*/  FADD.FTZ R6, R6, R10 ;  /* 0x0000000a06067221 */ /* 0x000fe20000010000 */
[----:B------:R-:W-:Y:S01]  /*c130*/  FFMA.FTZ R7, R17, R56, R57 ;  /* 0x0000003811077223 */ /* 0x000fe20000010039 */
[----:B0-----:R-:W-:-:S03]  /*c140*/  FADD.FTZ R10, RZ, R56 ;  /* 0x00000038ff0a7221 */ /* 0x001fc60000010000 */
[----:B------:R-:W-:Y:S01]  /*c150*/  FADD.FTZ R7, R7, R4 ;  /* 0x0000000407077221 */ /* 0x000fe20000010000 */
[----:B------:R-:W-:Y:S01]  /*c160*/  FADD.FTZ R10, R10, R13 ;  /* 0x0000000d0a0a7221 */ /* 0x000fe20000010000 */
[----:B--2---:R-:W-:Y:S01]  /*c170*/  FADD.FTZ R4, R12, -UR16 ;  /* 0x800000100c047e21 */ /* 0x004fe20008010000 */
[----:B---3--:R-:W-:-:S03]  /*c180*/  FADD.FTZ R3, R11, -UR16 ;  /* 0x800000100b037e21 */ /* 0x008fc60008010000 */
[----:B------:R-:W-:Y:S01]  /*c190*/  FMUL.FTZ R4, R4, UR13 ;  /* 0x0000000d04047c20 */ /* 0x000fe20008410000 */
[----:B------:R-:W-:Y:S01]  /*c1a0*/  FMUL.FTZ R3, R3, UR13 ;  /* 0x0000000d03037c20 */ /* 0x000fe20008410000 */
[----:B-1----:R-:W-:Y:S06]  /*c1b0*/  @!P0 BRA `(.L_x_2692) ;  /* 0x0000000000508947 */ /* 0x002fec0003800000 */
        /* <DEDUP_REMOVED lines=10> */
[----:B------:R-:W-:Y:S01]  /*c260*/  FMUL.FTZ R11, R12, -1.4426950216293334961 ;  /* 0xbfb8aa3b0c0b7820 */ /* 0x000fe20000410000 */
[----:B------:R0:W-:Y:S05]  /*c270*/  STL [R1+0x470], R21 ;  /* 0x0004701501007387 */ /* 0x0001ea0000100800 */
        /* <DEDUP_REMOVED lines=8> */
.L_x_2692:
[----:B------:R-:W2:Y:S04]  /*c300*/  LDL.LU R13, [R1+0x6d8] ;  /* 0x0006d800010d7983 */ /* 0x000ea80000300800 */
[----:B------:R-:W3:Y:S04]  /*c310*/  LDL.LU R12, [R1+0x6dc] ;  /* 0x0006dc00010c7983 */ /* 0x000ee80000300800 */
[----:B------:R1:W5:Y:S04]  /*c320*/  LDL R20, [R1+0x480] ;  /* 0x0004800001147983 */ /* 0x0003680000100800 */
[----:B------:R1:W5:Y:S01]  /*c330*/  LDL R19, [R1+0x47c] ;  /* 0x00047c0001137983 */ /* 0x0003620000100800 */
[-C--:B------:R-:W-:Y:S01]  /*c340*/  FMUL.FTZ R11, R16, R21.reuse ;  /* 0x00000015100b7220 */ /* 0x080fe20000410000 */
[C---:B------:R-:W-:Y:S01]  /*c350*/  FFMA.FTZ R2, R4.reuse, R21, R2 ;  /* 0x0000001504027223 */ /* 0x040fe20000010002 */
[-C--:B------:R-:W-:Y:S01]  /*c360*/  FFMA.FTZ R8, R3, R18.reuse, R8 ;  /* 0x0000001203087223 */ /* 0x080fe20000010008 */
[----:B------:R-:W-:Y:S01]  /*c370*/  FADD.FTZ R7, R9, R7 ;  /* 0x0000000709077221 */ /* 0x000fe20000010000 */
[----:B------:R-:W-:Y:S01]  /*c380*/  FFMA.FTZ R5, R4, R11, R5 ;  /* 0x0000000b04057223 */ /* 0x000fe20000010005 */
[----:B------:R-:W-:Y:S01]  /*c390*/  FMUL.FTZ R4, R17, R18 ;  /* 0x0000001211047220 */ /* 0x000fe20000410000 */
[----:B------:R-:W-:Y:S01]  /*c3a0*/  FADD.FTZ R6, R6, R21 ;  /* 0x0000001506067221 */ /* 0x000fe20000010000 */
[----:B------:R-:W-:Y:S01]  /*c3b0*/  FADD.FTZ R10, R10, R18 ;  /* 0x000000120a0a7221 */ /* 0x000fe20000010000 */
[----:B------:R-:W-:Y:S01]  /*c3c0*/  FADD.FTZ R7, R7, R11 ;  /* 0x0000000b07077221 */ /* 0x000fe20000010000 */
[----:B------:R-:W-:Y:S01]  /*c3d0*/  FFMA.FTZ R3, R3, R4, R5 ;  /* 0x0000000403037223 */ /* 0x000fe20000010005 */
[----:B--2---:R-:W-:Y:S01]  /*c3e0*/  FADD.FTZ R9, R13, -UR16 ;  /* 0x800000100d097e21 */ /* 0x004fe20008010000 */
[----:B---3--:R-:W-:-:S03]  /*c3f0*/  FADD.FTZ R5, R12, -UR16 ;  /* 0x800000100c057e21 */ /* 0x008fc60008010000 */
[----:B------:R-:W-:Y:S01]  /*c400*/  FMUL.FTZ R9, R9, UR13 ;  /* 0x0000000d09097c20 */ /* 0x000fe20008410000 */
[----:B------:R-:W-:Y:S01]  /*c410*/  FMUL.FTZ R5, R5, UR13 ;  /* 0x0000000d05057c20 */ /* 0x000fe20008410000 */
[----:B-1----:R-:W-:Y:S06]  /*c420*/  @!P0 BRA `(.L_x_2693) ;  /* 0x0000000000508947 */ /* 0x002fec0003800000 */
[----:B------:R-:W-:-:S04]  /*c430*/  FFMA.FTZ R12, R9, R16, R14 ;  /* 0x00000010090c7223 */ /* 0x000fc8000001000e */
[----:B------:R-:W-:-:S06]  /*c440*/  FMUL.FTZ R11, R12, -1.4426950216293334961 ;  /* 0xbfb8aa3b0c0b7820 */ /* 0x000fcc0000410000 */
[----:B------:R-:W1:Y:S02]  /*c450*/  MUFU.EX2 R11, R11 ;  /* 0x0000000b000b7308 */ /* 0x000e640000000800 */
[----:B-1----:R-:W-:-:S06]  /*c460*/  FADD.FTZ R11, R11, 1 ;  /* 0x3f8000000b0b7421 */ /* 0x002fcc0000010000 */
[----:B------:R-:W1:Y:S02]  /*c470*/  MUFU.RCP R13, R11 ;  /* 0x0000000b000d7308 */ /* 0x000e640000001000 */
[----:B-1---5:R-:W-:Y:S01]  /*c480*/  FMUL.FTZ R11, R20, R13 ;  /* 0x0000000d140b7220 */ /* 0x022fe20000410000 */
        /* <DEDUP_REMOVED lines=9> */
[----:B--2---:R-:W-:Y:S01]  /*c520*/  FMUL.FTZ R11, R19, R13 ;  /* 0x0000000d130b7220 */ /* 0x004fe20000410000 */
[----:B------:R-:W-:-:S04]  /*c530*/  FADD.FTZ R13, -R13, 1 ;  /* 0x3f8000000d0d7421 */ /* 0x000fc80000010100 */
[----:B------:R-:W-:-:S04]  /*c540*/  FFMA.FTZ R13, R12, R13, 1 ;  /* 0x3f8000000c0d7423 */ /* 0x000fc8000001000d */
[----:B------:R-:W-:-:S05]  /*c550*/  FMUL.FTZ R19, R11, R13 ;  /* 0x0000000d0b137220 */ /* 0x000fca0000410000 */
[----:B------:R1:W-:Y:S02]  /*c560*/  STL [R1+0x47c], R19 ;  /* 0x00047c1301007387 */ /* 0x0003e40000100800 */
.L_x_2693:
[----:B------:R-:W2:Y:S04]  /*c570*/  LDL.LU R13, [R1+0x710] ;  /* 0x00071000010d7983 */ /* 0x000ea80000300800 */
[----:B------:R-:W3:Y:S04]  /*c580*/  LDL.LU R12, [R1+0x714] ;  /* 0x00071400010c7983 */ /* 0x000ee80000300800 */
[----:B0-----:R0:W5:Y:S04]  /*c590*/  LDL R21, [R1+0x474] ;  /* 0x0004740001157983 */ /* 0x0011680000100800 */
[----:B------:R0:W5:Y:S02]  /*c5a0*/  LDL R18, [R1+0x464] ;  /* 0x0004640001127983 */ /* 0x0001640000100800 */
[-C--:B-----5:R-:W-:Y:S01]  /*c5b0*/  FMUL.FTZ R11, R16, R20.reuse ;  /* 0x00000014100b7220 */ /* 0x0a0fe20000410000 */
[----:B------:R-:W-:Y:S01]  /*c5c0*/  FFMA.FTZ R2, R9, R20, R2 ;  /* 0x0000001409027223 */ /* 0x000fe20000010002 */
[----:B------:R-:W-:Y:S01]  /*c5d0*/  FFMA.FTZ R8, R5, R19, R8 ;  /* 0x0000001305087223 */ /* 0x000fe20000010008 */
        /* <DEDUP_REMOVED lines=32> */
.L_x_2694:
[----:B------:R-:W2:Y:S04]  /*c7e0*/  LDL.LU R12, [R1+0x738] ;  /* 0x00073800010c7983 */ /* 0x000ea80000300800 */
[----:B------:R-:W3:Y:S04]  /*c7f0*/  LDL.LU R13, [R1+0x73c] ;  /* 0x00073c00010d7983 */ /* 0x000ee80000300800 */
[----:B-1----:R1:W5:Y:S04]  /*c800*/  LDL R20, [R1+0x4a0] ;  /* 0x0004a00001147983 */ /* 0x0023680000100800 */
[----:B------:R1:W5:Y:S01]  /*c810*/  LDL R19, [R1+0x484] ;  /* 0x0004840001137983 */ /* 0x0003620000100800 */
[-C--:B------:R-:W-:Y:S01]  /*c820*/  FMUL.FTZ R7, R16, R21.reuse ;  /* 0x0000001510077220 */ /* 0x080fe20000410000 */
[C---:B------:R-:W-:Y:S01]  /*c830*/  FFMA.FTZ R2, R5.reuse, R21, R2 ;  /* 0x0000001505027223 */ /* 0x040fe20000010002 */
[----:B------:R-:W-:Y:S01]  /*c840*/  FADD.FTZ R6, R6, R21 ;  /* 0x0000001506067221 */ /* 0x000fe20000010000 */
[----:B------:R-:W-:Y:S01]  /*c850*/  FADD.FTZ R10, R10, R18 ;  /* 0x000000120a0a7221 */ /* 0x000fe20000010000 */
[----:B------:R-:W-:Y:S01]  /*c860*/  FFMA.FTZ R3, R5, R7, R3 ;  /* 0x0000000705037223 */ /* 0x000fe20000010003 */
[-C--:B------:R-:W-:Y:S01]  /*c870*/  FMUL.FTZ R5, R17, R18.reuse ;  /* 0x0000001211057220 */ /* 0x080fe20000410000 */
[----:B------:R-:W-:Y:S01]  /*c880*/  FFMA.FTZ R8, R4, R18, R8 ;  /* 0x0000001204087223 */ /* 0x000fe20000010008 */
[----:B------:R-:W-:-:S02]  /*c890*/  FADD.FTZ R11, R9, R11 ;  /* 0x0000000b090b7221 */ /* 0x000fc40000010000 */
        /* <DEDUP_REMOVED lines=10> */
[----:B0-----:R-:W0:Y:S02]  /*c940*/  MUFU.RCP R18, R4 ;  /* 0x0000000400127308 */ /* 0x001e240000001000 */
[----:B0----5:R-:W-:Y:S01]  /*c950*/  FMUL.FTZ R4, R20, R18 ;  /* 0x0000001214047220 */ /* 0x021fe20000410000 */
[----:B------:R-:W-:-:S04]  /*c960*/  FADD.FTZ R18, -R18, 1 ;  /* 0x3f80000012127421 */ /* 0x000fc80000010100 */
[----:B------:R-:W-:-:S04]  /*c970*/  FFMA.FTZ R18, R9, R18, 1 ;  /* 0x3f80000009127423 */ /* 0x000fc80000010012 */
[----:B------:R-:W-:Y:S01]  /*c980*/  FMUL.FTZ R20, R4, R18 ;  /* 0x0000001204147220 */ /* 0x000fe20000410000 */
[----:B------:R-:W-:-:S04]  /*c990*/  FFMA.FTZ R4, R13, R17, R15 ;  /* 0x000000110d047223 */ /* 0x000fc8000001000f */
[----:B------:R-:W-:Y:S01]  /*c9a0*/  FMUL.FTZ R9, R4, -1.4426950216293334961 ;  /* 0xbfb8aa3b04097820 */ /* 0x000fe20000410000 */
[----:B------:R1:W-:Y:S05]  /*c9b0*/  STL [R1+0x4a0], R20 ;  /* 0x0004a01401007387 */ /* 0x0003ea0000100800 */
        /* <DEDUP_REMOVED lines=8> */
.L_x_2695:
[----:B------:R-:W2:Y:S04]  /*ca40*/  LDL.LU R9, [R1+0x768] ;  /* 0x0007680001097983 */ /* 0x000ea80000300800 */
[----:B0-----:R-:W3:Y:S04]  /*ca50*/  LDL.LU R18, [R1+0x76c] ;  /* 0x00076c0001127983 */ /* 0x001ee80000300800 */
[----:B------:R0:W5:Y:S04]  /*ca60*/  LDL R22, [R1+0x4b0] ;  /* 0x0004b00001167983 */ /* 0x0001680000100800 */
[----:B------:R0:W5:Y:S02]  /*ca70*/  LDL R21, [R1+0x4a4] ;  /* 0x0004a40001157983 */ /* 0x0001640000100800 */
[-C--:B-----5:R-:W-:Y:S01]  /*ca80*/  FMUL.FTZ R4, R16, R20.reuse ;  /* 0x0000001410047220 */ /* 0x0a0fe20000410000 */
[----:B------:R-:W-:Y:S01]  /*ca90*/  FADD.FTZ R11, R11, R7 ;  /* 0x000000070b0b7221 */ /* 0x000fe20000010000 */
[C---:B------:R-:W-:Y:S01]  /*caa0*/  FFMA.FTZ R2, R12.reuse, R20, R2 ;  /* 0x000000140c027223 */ /* 0x040fe20000010002 */
[-C--:B------:R-:W-:Y:S01]  /*cab0*/  FMUL.FTZ R7, R17, R19.reuse ;  /* 0x0000001311077220 */ /* 0x080fe20000410000 */
[----:B------:R-:W-:Y:S01]  /*cac0*/  FFMA.FTZ R3, R12, R4, R3 ;  /* 0x000000040c037223 */ /* 0x000fe20000010003 */
[----:B------:R-:W-:Y:S01]  /*cad0*/  FADD.FTZ R6, R6, R20 ;  /* 0x0000001406067221 */ /* 0x000fe20000010000 */
[----:B------:R-:W-:Y:S01]  /*cae0*/  FADD.FTZ R10, R10, R19 ;  /* 0x000000130a0a7221 */ /* 0x000fe20000010000 */
[----:B------:R-:W-:Y:S01]  /*caf0*/  FFMA.FTZ R8, R13, R19, R8 ;  /* 0x000000130d087223 */ /* 0x000fe20000010008 */
        /* <DEDUP_REMOVED lines=27> */
.L_x_2696:
[----:B------:R-:W2:Y:S04]  /*ccb0*/  LDL R5, [R1+0x4b4] ;  /* 0x0004b40001057983 */ /* 0x000ea80000100800 */
[----:B------:R-:W3:Y:S04]  /*ccc0*/  LDL.LU R18, [R1+0x790] ;  /* 0x0007900001127983 */ /* 0x000ee80000300800 */
[----:B------:R-:W4:Y:S04]  /*ccd0*/  LDL.LU R13, [R1+0x794] ;  /* 0x00079400010d7983 */ /* 0x000f280000300800 */
[----:B-1----:R1:W5:Y:S01]  /*cce0*/  LDL R20, [R1+0x4c8] ;  /* 0x0004c80001147983 */ /* 0x0023620000100800 */
[----:B------:R-:W-:Y:S01]  /*ccf0*/  FADD.FTZ R11, R11, R4 ;  /* 0x000000040b0b7221 */ /* 0x000fe20000010000 */
[-C--:B------:R-:W-:Y:S01]  /*cd00*/  FFMA.FTZ R2, R9, R22.reuse, R2 ;  /* 0x0000001609027223 */ /* 0x080fe20000010002 */
[-C--:B------:R-:W-:Y:S01]  /*cd10*/  FMUL.FTZ R4, R17, R21.reuse ;  /* 0x0000001511047220 */ /* 0x080fe20000410000 */
[----:B------:R-:W-:Y:S01]  /*cd20*/  FADD.FTZ R6, R6, R22 ;  /* 0x0000001606067221 */ /* 0x000fe20000010000 */
[----:B------:R-:W-:Y:S01]  /*cd30*/  FADD.FTZ R10, R10, R21 ;  /* 0x000000150a0a7221 */ /* 0x000fe20000010000 */
[----:B------:R-:W-:Y:S01]  /*cd40*/  FFMA.FTZ R8, R12, R21, R8 ;  /* 0x000000150c087223 */ /* 0x000fe20000010008 */
[----:B------:R-:W-:Y:S01]  /*cd50*/  FADD.FTZ R11, R7, R11 ;  /* 0x0000000b070b7221 */ /* 0x000fe20000010000 */
[----:B--2---:R-:W-:Y:S01]  /*cd60*/  MOV R19, R5 ;  /* 0x0000000500137202 */ /* 0x004fe20000000f00 */
[----:B------:R-:W-:-:S04]  /*cd70*/  FMUL.FTZ R5, R16, R22 ;  /* 0x0000001610057220 */ /* 0x000fc80000410000 */
[----:B------:R-:W-:Y:S01]  /*cd80*/  FFMA.FTZ R3, R9, R5, R3 ;  /* 0x0000000509037223 */ /* 0x000fe20000010003 */
[----:B---3--:R-:W-:Y:S01]  /*cd90*/  FADD.FTZ R9, R18, -UR16 ;  /* 0x8000001012097e21 */ /* 0x008fe20008010000 */
[----:B----4-:R-:W-:Y:S02]  /*cda0*/  FADD.FTZ R13, R13, -UR16 ;  /* 0x800000100d0d7e21 */ /* 0x010fe40008010000 */
[----:B------:R-:W-:Y:S01]  /*cdb0*/  FFMA.FTZ R3, R12, R4, R3 ;  /* 0x000000040c037223 */ /* 0x000fe20000010003 */
        /* <DEDUP_REMOVED lines=23> */
.L_x_2697:
[----:B------:R-:W2:Y:S04]  /*cf30*/  LDL.LU R18, [R1+0x7c0] ;  /* 0x0007c00001127983 */ /* 0x000ea80000300800 */
[----:B------:R-:W3:Y:S04]  /*cf40*/  LDL.LU R12, [R1+0x7c4] ;  /* 0x0007c400010c7983 */ /* 0x000ee80000300800 */
[----:B0-----:R0:W5:Y:S04]  /*cf50*/  LDL R22, [R1+0x4d8] ;  /* 0x0004d80001167983 */ /* 0x0011680000100800 */
[----:B------:R0:W5:Y:S02]  /*cf60*/  LDL R21, [R1+0x4cc] ;  /* 0x0004cc0001157983 */ /* 0x0001640000100800 */
[-C--:B-----5:R-:W-:Y:S01]  /*cf70*/  FMUL.FTZ R7, R16, R20.reuse ;  /* 0x0000001410077220 */ /* 0x0a0fe20000410000 */
[----:B------:R-:W-:Y:S01]  /*cf80*/  FADD.FTZ R11, R11, R5 ;  /* 0x000000050b0b7221 */ /* 0x000fe20000010000 */
[----:B------:R-:W-:Y:S01]  /*cf90*/  FFMA.FTZ R2, R9, R20, R2 ;  /* 0x0000001409027223 */ /* 0x000fe20000010002 */
[----:B------:R-:W-:Y:S01]  /*cfa0*/  FMUL.FTZ R5, R17, R19 ;  /* 0x0000001311057220 */ /* 0x000fe20000410000 */
[----:B------:R-:W-:Y:S01]  /*cfb0*/  FFMA.FTZ R3, R9, R7, R3 ;  /* 0x0000000709037223 */ /* 0x000fe20000010003 */
[----:B------:R-:W-:Y:S01]  /*cfc0*/  FADD.FTZ R6, R6, R20 ;  /* 0x0000001406067221 */ /* 0x000fe20000010000 */
[----:B------:R-:W-:Y:S01]  /*cfd0*/  FADD.FTZ R10, R10, R19 ;  /* 0x000000130a0a7221 */ /* 0x000fe20000010000 */
[C---:B------:R-:W-:Y:S01]  /*cfe0*/  FFMA.FTZ R8, R13.reuse, R19, R8 ;  /* 0x000000130d087223 */ /* 0x040fe20000010008 */
        /* <DEDUP_REMOVED lines=27> */
.L_x_2698:
[----:B------:R-:W2:Y:S04]  /*d1a0*/  LDL.LU R18, [R1+0x7c8] ;  /* 0x0007c80001127983 */ /* 0x000ea80000300800 */
[----:B------:R-:W3:Y:S04]  /*d1b0*/  LDL.LU R13, [R1+0x7cc] ;  /* 0x0007cc00010d7983 */ /* 0x000ee80000300800 */
[----:B-1----:R1:W5:Y:S04]  /*d1c0*/  LDL R20, [R1+0x4e8] ;  /* 0x0004e80001147983 */ /* 0x0023680000100800 */
[----:B------:R1:W5:Y:S01]  /*d1d0*/  LDL R19, [R1+0x4dc] ;  /* 0x0004dc0001137983 */ /* 0x0003620000100800 */
[-C--:B------:R-:W-:Y:S01]  /*d1e0*/  FMUL.FTZ R4, R16, R22.reuse ;  /* 0x0000001610047220 */ /* 0x080fe20000410000 */
[----:B------:R-:W-:Y:S01]  /*d1f0*/  FADD.FTZ R11, R11, R7 ;  /* 0x000000070b0b7221 */ /* 0x000fe20000010000 */
[----:B------:R-:W-:Y:S01]  /*d200*/  FFMA.FTZ R2, R9, R22, R2 ;  /* 0x0000001609027223 */ /* 0x000fe20000010002 */
[-C--:B------:R-:W-:Y:S01]  /*d210*/  FMUL.FTZ R7, R17, R21.reuse ;  /* 0x0000001511077220 */ /* 0x080fe20000410000 */
        /* <DEDUP_REMOVED lines=31> */
.L_x_2699:
        /* <DEDUP_REMOVED lines=39> */
.L_x_2700:
[----:B------:R-:W2:Y:S04]  /*d680*/  LDL.LU R18, [R1+0x7d8] ;  /* 0x0007d80001127983 */ /* 0x000ea80000300800 */
[----:B------:R-:W3:Y:S04]  /*d690*/  LDL.LU R13, [R1+0x7dc] ;  /* 0x0007dc00010d7983 */ /* 0x000ee80000300800 */
[----:B-1----:R1:W5:Y:S04]  /*d6a0*/  LDL R20, [R1+0x518] ;  /* 0x0005180001147983 */ /* 0x0023680000100800 */
[----:B------:R1:W5:Y:S01]  /*d6b0*/  LDL R19, [R1+0x504] ;  /* 0x0005040001137983 */ /* 0x0003620000100800 */
[-C--:B------:R-:W-:Y:S01]  /*d6c0*/  FMUL.FTZ R7, R16, R22.reuse ;  /* 0x0000001610077220 */ /* 0x080fe20000410000 */
        /* <DEDUP_REMOVED lines=34> */
.L_x_2701:
[----:B------:R-:W2:Y:S04]  /*d8f0*/  LDL.LU R18, [R1+0x7b8] ;  /* 0x0007b80001127983 */ /* 0x000ea80000300800 */
[----:B------:R-:W3:Y:S04]  /*d900*/  LDL.LU R12, [R1+0x7bc] ;  /* 0x0007bc00010c7983 */ /* 0x000ee80000300800 */
[----:B0-----:R0:W5:Y:S04]  /*d910*/  LDL R22, [R1+0x534] ;  /* 0x0005340001167983 */ /* 0x0011680000100800 */
[----:B------:R0:W5:Y:S02]  /*d920*/  LDL R21, [R1+0x530] ;  /* 0x0005300001157983 */ /* 0x0001640000100800 */
[-C--:B-----5:R-:W-:Y:S01]  /*d930*/  FMUL.FTZ R4, R16, R20.reuse ;  /* 0x0000001410047220 */ /* 0x0a0fe20000410000 */
[----:B------:R-:W-:Y:S01]  /*d940*/  FADD.FTZ R11, R11, R7 ;  /* 0x000000070b0b7221 */ /* 0x000fe20000010000 */
[----:B------:R-:W-:Y:S01]  /*d950*/  FFMA.FTZ R2, R9, R20, R2 ;  /* 0x0000001409027223 */ /* 0x000fe20000010002 */
        /* <DEDUP_REMOVED lines=32> */
.L_x_2702:
        /* <DEDUP_REMOVED lines=39> */
.L_x_2703:
        /* <DEDUP_REMOVED lines=39> */
.L_x_2704:
        /* <DEDUP_REMOVED lines=39> */
.L_x_2705:
        /* <DEDUP_REMOVED lines=39> */
.L_x_2706:
        /* <DEDUP_REMOVED lines=39> */
.L_x_2707:
        /* <DEDUP_REMOVED lines=39> */
.L_x_2708:
        /* <DEDUP_REMOVED lines=39> */
.L_x_2709:
        /* <DEDUP_REMOVED lines=39> */
.L_x_2710:
        /* <DEDUP_REMOVED lines=39> */
.L_x_2711:
        /* <DEDUP_REMOVED lines=39> */
.L_x_2712:
        /* <DEDUP_REMOVED lines=39> */
.L_x_2713:
[----:B------:R-:W2:Y:S04]  /*f630*/  LDL.LU R18, [R1+0x730] ;  /* 0x0007300001127983 */ /* 0x000ea80000300800 */
[----:B------:R-:W3:Y:S01]  /*f640*/  LDL.LU R12, [R1+0x734] ;  /* 0x00073400010c7983 */ /* 0x000ee20000300800 */
        /* <DEDUP_REMOVED lines=33> */
.L_x_2714:
[----:B------:R-:W2:Y:S04]  /*f860*/  LDL.LU R18, [R1+0x728] ;  /* 0x0007280001127983 */ /* 0x000ea80000300800 */
[----:B------:R-:W3:Y:S01]  /*f870*/  LDL.LU R13, [R1+0x72c] ;  /* 0x00072c00010d7983 */ /* 0x000ee20000300800 */
[-C--:B------:R-:W-:Y:S01]  /*f880*/  FMUL.FTZ R5, R16, R55.reuse ;  /* 0x0000003710057220 */ /* 0x080fe20000410000 */
[----:B------:R-:W-:Y:S01]  /*f890*/  FADD.FTZ R11, R11, R4 ;  /* 0x000000040b0b7221 */ /* 0x000fe20000010000 */
[C---:B------:R-:W-:Y:S01]  /*f8a0*/  FFMA.FTZ R2, R9.reuse, R55, R2 ;  /* 0x0000003709027223 */ /* 0x040fe20000010002 */
[----:B------:R-:W-:Y:S01]  /*f8b0*/  FADD.FTZ R10, R10, R54 ;  /* 0x000000360a0a7221 */ /* 0x000fe20000010000 */
[----:B------:R-:W-:Y:S01]  /*f8c0*/  FFMA.FTZ R3, R9, R5, R3 ;  /* 0x0000000509037223 */ /* 0x000fe20000010003 */
[-C--:B------:R-:W-:Y:S01]  /*f8d0*/  FFMA.FTZ R8, R12, R54.reuse, R8 ;  /* 0x000000360c087223 */ /* 0x080fe20000010008 */
[----:B------:R-:W-:Y:S01]  /*f8e0*/  FMUL.FTZ R54, R17, R54 ;  /* 0x0000003611367220 */ /* 0x000fe20000410000 */
[----:B------:R-:W-:Y:S01]  /*f8f0*/  FADD.FTZ R6, R6, R55 ;  /* 0x0000003706067221 */ /* 0x000fe20000010000 */
[----:B------:R-:W-:-:S02]  /*f900*/  FADD.FTZ R11, R7, R11 ;  /* 0x0000000b070b7221 */ /* 0x000fc40000010000 */
        /* <DEDUP_REMOVED lines=24> */
.L_x_2715:
[----:B------:R-:W2:Y:S04]  /*fa90*/  LDL.LU R13, [R1+0x720] ;  /* 0x00072000010d7983 */ /* 0x000ea80000300800 */
[----:B------:R-:W3:Y:S01]  /*faa0*/  LDL.LU R12, [R1+0x724] ;  /* 0x00072400010c7983 */ /* 0x000ee20000300800 */
[-C--:B------:R-:W-:Y:S01]  /*fab0*/  FMUL.FTZ R7, R16, R61.reuse ;  /* 0x0000003d10077220 */ /* 0x080fe20000410000 */
[----:B------:R-:W-:Y:S01]  /*fac0*/  FADD.FTZ R11, R11, R5 ;  /* 0x000000050b0b7221 */ /* 0x000fe20000010000 */
[----:B------:R-:W-:Y:S01]  /*fad0*/  FFMA.FTZ R2, R4, R61, R2 ;  /* 0x0000003d04027223 */ /* 0x000fe20000010002 */
        /* <DEDUP_REMOVED lines=30> */
.L_x_2716:
        /* <DEDUP_REMOVED lines=35> */
.L_x_2717:
        /* <DEDUP_REMOVED lines=35> */
.L_x_2718:
        /* <DEDUP_REMOVED lines=35> */
.L_x_2719:
        /* <DEDUP_REMOVED lines=35> */
.L_x_2720:
        /* <DEDUP_REMOVED lines=35> */
.L_x_2721:
[----:B------:R-:W2:Y:S04]  /*107b0*/  LDL.LU R18, [R1+0x6d4] ;  /* 0x0006d40001127983 */ /* 0x000ea80000300800 */
[----:B------:R-:W3:Y:S04]  /*107c0*/  LDL.LU R13, [R1+0x6e0] ;  /* 0x0006e000010d7983 */ /* 0x000ee80000300800 */
[----:B------:R4:W5:Y:S01]  /*107d0*/  LDL R12, [R1+0x6d0] ;  /* 0x0006d000010c7983 */ /* 0x0009620000100800 */
[-C--:B------:R-:W-:Y:S01]  /*107e0*/  FMUL.FTZ R7, R16, R36.reuse ;  /* 0x0000002410077220 */ /* 0x080fe20000410000 */
[----:B------:R-:W-:Y:S01]  /*107f0*/  FADD.FTZ R6, R6, R36 ;  /* 0x0000002406067221 */ /* 0x000fe20000010000 */
[C---:B------:R-:W-:Y:S01]  /*10800*/  FFMA.FTZ R36, R4.reuse, R36, R2 ;  /* 0x0000002404247223 */ /* 0x040fe20000010002 */
[-C--:B------:R-:W-:Y:S01]  /*10810*/  FFMA.FTZ R2, R9, R0.reuse, R8 ;  /* 0x0000000009027223 */ /* 0x080fe20000010008 */
[----:B------:R-:W-:Y:S01]  /*10820*/  FFMA.FTZ R3, R4, R7, R3 ;  /* 0x0000000704037223 */ /* 0x000fe20000010003 */
[----:B------:R-:W-:Y:S01]  /*10830*/  FADD.FTZ R4, R10, R0 ;  /* 0x000000000a047221 */ /* 0x000fe20000010000 */
[----:B------:R-:W-:Y:S01]  /*10840*/  FADD.FTZ R11, R11, R5 ;  /* 0x000000050b0b7221 */ /* 0x000fe20000010000 */
[----:B------:R-:W-:Y:S01]  /*10850*/  FMUL.FTZ R0, R17, R0 ;  /* 0x0000000011007220 */ /* 0x000fe20000410000 */
[----:B------:R2:W-:Y:S02]  /*10860*/  STL [R1+0x460], R2 ;  /* 0x0004600201007387 */ /* 0x0005e40000100800 */
[----:B------:R-:W-:Y:S01]  /*10870*/  FADD.FTZ R11, R37, R11 ;  /* 0x0000000b250b7221 */ /* 0x000fe20000010000 */
[----:B------:R-:W-:Y:S01]  /*10880*/  FFMA.FTZ R3, R9, R0, R3 ;  /* 0x0000000009037223 */ /* 0x000fe20000010003 */
[----:B------:R3:W-:Y:S02]  /*10890*/  STL [R1+0x464], R4 ;  /* 0x0004640401007387 */ /* 0x0007e40000100800 */
[----:B------:R-:W-:Y:S01]  /*108a0*/  FADD.FTZ R11, R11, R7 ;  /* 0x000000070b0b7221 */ /* 0x000fe20000010000 */
[----:B--2---:R-:W-:Y:S01]  /*108b0*/  FADD.FTZ R2, R18, -UR16 ;  /* 0x8000001012027e21 */ /* 0x004fe20008010000 */
[----:B---3--:R-:W-:-:S03]  /*108c0*/  FADD.FTZ R4, R13, -UR16 ;  /* 0x800000100d047e21 */ /* 0x008fc60008010000 */
[----:B------:R-:W-:Y:S01]  /*108d0*/  FMUL.FTZ R5, R2, UR13 ;  /* 0x0000000d02057c20 */ /* 0x000fe20008410000 */
[----:B------:R-:W-:Y:S01]  /*108e0*/  FMUL.FTZ R2, R4, UR13 ;  /* 0x0000000d04027c20 */ /* 0x000fe20008410000 */
[----:B----4-:R-:W-:Y:S06]  /*108f0*/  @!P0 BRA `(.L_x_2722) ;  /* 0x00000000004c8947 */ /* 0x010fec0003800000 */
[----:B------:R-:W-:-:S04]  /*10900*/  FFMA.FTZ R4, R5, R16, R14 ;  /* 0x0000001005047223 */ /* 0x000fc8000001000e */
[----:B------:R-:W-:-:S06]  /*10910*/  FMUL.FTZ R7, R4, -1.4426950216293334961 ;  /* 0xbfb8aa3b04077820 */ /* 0x000fcc0000410000 */
[----:B------:R-:W2:Y:S02]  /*10920*/  MUFU.EX2 R7, R7 ;  /* 0x0000000700077308 */ /* 0x000ea40000000800 */
[----:B--2---:R-:W-:-:S06]  /*10930*/  FADD.FTZ R7, R7, 1 ;  /* 0x3f80000007077421 */ /* 0x004fcc0000010000 */
[----:B------:R-:W2:Y:S02]  /*10940*/  MUFU.RCP R7, R7 ;  /* 0x0000000700077308 */ /* 0x000ea40000001000 */
[----:B--2---:R-:W-:Y:S01]  /*10950*/  FMUL.FTZ R60, R60, R7 ;  /* 0x000000073c3c7220 */ /* 0x004fe20000410000 */
[----:B------:R-:W-:-:S04]  /*10960*/  FADD.FTZ R7, -R7, 1 ;  /* 0x3f80000007077421 */ /* 0x000fc80000010100 */
[----:B------:R-:W-:-:S04]  /*10970*/  FFMA.FTZ R7, R4, R7, 1 ;  /* 0x3f80000004077423 */ /* 0x000fc80000010007 */
[----:B------:R-:W-:Y:S01]  /*10980*/  FMUL.FTZ R60, R60, R7 ;  /* 0x000000073c3c7220 */ /* 0x000fe20000410000 */
[----:B------:R-:W-:-:S04]  /*10990*/  FFMA.FTZ R7, R2, R17, R15 ;  /* 0x0000001102077223 */ /* 0x000fc8000001000f */
[----:B------:R-:W-:-:S06]  /*109a0*/  FMUL.FTZ R4, R7, -1.4426950216293334961 ;  /* 0xbfb8aa3b07047820 */ /* 0x000fcc0000410000 */
        /* <DEDUP_REMOVED lines=8> */
.L_x_2722:
[----:B------:R-:W3:Y:S04]  /*10a30*/  LDL.LU R8, [R1+0x6c8] ;  /* 0x0006c80001087983 */ /* 0x000ee80000300800 */
[----:B------:R-:W4:Y:S04]  /*10a40*/  LDL.LU R7, [R1+0x6cc] ;  /* 0x0006cc0001077983 */ /* 0x000f280000300800 */
[----:B------:R0:W5:Y:S04]  /*10a50*/  LDL R10, [R1+0x6c0] ;  /* 0x0006c000010a7983 */ /* 0x0001680000100800 */
[----:B------:R0:W5:Y:S01]  /*10a60*/  LDL R9, [R1+0x6c4] ;  /* 0x0006c40001097983 */ /* 0x0001620000100800 */
[-C--:B------:R-:W-:Y:S01]  /*10a70*/  FFMA.FTZ R13, R5, R60.reuse, R36 ;  /* 0x0000003c050d7223 */ /* 0x080fe20000010024 */
[----:B------:R-:W-:Y:S01]  /*10a80*/  FADD.FTZ R6, R6, R60 ;  /* 0x0000003c06067221 */ /* 0x000fe20000010000 */
[----:B------:R-:W-:Y:S01]  /*10a90*/  FMUL.FTZ R4, R16, R60 ;  /* 0x0000003c10047220 */ /* 0x000fe20000410000 */
[----:B------:R-:W-:-:S02]  /*10aa0*/  FADD.FTZ R0, R0, R11 ;  /* 0x0000000b00007221 */ /* 0x000fc40000010000 */
[----:B------:R-:W-:Y:S01]  /*10ab0*/  STL [R1+0x458], R13 ;  /* 0x0004580d01007387 */ /* 0x000fe20000100800 */
[----:B------:R-:W-:Y:S01]  /*10ac0*/  FFMA.FTZ R57, R5, R4, R3 ;  /* 0x0000000405397223 */ /* 0x000fe20000010003 */
[----:B------:R-:W-:Y:S01]  /*10ad0*/  FADD.FTZ R0, R0, R4 ;  /* 0x0000000400007221 */ /* 0x000fe20000010000 */
[----:B-----5:R-:W-:Y:S01]  /*10ae0*/  FMUL.FTZ R5, R17, R12 ;  /* 0x0000000c11057220 */ /* 0x020fe20000410000 */
[----:B------:R3:W-:Y:S02]  /*10af0*/  STL [R1+0x45c], R6 ;  /* 0x00045c0601007387 */ /* 0x0007e40000100800 */
[----:B---3--:R-:W-:Y:S01]  /*10b00*/  FADD.FTZ R6, R8, -UR16 ;  /* 0x8000001008067e21 */ /* 0x008fe20008010000 */
[----:B----4-:R-:W-:-:S03]  /*10b10*/  FADD.FTZ R7, R7, -UR16 ;  /* 0x8000001007077e21 */ /* 0x010fc60008010000 */
        /* <DEDUP_REMOVED lines=15> */
[----:B------:R-:W3:Y:S02]  /*10c10*/  MUFU.EX2 R6, R6 ;  /* 0x0000000600067308 */ /* 0x000ee40000000800 */
[----:B---3--:R-:W-:-:S06]  /*10c20*/  FADD.FTZ R6, R6, 1 ;  /* 0x3f80000006067421 */ /* 0x008fcc0000010000 */
[----:B------:R-:W3:Y:S02]  /*10c30*/  MUFU.RCP R8, R6 ;  /* 0x0000000600087308 */ /* 0x000ee40000001000 */
[----:B---3--:R-:W-:Y:S01]  /*10c40*/  FMUL.FTZ R6, R9, R8 ;  /* 0x0000000809067220 */ /* 0x008fe20000410000 */
[----:B------:R-:W-:-:S04]  /*10c50*/  FADD.FTZ R8, -R8, 1 ;  /* 0x3f80000008087421 */ /* 0x000fc80000010100 */
[----:B------:R-:W-:-:S04]  /*10c60*/  FFMA.FTZ R8, R7, R8, 1 ;  /* 0x3f80000007087423 */ /* 0x000fc80000010008 */
[----:B------:R-:W-:-:S05]  /*10c70*/  FMUL.FTZ R9, R6, R8 ;  /* 0x0000000806097220 */ /* 0x000fca0000410000 */
[----:B------:R0:W-:Y:S02]  /*10c80*/  STL [R1+0x6c4], R9 ;  /* 0x0006c40901007387 */ /* 0x0001e40000100800 */
.L_x_2723:
[----:B------:R-:W3:Y:S04]  /*10c90*/  LDL.LU R8, [R1+0x6b8] ;  /* 0x0006b80001087983 */ /* 0x000ee80000300800 */
[----:B------:R-:W4:Y:S04]  /*10ca0*/  LDL.LU R6, [R1+0x6bc] ;  /* 0x0006bc0001067983 */ /* 0x000f280000300800 */
[----:B------:R0:W5:Y:S04]  /*10cb0*/  LDL R18, [R1+0x6b0] ;  /* 0x0006b00001127983 */ /* 0x0001680000100800 */
[----:B------:R0:W5:Y:S01]  /*10cc0*/  LDL R11, [R1+0x6b4] ;  /* 0x0006b400010b7983 */ /* 0x0001620000100800 */
[----:B------:R-:W-:Y:S01]  /*10cd0*/  FFMA.FTZ R57, R2, R5, R57 ;  /* 0x0000000502397223 */ /* 0x000fe20000010039 */
[----:B------:R-:W-:Y:S01]  /*10ce0*/  FMUL.FTZ R7, R16, R10 ;  /* 0x0000000a10077220 */ /* 0x000fe20000410000 */
[----:B------:R-:W-:-:S03]  /*10cf0*/  FADD.FTZ R0, R5, R0 ;  /* 0x0000000005007221 */ /* 0x000fc60000010000 */
[----:B------:R-:W-:Y:S01]  /*10d00*/  FFMA.FTZ R57, R3, R7, R57 ;  /* 0x0000000703397223 */ /* 0x000fe20000010039 */
[----:B------:R-:W-:Y:S01]  /*10d10*/  FADD.FTZ R7, R0, R7 ;  /* 0x0000000700077221 */ /* 0x000fe20000010000 */
[----:B---3--:R-:W-:Y:S01]  /*10d20*/  FADD.FTZ R5, R8, -UR16 ;  /* 0x8000001008057e21 */ /* 0x008fe20008010000 */
[----:B------:R-:W-:Y:S01]  /*10d30*/  FMUL.FTZ R8, R17, R9 ;  /* 0x0000000911087220 */ /* 0x000fe20000410000 */
[----:B----4-:R-:W-:Y:S02]  /*10d40*/  FADD.FTZ R6, R6, -UR16 ;  /* 0x8000001006067e21 */ /* 0x010fe40008010000 */
[----:B------:R-:W-:Y:S02]  /*10d50*/  FMUL.FTZ R5, R5, UR13 ;  /* 0x0000000d05057c20 */ /* 0x000fe40008410000 */
        /* <DEDUP_REMOVED lines=22> */
.L_x_2724:
[----:B--2---:R-:W2:Y:S04]  /*10ec0*/  LDL.LU R12, [R1+0x6a8] ;  /* 0x0006a800010c7983 */ /* 0x004ea80000300800 */
[----:B------:R-:W3:Y:S04]  /*10ed0*/  LDL.LU R10, [R1+0x6ac] ;  /* 0x0006ac00010a7983 */ /* 0x000ee80000300800 */
[----:B-1----:R1:W5:Y:S04]  /*10ee0*/  LDL R20, [R1+0x698] ;  /* 0x0006980001147983 */ /* 0x0023680000100800 */
[----:B------:R1:W5:Y:S01]  /*10ef0*/  LDL R13, [R1+0x69c] ;  /* 0x00069c00010d7983 */ /* 0x0003620000100800 */
[----:B------:R-:W-:Y:S01]  /*10f00*/  FFMA.FTZ R57, R4, R8, R57 ;  /* 0x0000000804397223 */ /* 0x000fe20000010039 */
[----:B-----5:R-:W-:Y:S01]  /*10f10*/  FMUL.FTZ R0, R16, R18 ;  /* 0x0000001210007220 */ /* 0x020fe20000410000 */
[----:B------:R-:W-:-:S03]  /*10f20*/  FADD.FTZ R9, R8, R7 ;  /* 0x0000000708097221 */ /* 0x000fc60000010000 */
[----:B------:R-:W-:Y:S01]  /*10f30*/  FFMA.FTZ R57, R5, R0, R57 ;  /* 0x0000000005397223 */ /* 0x000fe20000010039 */
[----:B------:R-:W-:Y:S01]  /*10f40*/  FADD.FTZ R0, R9, R0 ;  /* 0x0000000009007221 */ /* 0x000fe20000010000 */
[----:B------:R-:W-:Y:S01]  /*10f50*/  FMUL.FTZ R9, R17, R11 ;  /* 0x0000000b11097220 */ /* 0x000fe20000410000 */
[----:B--2---:R-:W-:Y:S01]  /*10f60*/  FADD.FTZ R7, R12, -UR16 ;  /* 0x800000100c077e21 */ /* 0x004fe20008010000 */
[----:B---3--:R-:W-:-:S03]  /*10f70*/  FADD.FTZ R8, R10, -UR16 ;  /* 0x800000100a087e21 */ /* 0x008fc60008010000 */
[----:B------:R-:W-:Y:S01]  /*10f80*/  FMUL.FTZ R7, R7, UR13 ;  /* 0x0000000d07077c20 */ /* 0x000fe20008410000 */
[----:B------:R-:W-:Y:S01]  /*10f90*/  FMUL.FTZ R8, R8, UR13 ;  /* 0x0000000d08087c20 */ /* 0x000fe20008410000 */
[----:B-1----:R-:W-:Y:S06]  /*10fa0*/  @!P0 BRA `(.L_x_2725) ;  /* 0x0000000000508947 */ /* 0x002fec0003800000 */
        /* <DEDUP_REMOVED lines=20> */
.L_x_2725:
[----:B------:R-:W2:Y:S04]  /*110f0*/  LDL.LU R12, [R1+0x694] ;  /* 0x00069400010c7983 */ /* 0x000ea80000300800 */
[----:B0-----:R-:W3:Y:S04]  /*11100*/  LDL.LU R18, [R1+0x690] ;  /* 0x0006900001127983 */ /* 0x001ee80000300800 */
[----:B------:R0:W5:Y:S04]  /*11110*/  LDL R21, [R1+0x688] ;  /* 0x0006880001157983 */ /* 0x0001680000100800 */
[----:B------:R0:W5:Y:S01]  /*11120*/  LDL R19, [R1+0x68c] ;  /* 0x00068c0001137983 */ /* 0x0001620000100800 */
[----:B------:R-:W-:Y:S01]  /*11130*/  FADD.FTZ R11, R9, R0 ;  /* 0x00000000090b7221 */ /* 0x000fe20000010000 */
[----:B------:R-:W-:Y:S01]  /*11140*/  FFMA.FTZ R57, R6, R9, R57 ;  /* 0x0000000906397223 */ /* 0x000fe20000010039 */
[----:B------:R-:W-:-:S04]  /*11150*/  FMUL.FTZ R10, R16, R20 ;  /* 0x00000014100a7220 */ /* 0x000fc80000410000 */
[----:B------:R-:W-:Y:S01]  /*11160*/  FFMA.FTZ R57, R7, R10, R57 ;  /* 0x0000000a07397223 */ /* 0x000fe20000010039 */
[----:B------:R-:W-:Y:S01]  /*11170*/  FADD.FTZ R10, R11, R10 ;  /* 0x0000000a0b0a7221 */ /* 0x000fe20000010000 */
[----:B------:R-:W-:Y:S01]  /*11180*/  FMUL.FTZ R11, R17, R13 ;  /* 0x0000000d110b7220 */ /* 0x000fe20000410000 */
[----:B--2---:R-:W-:-:S04]  /*11190*/  FADD.FTZ R0, R12, -UR16 ;  /* 0x800000100c007e21 */ /* 0x004fc80008010000 */
[----:B------:R-:W-:-:S05]  /*111a0*/  FMUL.FTZ R23, R0, UR13 ;  /* 0x0000000d00177c20 */ /* 0x000fca0008410000 */
[----:B------:R0:W-:Y:S01]  /*111b0*/  STL [R1+0x424], R23 ;  /* 0x0004241701007387 */ /* 0x0001e20000100800 */
[----:B---3--:R-:W-:-:S04]  /*111c0*/  FADD.FTZ R9, R18, -UR16 ;  /* 0x8000001012097e21 */ /* 0x008fc80008010000 */
[----:B------:R-:W-:Y:S01]  /*111d0*/  FMUL.FTZ R9, R9, UR13 ;  /* 0x0000000d09097c20 */ /* 0x000fe20008410000 */
[----:B------:R-:W-:Y:S06]  /*111e0*/  @!P0 BRA `(.L_x_2726) ;  /* 0x0000000000508947 */ /* 0x000fec0003800000 */
[----:B------:R-:W-:-:S04]  /*111f0*/  FFMA.FTZ R12, R9, R16, R14 ;  /* 0x00000010090c7223 */ /* 0x000fc8000001000e */
[----:B------:R-:W-:-:S06]  /*11200*/  FMUL.FTZ R0, R12, -1.4426950216293334961 ;  /* 0xbfb8aa3b0c007820 */ /* 0x000fcc0000410000 */
[----:B------:R-:W2:Y:S02]  /*11210*/  MUFU.EX2 R0, R0 ;  /* 0x0000000000007308 */ /* 0x000ea40000000800 */
[----:B--2---:R-:W-:-:S06]  /*11220*/  FADD.FTZ R0, R0, 1 ;  /* 0x3f80000000007421 */ /* 0x004fcc0000010000 */
[----:B-1----:R-:W1:Y:S02]  /*11230*/  MUFU.RCP R13, R0 ;  /* 0x00000000000d7308 */ /* 0x002e640000001000 */
[----:B-1---5:R-:W-:Y:S01]  /*11240*/  FMUL.FTZ R0, R21, R13 ;  /* 0x0000000d15007220 */ /* 0x022fe20000410000 */
        /* <DEDUP_REMOVED lines=14> */
.L_x_2726:
[----:B-1----:R-:W3:Y:S04]  /*11330*/  LDL.LU R20, [R1+0x680] ;  /* 0x0006800001147983 */ /* 0x002ee80000300800 */
[----:B------:R-:W4:Y:S04]  /*11340*/  LDL.LU R13, [R1+0x684] ;  /* 0x00068400010d7983 */ /* 0x000f280000300800 */
[----:B------:R1:W5:Y:S04]  /*11350*/  LDL R22, [R1+0x678] ;  /* 0x0006780001167983 */ /* 0x0003680000100800 */
[----:B------:R1:W5:Y:S01]  /*11360*/  LDL R18, [R1+0x67c] ;  /* 0x00067c0001127983 */ /* 0x0003620000100800 */
[----:B------:R-:W-:Y:S01]  /*11370*/  FFMA.FTZ R57, R8, R11, R57 ;  /* 0x0000000b08397223 */ /* 0x000fe20000010039 */
[----:B------:R-:W-:Y:S01]  /*11380*/  FADD.FTZ R12, R11, R10 ;  /* 0x0000000a0b0c7221 */ /* 0x000fe20000010000 */
[----:B-----5:R-:W-:-:S04]  /*11390*/  FMUL.FTZ R0, R16, R21 ;  /* 0x0000001510007220 */ /* 0x020fc80000410000 */
[----:B------:R-:W-:Y:S01]  /*113a0*/  FFMA.FTZ R57, R9, R0, R57 ;  /* 0x0000000009397223 */ /* 0x000fe20000010039 */
[----:B------:R-:W-:Y:S01]  /*113b0*/  FADD.FTZ R0, R12, R0 ;  /* 0x000000000c007221 */ /* 0x000fe20000010000 */
[----:B---3--:R-:W-:Y:S01]  /*113c0*/  FADD.FTZ R11, R20, -UR16 ;  /* 0x80000010140b7e21 */ /* 0x008fe20008010000 */
[----:B----4-:R-:W-:-:S03]  /*113d0*/  FADD.FTZ R10, R13, -UR16 ;  /* 0x800000100d0a7e21 */ /* 0x010fc60008010000 */
[----:B------:R-:W-:Y:S01]  /*113e0*/  FMUL.FTZ R20, R11, UR13 ;  /* 0x0000000d0b147c20 */ /* 0x000fe20008410000 */
[----:B------:R-:W-:Y:S01]  /*113f0*/  FMUL.FTZ R11, R17, R19 ;  /* 0x00000013110b7220 */ /* 0x000fe20000410000 */
        /* <DEDUP_REMOVED lines=14> */
[----:B------:R-:W-:-:S04]  /*114e0*/  FMUL.FTZ R10, R12, -1.4426950216293334961 ;  /* 0xbfb8aa3b0c0a7820 */ /* 0x000fc80000410000 */
[----:B------:R3:W-:Y:S02]  /*114f0*/  STL [R1+0x678], R22 ;  /* 0x0006781601007387 */ /* 0x0007e40000100800 */
[----:B------:R-:W4:Y:S02]  /*11500*/  MUFU.EX2 R10, R10 ;  /* 0x0000000a000a7308 */ /* 0x000f240000000800 */
[----:B----4-:R-:W-:-:S06]  /*11510*/  FADD.FTZ R10, R10, 1 ;  /* 0x3f8000000a0a7421 */ /* 0x010fcc0000010000 */
[----:B------:R-:W4:Y:S02]  /*11520*/  MUFU.RCP R13, R10 ;  /* 0x0000000a000d7308 */ /* 0x000f240000001000 */
[----:B----4-:R-:W-:Y:S01]  /*11530*/  FMUL.FTZ R10, R18, R13 ;  /* 0x0000000d120a7220 */ /* 0x010fe20000410000 */
[----:B------:R-:W-:-:S04]  /*11540*/  FADD.FTZ R13, -R13, 1 ;  /* 0x3f8000000d0d7421 */ /* 0x000fc80000010100 */
[----:B------:R-:W-:-:S04]  /*11550*/  FFMA.FTZ R13, R12, R13, 1 ;  /* 0x3f8000000c0d7423 */ /* 0x000fc8000001000d */
[----:B------:R-:W-:-:S05]  /*11560*/  FMUL.FTZ R18, R10, R13 ;  /* 0x0000000d0a127220 */ /* 0x000fca0000410000 */
[----:B------:R3:W-:Y:S02]  /*11570*/  STL [R1+0x67c], R18 ;  /* 0x00067c1201007387 */ /* 0x0007e40000100800 */
.L_x_2727:
[----:B--2---:R-:W2:Y:S04]  /*11580*/  LDL.LU R21, [R1+0x670] ;  /* 0x0006700001157983 */ /* 0x004ea80000300800 */
        /* <DEDUP_REMOVED lines=8> */
[----:B--2---:R-:W-:Y:S01]  /*11610*/  FADD.FTZ R11, R21, -UR16 ;  /* 0x80000010150b7e21 */ /* 0x004fe20008010000 */
[----:B----4-:R-:W-:-:S03]  /*11620*/  FADD.FTZ R0, R13, -UR16 ;  /* 0x800000100d007e21 */ /* 0x010fc60008010000 */
[----:B-1----:R-:W-:Y:S01]  /*11630*/  FMUL.FTZ R20, R11, UR13 ;  /* 0x0000000d0b147c20 */ /* 0x002fe20008410000 */
[----:B------:R-:W-:Y:S01]  /*11640*/  FMUL.FTZ R11, R17, R18 ;  /* 0x00000012110b7220 */ /* 0x000fe20000410000 */
[----:B0-----:R-:W-:-:S03]  /*11650*/  FMUL.FTZ R23, R0, UR13 ;  /* 0x0000000d00177c20 */ /* 0x001fc60008410000 */
        /* <DEDUP_REMOVED lines=23> */
.L_x_2728:
[----:B------:R-:W2:Y:S04]  /*117d0*/  LDL.LU R21, [R1+0x660] ;  /* 0x0006600001157983 */ /* 0x000ea80000300800 */
[----:B------:R-:W4:Y:S04]  /*117e0*/  LDL.LU R13, [R1+0x664] ;  /* 0x00066400010d7983 */ /* 0x000f280000300800 */
[----:B---3--:R3:W5:Y:S04]  /*117f0*/  LDL R22, [R1+0x658] ;  /* 0x0006580001167983 */ /* 0x0087680000100800 */
[----:B------:R3:W5:Y:S01]  /*11800*/  LDL R18, [R1+0x65c] ;  /* 0x00065c0001127983 */ /* 0x0007620000100800 */
[----:B------:R-:W-:Y:S01]  /*11810*/  FFMA.FTZ R57, R25, R11, R57 ;  /* 0x0000000b19397223 */ /* 0x000fe20000010039 */
[----:B-----5:R-:W-:Y:S01]  /*11820*/  FMUL.FTZ R0, R16, R24 ;  /* 0x0000001810007220 */ /* 0x020fe20000410000 */
[----:B------:R-:W-:-:S03]  /*11830*/  FADD.FTZ R12, R11, R10 ;  /* 0x0000000a0b0c7221 */ /* 0x000fc60000010000 */
[----:B------:R-:W-:Y:S01]  /*11840*/  FFMA.FTZ R57, R20, R0, R57 ;  /* 0x0000000014397223 */ /* 0x000fe20000010039 */
[----:B------:R-:W-:Y:S01]  /*11850*/  FADD.FTZ R0, R12, R0 ;  /* 0x000000000c007221 */ /* 0x000fe20000010000 */
[----:B--2---:R-:W-:Y:S01]  /*11860*/  FADD.FTZ R11, R21, -UR16 ;  /* 0x80000010150b7e21 */ /* 0x004fe20008010000 */
[----:B----4-:R-:W-:-:S03]  /*11870*/  FADD.FTZ R10, R13, -UR16 ;  /* 0x800000100d0a7e21 */ /* 0x010fc60008010000 */
[----:B0-----:R-:W-:Y:S01]  /*11880*/  FMUL.FTZ R20, R11, UR13 ;  /* 0x0000000d0b147c20 */ /* 0x001fe20008410000 */
[----:B------:R-:W-:Y:S01]  /*11890*/  FMUL.FTZ R11, R17, R19 ;  /* 0x00000013110b7220 */ /* 0x000fe20000410000 */
[----:B------:R-:W-:-:S03]  /*118a0*/  FMUL.FTZ R25, R10, UR13 ;  /* 0x0000000d0a197c20 */ /* 0x000fc60008410000 */
        /* <DEDUP_REMOVED lines=23> */
.L_x_2729:
[----:B------:R-:W2:Y:S04]  /*11a20*/  LDL.LU R21, [R1+0x648] ;  /* 0x0006480001157983 */ /* 0x000ea80000300800 */
[----:B------:R-:W4:Y:S04]  /*11a30*/  LDL.LU R13, [R1+0x64c] ;  /* 0x00064c00010d7983 */ /* 0x000f280000300800 */
[----:B-1----:R1:W5:Y:S04]  /*11a40*/  LDL R24, [R1+0x640] ;  /* 0x0006400001187983 */ /* 0x0023680000100800 */
        /* <DEDUP_REMOVED lines=8> */
[----:B---3--:R-:W-:Y:S01]  /*11ad0*/  FMUL.FTZ R20, R11, UR13 ;  /* 0x0000000d0b147c20 */ /* 0x008fe20008410000 */
[----:B------:R-:W-:Y:S01]  /*11ae0*/  FMUL.FTZ R11, R17, R18 ;  /* 0x00000012110b7220 */ /* 0x000fe20000410000 */
[----:B------:R-:W-:-:S03]  /*11af0*/  FMUL.FTZ R23, R0, UR13 ;  /* 0x0000000d00177c20 */ /* 0x000fc60008410000 */
        /* <DEDUP_REMOVED lines=8> */
[----:B--2--5:R-:W-:Y:S01]  /*11b80*/  FMUL.FTZ R0, R24, R13 ;  /* 0x0000000d18007220 */ /* 0x024fe20000410000 */
        /* <DEDUP_REMOVED lines=14> */
.L_x_2730:
[----:B------:R-:W3:Y:S04]  /*11c70*/  LDL.LU R21, [R1+0x638] ;  /* 0x0006380001157983 */ /* 0x000ee80000300800 */
[----:B------:R-:W4:Y:S04]  /*11c80*/  LDL.LU R13, [R1+0x63c] ;  /* 0x00063c00010d7983 */ /* 0x000f280000300800 */
[----:B0-----:R0:W5:Y:S04]  /*11c90*/  LDL R22, [R1+0x630] ;  /* 0x0006300001167983 */ /* 0x0011680000100800 */
[----:B------:R0:W5:Y:S01]  /*11ca0*/  LDL R18, [R1+0x634] ;  /* 0x0006340001127983 */ /* 0x0001620000100800 */
[----:B------:R-:W-:Y:S01]  /*11cb0*/  FFMA.FTZ R57, R25, R11, R57 ;  /* 0x0000000b19397223 */ /* 0x000fe20000010039 */
[----:B-----5:R-:W-:Y:S01]  /*11cc0*/  FMUL.FTZ R0, R16, R24 ;  /* 0x0000001810007220 */ /* 0x020fe20000410000 */
[----:B------:R-:W-:-:S03]  /*11cd0*/  FADD.FTZ R12, R11, R10 ;  /* 0x0000000a0b0c7221 */ /* 0x000fc60000010000 */
[----:B------:R-:W-:Y:S01]  /*11ce0*/  FFMA.FTZ R57, R20, R0, R57 ;  /* 0x0000000014397223 */ /* 0x000fe20000010039 */
[----:B------:R-:W-:Y:S01]  /*11cf0*/  FADD.FTZ R0, R12, R0 ;  /* 0x000000000c007221 */ /* 0x000fe20000010000 */
[----:B---3--:R-:W-:Y:S01]  /*11d00*/  FADD.FTZ R10, R21, -UR16 ;  /* 0x80000010150a7e21 */ /* 0x008fe20008010000 */
[----:B----4-:R-:W-:-:S03]  /*11d10*/  FADD.FTZ R11, R13, -UR16 ;  /* 0x800000100d0b7e21 */ /* 0x010fc60008010000 */
[----:B-1----:R-:W-:Y:S01]  /*11d20*/  FMUL.FTZ R20, R10, UR13 ;  /* 0x0000000d0a147c20 */ /* 0x002fe20008410000 */
[----:B------:R-:W-:Y:S01]  /*11d30*/  FMUL.FTZ R10, R17, R19 ;  /* 0x00000013110a7220 */ /* 0x000fe20000410000 */
        /* <DEDUP_REMOVED lines=24> */
.L_x_2731:
[----:B------:R-:W3:Y:S04]  /*11ec0*/  LDL.LU R21, [R1+0x628] ;  /* 0x0006280001157983 */ /* 0x000ee80000300800 */
[----:B------:R-:W4:Y:S04]  /*11ed0*/  LDL.LU R13, [R1+0x62c] ;  /* 0x00062c00010d7983 */ /* 0x000f280000300800 */
[----:B--2---:R2:W5:Y:S04]  /*11ee0*/  LDL R24, [R1+0x618] ;  /* 0x0006180001187983 */ /* 0x0045680000100800 */
[----:B------:R2:W5:Y:S01]  /*11ef0*/  LDL R19, [R1+0x61c] ;  /* 0x00061c0001137983 */ /* 0x0005620000100800 */
[----:B------:R-:W-:Y:S01]  /*11f00*/  FFMA.FTZ R57, R23, R10, R57 ;  /* 0x0000000a17397223 */ /* 0x000fe20000010039 */
[----:B------:R-:W-:Y:S01]  /*11f10*/  FMUL.FTZ R11, R16, R22 ;  /* 0x00000016100b7220 */ /* 0x000fe20000410000 */
[----:B------:R-:W-:-:S03]  /*11f20*/  FADD.FTZ R12, R10, R0 ;  /* 0x000000000a0c7221 */ /* 0x000fc60000010000 */
[----:B------:R-:W-:Y:S01]  /*11f30*/  FFMA.FTZ R57, R20, R11, R57 ;  /* 0x0000000b14397223 */ /* 0x000fe20000010039 */
[----:B------:R-:W-:Y:S01]  /*11f40*/  FADD.FTZ R11, R12, R11 ;  /* 0x0000000b0c0b7221 */ /* 0x000fe20000010000 */
[----:B------:R-:W-:Y:S01]  /*11f50*/  FMUL.FTZ R12, R17, R18 ;  /* 0x00000012110c7220 */ /* 0x000fe20000410000 */
[----:B---3--:R-:W-:-:S04]  /*11f60*/  FADD.FTZ R0, R21, -UR16 ;  /* 0x8000001015007e21 */ /* 0x008fc80008010000 */
[----:B0-----:R-:W-:Y:S01]  /*11f70*/  FMUL.FTZ R20, R0, UR13 ;  /* 0x0000000d00147c20 */ /* 0x001fe20008410000 */
[----:B----4-:R-:W-:-:S04]  /*11f80*/  FADD.FTZ R10, R13, -UR16 ;  /* 0x800000100d0a7e21 */ /* 0x010fc80008010000 */
[----:B------:R2:W-:Y:S01]  /*11f90*/  STL [R1+0x454], R20 ;  /* 0x0004541401007387 */ /* 0x0005e20000100800 */
[----:B------:R-:W-:Y:S01]  /*11fa0*/  FMUL.FTZ R10, R10, UR13 ;  /* 0x0000000d0a0a7c20 */ /* 0x000fe20008410000 */
[----:B------:R-:W-:Y:S06]  /*11fb0*/  @!P0 BRA `(.L_x_2732) ;  /* 0x0000000000508947 */ /* 0x000fec0003800000 */
[----:B------:R-:W-:-:S04]  /*11fc0*/  FFMA.FTZ R13, R20, R16, R14 ;  /* 0x00000010140d7223 */ /* 0x000fc8000001000e */
[----:B------:R-:W-:-:S06]  /*11fd0*/  FMUL.FTZ R0, R13, -1.4426950216293334961 ;  /* 0xbfb8aa3b0d007820 */ /* 0x000fcc0000410000 */
[----:B------:R-:W0:Y:S02]  /*11fe0*/  MUFU.EX2 R0, R0 ;  /* 0x0000000000007308 */ /* 0x000e240000000800 */
[----:B0-----:R-:W-:-:S06]  /*11ff0*/  FADD.FTZ R0, R0, 1 ;  /* 0x3f80000000007421 */ /* 0x001fcc0000010000 */
[----:B-1----:R-:W0:Y:S02]  /*12000*/  MUFU.RCP R18, R0 ;  /* 0x0000000000127308 */ /* 0x002e240000001000 */
        /* <DEDUP_REMOVED lines=15> */
.L_x_2732:
[----:B------:R-:W3:Y:S04]  /*12100*/  LDL.LU R23, [R1+0x610] ;  /* 0x0006100001177983 */ /* 0x000ee80000300800 */
[----:B-1----:R-:W4:Y:S04]  /*12110*/  LDL.LU R18, [R1+0x614] ;  /* 0x0006140001127983 */ /* 0x002f280000300800 */
[----:B------:R1:W5:Y:S04]  /*12120*/  LDL R22, [R1+0x608] ;  /* 0x0006080001167983 */ /* 0x0003680000100800 */
[----:B------:R1:W5:Y:S01]  /*12130*/  LDL R21, [R1+0x60c] ;  /* 0x00060c0001157983 */ /* 0x0003620000100800 */
[----:B------:R-:W-:Y:S01]  /*12140*/  FFMA.FTZ R57, R25, R12, R57 ;  /* 0x0000000c19397223 */ /* 0x000fe20000010039 */
[----:B-----5:R-:W-:Y:S01]  /*12150*/  FMUL.FTZ R0, R16, R24 ;  /* 0x0000001810007220 */ /* 0x020fe20000410000 */
[----:B------:R-:W-:-:S03]  /*12160*/  FADD.FTZ R13, R12, R11 ;  /* 0x0000000b0c0d7221 */ /* 0x000fc60000010000 */
[----:B------:R-:W-:Y:S01]  /*12170*/  FFMA.FTZ R57, R20, R0, R57 ;  /* 0x0000000014397223 */ /* 0x000fe20000010039 */
[----:B------:R-:W-:Y:S01]  /*12180*/  FADD.FTZ R0, R13, R0 ;  /* 0x000000000d007221 */ /* 0x000fe20000010000 */
[----:B------:R-:W-:Y:S01]  /*12190*/  FMUL.FTZ R13, R17, R19 ;  /* 0x00000013110d7220 */ /* 0x000fe20000410000 */
[----:B---3--:R-:W-:Y:S01]  /*121a0*/  FADD.FTZ R11, R23, -UR16 ;  /* 0x80000010170b7e21 */ /* 0x008fe20008010000 */
[----:B----4-:R-:W-:-:S03]  /*121b0*/  FADD.FTZ R12, R18, -UR16 ;  /* 0x80000010120c7e21 */ /* 0x010fc60008010000 */
[----:B------:R-:W-:Y:S01]  /*121c0*/  FMUL.FTZ R11, R11, UR13 ;  /* 0x0000000d0b0b7c20 */ /* 0x000fe20008410000 */
[----:B------:R-:W-:Y:S01]  /*121d0*/  FMUL.FTZ R12, R12, UR13 ;  /* 0x0000000d0c0c7c20 */ /* 0x000fe20008410000 */
[----:B-1----:R-:W-:Y:S06]  /*121e0*/  @!P0 BRA `(.L_x_2733) ;  /* 0x0000000000508947 */ /* 0x002fec0003800000 */
[----:B0-----:R-:W-:-:S04]  /*121f0*/  FFMA.FTZ R19, R11, R16, R14 ;  /* 0x000000100b137223 */ /* 0x001fc8000001000e */
[----:B------:R-:W-:-:S06]  /*12200*/  FMUL.FTZ R18, R19, -1.4426950216293334961 ;  /* 0xbfb8aa3b13127820 */ /* 0x000fcc0000410000 */
[----:B------:R-:W0:Y:S02]  /*12210*/  MUFU.EX2 R18, R18 ;  /* 0x0000001200127308 */ /* 0x000e240000000800 */
[----:B0-----:R-:W-:-:S06]  /*12220*/  FADD.FTZ R18, R18, 1 ;  /* 0x3f80000012127421 */ /* 0x001fcc0000010000 */
[----:B--2---:R-:W0:Y:S02]  /*12230*/  MUFU.RCP R20, R18 ;  /* 0x0000001200147308 */ /* 0x004e240000001000 */
        /* <DEDUP_REMOVED lines=15> */
.L_x_2733:
[----:B--2---:R-:W2:Y:S04]  /*12330*/  LDL.LU R20, [R1+0x600] ;  /* 0x0006000001147983 */ /* 0x004ea80000300800 */
[----:B------:R-:W3:Y:S04]  /*12340*/  LDL.LU R18, [R1+0x604] ;  /* 0x0006040001127983 */ /* 0x000ee80000300800 */
[----:B------:R4:W5:Y:S04]  /*12350*/  LDL R27, [R1+0x5f8] ;  /* 0x0005f800011b7983 */ /* 0x0009680000100800 */
[----:B------:R4:W5:Y:S01]  /*12360*/  LDL R23, [R1+0x5fc] ;  /* 0x0005fc0001177983 */ /* 0x0009620000100800 */
[----:B------:R-:W-:Y:S01]  /*12370*/  FFMA.FTZ R57, R10, R13, R57 ;  /* 0x0000000d0a397223 */ /* 0x000fe20000010039 */
[----:B0-----:R-:W-:Y:S01]  /*12380*/  FMUL.FTZ R19, R16, R22 ;  /* 0x0000001610137220 */ /* 0x001fe20000410000 */
[----:B------:R-:W-:-:S03]  /*12390*/  FADD.FTZ R0, R13, R0 ;  /* 0x000000000d007221 */ /* 0x000fc60000010000 */
[----:B------:R-:W-:Y:S01]  /*123a0*/  FFMA.FTZ R57, R11, R19, R57 ;  /* 0x000000130b397223 */ /* 0x000fe20000010039 */
[----:B------:R-:W-:Y:S01]  /*123b0*/  FADD.FTZ R19, R0, R19 ;  /* 0x0000001300137221 */ /* 0x000fe20000010000 */
[----:B--2---:R-:W-:Y:S01]  /*123c0*/  FADD.FTZ R13, R20, -UR16 ;  /* 0x80000010140d7e21 */ /* 0x004fe20008010000 */
[----:B------:R-:W-:Y:S01]  /*123d0*/  FMUL.FTZ R20, R17, R21 ;  /* 0x0000001511147220 */ /* 0x000fe20000410000 */
[----:B---3--:R-:W-:Y:S02]  /*123e0*/  FADD.FTZ R18, R18, -UR16 ;  /* 0x8000001012127e21 */ /* 0x008fe40008010000 */
[----:B------:R-:W-:Y:S02]  /*123f0*/  FMUL.FTZ R13, R13, UR13 ;  /* 0x0000000d0d0d7c20 */ /* 0x000fe40008410000 */
[----:B------:R-:W-:Y:S01]  /*12400*/  FMUL.FTZ R18, R18, UR13 ;  /* 0x0000000d12127c20 */ /* 0x000fe20008410000 */
[----:B----4-:R-:W-:Y:S06]  /*12410*/  @!P0 BRA `(.L_x_2734) ;  /* 0x0000000000508947 */ /* 0x010fec0003800000 */
[----:B-1----:R-:W-:-:S04]  /*12420*/  FFMA.FTZ R21, R13, R16, R14 ;  /* 0x000000100d157223 */ /* 0x002fc8000001000e */
        /* <DEDUP_REMOVED lines=19> */
.L_x_2734:
[----:B------:R-:W2:Y:S04]  /*12560*/  LDL.LU R24, [R1+0x5f0] ;  /* 0x0005f00001187983 */ /* 0x000ea80000300800 */
[----:B-1----:R-:W3:Y:S04]  /*12570*/  LDL.LU R22, [R1+0x5f4] ;  /* 0x0005f40001167983 */ /* 0x002ee80000300800 */
        /* <DEDUP_REMOVED lines=33> */
.L_x_2735:
[----:B------:R-:W2:Y:S04]  /*12790*/  LDL.LU R24, [R1+0x5e0] ;  /* 0x0005e00001187983 */ /* 0x000ea80000300800 */
[----:B------:R-:W3:Y:S04]  /*127a0*/  LDL.LU R22, [R1+0x5e4] ;  /* 0x0005e40001167983 */ /* 0x000ee80000300800 */
[----:B------:R4:W5:Y:S04]  /*127b0*/  LDL R31, [R1+0x5d8] ;  /* 0x0005d800011f7983 */ /* 0x0009680000100800 */
[----:B0-----:R4:W5:Y:S01]  /*127c0*/  LDL R27, [R1+0x5dc] ;  /* 0x0005dc00011b7983 */ /* 0x0019620000100800 */
[----:B------:R-:W-:Y:S01]  /*127d0*/  FFMA.FTZ R57, R18, R21, R57 ;  /* 0x0000001512397223 */ /* 0x000fe20000010039 */
[----:B------:R-:W-:Y:S01]  /*127e0*/  FMUL.FTZ R23, R16, R26 ;  /* 0x0000001a10177220 */ /* 0x000fe20000410000 */
        /* <DEDUP_REMOVED lines=29> */
.L_x_2736:
        /* <DEDUP_REMOVED lines=35> */
.L_x_2737:
        /* <DEDUP_REMOVED lines=35> */
.L_x_2738:
        /* <DEDUP_REMOVED lines=35> */
.L_x_2739:
        /* <DEDUP_REMOVED lines=35> */
.L_x_2740:
        /* <DEDUP_REMOVED lines=35> */
.L_x_2741:
        /* <DEDUP_REMOVED lines=35> */
.L_x_2742:
        /* <DEDUP_REMOVED lines=35> */
.L_x_2743:
        /* <DEDUP_REMOVED lines=35> */
.L_x_2744:
        /* <DEDUP_REMOVED lines=35> */
.L_x_2745:
        /* <DEDUP_REMOVED lines=35> */
.L_x_2746:
        /* <DEDUP_REMOVED lines=35> */
.L_x_2747:
[----:B0-----:R-:W2:Y:S04]  /*141d0*/  LDL R51, [R1+0x4a8] ;  /* 0x0004a80001337983 */ /* 0x001ea80000100800 */
[----:B------:R-:W3:Y:S04]  /*141e0*/  LDL.LU R52, [R1+0x4d4] ;  /* 0x0004d40001347983 */ /* 0x000ee80000300800 */
[----:B------:R-:W4:Y:S04]  /*141f0*/  LDL.LU R50, [R1+0x4d0] ;  /* 0x0004d00001327983 */ /* 0x000f280000300800 */
[----:B------:R0:W5:Y:S01]  /*14200*/  LDL R55, [R1+0x4c4] ;  /* 0x0004c40001377983 */ /* 0x0001620000100800 */
[----:B------:R-:W-:Y:S01]  /*14210*/  FFMA.FTZ R57, R42, R45, R57 ;  /* 0x0000002d2a397223 */ /* 0x000fe20000010039 */
[----:B------:R-:W-:Y:S01]  /*14220*/  FADD.FTZ R0, R45, R0 ;  /* 0x000000002d007221 */ /* 0x000fe20000010000 */
[----:B--2---:R-:W-:Y:S01]  /*14230*/  MOV R56, R51 ;  /* 0x0000003300387202 */ /* 0x004fe20000000f00 */
[----:B------:R-:W-:Y:S01]  /*14240*/  FMUL.FTZ R51, R16, R54 ;  /* 0x0000003610337220 */ /* 0x000fe20000410000 */
[----:B---3--:R-:W-:-:S03]  /*14250*/  FADD.FTZ R45, R52, -UR16 ;  /* 0x80000010342d7e21 */ /* 0x008fc60008010000 */
[----:B------:R-:W-:Y:S01]  /*14260*/  FFMA.FTZ R57, R43, R51, R57 ;  /* 0x000000332b397223 */ /* 0x000fe20000010039 */
[----:B----4-:R-:W-:Y:S01]  /*14270*/  FADD.FTZ R50, R50, -UR16 ;  /* 0x8000001032327e21 */ /* 0x010fe20008010000 */
[----:B------:R-:W-:Y:S01]  /*14280*/  FADD.FTZ R51, R0, R51 ;  /* 0x0000003300337221 */ /* 0x000fe20000010000 */
[----:B------:R-:W-:Y:S01]  /*14290*/  FMUL.FTZ R45, R45, UR13 ;  /* 0x0000000d2d2d7c20 */ /* 0x000fe20008410000 */
[----:B------:R-:W-:Y:S01]  /*142a0*/  FMUL.FTZ R52, R17, R53 ;  /* 0x0000003511347220 */ /* 0x000fe20000410000 */
[----:B------:R-:W-:Y:S01]  /*142b0*/  FMUL.FTZ R50, R50, UR13 ;  /* 0x0000000d32327c20 */ /* 0x000fe20008410000 */
[----:B0-----:R-:W-:Y:S06]  /*142c0*/  @!P0 BRA `(.L_x_2748) ;  /* 0x0000000000508947 */ /* 0x001fec0003800000 */
        /* <DEDUP_REMOVED lines=15> */
[----:B-1---5:R-:W-:Y:S01]  /*143c0*/  FMUL.FTZ R0, R55, R54 ;  /* 0x0000003637007220 */ /* 0x022fe20000410000 */
[----:B------:R-:W-:-:S04]  /*143d0*/  FADD.FTZ R54, -R54, 1 ;  /* 0x3f80000036367421 */ /* 0x000fc80000010100 */
[----:B------:R-:W-:-:S04]  /*143e0*/  FFMA.FTZ R54, R53, R54, 1 ;  /* 0x3f80000035367423 */ /* 0x000fc80000010036 */
[----:B------:R-:W-:-:S05]  /*143f0*/  FMUL.FTZ R55, R0, R54 ;  /* 0x0000003600377220 */ /* 0x000fca0000410000 */
[----:B------:R0:W-:Y:S02]  /*14400*/  STL [R1+0x4c4], R55 ;  /* 0x0004c43701007387 */ /* 0x0001e40000100800 */
.L_x_2748:
[----:B------:R-:W-:Y:S01]  /*14410*/  MOV R0, R56 ;  /* 0x0000003800007202 */ /* 0x000fe20000000f00 */
[----:B-1----:R-:W2:Y:S04]  /*14420*/  LDL.LU R54, [R1+0x4e0] ;  /* 0x0004e00001367983 */ /* 0x002ea80000300800 */
[----:B0-----:R-:W3:Y:S04]  /*14430*/  LDL.LU R56, [R1+0x4e4] ;  /* 0x0004e40001387983 */ /* 0x001ee80000300800 */
[----:B------:R0:W5:Y:S04]  /*14440*/  LDL R61, [R1+0x49c] ;  /* 0x00049c00013d7983 */ /* 0x0001680000100800 */
[----:B------:R0:W5:Y:S01]  /*14450*/  LDL R60, [R1+0x4c0] ;  /* 0x0004c000013c7983 */ /* 0x0001620000100800 */
[----:B------:R-:W-:Y:S01]  /*14460*/  FFMA.FTZ R57, R44, R52, R57 ;  /* 0x000000342c397223 */ /* 0x000fe20000010039 */
[----:B------:R-:W-:Y:S01]  /*14470*/  FMUL.FTZ R0, R16, R0 ;  /* 0x0000000010007220 */ /* 0x000fe20000410000 */
[----:B------:R-:W-:-:S03]  /*14480*/  FADD.FTZ R53, R52, R51 ;  /* 0x0000003334357221 */ /* 0x000fc60000010000 */
[----:B------:R-:W-:Y:S01]  /*14490*/  FFMA.FTZ R57, R45, R0, R57 ;  /* 0x000000002d397223 */ /* 0x000fe20000010039 */
[----:B------:R-:W-:Y:S01]  /*144a0*/  FADD.FTZ R0, R53, R0 ;  /* 0x0000000035007221 */ /* 0x000fe20000010000 */
[----:B-----5:R-:W-:Y:S01]  /*144b0*/  FMUL.FTZ R53, R17, R55 ;  /* 0x0000003711357220 */ /* 0x020fe20000410000 */
        /* <DEDUP_REMOVED lines=25> */
.L_x_2749:
[----:B------:R-:W2:Y:S04]  /*14650*/  LDL.LU R56, [R1+0x4f4] ;  /* 0x0004f40001387983 */ /* 0x000ea80000300800 */
[----:B------:R-:W3:Y:S01]  /*14660*/  LDL.LU R54, [R1+0x4f0] ;  /* 0x0004f00001367983 */ /* 0x000ee20000300800 */
        /* <DEDUP_REMOVED lines=10> */
[----:B------:R-:W-:Y:S06]  /*14710*/  @!P0 BRA `(.L_x_2750) ;  /* 0x0000000000588947 */ /* 0x000fec0003800000 */
[----:B0-----:R-:W-:-:S04]  /*14720*/  FFMA.FTZ R60, R53, R16, R14 ;  /* 0x00000010353c7223 */ /* 0x001fc8000001000e */
[----:B------:R-:W-:-:S06]  /*14730*/  FMUL.FTZ R0, R60, -1.4426950216293334961 ;  /* 0xbfb8aa3b3c007820 */ /* 0x000fcc0000410000 */
[----:B------:R-:W0:Y:S02]  /*14740*/  MUFU.EX2 R0, R0 ;  /* 0x0000000000007308 */ /* 0x000e240000000800 */
[----:B0-----:R-:W-:-:S06]  /*14750*/  FADD.FTZ R0, R0, 1 ;  /* 0x3f80000000007421 */ /* 0x001fcc0000010000 */
[----:B------:R0:W1:Y:S02]  /*14760*/  MUFU.RCP R61, R0 ;  /* 0x00000000003d7308 */ /* 0x0000640000001000 */
[----:B0-----:R-:W1:Y:S02]  /*14770*/  LDL.LU R0, [R1+0x498] ;  /* 0x0004980001007983 */ /* 0x001e640000300800 */
[----:B-1----:R-:W-:Y:S01]  /*14780*/  FMUL.FTZ R0, R0, R61 ;  /* 0x0000003d00007220 */ /* 0x002fe20000410000 */
        /* <DEDUP_REMOVED lines=8> */
[----:B0-----:R0:W1:Y:S02]  /*14810*/  MUFU.RCP R61, R0 ;  /* 0x00000000003d7308 */ /* 0x0010640000001000 */
[----:B0-----:R-:W1:Y:S02]  /*14820*/  LDL.LU R0, [R1+0x4bc] ;  /* 0x0004bc0001007983 */ /* 0x001e640000300800 */
[----:B-1----:R-:W-:Y:S01]  /*14830*/  FMUL.FTZ R0, R0, R61 ;  /* 0x0000003d00007220 */ /* 0x002fe20000410000 */
[----:B------:R-:W-:-:S04]  /*14840*/  FADD.FTZ R61, -R61, 1 ;  /* 0x3f8000003d3d7421 */ /* 0x000fc80000010100 */
[----:B------:R-:W-:-:S04]  /*14850*/  FFMA.FTZ R61, R60, R61, 1 ;  /* 0x3f8000003c3d7423 */ /* 0x000fc8000001003d */
[----:B------:R-:W-:-:S05]  /*14860*/  FMUL.FTZ R0, R0, R61 ;  /* 0x0000003d00007220 */ /* 0x000fca0000410000 */
[----:B------:R1:W-:Y:S02]  /*14870*/  STL [R1+0x4bc], R0 ;  /* 0x0004bc0001007387 */ /* 0x0003e40000100800 */
.L_x_2750:
[----:B-1----:R-:W2:Y:S01]  /*14880*/  LDL R0, [R1+0x498] ;  /* 0x0004980001007983 */ /* 0x002ea20000100800 */
[----:B------:R-:W-:Y:S01]  /*14890*/  FFMA.FTZ R57, R52, R56, R57 ;  /* 0x0000003834397223 */ /* 0x000fe20000010039 */
[----:B0-----:R-:W-:Y:S02]  /*148a0*/  FADD.FTZ R60, R56, R55 ;  /* 0x00000037383c7221 */ /* 0x001fe40000010000 */
[----:B------:R-:W3:Y:S04]  /*148b0*/  LDL.LU R55, [R1+0x4fc] ;  /* 0x0004fc0001377983 */ /* 0x000ee80000300800 */
[----:B------:R-:W4:Y:S04]  /*148c0*/  LDL.LU R56, [R1+0x4f8] ;  /* 0x0004f80001387983 */ /* 0x000f280000300800 */
[----:B------:R-:W5:Y:S01]  /*148d0*/  LDL R61, [R1+0x4bc] ;  /* 0x0004bc00013d7983 */ /* 0x000f620000100800 */
[----:B--2---:R-:W-:-:S04]  /*148e0*/  FMUL.FTZ R0, R16, R0 ;  /* 0x0000000010007220 */ /* 0x004fc80000410000 */
[----:B------:R-:W-:Y:S01]  /*148f0*/  FFMA.FTZ R57, R53, R0, R57 ;  /* 0x0000000035397223 */ /* 0x000fe20000010039 */
[----:B------:R-:W-:-:S04]  /*14900*/  FADD.FTZ R0, R60, R0 ;  /* 0x000000003c007221 */ /* 0x000fc80000010000 */
[----:B------:R0:W-:Y:S04]  /*14910*/  STL [R1+0x410], R57 ;  /* 0x0004103901007387 */ /* 0x0001e80000100800 */
[----:B------:R0:W-:Y:S01]  /*14920*/  STL [R1+0x414], R0 ;  /* 0x0004140001007387 */ /* 0x0001e20000100800 */
[----:B---3--:R-:W-:Y:S01]  /*14930*/  FADD.FTZ R55, R55, -UR16 ;  /* 0x8000001037377e21 */ /* 0x008fe20008010000 */
[----:B----4-:R-:W-:Y:S01]  /*14940*/  FADD.FTZ R56, R56, -UR16 ;  /* 0x8000001038387e21 */ /* 0x010fe20008010000 */
[----:B-----5:R-:W-:Y:S02]  /*14950*/  FMUL.FTZ R60, R17, R61 ;  /* 0x0000003d113c7220 */ /* 0x020fe40000410000 */
[----:B------:R-:W-:Y:S01]  /*14960*/  FMUL.FTZ R55, R55, UR13 ;  /* 0x0000000d37377c20 */ /* 0x000fe20008410000 */
        /* <DEDUP_REMOVED lines=24> */
.L_x_2751:
[----:B------:R-:W2:Y:S04]  /*14af0*/  LDL.LU R61, [R1+0x410] ;  /* 0x00041000013d7983 */ /* 0x000ea80000300800 */
[----:B01----:R-:W3:Y:S04]  /*14b00*/  LDL R0, [R1+0x494] ;  /* 0x0004940001007983 */ /* 0x003ee80000100800 */
[----:B------:R0:W-:Y:S04]  /*14b10*/  STL [R1+0x7ec], R3 ;  /* 0x0007ec0301007387 */ /* 0x0001e80000100800 */
[----:B------:R1:W-:Y:S04]  /*14b20*/  STL [R1+0x7e8], R2 ;  /* 0x0007e80201007387 */ /* 0x0003e80000100800 */
[----:B------:R-:W4:Y:S04]  /*14b30*/  LDL.LU R57, [R1+0x50c] ;  /* 0x00050c0001397983 */ /* 0x000f280000300800 */
[----:B0-----:R-:W4:Y:S04]  /*14b40*/  LDL.LU R3, [R1+0x414] ;  /* 0x0004140001037983 */ /* 0x001f280000300800 */
[----:B-1----:R-:W4:Y:S01]  /*14b50*/  LDL.LU R2, [R1+0x508] ;  /* 0x0005080001027983 */ /* 0x002f220000300800 */
[----:B--2---:R-:W-:Y:S01]  /*14b60*/  FFMA.FTZ R61, R54, R60, R61 ;  /* 0x0000003c363d7223 */ /* 0x004fe2000001003d */
[----:B---3--:R-:W-:-:S04]  /*14b70*/  FMUL.FTZ R0, R16, R0 ;  /* 0x0000000010007220 */ /* 0x008fc80000410000 */
[----:B------:R-:W-:-:S05]  /*14b80*/  FFMA.FTZ R61, R55, R0, R61 ;  /* 0x00000000373d7223 */ /* 0x000fca000001003d */
[----:B------:R0:W-:Y:S04]  /*14b90*/  STL [R1+0x41c], R61 ;  /* 0x00041c3d01007387 */ /* 0x0001e80000100800 */
[----:B0-----:R-:W2:Y:S01]  /*14ba0*/  LDL R61, [R1+0x4b8] ;  /* 0x0004b800013d7983 */ /* 0x001ea20000100800 */
[----:B----4-:R-:W-:Y:S01]  /*14bb0*/  FADD.FTZ R60, R60, R3 ;  /* 0x000000033c3c7221 */ /* 0x010fe20000010000 */
[----:B------:R-:W-:Y:S02]  /*14bc0*/  FADD.FTZ R2, R2, -UR16 ;  /* 0x8000001002027e21 */ /* 0x000fe40008010000 */
[----:B------:R0:W5:Y:S01]  /*14bd0*/  LDL.LU R3, [R1+0x7ec] ;  /* 0x0007ec0001037983 */ /* 0x0001620000300800 */
[----:B------:R-:W-:-:S05]  /*14be0*/  FADD.FTZ R60, R60, R0 ;  /* 0x000000003c3c7221 */ /* 0x000fca0000010000 */
[----:B------:R1:W-:Y:S02]  /*14bf0*/  STL [R1+0x418], R60 ;  /* 0x0004183c01007387 */ /* 0x0003e40000100800 */
[----:B-1----:R-:W-:Y:S02]  /*14c00*/  FMUL.FTZ R60, R2, UR13 ;  /* 0x0000000d023c7c20 */ /* 0x002fe40008410000 */
[----:B------:R0:W5:Y:S01]  /*14c10*/  LDL.LU R2, [R1+0x7e8] ;  /* 0x0007e80001027983 */ /* 0x0001620000300800 */
[----:B------:R-:W-:-:S04]  /*14c20*/  FADD.FTZ R57, R57, -UR16 ;  /* 0x8000001039397e21 */ /* 0x000fc80008010000 */
[----:B------:R-:W-:Y:S01]  /*14c30*/  FMUL.FTZ R57, R57, UR13 ;  /* 0x0000000d39397c20 */ /* 0x000fe20008410000 */
[----:B--2---:R-:W-:-:S05]  /*14c40*/  FMUL.FTZ R0, R17, R61 ;  /* 0x0000003d11007220 */ /* 0x004fca0000410000 */
[----:B------:R0:W-:Y:S01]  /*14c50*/  STL [R1+0x410], R0 ;  /* 0x0004100001007387 */ /* 0x0001e20000100800 */
[----:B------:R-:W-:Y:S05]  /*14c60*/  @!P0 BRA `(.L_x_2752) ;  /* 0x0000000000708947 */ /* 0x000fea0003800000 */
[----:B-----5:R1:W-:Y:S04]  /*14c70*/  STL [R1+0x7ec], R3 ;  /* 0x0007ec0301007387 */ /* 0x0203e80000100800 */
[----:B-1----:R-:W2:Y:S01]  /*14c80*/  LDL.LU R3, [R1+0x48c] ;  /* 0x00048c0001037983 */ /* 0x002ea20000300800 */
[----:B0-----:R-:W-:-:S03]  /*14c90*/  FFMA.FTZ R0, R57, R16, R14 ;  /* 0x0000001039007223 */ /* 0x001fc6000001000e */
[----:B------:R0:W-:Y:S01]  /*14ca0*/  STL [R1+0x7e8], R2 ;  /* 0x0007e80201007387 */ /* 0x0001e20000100800 */
[----:B------:R-:W-:-:S06]  /*14cb0*/  FMUL.FTZ R61, R0, -1.4426950216293334961 ;  /* 0xbfb8aa3b003d7820 */ /* 0x000fcc0000410000 */
[----:B------:R-:W1:Y:S01]  /*14cc0*/  MUFU.EX2 R61, R61 ;  /* 0x0000003d003d7308 */ /* 0x000e620000000800 */
[----:B0-----:R-:W3:Y:S01]  /*14cd0*/  LDL.LU R2, [R1+0x4ac] ;  /* 0x0004ac0001027983 */ /* 0x001ee20000300800 */
[----:B-1----:R-:W-:-:S06]  /*14ce0*/  FADD.FTZ R61, R61, 1 ;  /* 0x3f8000003d3d7421 */ /* 0x002fcc0000010000 */
[----:B------:R-:W2:Y:S02]  /*14cf0*/  MUFU.RCP R61, R61 ;  /* 0x0000003d003d7308 */ /* 0x000ea40000001000 */
[----:B--2---:R-:W-:Y:S01]  /*14d00*/  FMUL.FTZ R3, R3, R61 ;  /* 0x0000003d03037220 */ /* 0x004fe20000410000 */
[----:B------:R-:W-:-:S04]  /*14d10*/  FADD.FTZ R61, -R61, 1 ;  /* 0x3f8000003d3d7421 */ /* 0x000fc80000010100 */
[----:B------:R0:W-:Y:S01]  /*14d20*/  STL [R1+0x414], R3 ;  /* 0x0004140301007387 */ /* 0x0001e20000100800 */
[----:B------:R-:W-:-:S03]  /*14d30*/  FFMA.FTZ R61, R0, R61, 1 ;  /* 0x3f800000003d7423 */ /* 0x000fc6000001003d */
[----:B------:R-:W2:Y:S04]  /*14d40*/  LDL.LU R0, [R1+0x414] ;  /* 0x0004140001007983 */ /* 0x000ea80000300800 */
[----:B0-----:R1:W5:Y:S01]  /*14d50*/  LDL.LU R3, [R1+0x7ec] ;  /* 0x0007ec0001037983 */ /* 0x0013620000300800 */
[----:B--2---:R-:W-:Y:S01]  /*14d60*/  FMUL.FTZ R61, R0, R61 ;  /* 0x0000003d003d7220 */ /* 0x004fe20000410000 */
[----:B------:R-:W-:-:S04]  /*14d70*/  FFMA.FTZ R0, R60, R17, R15 ;  /* 0x000000113c007223 */ /* 0x000fc8000001000f */
[----:B------:R0:W-:Y:S02]  /*14d80*/  STL [R1+0x48c], R61 ;  /* 0x00048c3d01007387 */ /* 0x0001e40000100800 */
[----:B0-----:R-:W-:-:S06]  /*14d90*/  FMUL.FTZ R61, R0, -1.4426950216293334961 ;  /* 0xbfb8aa3b003d7820 */ /* 0x001fcc0000410000 */
[----:B------:R-:W0:Y:S02]  /*14da0*/  MUFU.EX2 R61, R61 ;  /* 0x0000003d003d7308 */ /* 0x000e240000000800 */
[----:B0-----:R-:W-:-:S06]  /*14db0*/  FADD.FTZ R61, R61, 1 ;  /* 0x3f8000003d3d7421 */ /* 0x001fcc0000010000 */
[----:B------:R-:W3:Y:S02]  /*14dc0*/  MUFU.RCP R61, R61 ;  /* 0x0000003d003d7308 */ /* 0x000ee40000001000 */
[----:B---3--:R-:W-:Y:S01]  /*14dd0*/  FMUL.FTZ R2, R2, R61 ;  /* 0x0000003d02027220 */ /* 0x008fe20000410000 */
[----:B------:R-:W-:-:S04]  /*14de0*/  FADD.FTZ R61, -R61, 1 ;  /* 0x3f8000003d3d7421 */ /* 0x000fc80000010100 */
[----:B------:R-:W-:-:S04]  /*14df0*/  FFMA.FTZ R61, R0, R61, 1 ;  /* 0x3f800000003d7423 */ /* 0x000fc8000001003d */
[----:B------:R-:W-:Y:S02]  /*14e00*/  FMUL.FTZ R0, R2, R61 ;  /* 0x0000003d02007220 */ /* 0x000fe40000410000 */
[----:B------:R1:W5:Y:S04]  /*14e10*/  LDL.LU R2, [R1+0x7e8] ;  /* 0x0007e80001027983 */ /* 0x0003680000300800 */
[----:B------:R1:W-:Y:S02]  /*14e20*/  STL [R1+0x4ac], R0 ;  /* 0x0004ac0001007387 */ /* 0x0003e40000100800 */
.L_x_2752:
[----:B------:R2:W-:Y:S04]  /*14e30*/  STL [R1+0x7f0], R4 ;  /* 0x0007f00401007387 */ /* 0x0005e80000100800 */
[----:B01----:R-:W3:Y:S04]  /*14e40*/  LDL R0, [R1+0x48c] ;  /* 0x00048c0001007983 */ /* 0x003ee80000100800 */
[----:B------:R0:W-:Y:S04]  /*14e50*/  STL [R1+0x7f4], R5 ;  /* 0x0007f40501007387 */ /* 0x0001e80000100800 */
[----:B------:R-:W4:Y:S04]  /*14e60*/  LDL.LU R61, [R1+0x410] ;  /* 0x00041000013d7983 */ /* 0x000f280000300800 */
[----:B--2---:R-:W4:Y:S04]  /*14e70*/  LDL.LU R4, [R1+0x41c] ;  /* 0x00041c0001047983 */ /* 0x004f280000300800 */
[----:B0-----:R-:W2:Y:S04]  /*14e80*/  LDL.LU R5, [R1+0x418] ;  /* 0x0004180001057983 */ /* 0x001ea80000300800 */
[----:B-----5:R0:W-:Y:S04]  /*14e90*/  STL [R1+0x7ec], R3 ;  /* 0x0007ec0301007387 */ /* 0x0201e80000100800 */
[----:B------:R1:W-:Y:S04]  /*14ea0*/  STL [R1+0x7e8], R2 ;  /* 0x0007e80201007387 */ /* 0x0003e80000100800 */
[----:B0-----:R-:W2:Y:S04]  /*14eb0*/  LDL.LU R3, [R1+0x514] ;  /* 0x0005140001037983 */ /* 0x001ea80000300800 */
[----:B-1----:R-:W2:Y:S01]  /*14ec0*/  LDL.LU R2, [R1+0x510] ;  /* 0x0005100001027983 */ /* 0x002ea20000300800 */
[----:B---3--:R-:W-:Y:S01]  /*14ed0*/  FMUL.FTZ R0, R16, R0 ;  /* 0x0000000010007220 */ /* 0x008fe20000410000 */
[----:B----4-:R-:W-:Y:S01]  /*14ee0*/  FFMA.FTZ R4, R56, R61, R4 ;  /* 0x0000003d38047223 */ /* 0x010fe20000010004 */
[----:B--2---:R-:W-:-:S03]  /*14ef0*/  FADD.FTZ R61, R61, R5 ;  /* 0x000000053d3d7221 */ /* 0x004fc60000010000 */
[----:B------:R-:W-:Y:S01]  /*14f00*/  FFMA.FTZ R4, R57, R0, R4 ;  /* 0x0000000039047223 */ /* 0x000fe20000010004 */
[----:B------:R0:W5:Y:S01]  /*14f10*/  LDL.LU R5, [R1+0x7f4] ;  /* 0x0007f40001057983 */ /* 0x0001620000300800 */
[----:B------:R-:W-:-:S03]  /*14f20*/  FADD.FTZ R61, R61, R0 ;  /* 0x000000003d3d7221 */ /* 0x000fc60000010000 */
[----:B------:R-:W2:Y:S04]  /*14f30*/  LDL R0, [R1+0x4ac] ;  /* 0x0004ac0001007983 */ /* 0x000ea80000100800 */
[----:B------:R1:W-:Y:S01]  /*14f40*/  STL [R1+0x420], R61 ;  /* 0x0004203d01007387 */ /* 0x0003e20000100800 */
[----:B------:R-:W-:Y:S01]  /*14f50*/  FADD.FTZ R3, R3, -UR16 ;  /* 0x8000001003037e21 */ /* 0x000fe20008010000 */
[----:B------:R-:W-:Y:S02]  /*14f60*/  FADD.FTZ R2, R2, -UR16 ;  /* 0x8000001002027e21 */ /* 0x000fe40008010000 */
[----:B------:R3:W-:Y:S01]  /*14f70*/  STL [R1+0x428], R4 ;  /* 0x0004280401007387 */ /* 0x0007e20000100800 */
[----:B-1----:R-:W-:-:S03]  /*14f80*/  FMUL.FTZ R61, R3, UR13 ;  /* 0x0000000d033d7c20 */ /* 0x002fc60008410000 */
[----:B------:R0:W5:Y:S04]  /*14f90*/  LDL.LU R3, [R1+0x7ec] ;  /* 0x0007ec0001037983 */ /* 0x0001680000300800 */
[----:B---3--:R0:W5:Y:S01]  /*14fa0*/  LDL.LU R4, [R1+0x7f0] ;  /* 0x0007f00001047983 */ /* 0x0081620000300800 */
[----:B--2---:R-:W-:-:S05]  /*14fb0*/  FMUL.FTZ R0, R17, R0 ;  /* 0x0000000011007220 */ /* 0x004fca0000410000 */
[----:B------:R1:W-:Y:S02]  /*14fc0*/  STL [R1+0x418], R0 ;  /* 0x0004180001007387 */ /* 0x0003e40000100800 */
[----:B-1----:R-:W-:Y:S02]  /*14fd0*/  FMUL.FTZ R0, R2, UR13 ;  /* 0x0000000d02007c20 */ /* 0x002fe40008410000 */
[----:B------:R0:W5:Y:S01]  /*14fe0*/  LDL.LU R2, [R1+0x7e8] ;  /* 0x0007e80001027983 */ /* 0x0001620000300800 */
[----:B------:R-:W-:Y:S05]  /*14ff0*/  @!P0 BRA `(.L_x_2753) ;  /* 0x0000000000788947 */ /* 0x000fea0003800000 */
[----:B-----5:R1:W-:Y:S04]  /*15000*/  STL [R1+0x7ec], R3 ;  /* 0x0007ec0301007387 */ /* 0x0203e80000100800 */
[----:B------:R-:W-:Y:S04]  /*15010*/  STL [R1+0x7f0], R4 ;  /* 0x0007f00401007387 */ /* 0x000fe80000100800 */
[----:B------:R-:W-:Y:S04]  /*15020*/  STL [R1+0x7f4], R5 ;  /* 0x0007f40501007387 */ /* 0x000fe80000100800 */
[----:B-1----:R-:W2:Y:S04]  /*15030*/  LDL.LU R3, [R1+0x490] ;  /* 0x0004900001037983 */ /* 0x002ea80000300800 */
[----:B------:R1:W-:Y:S04]  /*15040*/  STL [R1+0x7e8], R2 ;  /* 0x0007e80201007387 */ /* 0x0003e80000100800 */
[----:B-1----:R-:W3:Y:S01]  /*15050*/  LDL.LU R2, [R1+0x488] ;  /* 0x0004880001027983 */ /* 0x002ee20000300800 */
[----:B------:R-:W-:-:S04]  /*15060*/  FFMA.FTZ R4, R61, R16, R14 ;  /* 0x000000103d047223 */ /* 0x000fc8000001000e */
[----:B------:R-:W-:-:S06]  /*15070*/  FMUL.FTZ R5, R4, -1.4426950216293334961 ;  /* 0xbfb8aa3b04057820 */ /* 0x000fcc0000410000 */
[----:B------:R-:W1:Y:S02]  /*15080*/  MUFU.EX2 R5, R5 ;  /* 0x0000000500057308 */ /* 0x000e640000000800 */
[----:B-1----:R-:W-:-:S06]  /*15090*/  FADD.FTZ R5, R5, 1 ;  /* 0x3f80000005057421 */ /* 0x002fcc0000010000 */
[----:B------:R-:W2:Y:S02]  /*150a0*/  MUFU.RCP R5, R5 ;  /* 0x0000000500057308 */ /* 0x000ea40000001000 */
[----:B--2---:R-:W-:Y:S01]  /*150b0*/  FMUL.FTZ R3, R3, R5 ;  /* 0x0000000503037220 */ /* 0x004fe20000410000 */
[----:B------:R-:W-:-:S04]  /*150c0*/  FADD.FTZ R5, -R5, 1 ;  /* 0x3f80000005057421 */ /* 0x000fc80000010100 */
[----:B------:R-:W-:Y:S02]  /*150d0*/  FFMA.FTZ R4, R4, R5, 1 ;  /* 0x3f80000004047423 */ /* 0x000fe40000010005 */
[----:B------:R1:W5:Y:S02]  /*150e0*/  LDL.LU R5, [R1+0x7f4] ;  /* 0x0007f40001057983 */ /* 0x0003640000300800 */
[----:B------:R-:W-:Y:S01]  /*150f0*/  FMUL.FTZ R4, R3, R4 ;  /* 0x0000000403047220 */ /* 0x000fe20000410000 */
[----:B------:R-:W-:-:S04]  /*15100*/  FFMA.FTZ R3, R0, R17, R15 ;  /* 0x0000001100037223 */ /* 0x000fc8000001000f */
[----:B------:R2:W-:Y:S02]  /*15110*/  STL [R1+0x490], R4 ;  /* 0x0004900401007387 */ /* 0x0005e40000100800 */
[----:B--2---:R-:W-:-:S06]  /*15120*/  FMUL.FTZ R4, R3, -1.4426950216293334961 ;  /* 0xbfb8aa3b03047820 */ /* 0x004fcc0000410000 */
[----:B------:R-:W2:Y:S02]  /*15130*/  MUFU.EX2 R4, R4 ;  /* 0x0000000400047308 */ /* 0x000ea40000000800 */
[----:B--2---:R-:W-:-:S06]  /*15140*/  FADD.FTZ R4, R4, 1 ;  /* 0x3f80000004047421 */ /* 0x004fcc0000010000 */
[----:B------:R-:W3:Y:S02]  /*15150*/  MUFU.RCP R4, R4 ;  /* 0x0000000400047308 */ /* 0x000ee40000001000 */
[----:B---3--:R-:W-:Y:S01]  /*15160*/  FMUL.FTZ R2, R2, R4 ;  /* 0x0000000402027220 */ /* 0x008fe20000410000 */
[----:B------:R-:W-:-:S04]  /*15170*/  FADD.FTZ R4, -R4, 1 ;  /* 0x3f80000004047421 */ /* 0x000fc80000010100 */
[----:B------:R-:W-:Y:S02]  /*15180*/  FFMA.FTZ R3, R3, R4, 1 ;  /* 0x3f80000003037423 */ /* 0x000fe40000010004 */
[----:B------:R1:W5:Y:S02]  /*15190*/  LDL.LU R4, [R1+0x7f0] ;  /* 0x0007f00001047983 */ /* 0x0003640000300800 */
[----:B------:R-:W-:Y:S02]  /*151a0*/  FMUL.FTZ R2, R2, R3 ;  /* 0x0000000302027220 */ /* 0x000fe40000410000 */
[----:B------:R1:W5:Y:S04]  /*151b0*/  LDL.LU R3, [R1+0x7ec] ;  /* 0x0007ec0001037983 */ /* 0x0003680000300800 */
[----:B------:R2:W-:Y:S04]  /*151c0*/  STL [R1+0x488], R2 ;  /* 0x0004880201007387 */ /* 0x0005e80000100800 */
[----:B--2---:R1:W5:Y:S02]  /*151d0*/  LDL.LU R2, [R1+0x7e8] ;  /* 0x0007e80001027983 */ /* 0x0043640000300800 */
.L_x_2753:
[----:B------:R2:W-:Y:S04]  /*151e0*/  STL [R1+0x824], R50 ;  /* 0x0008243201007387 */ /* 0x0005e80000100800 */
[----:B------:R3:W-:Y:S04]  /*151f0*/  STL [R1+0x820], R51 ;  /* 0x0008203301007387 */ /* 0x0007e80000100800 */
[----:B------:R4:W-:Y:S04]  /*15200*/  STL [R1+0x7ec], R15 ;  /* 0x0007ec0f01007387 */ /* 0x0009e80000100800 */
[----:B--2---:R-:W2:Y:S04]  /*15210*/  LDL.LU R50, [R1+0x428] ;  /* 0x0004280001327983 */ /* 0x004ea80000300800 */
[----:B---3--:R-:W2:Y:S04]  /*15220*/  LDL.LU R51, [R1+0x418] ;  /* 0x0004180001337983 */ /* 0x008ea80000300800 */
[----:B----4-:R-:W3:Y:S04]  /*15230*/  LDL.LU R15, [R1+0x490] ;  /* 0x00049000010f7983 */ /* 0x010ee80000300800 */
[----:B------:R4:W-:Y:S04]  /*15240*/  STL [R1+0x84c], R36 ;  /* 0x00084c2401007387 */ /* 0x0009e80000100800 */
[----:B------:R0:W-:Y:S04]  /*15250*/  STL [R1+0x830], R43 ;  /* 0x0008302b01007387 */ /* 0x0001e80000100800 */
[----:B------:R1:W-:Y:S04]  /*15260*/  STL [R1+0x828], R45 ;  /* 0x0008282d01007387 */ /* 0x0003e80000100800 */
[----:B----4-:R-:W4:Y:S04]  /*15270*/  LDL.LU R36, [R1+0x464] ;  /* 0x0004640001247983 */ /* 0x010f280000300800 */
[----:B0-----:R-:W4:Y:S04]  /*15280*/  LDL.LU R43, [R1+0x460] ;  /* 0x00046000012b7983 */ /* 0x001f280000300800 */
[----:B-1----:R-:W4:Y:S04]  /*15290*/  LDL.LU R45, [R1+0x6d0] ;  /* 0x0006d000012d7983 */ /* 0x002f280000300800 */
[----:B------:R0:W-:Y:S04]  /*152a0*/  STL [R1+0x848], R37 ;  /* 0x0008482501007387 */ /* 0x0001e80000100800 */
[----:B------:R1:W-:Y:S04]  /*152b0*/  STL [R1+0x83c], R40 ;  /* 0x00083c2801007387 */ /* 0x0003e80000100800 */
        /* <DEDUP_REMOVED lines=8> */
[----:B------:R1:W-:Y:S04]  /*15340*/  STL [R1+0x840], R39 ;  /* 0x0008402701007387 */ /* 0x0003e80000100800 */
[----:B0-----:R-:W4:Y:S04]  /*15350*/  LDL.LU R42, [R1+0x6b0] ;  /* 0x0006b000012a7983 */ /* 0x001f280000300800 */
[----:B-1----:R-:W4:Y:S04]  /*15360*/  LDL.LU R41, [R1+0x45c] ;  /* 0x00045c0001297983 */ /* 0x002f280000300800 */
[----:B------:R-:W4:Y:S04]  /*15370*/  LDL.LU R39, [R1+0x698] ;  /* 0x0006980001277983 */ /* 0x000f280000300800 */
[----:B------:R-:W-:Y:S04]  /*15380*/  STL [R1+0x7f8], R48 ;  /* 0x0007f83001007387 */ /* 0x000fe80000100800 */
[----:B------:R-:W-:Y:S04]  /*15390*/  STL [R1+0x7f4], R47 ;  /* 0x0007f42f01007387 */ /* 0x000fe80000100800 */
[----:B------:R0:W-:Y:S04]  /*153a0*/  STL [R1+0x81c], R52 ;  /* 0x00081c3401007387 */ /* 0x0001e80000100800 */
[----:B0-----:R-:W4:Y:S04]  /*153b0*/  LDL.LU R52, [R1+0x420] ;  /* 0x0004200001347983 */ /* 0x001f280000300800 */
[----:B------:R0:W-:Y:S04]  /*153c0*/  STL [R1+0x814], R54 ;  /* 0x0008143601007387 */ /* 0x0001e80000100800 */
[----:B------:R1:W-:Y:S04]  /*153d0*/  STL [R1+0x800], R58 ;  /* 0x0008003a01007387 */ /* 0x0003e80000100800 */
[----:B0-----:R-:W4:Y:S04]  /*153e0*/  LDL.LU R54, [R1+0x424] ;  /* 0x0004240001367983 */ /* 0x001f280000300800 */
[----:B-1----:R-:W4:Y:S01]  /*153f0*/  LDL.LU R58, [R1+0x42c] ;  /* 0x00042c00013a7983 */ /* 0x002f220000300800 */
[----:B--2---:R-:W-:Y:S01]  /*15400*/  FFMA.FTZ R50, R60, R51, R50 ;  /* 0x000000333c327223 */ /* 0x004fe20000010032 */
[----:B---3--:R-:W-:-:S04]  /*15410*/  FMUL.FTZ R48, R16, R15 ;  /* 0x0000000f10307220 */ /* 0x008fc80000410000 */
[----:B------:R-:W-:Y:S02]  /*15420*/  FFMA.FTZ R47, R61, R48, R50 ;  /* 0x000000303d2f7223 */ /* 0x000fe40000010032 */
[----:B------:R-:W2:Y:S01]  /*15430*/  LDL.LU R50, [R1+0x69c] ;  /* 0x00069c0001327983 */ /* 0x000ea20000300800 */
[----:B----45:R-:W-:Y:S01]  /*15440*/  FFMA.FTZ R43, R2, R45, R43 ;  /* 0x0000002d022b7223 */ /* 0x030fe2000001002b */
[----:B------:R-:W-:Y:S02]  /*15450*/  FADD.FTZ R36, R36, R45 ;  /* 0x0000002d24247221 */ /* 0x000fe40000010000 */
[----:B------:R-:W3:Y:S01]  /*15460*/  LDL.LU R45, [R1+0x688] ;  /* 0x00068800012d7983 */ /* 0x000ee20000300800 */
[----:B------:R-:W-:Y:S01]  /*15470*/  FFMA.FTZ R4, R4, R37, R43 ;  /* 0x0000002504047223 */ /* 0x000fe2000001002b */
[----:B------:R-:W-:Y:S02]  /*15480*/  FADD.FTZ R37, R36, R37 ;  /* 0x0000002524257221 */ /* 0x000fe40000010000 */
[----:B------:R-:W4:Y:S01]  /*15490*/  LDL.LU R36, [R1+0x68c] ;  /* 0x00068c0001247983 */ /* 0x000f220000300800 */
[----:B------:R-:W-:Y:S01]  /*154a0*/  FFMA.FTZ R4, R6, R40, R4 ;  /* 0x0000002806047223 */ /* 0x000fe20000010004 */
[----:B------:R-:W-:-:S02]  /*154b0*/  FADD.FTZ R6, R37, R40 ;  /* 0x0000002825067221 */ /* 0x000fc40000010000 */
[----:B------:R-:W4:Y:S04]  /*154c0*/  LDL.LU R37, [R1+0x678] ;  /* 0x0006780001257983 */ /* 0x000f280000300800 */
[----:B------:R0:W-:Y:S04]  /*154d0*/  STL [R1+0x7e8], R14 ;  /* 0x0007e80e01007387 */ /* 0x0001e80000100800 */
[----:B------:R1:W-:Y:S04]  /*154e0*/  STL [R1+0x7fc], R49 ;  /* 0x0007fc3101007387 */ /* 0x0003e80000100800 */
[----:B------:R-:W4:Y:S04]  /*154f0*/  LDL.LU R40, [R1+0x438] ;  /* 0x0004380001287983 */ /* 0x000f280000300800 */
[----:B0-----:R-:W4:Y:S01]  /*15500*/  LDL.LU R14, [R1+0x488] ;  /* 0x00048800010e7983 */ /* 0x001f220000300800 */
[----:B------:R-:W-:-:S03]  /*15510*/  FFMA.FTZ R38, R3, R44, R38 ;  /* 0x0000002c03267223 */ /* 0x000fc60000010026 */
[----:B-1----:R-:W4:Y:S01]  /*15520*/  LDL.LU R49, [R1+0x430] ;  /* 0x0004300001317983 */ /* 0x002f220000300800 */
[----:B------:R-:W-:Y:S01]  /*15530*/  FFMA.FTZ R38, R5, R42, R38 ;  /* 0x0000002a05267223 */ /* 0x000fe20000010026 */
[----:B------:R-:W-:Y:S02]  /*15540*/  FADD.FTZ R41, R41, R44 ;  /* 0x0000002c29297221 */ /* 0x000fe40000010000 */
[----:B------:R-:W-:Y:S01]  /*15550*/  STL [R1+0x7f0], R46 ;  /* 0x0007f02e01007387 */ /* 0x000fe20000100800 */
[----:B------:R-:W-:-:S03]  /*15560*/  FFMA.FTZ R7, R7, R39, R38 ;  /* 0x0000002707077223 */ /* 0x000fc60000010026 */
[----:B------:R0:W-:Y:S01]  /*15570*/  STL [R1+0x810], R55 ;  /* 0x0008103701007387 */ /* 0x0001e20000100800 */
[----:B------:R-:W-:-:S03]  /*15580*/  FADD.FTZ R5, R41, R42 ;  /* 0x0000002a29057221 */ /* 0x000fc60000010000 */
[----:B------:R-:W4:Y:S04]  /*15590*/  LDL.LU R38, [R1+0x67c] ;  /* 0x00067c0001267983 */ /* 0x000f280000300800 */
[----:B------:R-:W4:Y:S01]  /*155a0*/  LDL.LU R41, [R1+0x66c] ;  /* 0x00066c0001297983 */ /* 0x000f220000300800 */
[----:B------:R-:W-:-:S03]  /*155b0*/  FADD.FTZ R5, R5, R39 ;  /* 0x0000002705057221 */ /* 0x000fc60000010000 */
[----:B------:R-:W4:Y:S04]  /*155c0*/  LDL.LU R39, [R1+0x668] ;  /* 0x0006680001277983 */ /* 0x000f280000300800 */
[----:B0-----:R-:W4:Y:S04]  /*155d0*/  LDL.LU R55, [R1+0x634] ;  /* 0x0006340001377983 */ /* 0x001f280000300800 */
[----:B------:R0:W-:Y:S01]  /*155e0*/  STL [R1+0x808], R57 ;  /* 0x0008083901007387 */ /* 0x0001e20000100800 */
[----:B------:R-:W-:-:S03]  /*155f0*/  FADD.FTZ R46, R51, R52 ;  /* 0x00000034332e7221 */ /* 0x000fc60000010000 */
[----:B------:R-:W4:Y:S01]  /*15600*/  LDL.LU R51, [R1+0x448] ;  /* 0x0004480001337983 */ /* 0x000f220000300800 */
[----:B------:R-:W-:-:S03]  /*15610*/  FADD.FTZ R46, R46, R48 ;  /* 0x000000302e2e7221 */ /* 0x000fc60000010000 */
[----:B------:R-:W4:Y:S04]  /*15620*/  LDL.LU R48, [R1+0x434] ;  /* 0x0004340001307983 */ /* 0x000f280000300800 */
[----:B------:R-:W4:Y:S04]  /*15630*/  LDL.LU R52, [R1+0x644] ;  /* 0x0006440001347983 */ /* 0x000f280000300800 */
[----:B------:R-:W4:Y:S01]  /*15640*/  LDL.LU R44, [R1+0x658] ;  /* 0x00065800012c7983 */ /* 0x000f220000300800 */
[----:B--2---:R-:W-:-:S03]  /*15650*/  FFMA.FTZ R4, R8, R50, R4 ;  /* 0x0000003208047223 */ /* 0x004fc60000010004 */
[----:B------:R-:W2:Y:S04]  /*15660*/  LDL.LU R42, [R1+0x43c] ;  /* 0x00043c00012a7983 */ /* 0x000ea80000300800 */
[----:B------:R-:W2:Y:S01]  /*15670*/  LDL.LU R8, [R1+0x65c] ;  /* 0x00065c0001087983 */ /* 0x000ea20000300800 */
[----:B---3--:R-:W-:-:S03]  /*15680*/  FFMA.FTZ R7, R9, R45, R7 ;  /* 0x0000002d09077223 */ /* 0x008fc60000010007 */
[----:B------:R-:W2:Y:S01]  /*15690*/  LDL.LU R9, [R1+0x440] ;  /* 0x0004400001097983 */ /* 0x000ea20000300800 */
[----:B----4-:R-:W-:-:S03]  /*156a0*/  FFMA.FTZ R4, R54, R36, R4 ;  /* 0x0000002436047223 */ /* 0x010fc60000010004 */
[----:B------:R-:W3:Y:S01]  /*156b0*/  LDL.LU R54, [R1+0x450] ;  /* 0x0004500001367983 */ /* 0x000ee20000300800 */
[----:B------:R-:W-:-:S03]  /*156c0*/  FFMA.FTZ R7, R58, R37, R7 ;  /* 0x000000253a077223 */ /* 0x000fc60000010007 */
[----:B------:R-:W4:Y:S01]  /*156d0*/  LDL.LU R58, [R1+0x61c] ;  /* 0x00061c00013a7983 */ /* 0x000f220000300800 */
[----:B0-----:R-:W0:Y:S01]  /*156e0*/  S2R R57, SR_LANEID ;  /* 0x0000000000397919 */ /* 0x001e220000000000 */
[----:B------:R-:W-:-:S04]  /*156f0*/  FMUL.FTZ R2, R17, R14 ;  /* 0x0000000e11027220 */ /* 0x000fc80000410000 */
[----:B------:R-:W-:Y:S01]  /*15700*/  FFMA.FTZ R3, R0, R2, R47 ;  /* 0x0000000200037223 */ /* 0x000fe2000001002f */
[----:B------:R-:W-:Y:S01]  /*15710*/  FADD.FTZ R6, R6, R50 ;  /* 0x0000003206067221 */ /* 0x000fe20000010000 */
[----:B------:R-:W-:Y:S01]  /*15720*/  FADD.FTZ R5, R5, R45 ;  /* 0x0000002d05057221 */ /* 0x000fe20000010000 */
[----:B------:R-:W3:Y:S04]  /*15730*/  LDL.LU R50, [R1+0x640] ;  /* 0x0006400001327983 */ /* 0x000ee80000300800 */
[----:B------:R-:W1:Y:S01]  /*15740*/  SHFL.DOWN PT, R47, R3, 0x1, 0x1f ;  /* 0x08201f00032f7f89 */ /* 0x000e6200000e0000 */
[----:B------:R-:W-:-:S03]  /*15750*/  FADD.FTZ R2, R2, R46 ;  /* 0x0000002e02027221 */ /* 0x000fc60000010000 */
[----:B------:R-:W3:Y:S04]  /*15760*/  LDL.LU R45, [R1+0x444] ;  /* 0x00044400012d7983 */ /* 0x000ee80000300800 */
[----:B------:R1:W-:Y:S04]  /*15770*/  STL [R1+0x818], R53 ;  /* 0x0008183501007387 */ /* 0x0003e80000100800 */
[----:B------:R-:W4:Y:S01]  /*15780*/  LDL.LU R46, [R1+0x630] ;  /* 0x00063000012e7983 */ /* 0x000f220000300800 */
[----:B0-----:R-:W-:Y:S01]  /*15790*/  ISETP.GT.AND P0, PT, R57, 0x1e, PT ;  /* 0x0000001e3900780c */ /* 0x001fe20003f04270 */
[----:B------:R-:W-:-:S02]  /*157a0*/  FFMA.FTZ R4, R49, R38, R4 ;  /* 0x0000002631047223 */ /* 0x000fc40000010004 */
[----:B-1----:R-:W4:Y:S02]  /*157b0*/  LDL.LU R53, [R1+0x44c] ;  /* 0x00044c0001357983 */ /* 0x002f240000300800 */
[----:B------:R-:W-:Y:S02]  /*157c0*/  FFMA.FTZ R4, R40, R41, R4 ;  /* 0x0000002928047223 */ /* 0x000fe40000010004 */
[----:B------:R0:W-:Y:S04]  /*157d0*/  STL [R1+0x80c], R56 ;  /* 0x00080c3801007387 */ /* 0x0001e80000100800 */
[----:B------:R1:W-:Y:S04]  /*157e0*/  STL [R1+0x804], R59 ;  /* 0x0008043b01007387 */ /* 0x0003e80000100800 */
[----:B------:R-:W4:Y:S04]  /*157f0*/  LDL.LU R49, [R1+0x608] ;  /* 0x0006080001317983 */ /* 0x000f280000300800 */
[----:B0-----:R-:W4:Y:S04]  /*15800*/  LDL.LU R56, [R1+0x454] ;  /* 0x0004540001387983 */ /* 0x001f280000300800 */
[----:B-1----:R-:W4:Y:S01]  /*15810*/  LDL.LU R59, [R1+0x618] ;  /* 0x00061800013b7983 */ /* 0x002f220000300800 */
[----:B------:R-:W-:Y:S01]  /*15820*/  FFMA.FTZ R7, R48, R39, R7 ;  /* 0x0000002730077223 */ /* 0x000fe20000010007 */
[----:B------:R-:W-:-:S02]  /*15830*/  @!P0 FADD.FTZ R3, R3, R47 ;  /* 0x0000002f03038221 */ /* 0x000fc40000010000 */
[----:B------:R-:W4:Y:S04]  /*15840*/  LDL.LU R48, [R1+0x60c] ;  /* 0x00060c0001307983 */ /* 0x000f280000300800 */
[----:B------:R-:W4:Y:S01]  /*15850*/  LDL.LU R47, [R1+0x5fc] ;  /* 0x0005fc00012f7983 */ /* 0x000f220000300800 */
[----:B------:R-:W-:Y:S01]  /*15860*/  FADD.FTZ R5, R5, R37 ;  /* 0x0000002505057221 */ /* 0x000fe20000010000 */
[----:B------:R-:W-:Y:S02]  /*15870*/  FADD.FTZ R6, R6, R36 ;  /* 0x0000002406067221 */ /* 0x000fe40000010000 */
[----:B------:R-:W4:Y:S04]  /*15880*/  LDL.LU R36, [R1+0x84c] ;  /* 0x00084c0001247983 */ /* 0x000f280000300800 */
[----:B------:R-:W4:Y:S01]  /*15890*/  LDL.LU R40, [R1+0x83c] ;  /* 0x00083c0001287983 */ /* 0x000f220000300800 */
[----:B--2---:R-:W-:Y:S01]  /*158a0*/  FFMA.FTZ R4, R9, R8, R4 ;  /* 0x0000000809047223 */ /* 0x004fe20000010004 */
[----:B------:R-:W-:Y:S01]  /*158b0*/  FFMA.FTZ R7, R42, R44, R7 ;  /* 0x0000002c2a077223 */ /* 0x000fe20000010007 */
[----:B------:R-:W-:Y:S01]  /*158c0*/  FADD.FTZ R5, R5, R39 ;  /* 0x0000002705057221 */ /* 0x000fe20000010000 */
[----:B------:R-:W-:Y:S01]  /*158d0*/  FADD.FTZ R6, R6, R38 ;  /* 0x0000002606067221 */ /* 0x000fe20000010000 */
[----:B------:R-:W-:Y:S01]  /*158e0*/  FFMA.FTZ R4, R51, R52, R4 ;  /* 0x0000003433047223 */ /* 0x000fe20000010004 */
[----:B------:R-:W2:Y:S01]  /*158f0*/  LDL.LU R37, [R1+0x848] ;  /* 0x0008480001257983 */ /* 0x000ea20000300800 */
[----:B------:R-:W-:-:S03]  /*15900*/  FADD.FTZ R5, R5, R44 ;  /* 0x0000002c05057221 */ /* 0x000fc60000010000 */
[----:B------:R-:W2:Y:S01]  /*15910*/  LDL.LU R42, [R1+0x834] ;  /* 0x00083400012a7983 */ /* 0x000ea20000300800 */
[----:B---3--:R-:W-:Y:S01]  /*15920*/  FFMA.FTZ R7, R45, R50, R7 ;  /* 0x000000322d077223 */ /* 0x008fe20000010007 */
[----:B------:R-:W-:Y:S01]  /*15930*/  FFMA.FTZ R4, R54, R55, R4 ;  /* 0x0000003736047223 */ /* 0x000fe20000010004 */
[----:B------:R-:W-:Y:S01]  /*15940*/  FADD.FTZ R5, R5, R50 ;  /* 0x0000003205057221 */ /* 0x000fe20000010000 */
[----:B------:R-:W-:Y:S01]  /*15950*/  FADD.FTZ R6, R6, R41 ;  /* 0x0000002906067221 */ /* 0x000fe20000010000 */
[----:B------:R-:W3:Y:S01]  /*15960*/  LDL.LU R38, [R1+0x844] ;  /* 0x0008440001267983 */ /* 0x000ee20000300800 */
[----:B----4-:R-:W-:-:S03]  /*15970*/  FFMA.FTZ R4, R10, R58, R4 ;  /* 0x0000003a0a047223 */ /* 0x010fc60000010004 */
[----:B------:R-:W4:Y:S04]  /*15980*/  LDL.LU R10, [R1+0x5f8] ;  /* 0x0005f800010a7983 */ /* 0x000f280000300800 */
[----:B------:R-:W3:Y:S01]  /*15990*/  LDL.LU R39, [R1+0x840] ;  /* 0x0008400001277983 */ /* 0x000ee20000300800 */
[----:B------:R-:W-:Y:S01]  /*159a0*/  FFMA.FTZ R7, R53, R46, R7 ;  /* 0x0000002e35077223 */ /* 0x000fe20000010007 */
[----:B------:R-:W-:Y:S01]  /*159b0*/  FADD.FTZ R5, R5, R46 ;  /* 0x0000002e05057221 */ /* 0x000fe20000010000 */
[----:B------:R-:W-:Y:S01]  /*159c0*/  FADD.FTZ R6, R6, R8 ;  /* 0x0000000806067221 */ /* 0x000fe20000010000 */
[----:B------:R-:W2:Y:S04]  /*159d0*/  LDL.LU R46, [R1+0x5d8] ;  /* 0x0005d800012e7983 */ /* 0x000ea80000300800 */
[----:B------:R-:W3:Y:S04]  /*159e0*/  LDL.LU R41, [R1+0x838] ;  /* 0x0008380001297983 */ /* 0x000ee80000300800 */
[----:B------:R-:W0:Y:S04]  /*159f0*/  SHFL.DOWN PT, R43, R2, 0x1, 0x1f ;  /* 0x08201f00022b7f89 */ /* 0x000e2800000e0000 */
[----:B------:R-:W3:Y:S04]  /*15a00*/  LDL.LU R44, [R1+0x82c] ;  /* 0x00082c00012c7983 */ /* 0x000ee80000300800 */
[----:B------:R-:W3:Y:S01]  /*15a10*/  LDL.LU R50, [R1+0x824] ;  /* 0x0008240001327983 */ /* 0x000ee20000300800 */
[----:B------:R-:W-:-:S03]  /*15a20*/  FFMA.FTZ R7, R56, R59, R7 ;  /* 0x0000003b38077223 */ /* 0x000fc60000010007 */
[----:B------:R-:W3:Y:S01]  /*15a30*/  LDL.LU R45, [R1+0x828] ;  /* 0x00082800012d7983 */ /* 0x000ee20000300800 */
[----:B------:R-:W-:-:S03]  /*15a40*/  FFMA.FTZ R7, R11, R49, R7 ;  /* 0x000000310b077223 */ /* 0x000fc60000010007 */
[----:B------:R-:W2:Y:S01]  /*15a50*/  LDL.LU R11, [R1+0x5e8] ;  /* 0x0005e800010b7983 */ /* 0x000ea20000300800 */
[----:B------:R-:W-:-:S03]  /*15a60*/  FFMA.FTZ R4, R12, R48, R4 ;  /* 0x000000300c047223 */ /* 0x000fc60000010004 */
[----:B------:R-:W3:Y:S01]  /*15a70*/  LDL.LU R12, [R1+0x5c8] ;  /* 0x0005c800010c7983 */ /* 0x000ee20000300800 */
[----:B------:R-:W-:-:S03]  /*15a80*/  FFMA.FTZ R4, R18, R47, R4 ;  /* 0x0000002f12047223 */ /* 0x000fc60000010004 */
[----:B------:R-:W3:Y:S01]  /*15a90*/  LDL.LU R18, [R1+0x5ec] ;  /* 0x0005ec0001127983 */ /* 0x000ee20000300800 */
[----:B------:R-:W-:Y:S01]  /*15aa0*/  FADD.FTZ R6, R6, R52 ;  /* 0x0000003406067221 */ /* 0x000fe20000010000 */
[----:B------:R-:W-:Y:S01]  /*15ab0*/  FADD.FTZ R5, R5, R59 ;  /* 0x0000003b05057221 */ /* 0x000fe20000010000 */
[----:B0-----:R-:W-:Y:S01]  /*15ac0*/  @!P0 FADD.FTZ R2, R2, R43 ;  /* 0x0000002b02028221 */ /* 0x001fe20000010000 */
[----:B------:R-:W3:Y:S04]  /*15ad0*/  LDL.LU R52, [R1+0x81c] ;  /* 0x00081c0001347983 */ /* 0x000ee80000300800 */
[----:B------:R-:W3:Y:S04]  /*15ae0*/  LDL.LU R51, [R1+0x820] ;  /* 0x0008200001337983 */ /* 0x000ee80000300800 */
[----:B------:R-:W3:Y:S04]  /*15af0*/  LDL.LU R54, [R1+0x814] ;  /* 0x0008140001367983 */ /* 0x000ee80000300800 */
[----:B------:R-:W3:Y:S04]  /*15b00*/  LDL.LU R53, [R1+0x818] ;  /* 0x0008180001357983 */ /* 0x000ee80000300800 */
[----:B------:R-:W3:Y:S01]  /*15b10*/  LDL.LU R56, [R1+0x80c] ;  /* 0x00080c0001387983 */ /* 0x000ee20000300800 */
[----:B----4-:R-:W-:Y:S01]  /*15b20*/  FFMA.FTZ R7, R13, R10, R7 ;  /* 0x0000000a0d077223 */ /* 0x010fe20000010007 */
[----:B------:R-:W-:-:S02]  /*15b30*/  FADD.FTZ R6, R6, R55 ;  /* 0x0000003706067221 */ /* 0x000fc40000010000 */
[----:B------:R-:W4:Y:S01]  /*15b40*/  LDL.LU R13, [R1+0x5dc] ;  /* 0x0005dc00010d7983 */ /* 0x000f220000300800 */
[----:B------:R-:W-:Y:S01]  /*15b50*/  FADD.FTZ R5, R5, R49 ;  /* 0x0000003105057221 */ /* 0x000fe20000010000 */
[----:B------:R-:W-:Y:S02]  /*15b60*/  FADD.FTZ R6, R6, R58 ;  /* 0x0000003a06067221 */ /* 0x000fe40000010000 */
[----:B------:R-:W4:Y:S01]  /*15b70*/  LDL.LU R43, [R1+0x830] ;  /* 0x00083000012b7983 */ /* 0x000f220000300800 */
[----:B------:R-:W-:-:S03]  /*15b80*/  FADD.FTZ R5, R5, R10 ;  /* 0x0000000a05057221 */ /* 0x000fc60000010000 */
[----:B------:R-:W4:Y:S01]  /*15b90*/  LDL.LU R10, [R1+0x5bc] ;  /* 0x0005bc00010a7983 */ /* 0x000f220000300800 */
[----:B------:R-:W-:-:S03]  /*15ba0*/  FADD.FTZ R6, R6, R48 ;  /* 0x0000003006067221 */ /* 0x000fc60000010000 */
[----:B------:R-:W4:Y:S04]  /*15bb0*/  LDL.LU R55, [R1+0x810] ;  /* 0x0008100001377983 */ /* 0x000f280000300800 */
[----:B------:R-:W0:Y:S04]  /*15bc0*/  SHFL.DOWN PT, R8, R3, 0x2, 0x1f ;  /* 0x08401f0003087f89 */ /* 0x000e2800000e0000 */
[----:B------:R1:W5:Y:S01]  /*15bd0*/  LDL.LU R59, [R1+0x804] ;  /* 0x00080400013b7983 */ /* 0x0003620000300800 */
[----:B--2---:R-:W-:Y:S01]  /*15be0*/  FFMA.FTZ R7, R19, R11, R7 ;  /* 0x0000000b13077223 */ /* 0x004fe20000010007 */
[----:B---3--:R-:W-:-:S03]  /*15bf0*/  FFMA.FTZ R4, R20, R18, R4 ;  /* 0x0000001214047223 */ /* 0x008fc60000010004 */
[----:B------:R-:W-:Y:S01]  /*15c00*/  FFMA.FTZ R7, R21, R46, R7 ;  /* 0x0000002e15077223 */ /* 0x000fe20000010007 */
[----:B------:R-:W2:Y:S03]  /*15c10*/  LDL.LU R20, [R1+0x5b8] ;  /* 0x0005b80001147983 */ /* 0x000ea60000300800 */
[----:B------:R-:W-:Y:S01]  /*15c20*/  FFMA.FTZ R7, R23, R12, R7 ;  /* 0x0000000c17077223 */ /* 0x000fe20000010007 */
[----:B------:R-:W-:Y:S01]  /*15c30*/  FADD.FTZ R5, R5, R11 ;  /* 0x0000000b05057221 */ /* 0x000fe20000010000 */
[----:B------:R-:W3:Y:S01]  /*15c40*/  LDL.LU R23, [R1+0x5cc] ;  /* 0x0005cc0001177983 */ /* 0x000ee20000300800 */
[----:B------:R-:W-:-:S03]  /*15c50*/  FADD.FTZ R6, R6, R47 ;  /* 0x0000002f06067221 */ /* 0x000fc60000010000 */
[----:B------:R-:W3:Y:S01]  /*15c60*/  LDL.LU R11, [R1+0x598] ;  /* 0x00059800010b7983 */ /* 0x000ee20000300800 */
[----:B------:R-:W-:-:S03]  /*15c70*/  FADD.FTZ R6, R6, R18 ;  /* 0x0000001206067221 */ /* 0x000fc60000010000 */
[----:B------:R-:W3:Y:S04]  /*15c80*/  LDL.LU R21, [R1+0x5ac] ;  /* 0x0005ac0001157983 */ /* 0x000ee80000300800 */
[----:B------:R-:W3:Y:S04]  /*15c90*/  LDL.LU R19, [R1+0x59c] ;  /* 0x00059c0001137983 */ /* 0x000ee80000300800 */
[----:B------:R-:W3:Y:S01]  /*15ca0*/  LDL.LU R18, [R1+0x588] ;  /* 0x0005880001127983 */ /* 0x000ee20000300800 */
[----:B------:R-:W-:-:S03]  /*15cb0*/  ISETP.GT.AND P0, PT, R57, 0x1d, PT ;  /* 0x0000001d3900780c */ /* 0x000fc60003f04270 */
[----:B------:R-:W1:Y:S04]  /*15cc0*/  SHFL.DOWN PT, R9, R2, 0x2, 0x1f ;  /* 0x08401f0002097f89 */ /* 0x000e6800000e0000 */
[----:B------:R0:W5:Y:S04]  /*15cd0*/  LDL.LU R58, [R1+0x800] ;  /* 0x00080000013a7983 */ /* 0x0001680000300800 */
[----:B------:R0:W5:Y:S04]  /*15ce0*/  LDL.LU R49, [R1+0x7fc] ;  /* 0x0007fc0001317983 */ /* 0x0001680000300800 */
[----:B------:R0:W5:Y:S01]  /*15cf0*/  LDL.LU R48, [R1+0x7f8] ;  /* 0x0007f80001307983 */ /* 0x0001620000300800 */
[----:B----4-:R-:W-:Y:S01]  /*15d00*/  FFMA.FTZ R4, R22, R13, R4 ;  /* 0x0000000d16047223 */ /* 0x010fe20000010004 */
[----:B------:R-:W-:-:S02]  /*15d10*/  FADD.FTZ R6, R6, R13 ;  /* 0x0000000d06067221 */ /* 0x000fc40000010000 */
[----:B------:R-:W4:Y:S04]  /*15d20*/  LDL.LU R22, [R1+0x5a8] ;  /* 0x0005a80001167983 */ /* 0x000f280000300800 */
[----:B------:R-:W4:Y:S01]  /*15d30*/  LDL.LU R13, [R1+0x58c] ;  /* 0x00058c00010d7983 */ /* 0x000f220000300800 */
[----:B------:R-:W-:-:S03]  /*15d40*/  FADD.FTZ R5, R5, R46 ;  /* 0x0000002e05057221 */ /* 0x000fc60000010000 */
[----:B------:R-:W4:Y:S01]  /*15d50*/  LDL.LU R57, [R1+0x808] ;  /* 0x0008080001397983 */ /* 0x000f220000300800 */
[----:B------:R-:W-:Y:S01]  /*15d60*/  FADD.FTZ R5, R5, R12 ;  /* 0x0000000c05057221 */ /* 0x000fe20000010000 */
[----:B--2---:R-:W-:-:S03]  /*15d70*/  FFMA.FTZ R7, R25, R20, R7 ;  /* 0x0000001419077223 */ /* 0x004fc60000010007 */
[----:B------:R-:W-:Y:S01]  /*15d80*/  FADD.FTZ R5, R5, R20 ;  /* 0x0000001405057221 */ /* 0x000fe20000010000 */
[----:B------:R-:W2:Y:S01]  /*15d90*/  LDL.LU R25, [R1+0x4a8] ;  /* 0x0004a80001197983 */ /* 0x000ea20000300800 */
[----:B---3--:R-:W-:Y:S01]  /*15da0*/  FFMA.FTZ R4, R24, R23, R4 ;  /* 0x0000001718047223 */ /* 0x008fe20000010004 */
[----:B------:R-:W-:Y:S02]  /*15db0*/  FADD.FTZ R6, R6, R23 ;  /* 0x0000001706067221 */ /* 0x000fe40000010000 */
[----:B------:R-:W3:Y:S04]  /*15dc0*/  LDL.LU R24, [R1+0x578] ;  /* 0x0005780001187983 */ /* 0x000ee80000300800 */
[----:B------:R-:W2:Y:S01]  /*15dd0*/  LDL.LU R23, [R1+0x57c] ;  /* 0x00057c0001177983 */ /* 0x000ea20000300800 */
[----:B------:R-:W-:Y:S01]  /*15de0*/  FFMA.FTZ R4, R26, R10, R4 ;  /* 0x0000000a1a047223 */ /* 0x000fe20000010004 */
[----:B------:R-:W-:-:S02]  /*15df0*/  FADD.FTZ R6, R6, R10 ;  /* 0x0000000a06067221 */ /* 0x000fc40000010000 */
[----:B------:R-:W2:Y:S04]  /*15e00*/  LDL.LU R20, [R1+0x568] ;  /* 0x0005680001147983 */ /* 0x000ea80000300800 */
[----:B------:R-:W2:Y:S01]  /*15e10*/  LDL.LU R10, [R1+0x56c] ;  /* 0x00056c00010a7983 */ /* 0x000ea20000300800 */
[----:B------:R-:W-:Y:S01]  /*15e20*/  FFMA.FTZ R4, R28, R21, R4 ;  /* 0x000000151c047223 */ /* 0x000fe20000010004 */
[----:B------:R-:W-:Y:S02]  /*15e30*/  FADD.FTZ R6, R6, R21 ;  /* 0x0000001506067221 */ /* 0x000fe40000010000 */
[----:B------:R-:W2:Y:S01]  /*15e40*/  LDL.LU R21, [R1+0x548] ;  /* 0x0005480001157983 */ /* 0x000ea20000300800 */
[----:B------:R-:W-:Y:S01]  /*15e50*/  FFMA.FTZ R4, R30, R19, R4 ;  /* 0x000000131e047223 */ /* 0x000fe20000010004 */
[----:B------:R-:W-:-:S02]  /*15e60*/  FADD.FTZ R6, R6, R19 ;  /* 0x0000001306067221 */ /* 0x000fc40000010000 */
[----:B------:R-:W2:Y:S04]  /*15e70*/  LDL.LU R19, [R1+0x54c] ;  /* 0x00054c0001137983 */ /* 0x000ea80000300800 */
[----:B------:R-:W2:Y:S01]  /*15e80*/  LDL.LU R26, [R1+0x524] ;  /* 0x00052400011a7983 */ /* 0x000ea20000300800 */
[----:B0-----:R-:W-:Y:S01]  /*15e90*/  @!P0 FADD.FTZ R3, R3, R8 ;  /* 0x0000000803038221 */ /* 0x001fe20000010000 */
[----:B-1----:R-:W-:Y:S02]  /*15ea0*/  @!P0 FADD.FTZ R2, R2, R9 ;  /* 0x0000000902028221 */ /* 0x002fe40000010000 */
[----:B------:R0:W5:Y:S04]  /*15eb0*/  LDL.LU R47, [R1+0x7f4] ;  /* 0x0007f400012f7983 */ /* 0x0001680000300800 */
[----:B------:R0:W5:Y:S01]  /*15ec0*/  LDL.LU R46, [R1+0x7f0] ;  /* 0x0007f000012e7983 */ /* 0x0001620000300800 */
[----:B----4-:R-:W-:Y:S01]  /*15ed0*/  FFMA.FTZ R7, R27, R22, R7 ;  /* 0x000000161b077223 */ /* 0x010fe20000010007 */
[----:B------:R-:W-:-:S02]  /*15ee0*/  FADD.FTZ R5, R5, R22 ;  /* 0x0000001605057221 */ /* 0x000fc40000010000 */
[----:B------:R-:W4:Y:S01]  /*15ef0*/  LDL.LU R27, [R1+0x520] ;  /* 0x00052000011b7983 */ /* 0x000f220000300800 */
[----:B------:R-:W-:Y:S01]  /*15f00*/  FFMA.FTZ R7, R29, R11, R7 ;  /* 0x0000000b1d077223 */ /* 0x000fe20000010007 */
[----:B------:R-:W-:Y:S02]  /*15f10*/  FADD.FTZ R5, R5, R11 ;  /* 0x0000000b05057221 */ /* 0x000fe40000010000 */
[----:B------:R-:W4:Y:S04]  /*15f20*/  LDL.LU R22, [R1+0x558] ;  /* 0x0005580001167983 */ /* 0x000f280000300800 */
[----:B------:R-:W4:Y:S01]  /*15f30*/  LDL.LU R11, [R1+0x55c] ;  /* 0x00055c00010b7983 */ /* 0x000f220000300800 */
[----:B------:R-:W-:Y:S01]  /*15f40*/  FFMA.FTZ R4, R32, R13, R4 ;  /* 0x0000000d20047223 */ /* 0x000fe20000010004 */
[----:B------:R-:W-:Y:S01]  /*15f50*/  FADD.FTZ R6, R6, R13 ;  /* 0x0000000d06067221 */ /* 0x000fe20000010000 */
[----:B------:R-:W-:Y:S01]  /*15f60*/  FFMA.FTZ R7, R31, R18, R7 ;  /* 0x000000121f077223 */ /* 0x000fe20000010007 */
[----:B------:R-:W-:Y:S01]  /*15f70*/  FADD.FTZ R5, R5, R18 ;  /* 0x0000001205057221 */ /* 0x000fe20000010000 */
[----:B------:R-:W4:Y:S04]  /*15f80*/  LDL.LU R13, [R1+0x53c] ;  /* 0x00053c00010d7983 */ /* 0x000f280000300800 */
[----:B------:R-:W4:Y:S01]  /*15f90*/  LDL.LU R18, [R1+0x538] ;  /* 0x0005380001127983 */ /* 0x000f220000300800 */
[----:B---3--:R-:W-:Y:S01]  /*15fa0*/  FFMA.FTZ R7, R33, R24, R7 ;  /* 0x0000001821077223 */ /* 0x008fe20000010007 */
[----:B------:R-:W-:-:S02]  /*15fb0*/  FADD.FTZ R5, R5, R24 ;  /* 0x0000001805057221 */ /* 0x000fc40000010000 */
[----:B------:R-:W3:Y:S01]  /*15fc0*/  LDL.LU R24, [R1+0x49c] ;  /* 0x00049c0001187983 */ /* 0x000ee20000300800 */
[----:B--2---:R-:W-:Y:S01]  /*15fd0*/  FFMA.FTZ R4, R34, R23, R4 ;  /* 0x0000001722047223 */ /* 0x004fe20000010004 */
[----:B------:R-:W-:Y:S02]  /*15fe0*/  FADD.FTZ R6, R6, R23 ;  /* 0x0000001706067221 */ /* 0x000fe40000010000 */
[----:B------:R-:W2:Y:S01]  /*15ff0*/  LDL.LU R23, [R1+0x498] ;  /* 0x0004980001177983 */ /* 0x000ea20000300800 */
[----:B------:R-:W-:Y:S01]  /*16000*/  FFMA.FTZ R7, R35, R20, R7 ;  /* 0x0000001423077223 */ /* 0x000fe20000010007 */
[----:B------:R-:W-:Y:S02]  /*16010*/  FADD.FTZ R5, R5, R20 ;  /* 0x0000001405057221 */ /* 0x000fe40000010000 */
[----:B------:R-:W3:Y:S01]  /*16020*/  LDL.LU R20, [R1+0x4c4] ;  /* 0x0004c40001147983 */ /* 0x000ee20000300800 */
[----:B------:R-:W-:Y:S01]  /*16030*/  FFMA.FTZ R4, R36, R10, R4 ;  /* 0x0000000a24047223 */ /* 0x000fe20000010004 */
[----:B------:R-:W-:Y:S01]  /*16040*/  FADD.FTZ R6, R6, R10 ;  /* 0x0000000a06067221 */ /* 0x000fe20000010000 */
[----:B------:R-:W1:Y:S01]  /*16050*/  S2R R12, SR_LANEID ;  /* 0x00000000000c7919 */ /* 0x000e620000000000 */
[----:B------:R-:W0:Y:S04]  /*16060*/  SHFL.DOWN PT, R8, R3, 0x4, 0x1f ;  /* 0x08801f0003087f89 */ /* 0x000e2800000e0000 */
[----:B------:R-:W0:Y:S01]  /*16070*/  SHFL.DOWN PT, R9, R2, 0x4, 0x1f ;  /* 0x08801f0002097f89 */ /* 0x000e2200000e0000 */
[----:B----4-:R-:W-:Y:S01]  /*16080*/  FFMA.FTZ R10, R37, R22, R7 ;  /* 0x00000016250a7223 */ /* 0x010fe20000010007 */
[----:B------:R-:W-:Y:S01]  /*16090*/  FFMA.FTZ R7, R38, R11, R4 ;  /* 0x0000000b26077223 */ /* 0x000fe20000010004 */
[----:B------:R-:W-:-:S02]  /*160a0*/  FADD.FTZ R6, R6, R11 ;  /* 0x0000000b06067221 */ /* 0x000fc40000010000 */
[----:B------:R-:W4:Y:S01]  /*160b0*/  LDL.LU R11, [R1+0x4c0] ;  /* 0x0004c000010b7983 */ /* 0x000f220000300800 */
[----:B------:R-:W-:-:S03]  /*160c0*/  FADD.FTZ R5, R5, R22 ;  /* 0x0000001605057221 */ /* 0x000fc60000010000 */
[----:B------:R-:W4:Y:S01]  /*160d0*/  LDL.LU R22, [R1+0x4bc] ;  /* 0x0004bc0001167983 */ /* 0x000f220000300800 */
[----:B------:R-:W-:Y:S01]  /*160e0*/  FFMA.FTZ R7, R40, R19, R7 ;  /* 0x0000001328077223 */ /* 0x000fe20000010007 */
[----:B------:R-:W-:Y:S01]  /*160f0*/  FADD.FTZ R6, R6, R19 ;  /* 0x0000001306067221 */ /* 0x000fe20000010000 */
[----:B------:R-:W-:Y:S01]  /*16100*/  FFMA.FTZ R10, R39, R21, R10 ;  /* 0x00000015270a7223 */ /* 0x000fe2000001000a */
[----:B------:R-:W-:Y:S01]  /*16110*/  FADD.FTZ R5, R5, R21 ;  /* 0x0000001505057221 */ /* 0x000fe20000010000 */
[----:B------:R-:W4:Y:S01]  /*16120*/  LDL.LU R19, [R1+0x4b8] ;  /* 0x0004b80001137983 */ /* 0x000f220000300800 */
[----:B------:R-:W-:Y:S01]  /*16130*/  FFMA.FTZ R7, R42, R13, R7 ;  /* 0x0000000d2a077223 */ /* 0x000fe20000010007 */
[----:B------:R-:W-:Y:S02]  /*16140*/  FADD.FTZ R6, R6, R13 ;  /* 0x0000000d06067221 */ /* 0x000fe40000010000 */
[----:B------:R-:W4:Y:S01]  /*16150*/  LDL.LU R21, [R1+0x494] ;  /* 0x0004940001157983 */ /* 0x000f220000300800 */
[----:B------:R-:W-:Y:S01]  /*16160*/  FFMA.FTZ R10, R41, R18, R10 ;  /* 0x00000012290a7223 */ /* 0x000fe2000001000a */
[----:B------:R-:W-:-:S02]  /*16170*/  FADD.FTZ R5, R5, R18 ;  /* 0x0000001205057221 */ /* 0x000fc40000010000 */
[----:B------:R-:W4:Y:S04]  /*16180*/  LDL.LU R13, [R1+0x4ac] ;  /* 0x0004ac00010d7983 */ /* 0x000f280000300800 */
[----:B------:R-:W4:Y:S01]  /*16190*/  LDL.LU R18, [R1+0x48c] ;  /* 0x00048c0001127983 */ /* 0x000f220000300800 */
[----:B-1----:R-:W-:-:S13]  /*161a0*/  ISETP.GT.AND P0, PT, R12, 0x1b, PT ;  /* 0x0000001b0c00780c */ /* 0x002fda0003f04270 */
[----:B0-----:R-:W-:Y:S01]  /*161b0*/  @!P0 FADD.FTZ R3, R3, R8 ;  /* 0x0000000803038221 */ /* 0x001fe20000010000 */
[----:B------:R-:W-:-:S04]  /*161c0*/  @!P0 FADD.FTZ R2, R2, R9 ;  /* 0x0000000902028221 */ /* 0x000fc80000010000 */
[----:B------:R-:W0:Y:S04]  /*161d0*/  SHFL.DOWN PT, R8, R3, 0x8, 0x1f ;  /* 0x09001f0003087f89 */ /* 0x000e2800000e0000 */
[----:B------:R-:W1:Y:S01]  /*161e0*/  SHFL.DOWN PT, R9, R2, 0x8, 0x1f ;  /* 0x09001f0002097f89 */ /* 0x000e6200000e0000 */
[----:B------:R-:W-:Y:S01]  /*161f0*/  ISETP.GT.AND P0, PT, R12, 0x17, PT ;  /* 0x000000170c00780c */ /* 0x000fe20003f04270 */
[----:B------:R-:W-:Y:S01]  /*16200*/  FFMA.FTZ R7, R44, R26, R7 ;  /* 0x0000001a2c077223 */ /* 0x000fe20000010007 */
[----:B------:R-:W-:Y:S01]  /*16210*/  FFMA.FTZ R10, R43, R27, R10 ;  /* 0x0000001b2b0a7223 */ /* 0x000fe2000001000a */
[----:B------:R-:W-:Y:S02]  /*16220*/  FADD.FTZ R6, R6, R26 ;  /* 0x0000001a06067221 */ /* 0x000fe40000010000 */
[----:B---3--:R-:W-:Y:S01]  /*16230*/  FFMA.FTZ R7, R50, R20, R7 ;  /* 0x0000001432077223 */ /* 0x008fe20000010007 */
[----:B------:R-:W-:Y:S01]  /*16240*/  FFMA.FTZ R10, R45, R25, R10 ;  /* 0x000000192d0a7223 */ /* 0x000fe2000001000a */
[----:B------:R-:W-:-:S02]  /*16250*/  FADD.FTZ R6, R6, R20 ;  /* 0x0000001406067221 */ /* 0x000fc40000010000 */
[----:B------:R-:W3:Y:S04]  /*16260*/  LDL R20, [R1+0x7e0] ;  /* 0x0007e00001147983 */ /* 0x000ee80000100800 */
[----:B0-----:R-:W-:Y:S01]  /*16270*/  @!P0 FADD.FTZ R3, R3, R8 ;  /* 0x0000000803038221 */ /* 0x001fe20000010000 */
[----:B-1----:R-:W-:Y:S01]  /*16280*/  @!P0 FADD.FTZ R2, R2, R9 ;  /* 0x0000000902028221 */ /* 0x002fe20000010000 */
[----:B------:R-:W-:-:S03]  /*16290*/  FADD.FTZ R8, R5, R27 ;  /* 0x0000001b05087221 */ /* 0x000fc60000010000 */
[----:B------:R-:W0:Y:S04]  /*162a0*/  SHFL.DOWN PT, R4, R3, 0x10, 0x1f ;  /* 0x0a001f0003047f89 */ /* 0x000e2800000e0000 */
[----:B------:R-:W1:Y:S01]  /*162b0*/  SHFL.DOWN PT, R5, R2, 0x10, 0x1f ;  /* 0x0a001f0002057f89 */ /* 0x000e6200000e0000 */
[----:B------:R-:W-:Y:S01]  /*162c0*/  FADD.FTZ R8, R8, R25 ;  /* 0x0000001908087221 */ /* 0x000fe20000010000 */
[----:B------:R-:W-:Y:S01]  /*162d0*/  FFMA.FTZ R10, R51, R24, R10 ;  /* 0x00000018330a7223 */ /* 0x000fe2000001000a */
[----:B------:R-:W-:Y:S02]  /*162e0*/  ISETP.GT.AND P0, PT, R12, 0xf, PT ;  /* 0x0000000f0c00780c */ /* 0x000fe40003f04270 */
[----:B------:R-:W-:Y:S01]  /*162f0*/  FADD.FTZ R8, R8, R24 ;  /* 0x0000001808087221 */ /* 0x000fe20000010000 */
[----:B--2---:R-:W-:-:S03]  /*16300*/  FFMA.FTZ R10, R53, R23, R10 ;  /* 0x00000017350a7223 */ /* 0x004fc6000001000a */
[----:B------:R-:W-:-:S07]  /*16310*/  FADD.FTZ R8, R8, R23 ;  /* 0x0000001708087221 */ /* 0x000fce0000010000 */
[----:B0-----:R-:W-:Y:S01]  /*16320*/  @!P0 FADD.FTZ R3, R3, R4 ;  /* 0x0000000403038221 */ /* 0x001fe20000010000 */
[----:B-1----:R-:W-:Y:S01]  /*16330*/  @!P0 FADD.FTZ R2, R2, R5 ;  /* 0x0000000502028221 */ /* 0x002fe20000010000 */
[----:B----4-:R-:W-:Y:S01]  /*16340*/  FFMA.FTZ R7, R52, R11, R7 ;  /* 0x0000000b34077223 */ /* 0x010fe20000010007 */
[----:B------:R-:W-:Y:S02]  /*16350*/  FADD.FTZ R6, R6, R11 ;  /* 0x0000000b06067221 */ /* 0x000fe40000010000 */
[----:B------:R-:W2:Y:S01]  /*16360*/  LDL R11, [R1+0x7e4] ;  /* 0x0007e400010b7983 */ /* 0x000ea20000100800 */
[----:B------:R-:W-:Y:S01]  /*16370*/  FFMA.FTZ R7, R54, R22, R7 ;  /* 0x0000001636077223 */ /* 0x000fe20000010007 */
[----:B------:R-:W-:-:S03]  /*16380*/  FADD.FTZ R6, R6, R22 ;  /* 0x0000001606067221 */ /* 0x000fc60000010000 */
        /* <DEDUP_REMOVED lines=12> */
[----:B------:R0:W5:Y:S01]  /*16450*/  LDL.LU R14, [R1+0x7e8] ;  /* 0x0007e800010e7983 */ /* 0x0001620000300800 */
[----:B------:R-:W1:Y:S03]  /*16460*/  S2UR UR9, SR_CgaCtaId ;  /* 0x00000000000979c3 */ /* 0x000e660000008800 */
[----:B------:R0:W5:Y:S01]  /*16470*/  LDL.LU R15, [R1+0x7ec] ;  /* 0x0007ec00010f7983 */ /* 0x0001620000300800 */
[----:B------:R-:W-:-:S02]  /*16480*/  UMOV UR8, 0x400 ;  /* 0x0000040000087882 */ /* 0x000fc40000000000 */
[----:B------:R-:W-:Y:S02]  /*16490*/  UIADD3 UR7, UR8, 0xa0, URZ ;  /* 0x000000a008077890 */ /* 0x000fe4000fffe03f */
[----:B------:R-:W4:Y:S01]  /*164a0*/  LDC.64 R18, c[0x0][0x268] ;  /* 0x00009a00ff127b82 */ /* 0x000f220000000a00 */
[----:B------:R-:W-:Y:S02]  /*164b0*/  ISETP.NE.AND P0, PT, R12, RZ, PT ;  /* 0x000000ff0c00720c */ /* 0x000fe40003f05270 */
[----:B------:R-:W-:Y:S02]  /*164c0*/  MOV R12, R3 ;  /* 0x00000003000c7202 */ /* 0x000fe40000000f00 */
[----:B------:R-:W-:Y:S01]  /*164d0*/  MOV R13, R2 ;  /* 0x00000002000d7202 */ /* 0x000fe20000000f00 */
[----:B-1----:R-:W-:Y:S01]  /*164e0*/  ULEA UR7, UR9, UR7, 0x18 ;  /* 0x0000000709077291 */ /* 0x002fe2000f8ec03f */
[----:B---3--:R-:W-:-:S05]  /*164f0*/  ISETP.NE.AND P1, PT, R20, RZ, PT ;  /* 0x000000ff1400720c */ /* 0x008fca0003f25270 */
[----:B------:R-:W-:Y:S01]  /*16500*/  LEA R0, R20, UR7, 0x4 ;  /* 0x0000000714007c11 */ /* 0x000fe2000f8e20ff */
[----:B------:R-:W-:Y:S01]  /*16510*/  BSSY B0, `(.L_x_2754) ;  /* 0x000002f000007945 */ /* 0x000fe20003800000 */
[----:B------:R-:W-:-:S03]  /*16520*/  MOV R8, UR12 ;  /* 0x0000000c00087c02 */ /* 0x000fc60008000f00 */
[----:B------:R0:W-:Y:S01]  /*16530*/  STS.128 [R0], R4 ;  /* 0x0000000400007388 */ /* 0x0001e20000000c00 */
[----:B------:R-:W-:Y:S02]  /*16540*/  ISETP.GT.U32.AND P2, PT, R20, 0x3f, PT ;  /* 0x0000003f1400780c */ /* 0x000fe40003f44070 */
[----:B------:R-:W-:Y:S01]  /*16550*/  LEA R2, R8, R20, 0x6 ;  /* 0x0000001408027211 */ /* 0x000fe200078e30ff */
[----:B--2---:R0:W-:Y:S01]  /*16560*/  @!P0 STS.64 [R11+0x10], R12 ;  /* 0x0000100c0b008388 */ /* 0x0041e20000000a00 */
[----:B------:R-:W-:Y:S06]  /*16570*/  BAR.SYNC.DEFER_BLOCKING 0x0 ;  /* 0x0000000000007b1d */ /* 0x000fec0000010000 */
[----:B----4-:R-:W-:Y:S05]  /*16580*/  @P1 BRA `(.L_x_2755) ;  /* 0x00000000009c1947 */ /* 0x010fea0003800000 */
        /* <DEDUP_REMOVED lines=8> */
[----:B------:R-:W-:-:S02]  /*16610*/  FADD.FTZ R12, R13, R37 ;  /* 0x000000250d0c7221 */ /* 0x000fc40000010000 */
[----:B------:R-:W1:Y:S01]  /*16620*/  LDS.128 R36, [UR7+0x70] ;  /* 0x00007007ff247984 */ /* 0x000e620008000c00 */
[----:B0-----:R-:W-:Y:S01]  /*16630*/  FADD.FTZ R3, R3, R8 ;  /* 0x0000000803037221 */ /* 0x001fe20000010000 */
[----:B------:R-:W-:-:S03]  /*16640*/  FADD.FTZ R12, R12, R9 ;  /* 0x000000090c0c7221 */ /* 0x000fc60000010000 */
[----:B------:R-:W-:Y:S01]  /*16650*/  FADD.FTZ R3, R3, R10 ;  /* 0x0000000a03037221 */ /* 0x000fe20000010000 */
[----:B------:R-:W-:Y:S02]  /*16660*/  FADD.FTZ R12, R12, R11 ;  /* 0x0000000b0c0c7221 */ /* 0x000fe40000010000 */
[----:B------:R-:W0:Y:S01]  /*16670*/  LDS.128 R8, [UR7+0x80] ;  /* 0x00008007ff087984 */ /* 0x000e220008000c00 */
        /* <DEDUP_REMOVED lines=16> */
[----:B-1----:R-:W-:Y:S01]  /*16780*/  FADD.FTZ R3, R3, R36 ;  /* 0x0000002403037221 */ /* 0x002fe20000010000 */
[----:B------:R-:W-:-:S03]  /*16790*/  FADD.FTZ R12, R12, R37 ;  /* 0x000000250c0c7221 */ /* 0x000fc60000010000 */
[----:B------:R-:W-:Y:S01]  /*167a0*/  FADD.FTZ R3, R3, R38 ;  /* 0x0000002603037221 */ /* 0x000fe20000010000 */
[----:B------:R-:W-:-:S03]  /*167b0*/  FADD.FTZ R12, R12, R39 ;  /* 0x000000270c0c7221 */ /* 0x000fc60000010000 */
[----:B0-----:R-:W-:Y:S01]  /*167c0*/  FADD.FTZ R3, R3, R8 ;  /* 0x0000000803037221 */ /* 0x001fe20000010000 */
[----:B------:R-:W-:-:S03]  /*167d0*/  FADD.FTZ R8, R12, R9 ;  /* 0x000000090c087221 */ /* 0x000fc60000010000 */
[----:B------:R-:W-:Y:S01]  /*167e0*/  FADD.FTZ R12, R3, R10 ;  /* 0x0000000a030c7221 */ /* 0x000fe20000010000 */
[----:B------:R-:W-:-:S07]  /*167f0*/  FADD.FTZ R13, R8, R11 ;  /* 0x0000000b080d7221 */ /* 0x000fce0000010000 */
.L_x_2755:
[----:B------:R-:W-:Y:S05]  /*16800*/  BSYNC B0 ;  /* 0x0000000000007941 */ /* 0x000fea0003800000 */
.L_x_2754:
[----:B------:R-:W-:Y:S06]  /*16810*/  BAR.SYNC.DEFER_BLOCKING 0x0 ;  /* 0x0000000000007b1d */ /* 0x000fec0000010000 */
[----:B------:R-:W-:Y:S04]  /*16820*/  BSSY B0, `(.L_x_2756) ;  /* 0x0000025000007945 */ /* 0x000fe80003800000 */
[----:B------:R-:W-:Y:S05]  /*16830*/  @P2 BRA `(.L_x_2757) ;  /* 0x00000000008c2947 */ /* 0x000fea0003800000 */
[----:B------:R-:W1:Y:S04]  /*16840*/  LDS.128 R36, [R0+0x400] ;  /* 0x0004000000247984 */ /* 0x000e680000000c00 */
[----:B------:R-:W2:Y:S04]  /*16850*/  LDS.128 R32, [R0+0x800] ;  /* 0x0008000000207984 */ /* 0x000ea80000000c00 */
[----:B------:R-:W3:Y:S04]  /*16860*/  LDS.128 R28, [R0+0xc00] ;  /* 0x000c0000001c7984 */ /* 0x000ee80000000c00 */
[----:B------:R-:W4:Y:S04]  /*16870*/  LDS.128 R24, [R0+0x1000] ;  /* 0x0010000000187984 */ /* 0x000f280000000c00 */
[----:B------:R-:W4:Y:S04]  /*16880*/  LDS.128 R20, [R0+0x1400] ;  /* 0x0014000000147984 */ /* 0x000f280000000c00 */
[----:B0-----:R-:W0:Y:S04]  /*16890*/  LDS.128 R8, [R0+0x1800] ;  /* 0x0018000000087984 */ /* 0x001e280000000c00 */
[----:B------:R0:W0:Y:S01]  /*168a0*/  LDS.128 R40, [R0+0x1c00] ;  /* 0x001c000000287984 */ /* 0x0000220000000c00 */
        /* <DEDUP_REMOVED lines=28> */
.L_x_2757:
[----:B------:R-:W-:Y:S05]  /*16a70*/  BSYNC B0 ;  /* 0x0000000000007941 */ /* 0x000fea0003800000 */
.L_x_2756:
[----:B------:R-:W-:Y:S01]  /*16a80*/  ULDC UR8, c[0x0][0xc] ;  /* 0x0000030000087ab9 */ /* 0x000fe20000000800 */
[----:B------:R-:W-:Y:S01]  /*16a90*/  BSSY B0, `(.L_x_2758) ;  /* 0x000001c000007945 */ /* 0x000fe20003800000 */
[----:B------:R-:W-:-:S03]  /*16aa0*/  IMAD.WIDE R2, R2, 0x4, R18 ;  /* 0x0000000402027825 */ /* 0x000fc600078e0212 */
[----:B------:R-:W-:Y:S05]  /*16ab0*/  @P2 BRA `(.L_x_2759) ;  /* 0x0000000000642947 */ /* 0x000fea0003800000 */
[----:B0-----:R-:W0:Y:S01]  /*16ac0*/  LDC.64 R10, c[0x0][0x288] ;  /* 0x0000a200ff0a7b82 */ /* 0x001e220000000a00 */
[----:B------:R1:W-:Y:S07]  /*16ad0*/  REDG.E.ADD.F32.FTZ.RN.STRONG.GPU desc[UR10][R2.64], R4 ;  /* 0x00000004020079a6 */ /* 0x0003ee000c10f38a */
[----:B------:R-:W2:Y:S01]  /*16ae0*/  LDC.64 R18, c[0x0][0x288] ;  /* 0x0000a200ff127b82 */ /* 0x000ea20000000a00 */
        /* <DEDUP_REMOVED lines=9> */
[-C--:B--2---:R-:W-:Y:S02]  /*16b80*/  LEA R10, P2, R18, R2.reuse, 0x2 ;  /* 0x00000002120a7211 */ /* 0x084fe400078410ff */
        /* <DEDUP_REMOVED lines=12> */
.L_x_2759:
[----:B------:R-:W-:Y:S05]  /*16c50*/  BSYNC B0 ;  /* 0x0000000000007941 */ /* 0x000fea0003800000 */
.L_x_2758:
[----:B------:R-:W-:-:S06]  /*16c60*/  UISETP.GE.U32.AND UP0, UPT, UR8, 0x2, UPT ;  /* 0x000000020800788c */ /* 0x000fcc000bf06070 */
[----:B------:R-:W-:-:S13]  /*16c70*/  PLOP3.LUT P0, PT, PT, PT, UP0, 0x80, 0x0 ;  /* 0x000000000000781c */ /* 0x000fda0003f0f008 */
[----:B------:R-:W-:Y:S05]  /*16c80*/  @!P0 BRA `(.L_x_2760) ;  /* 0x0000001000c88947 */ /* 0x000fea0003800000 */
[----:B01----:R-:W0:Y:S01]  /*16c90*/  LDC R4, c[0x0][0x10] ;  /* 0x00000400ff047b82 */ /* 0x003e220000000800 */
        /* <DEDUP_REMOVED lines=36> */
.L_x_2763:
[----:B------:R-:W2:Y:S04]  /*16ee0*/  LDG.E.STRONG.GPU R0, desc[UR10][R8.64] ;  /* 0x0000000a08007981 */ /* 0x000ea8000c1ef900 */
[----:B--2---:R-:W-:Y:S04]  /*16ef0*/  CCTL.IVALL ;  /* 0x00000000ff00798f */ /* 0x004fe80002000000 */
[----:B------:R0:W-:Y:S01]  /*16f00*/  STL [R1], R0 ;  /* 0x0000000001007387 */ /* 0x0001e20000100800 */
[----:B------:R-:W-:-:S13]  /*16f10*/  ISETP.NE.AND P0, PT, R0, UR7, PT ;  /* 0x0000000700007c0c */ /* 0x000fda000bf05270 */
[----:B0-----:R-:W-:Y:S05]  /*16f20*/  @P0 BRA `(.L_x_2763) ;  /* 0xfffffffc00ec0947 */ /* 0x001fea000383ffff */
.L_x_2762:
[----:B------:R-:W-:Y:S05]  /*16f30*/  BSYNC B0 ;  /* 0x0000000000007941 */ /* 0x000fea0003800000 */
.L_x_2761:
        /* <DEDUP_REMOVED lines=19> */
.L_x_2767:
        /* <DEDUP_REMOVED lines=116> */
.L_x_2766:
        /* <DEDUP_REMOVED lines=61> */
.L_x_2768:
[----:B------:R-:W-:-:S13]  /*17b80*/  ISETP.NE.OR P0, PT, R6, RZ, P0 ;  /* 0x000000ff0600720c */ /* 0x000fda0000705670 */
[----:B------:R-:W-:Y:S05]  /*17b90*/  @!P0 BRA `(.L_x_2764) ;  /* 0x0000000000888947 */ /* 0x000fea0003800000 */
.L_x_2765:
[----:B------:R-:W0:Y:S01]  /*17ba0*/  S2UR UR7, SR_CTAID.X ;  /* 0x00000000000779c3 */ /* 0x000e220000002500 */
[----:B------:R-:W-:Y:S01]  /*17bb0*/  NOP ;  /* 0x0000000000007918 */ /* 0x000fe20000000000 */
.L_x_2769:
        /* <DEDUP_REMOVED lines=32> */
.L_x_2764:
        /* <DEDUP_REMOVED lines=11> */
.L_x_2771:
[----:B------:R-:W-:Y:S05]  /*17e70*/  BSYNC B0 ;  /* 0x0000000000007941 */ /* 0x000fea0003800000 */
.L_x_2770:
        /* <DEDUP_REMOVED lines=19> */
.L_x_2760:
[----:B------:R-:W2:Y:S01]  /*17fb0*/  S2UR UR7, SR_CgaCtaId ;  /* 0x00000000000779c3 */ /* 0x000ea20000008800 */
[----:B------:R-:W-:Y:S01]  /*17fc0*/  UMOV UR6, 0x400 ;  /* 0x0000040000067882 */ /* 0x000fe20000000000 */
[----:B-1----:R-:W-:Y:S01]  /*17fd0*/  HFMA2.MMA R3, -RZ, RZ, 0, 0 ;  /* 0x00000000ff037435 */ /* 0x002fe200000001ff */
[----:B------:R-:W-:Y:S01]  /*17fe0*/  ISETP.NE.AND P2, PT, RZ, UR15, PT ;  /* 0x0000000fff007c0c */ /* 0x000fe2000bf45270 */
[----:B------:R-:W-:Y:S01]  /*17ff0*/  ULDC.64 UR18, c[0x0][0x288] ;  /* 0x0000a20000127ab9 */ /* 0x000fe20000000a00 */
[----:B------:R-:W-:Y:S01]  /*18000*/  ULDC.64 UR8, c[0x0][0x290] ;  /* 0x0000a40000087ab9 */ /* 0x000fe20000000a00 */
[----:B--2---:R-:W-:-:S09]  /*18010*/  ULEA UR6, UR7, UR6, 0x18 ;  /* 0x0000000607067291 */ /* 0x004fd2000f8ec03f */
[----:B------:R-:W-:Y:S01]  /*18020*/  @!P1 STS.64 [UR6+0x98], R12 ;  /* 0x0000980cff009988 */ /* 0x000fe20008000a06 */
[----:B------:R-:W-:Y:S06]  /*18030*/  BAR.SYNC.DEFER_BLOCKING 0x0 ;  /* 0x0000000000007b1d */ /* 0x000fec0000010000 */
[----:B------:R-:W0:Y:S01]  /*18040*/  LDS.64 R18, [UR6+0x98] ;  /* 0x00009806ff127984 */ /* 0x000e220008000a00 */
[----:B------:R-:W-:Y:S02]  /*18050*/  ULDC UR6, c[0x0][0x2bc] ;  /* 0x0000af0000067ab9 */ /* 0x000fe40000000800 */
[----:B0-----:R-:W-:Y:S01]  /*18060*/  FMUL.FTZ R0, R18, UR6 ;  /* 0x0000000612007c20 */ /* 0x001fe20008410000 */
[----:B------:R-:W-:Y:S01]  /*18070*/  FMUL.FTZ R19, R19, UR6 ;  /* 0x0000000613137c20 */ /* 0x000fe20008410000 */
[----:B------:R-:W-:-:S06]  /*18080*/  ULDC.64 UR6, c[0x0][0x210] ;  /* 0x0000840000067ab9 */ /* 0x000fcc0000000a00 */
.L_x_2777:
[----:B------:R-:W-:-:S05]  /*18090*/  LEA R12, R3, UR14, 0x3 ;  /* 0x0000000e030c7c11 */ /* 0x000fca000f8e18ff */
[----:B0-----:R-:W2:Y:S04]  /*180a0*/  LDL.128 R8, [R12+0x10] ;  /* 0x000010000c087983 */ /* 0x001ea80000100c00 */
[----:B------:R-:W3:Y:S01]  /*180b0*/  LDL.128 R4, [R12+0x210] ;  /* 0x000210000c047983 */ /* 0x000ee20000100c00 */
[----:B-----5:R-:W-:Y:S01]  /*180c0*/  LEA R24, R3, R58, 0x3 ;  /* 0x0000003a03187211 */ /* 0x020fe200078e18ff */
[----:B------:R-:W-:Y:S03]  /*180d0*/  BSSY B0, `(.L_x_2772) ;  /* 0x0000036000007945 */ /* 0x000fe60003800000 */
[----:B------:R-:W-:Y:S01]  /*180e0*/  ISETP.GE.U32.AND P0, PT, R24, UR8, PT ;  /* 0x0000000818007c0c */ /* 0x000fe2000bf06070 */
[----:B--2---:R-:W-:Y:S01]  /*180f0*/  FADD.FTZ R9, R9, -UR16 ;  /* 0x8000001009097e21 */ /* 0x004fe20008010000 */
[----:B------:R-:W-:Y:S01]  /*18100*/  FADD.FTZ R8, R8, -UR16 ;  /* 0x8000001008087e21 */ /* 0x000fe20008010000 */
[----:B------:R-:W-:Y:S01]  /*18110*/  FADD.FTZ R10, R10, -UR16 ;  /* 0x800000100a0a7e21 */ /* 0x000fe20008010000 */
[----:B------:R-:W-:Y:S01]  /*18120*/  FADD.FTZ R11, R11, -UR16 ;  /* 0x800000100b0b7e21 */ /* 0x000fe20008010000 */
[----:B------:R-:W-:Y:S01]  /*18130*/  FMUL.FTZ R22, R9, UR13 ;  /* 0x0000000d09167c20 */ /* 0x000fe20008410000 */
[----:B------:R-:W-:Y:S01]  /*18140*/  FMUL.FTZ R23, R8, UR13 ;  /* 0x0000000d08177c20 */ /* 0x000fe20008410000 */
[----:B------:R-:W-:Y:S01]  /*18150*/  FMUL.FTZ R25, R10, UR13 ;  /* 0x0000000d0a197c20 */ /* 0x000fe20008410000 */
[----:B---3--:R-:W-:Y:S01]  /*18160*/  MOV R10, R7 ;  /* 0x00000007000a7202 */ /* 0x008fe20000000f00 */
[----:B------:R-:W-:Y:S01]  /*18170*/  @P2 FFMA.FTZ R8, R22, R17, R15 ;  /* 0x0000001116082223 */ /* 0x000fe2000001000f */
[----:B------:R-:W-:-:S03]  /*18180*/  @P2 FFMA.FTZ R2, R23, R16, R14 ;  /* 0x0000001017022223 */ /* 0x000fc6000001000e */
[----:B------:R-:W-:Y:S01]  /*18190*/  @P2 FMUL.FTZ R18, R8, -1.4426950216293334961 ;  /* 0xbfb8aa3b08122820 */ /* 0x000fe20000410000 */
[----:B------:R-:W-:-:S05]  /*181a0*/  @P2 FMUL.FTZ R9, R2, -1.4426950216293334961 ;  /* 0xbfb8aa3b02092820 */ /* 0x000fca0000410000 */
[----:B------:R-:W0:Y:S08]  /*181b0*/  @P2 MUFU.EX2 R18, R18 ;  /* 0x0000001200122308 */ /* 0x000e300000000800 */
[----:B------:R-:W1:Y:S01]  /*181c0*/  @P2 MUFU.EX2 R9, R9 ;  /* 0x0000000900092308 */ /* 0x000e620000000800 */
[----:B0-----:R-:W-:Y:S01]  /*181d0*/  @P2 FADD.FTZ R20, R18, 1 ;  /* 0x3f80000012142421 */ /* 0x001fe20000010000 */
[----:B------:R-:W-:-:S06]  /*181e0*/  FFMA.FTZ R18, R0, R25, R19 ;  /* 0x0000001900127223 */ /* 0x000fcc0000010013 */
[----:B------:R-:W0:Y:S01]  /*181f0*/  @P2 MUFU.RCP R20, R20 ;  /* 0x0000001400142308 */ /* 0x000e220000001000 */
[----:B-1----:R-:W-:-:S07]  /*18200*/  @P2 FADD.FTZ R12, R9, 1 ;  /* 0x3f800000090c2421 */ /* 0x002fce0000010000 */
[----:B------:R-:W1:Y:S01]  /*18210*/  @P2 MUFU.RCP R13, R12 ;  /* 0x0000000c000d2308 */ /* 0x000e620000001000 */
[----:B0-----:R-:W-:Y:S01]  /*18220*/  @P2 FADD.FTZ R9, -R20, 1 ;  /* 0x3f80000014092421 */ /* 0x001fe20000010100 */
[----:B------:R-:W-:-:S03]  /*18230*/  @P2 FMUL.FTZ R20, R5, R20 ;  /* 0x0000001405142220 */ /* 0x000fc60000410000 */
[----:B------:R-:W-:Y:S01]  /*18240*/  @P2 FFMA.FTZ R9, R8, R9, 1 ;  /* 0x3f80000008092423 */ /* 0x000fe20000010009 */
[----:B------:R-:W-:Y:S01]  /*18250*/  SHF.R.S32.HI R8, RZ, 0x1f, R24 ;  /* 0x0000001fff087819 */ /* 0x000fe20000011418 */
[----:B-1----:R-:W-:-:S03]  /*18260*/  @P2 FADD.FTZ R21, -R13, 1 ;  /* 0x3f8000000d152421 */ /* 0x002fc60000010100 */
[----:B------:R-:W-:Y:S01]  /*18270*/  ISETP.GE.OR.EX P0, PT, R8, UR9, P5, P0 ;  /* 0x0000000908007c0c */ /* 0x000fe2000af06700 */
[----:B------:R-:W-:Y:S01]  /*18280*/  @P2 FMUL.FTZ R13, R4, R13 ;  /* 0x0000000d040d2220 */ /* 0x000fe20000410000 */
[----:B------:R-:W-:Y:S01]  /*18290*/  @P2 FMUL.FTZ R5, R20, R9 ;  /* 0x0000000914052220 */ /* 0x000fe20000410000 */
[----:B------:R-:W-:Y:S01]  /*182a0*/  @P2 FFMA.FTZ R2, R2, R21, 1 ;  /* 0x3f80000002022423 */ /* 0x000fe20000010015 */
[----:B------:R-:W-:Y:S01]  /*182b0*/  MOV R21, R6 ;  /* 0x0000000600157202 */ /* 0x000fe20000000f00 */
[----:B------:R-:W-:Y:S01]  /*182c0*/  FMUL.FTZ R20, R11, UR13 ;  /* 0x0000000d0b147c20 */ /* 0x000fe20008410000 */
[C-C-:B------:R-:W-:Y:S01]  /*182d0*/  FFMA.FTZ R6, R0.reuse, R22, R19.reuse ;  /* 0x0000001600067223 */ /* 0x140fe20000010013 */
[----:B------:R-:W-:Y:S01]  /*182e0*/  @P2 FMUL.FTZ R4, R13, R2 ;  /* 0x000000020d042220 */ /* 0x000fe20000410000 */
[--C-:B------:R-:W-:Y:S01]  /*182f0*/  FFMA.FTZ R13, R0, R23, R19.reuse ;  /* 0x00000017000d7223 */ /* 0x100fe20000010013 */
[----:B------:R-:W-:Y:S01]  /*18300*/  IADD3 R2, R24, 0x8, RZ ;  /* 0x0000000818027810 */ /* 0x000fe20007ffe0ff */
[----:B------:R-:W-:Y:S01]  /*18310*/  FFMA.FTZ R23, R0, R20, R19 ;  /* 0x0000001400177223 */ /* 0x000fe20000010013 */
[----:B------:R-:W-:Y:S01]  /*18320*/  FFMA.FTZ R11, R5, R17, -R6 ;  /* 0x00000011050b7223 */ /* 0x000fe20000010806 */
[----:B------:R-:W-:Y:S01]  /*18330*/  FFMA.FTZ R13, R4, R16, -R13 ;  /* 0x00000010040d7223 */ /* 0x000fe2000001080d */
[----:B------:R-:W-:-:S02]  /*18340*/  ISETP.GE.U32.AND P1, PT, R2, UR8, PT ;  /* 0x0000000802007c0c */ /* 0x000fc4000bf26070 */
[----:B------:R-:W-:-:S04]  /*18350*/  SHF.R.S32.HI R4, RZ, 0x1f, R2 ;  /* 0x0000001fff047819 */ /* 0x000fc80000011402 */
[----:B------:R-:W-:Y:S01]  /*18360*/  ISETP.GE.OR.EX P1, PT, R4, UR9, P5, P1 ;  /* 0x0000000904007c0c */ /* 0x000fe2000af26710 */
[----:B------:R-:W-:-:S12]  /*18370*/  @P0 BRA `(.L_x_2773) ;  /* 0x00000000002c0947 */ /* 0x000fd80003800000 */
        /* <DEDUP_REMOVED lines=9> */
[----:B------:R-:W-:-:S05]  /*18410*/  LEA.HI.X R9, R6, UR7, R5, 0x2, P0 ;  /* 0x0000000706097c11 */ /* 0x000fca00080f1405 */
[----:B------:R0:W-:Y:S04]  /*18420*/  STG.E.64 desc[UR10][R8.64], R12 ;  /* 0x0000000c08007986 */ /* 0x0001e8000c101b0a */
.L_x_2773:
[----:B------:R-:W-:Y:S05]  /*18430*/  BSYNC B0 ;  /* 0x0000000000007941 */ /* 0x000fea0003800000 */
.L_x_2772:
[----:B------:R-:W-:Y:S05]  /*18440*/  @!P2 BRA `(.L_x_2774) ;  /* 0x000000000048a947 */ /* 0x000fea0003800000 */
        /* <DEDUP_REMOVED lines=18> */
.L_x_2774:
[----:B------:R-:W-:Y:S01]  /*18570*/  BSSY B0, `(.L_x_2775) ;  /* 0x000000f000007945 */ /* 0x000fe20003800000 */
[----:B------:R-:W-:Y:S01]  /*18580*/  FFMA.FTZ R18, R21, R16, -R18 ;  /* 0x0000001015127223 */ /* 0x000fe20000010812 */
[----:B0-----:R-:W-:Y:S02]  /*18590*/  FFMA.FTZ R9, R10, R17, -R23 ;  /* 0x000000110a097223 */ /* 0x001fe40000010817 */
[----:B------:R-:W-:Y:S05]  /*185a0*/  @P1 BRA `(.L_x_2776) ;  /* 0x00000000002c1947 */ /* 0x000fea0003800000 */
[----:B------:R-:W-:Y:S01]  /*185b0*/  IMAD R7, R4, UR18, RZ ;  /* 0x0000001204077c24 */ /* 0x000fe2000f8e02ff */
[----:B------:R-:W-:Y:S01]  /*185c0*/  MOV R4, R48 ;  /* 0x0000003000047202 */ /* 0x000fe20000000f00 */
[----:B------:R-:W-:Y:S01]  /*185d0*/  FMUL.FTZ R8, R18, UR13 ;  /* 0x0000000d12087c20 */ /* 0x000fe20008410000 */
[----:B------:R-:W-:Y:S01]  /*185e0*/  MOV R5, R47 ;  /* 0x0000002f00057202 */ /* 0x000fe20000000f00 */
[C---:B------:R-:W-:Y:S02]  /*185f0*/  IMAD R7, R2.reuse, UR19, R7 ;  /* 0x0000001302077c24 */ /* 0x040fe4000f8e0207 */
[----:B------:R-:W-:Y:S01]  /*18600*/  FMUL.FTZ R9, R9, UR13 ;  /* 0x0000000d09097c20 */ /* 0x000fe20008410000 */
[----:B------:R-:W-:-:S05]  /*18610*/  IMAD.WIDE.U32 R4, R2, UR18, R4 ;  /* 0x0000001202047c25 */ /* 0x000fca000f8e0004 */
[----:B------:R-:W-:Y:S02]  /*18620*/  IADD3 R5, R5, R7, RZ ;  /* 0x0000000705057210 */ /* 0x000fe40007ffe0ff */
[----:B------:R-:W-:-:S04]  /*18630*/  LEA R6, P0, R4, UR6, 0x2 ;  /* 0x0000000604067c11 */ /* 0x000fc8000f8010ff */
[----:B------:R-:W-:-:S05]  /*18640*/  LEA.HI.X R7, R4, UR7, R5, 0x2, P0 ;  /* 0x0000000704077c11 */ /* 0x000fca00080f1405 */
[----:B------:R0:W-:Y:S04]  /*18650*/  STG.E.64 desc[UR10][R6.64], R8 ;  /* 0x0000000806007986 */ /* 0x0001e8000c101b0a */
.L_x_2776:
[----:B------:R-:W-:Y:S05]  /*18660*/  BSYNC B0 ;  /* 0x0000000000007941 */ /* 0x000fea0003800000 */
.L_x_2775:
[----:B------:R-:W-:-:S04]  /*18670*/  IADD3 R3, R3, 0x2, RZ ;  /* 0x0000000203037810 */ /* 0x000fc80007ffe0ff */
[----:B------:R-:W-:-:S13]  /*18680*/  ISETP.NE.AND P0, PT, R3, 0x40, PT ;  /* 0x000000400300780c */ /* 0x000fda0003f05270 */
        /* <DEDUP_REMOVED lines=10> */
.L_x_2687:
[----:B------:R-:W2:Y:S01]  /*18730*/  LDL R5, [R1+0x7e0] ;  /* 0x0007e00001057983 */ /* 0x000ea20000100800 */
[----:B------:R-:W1:Y:S01]  /*18740*/  LDC R4, c[0x0][0xc] ;  /* 0x00000300ff047b82 */ /* 0x000e620000000800 */
[----:B------:R-:W-:Y:S07]  /*18750*/  BSSY B0, `(.L_x_2779) ;  /* 0x0000012000007945 */ /* 0x000fee0003800000 */
[----:B0-----:R-:W0:Y:S08]  /*18760*/  LDC R7, c[0x0][0x10] ;  /* 0x00000400ff077b82 */ /* 0x001e300000000800 */
[----:B------:R-:W3:Y:S01]  /*18770*/  LDC.64 R2, c[0x0][0x258] ;  /* 0x00009600ff027b82 */ /* 0x000ee20000000a00 */
[----:B-1----:R-:W-:-:S02]  /*18780*/  ISETP.NE.AND P0, PT, R4, 0x1, PT ;  /* 0x000000010400780c */ /* 0x002fc40003f05270 */
[----:B0-----:R-:W-:Y:S02]  /*18790*/  SHF.L.U32 R0, R7, 0x1, RZ ;  /* 0x0000000107007819 */ /* 0x001fe400000006ff */
        /* <DEDUP_REMOVED lines=13> */
.L_x_2780:
[----:B------:R-:W-:Y:S05]  /*18870*/  BSYNC B0 ;  /* 0x0000000000007941 */ /* 0x000fea0003800000 */
.L_x_2779:
        /* <DEDUP_REMOVED lines=11> */
.L_x_2782:
[----:B------:R-:W2:Y:S04]  /*18930*/  LDG.E.STRONG.GPU R5, desc[UR10][R2.64] ;  /* 0x0000000a02057981 */ /* 0x000ea8000c1ef900 */
[----:B--2---:R-:W-:Y:S01]  /*18940*/  CCTL.IVALL ;  /* 0x00000000ff00798f */ /* 0x004fe20002000000 */
[----:B------:R-:W-:Y:S05]  /*18950*/  YIELD ;  /* 0x0000000000007946 */ /* 0x000fea0003800000 */
[----:B------:R-:W-:-:S13]  /*18960*/  ISETP.NE.AND P0, PT, R5, R0, PT ;  /* 0x000000000500720c */ /* 0x000fda0003f05270 */
[----:B------:R-:W-:Y:S05]  /*18970*/  @P0 BRA `(.L_x_2782) ;  /* 0xfffffffc00ec0947 */ /* 0x000fea000383ffff */
.L_x_2781:
        /* <DEDUP_REMOVED lines=27> */
.L_x_2783:
        /* <DEDUP_REMOVED lines=25> */
.L_x_2784:
        /* <DEDUP_REMOVED lines=12> */
.L_x_5687:


//--------------------- .text._Z35group_norm_nhwc_bwd_one_pass_kernelI11Fp32IOBf16WLi64ELi128ELi512EEv26Group_norm_nhwc_bwd_params --------------------------
	.section	.text._Z35group_norm_nhwc_bwd_one_pass_kernelI11Fp32IOBf16WLi64ELi128ELi512EEv26Group_norm_nhwc_bwd_params,"ax",@progbits
	.align	128
        .global         _Z35group_norm_nhwc_bwd_one_pass_kernelI11Fp32IOBf16WLi64ELi128ELi512EEv26Group_norm_nhwc_bwd_params
        .type           _Z35group_norm_nhwc_bwd_one_pass_kernelI11Fp32IOBf16WLi64ELi128ELi512EEv26Group_norm_nhwc_bwd_params,@function
        .size           _Z35group_norm_nhwc_bwd_one_pass_kernelI11Fp32IOBf16WLi64ELi128ELi512EEv26Group_norm_nhwc_bwd_params,(.L_x_5688 - _Z35group_norm_nhwc_bwd_one_pass_kernelI11Fp32IOBf16WLi64ELi128ELi512EEv26Group_norm_nhwc_bwd_params)
        .other          _Z35group_norm_nhwc_bwd_one_pass_kernelI11Fp32IOBf16WLi64ELi128ELi512EEv26Group_norm_nhwc_bwd_params,@"STO_CUDA_ENTRY STV_DEFAULT"
_Z35group_norm_nhwc_bwd_one_pass_kernelI11Fp32IOBf16WLi64ELi128ELi512EEv26Group_norm_nhwc_bwd_params:
.text._Z35group_norm_nhwc_bwd_one_pass_kernelI11Fp32IOBf16WLi64ELi128ELi512EEv26Group_norm_nhwc_bwd_params:
        /* <DEDUP_REMOVED lines=30> */
[----:B------:R-:W-:Y:S02]  /*01e0*/  SHF.L.U64.HI R8, R4, 0x2, R9 ;  /* 0x0000000204087819 */ /* 0x000fe40000010209 */
[----:B------:R-:W-:Y:S02]  /*01f0*/  LEA R7, R0, UR5, 0x3 ;  /* 0x0000000500077c11 */ /* 0x000fe4000f8e18ff */
[----:B-1----:R-:W-:-:S07]  /*0200*/  SHF.L.U64.HI R9, R5, 0x2, R2 ;  /* 0x0000000205097819 */ /* 0x002fce0000010202 */
.L_x_2837:
[----:B0--3--:R-:W0:Y:S01]  /*0210*/  LDC R17, c[0x0][0x2a0] ;  /* 0x0000a800ff117b82 */ /* 0x009e220000000800 */
[----:B------:R-:W-:Y:S01]  /*0220*/  ULDC.64 UR14, c[0x0][0x290] ;  /* 0x0000a400000e7ab9 */ /* 0x000fe20000000a00 */
[----:B------:R-:W-:Y:S01]  /*0230*/  ISETP.GT.U32.AND P6, PT, R97, 0x1ff, PT ;  /* 0x000001ff6100780c */ /* 0x000fe20003fc4070 */
[----:B------:R-:W-:Y:S01]  /*0240*/  ULDC.64 UR12, c[0x0][0x298] ;  /* 0x0000a600000c7ab9 */ /* 0x000fe20000000a00 */
[----:B------:R-:W-:Y:S02]  /*0250*/  ISETP.GE.AND P3, PT, R96, RZ, PT ;  /* 0x000000ff6000720c */ /* 0x000fe40003f66270 */
[----:B------:R-:W-:Y:S02]  /*0260*/  LOP3.LUT R98, R98, 0xfffffffb, RZ, 0xc0, !PT ;  /* 0xfffffffb62627812 */ /* 0x000fe400078ec0ff */
[----:B-1----:R-:W1:Y:S01]  /*0270*/  S2UR UR6, SR_CTAID.X ;  /* 0x00000000000679c3 */ /* 0x002e620000002500 */
[-C--:B0---4-:R-:W-:Y:S02]  /*0280*/  IABS R15, R17.reuse ;  /* 0x00000011000f7213 */ /* 0x091fe40000000000 */
[----:B------:R-:W-:-:S02]  /*0290*/  LOP3.LUT R12, R96, R17, RZ, 0x3c, !PT ;  /* 0x00000011600c7212 */ /* 0x000fc400078e3cff */
[----:B------:R-:W0:Y:S02]  /*02a0*/  I2F.RP R0, R15 ;  /* 0x0000000f00007306 */ /* 0x000e240000209400 */
[----:B------:R-:W-:Y:S02]  /*02b0*/  ISETP.GE.AND P2, PT, R12, RZ, PT ;  /* 0x000000ff0c00720c */ /* 0x000fe40003f46270 */
[----:B------:R-:W-:-:S04]  /*02c0*/  SHF.L.U32 R12, R97, 0x1, RZ ;  /* 0x00000001610c7819 */ /* 0x000fc800000006ff */
[----:B------:R-:W-:Y:S01]  /*02d0*/  LOP3.LUT R43, R12, 0x7e, RZ, 0xc0, !PT ;  /* 0x0000007e0c2b7812 */ /* 0x000fe200078ec0ff */
[----:B0-----:R-:W0:Y:S02]  /*02e0*/  MUFU.RCP R0, R0 ;  /* 0x0000000000007308 */ /* 0x001e240000001000 */
[----:B0-----:R-:W-:-:S06]  /*02f0*/  IADD3 R10, R0, 0xffffffe, RZ ;  /* 0x0ffffffe000a7810 */ /* 0x001fcc0007ffe0ff */
[----:B------:R0:W2:Y:S02]  /*0300*/  F2I.FTZ.U32.TRUNC.NTZ R11, R10 ;  /* 0x0000000a000b7305 */ /* 0x0000a4000021f000 */
[----:B0-----:R-:W-:Y:S02]  /*0310*/  MOV R10, RZ ;  /* 0x000000ff000a7202 */ /* 0x001fe40000000f00 */
[----:B--2---:R-:W-:-:S05]  /*0320*/  IADD3 R2, RZ, -R11, RZ ;  /* 0x8000000bff027210 */ /* 0x004fca0007ffe0ff */
[----:B------:R-:W-:Y:S01]  /*0330*/  IMAD R13, R2, R15, RZ ;  /* 0x0000000f020d7224 */ /* 0x000fe200078e02ff */
[----:B------:R-:W-:-:S03]  /*0340*/  IABS R2, R96 ;  /* 0x0000006000027213 */ /* 0x000fc60000000000 */
[----:B------:R-:W-:Y:S02]  /*0350*/  IMAD.HI.U32 R11, R11, R13, R10 ;  /* 0x0000000d0b0b7227 */ /* 0x000fe400078e000a */
[----:B------:R-:W1:Y:S04]  /*0360*/  LDC R13, c[0x0][0x2ac] ;  /* 0x0000ab00ff0d7b82 */ /* 0x000e680000000800 */
[----:B------:R-:W-:-:S05]  /*0370*/  IMAD.HI.U32 R0, R11, R2, RZ ;  /* 0x000000020b007227 */ /* 0x000fca00078e00ff */
[----:B------:R-:W-:-:S05]  /*0380*/  IADD3 R10, -R0, RZ, RZ ;  /* 0x000000ff000a7210 */ /* 0x000fca0007ffe1ff */
[----:B------:R-:W-:Y:S01]  /*0390*/  IMAD R2, R15, R10, R2 ;  /* 0x0000000a0f027224 */ /* 0x000fe200078e0202 */
[----:B------:R-:W-:-:S04]  /*03a0*/  SHF.R.U32.HI R10, RZ, 0x6, R97 ;  /* 0x00000006ff0a7819 */ /* 0x000fc80000011661 */
[----:B------:R-:W-:Y:S01]  /*03b0*/  ISETP.GT.U32.AND P0, PT, R15, R2, PT ;  /* 0x000000020f00720c */ /* 0x000fe20003f04070 */
[----:B-1----:R-:W-:-:S05]  /*03c0*/  IMAD R10, R13, UR6, R10 ;  /* 0x000000060d0a7c24 */ /* 0x002fca000f8e020a */
[C---:B------:R-:W-:Y:S02]  /*03d0*/  IADD3 R11, R10.reuse, 0x30, RZ ;  /* 0x000000300a0b7810 */ /* 0x040fe40007ffe0ff */
[----:B------:R-:W-:-:S05]  /*03e0*/  IADD3 R12, R10, 0x8, RZ ;  /* 0x000000080a0c7810 */ /* 0x000fca0007ffe0ff */
[-C--:B------:R-:W-:Y:S02]  /*03f0*/  @!P0 IADD3 R2, R2, -R15.reuse, RZ ;  /* 0x8000000f02028210 */ /* 0x080fe40007ffe0ff */
[----:B------:R-:W-:Y:S02]  /*0400*/  @!P0 IADD3 R0, R0, 0x1, RZ ;  /* 0x0000000100008810 */ /* 0x000fe40007ffe0ff */
[CC--:B------:R-:W-:Y:S02]  /*0410*/  ISETP.GE.U32.AND P1, PT, R2.reuse, R15.reuse, PT ;  /* 0x0000000f0200720c */ /* 0x0c0fe40003f26070 */
[----:B------:R-:W-:Y:S02]  /*0420*/  ISETP.GT.U32.AND P4, PT, R15, R2, PT ;  /* 0x000000020f00720c */ /* 0x000fe40003f84070 */
[----:B------:R-:W-:Y:S02]  /*0430*/  IADD3 R15, R2, -R15, RZ ;  /* 0x8000000f020f7210 */ /* 0x000fe40007ffe0ff */
[----:B------:R-:W-:-:S02]  /*0440*/  ISETP.GE.U32.AND P0, PT, R10, UR14, PT ;  /* 0x0000000e0a007c0c */ /* 0x000fc4000bf06070 */
[----:B------:R-:W-:Y:S02]  /*0450*/  SEL R2, R15, R2, !P4 ;  /* 0x000000020f027207 */ /* 0x000fe40006000000 */
[----:B------:R-:W-:Y:S02]  /*0460*/  SHF.R.S32.HI R15, RZ, 0x1f, R10 ;  /* 0x0000001fff0f7819 */ /* 0x000fe4000001140a */
[----:B------:R-:W-:Y:S02]  /*0470*/  ISETP.GE.U32.AND P5, PT, R11, UR14, PT ;  /* 0x0000000e0b007c0c */ /* 0x000fe4000bfa6070 */
[----:B------:R-:W-:Y:S02]  /*0480*/  SHF.R.S32.HI R13, RZ, 0x1f, R11 ;  /* 0x0000001fff0d7819 */ /* 0x000fe4000001140b */
[----:B------:R-:W-:Y:S02]  /*0490*/  ISETP.GE.OR.EX P0, PT, R15, UR15, P6, P0 ;  /* 0x0000000f0f007c0c */ /* 0x000fe4000b706700 */
[----:B------:R-:W-:-:S02]  /*04a0*/  ISETP.GE.AND.EX P5, PT, R13, UR15, PT, P5 ;  /* 0x0000000f0d007c0c */ /* 0x000fc4000bfa6350 */
[----:B------:R-:W-:Y:S02]  /*04b0*/  @P1 IADD3 R0, R0, 0x1, RZ ;  /* 0x0000000100001810 */ /* 0x000fe40007ffe0ff */
[----:B------:R-:W-:Y:S02]  /*04c0*/  ISETP.GT.U32.OR P5, PT, R97, 0x1ff, P5 ;  /* 0x000001ff6100780c */ /* 0x000fe40002fa4470 */
[----:B------:R-:W-:Y:S02]  /*04d0*/  ISETP.NE.AND P1, PT, R17, RZ, PT ;  /* 0x000000ff1100720c */ /* 0x000fe40003f25270 */
[----:B------:R-:W-:Y:S02]  /*04e0*/  LOP3.LUT R17, RZ, R17, RZ, 0x33, !PT ;  /* 0x00000011ff117212 */ /* 0x000fe400078e33ff */
[----:B------:R-:W-:Y:S02]  /*04f0*/  @!P3 IADD3 R2, -R2, RZ, RZ ;  /* 0x000000ff0202b210 */ /* 0x000fe40007ffe1ff */
[----:B------:R-:W-:-:S02]  /*0500*/  @!P2 IADD3 R0, -R0, RZ, RZ ;  /* 0x000000ff0000a210 */ /* 0x000fc40007ffe1ff */
[----:B------:R-:W-:Y:S02]  /*0510*/  @P0 LOP3.LUT R98, R98, 0x4, RZ, 0xfc, !PT ;  /* 0x0000000462620812 */ /* 0x000fe400078efcff */
[C---:B------:R-:W-:Y:S01]  /*0520*/  SEL R44, R17.reuse, R2, !P1 ;  /* 0x00000002112c7207 */ /* 0x040fe20004800000 */
[----:B------:R-:W0:Y:S01]  /*0530*/  @!P5 LDC.64 R22, c[0x0][0x288] ;  /* 0x0000a200ff16db82 */ /* 0x000e220000000a00 */
[----:B------:R-:W-:Y:S02]  /*0540*/  SEL R103, R17, R0, !P1 ;  /* 0x0000000011677207 */ /* 0x000fe40004800000 */
[----:B------:R-:W-:Y:S02]  /*0550*/  LOP3.LUT P1, RZ, R98, 0x4, RZ, 0xc0, !PT ;  /* 0x0000000462ff7812 */ /* 0x000fe4000782c0ff */
[----:B------:R-:W-:Y:S02]  /*0560*/  SHF.R.S32.HI R0, RZ, 0x1f, R103 ;  /* 0x0000001fff007819 */ /* 0x000fe40000011467 */
[----:B------:R-:W-:Y:S01]  /*0570*/  LEA R42, R44, R43, 0x7 ;  /* 0x0000002b2c2a7211 */ /* 0x000fe200078e38ff */
[----:B------:R-:W1:Y:S01]  /*0580*/  @!P5 LDC.64 R36, c[0x0][0x230] ;  /* 0x00008c00ff24db82 */ /* 0x000e620000000a00 */
[----:B------:R-:W-:Y:S01]  /*0590*/  ISETP.GE.U32.AND P4, PT, R12, UR14, PT ;  /* 0x0000000e0c007c0c */ /* 0x000fe2000bf86070 */
[----:B------:R-:W-:Y:S01]  /*05a0*/  IMAD R0, R0, UR12, RZ ;  /* 0x0000000c00007c24 */ /* 0x000fe2000f8e02ff */
[----:B------:R-:W-:-:S02]  /*05b0*/  SHF.R.S32.HI R17, RZ, 0x1f, R12 ;  /* 0x0000001fff117819 */ /* 0x000fc4000001140c */
[----:B------:R-:W-:Y:S01]  /*05c0*/  SHF.R.S32.HI R43, RZ, 0x1f, R42 ;  /* 0x0000001fff2b7819 */ /* 0x000fe2000001142a */
[----:B------:R-:W-:Y:S01]  /*05d0*/  IMAD R101, R103, UR13, R0 ;  /* 0x0000000d67657c24 */ /* 0x000fe2000f8e0200 */
[----:B------:R-:W-:Y:S01]  /*05e0*/  ISETP.GE.OR.EX P4, PT, R17, UR15, P6, P4 ;  /* 0x0000000f11007c0c */ /* 0x000fe2000b786740 */
[----:B------:R-:W2:Y:S01]  /*05f0*/  @!P1 LDC.64 R24, c[0x0][0x288] ;  /* 0x0000a200ff189b82 */ /* 0x000ea20000000a00 */
[C---:B------:R-:W-:Y:S01]  /*0600*/  IADD3 R14, R10.reuse, 0x10, RZ ;  /* 0x000000100a0e7810 */ /* 0x040fe20007ffe0ff */
[----:B------:R-:W-:Y:S01]  /*0610*/  IMAD.WIDE.U32 R102, R103, UR12, R42 ;  /* 0x0000000c67667c25 */ /* 0x000fe2000f8e002a */
[----:B------:R-:W-:Y:S02]  /*0620*/  IADD3 R16, R10, 0x18, RZ ;  /* 0x000000180a107810 */ /* 0x000fe40007ffe0ff */
[----:B------:R-:W-:Y:S02]  /*0630*/  ISETP.GE.U32.AND P3, PT, R14, UR14, PT ;  /* 0x0000000e0e007c0c */ /* 0x000fe4000bf66070 */
[----:B------:R-:W-:Y:S01]  /*0640*/  IADD3 R101, R103, R101, RZ ;  /* 0x0000006567657210 */ /* 0x000fe20007ffe0ff */
[----:B0-----:R-:W-:Y:S01]  /*0650*/  @!P5 IMAD R0, R13, R22, RZ ;  /* 0x000000160d00d224 */ /* 0x001fe200078e02ff */
[----:B------:R-:W-:Y:S01]  /*0660*/  @!P5 MOV R100, R102 ;  /* 0x000000660064d202 */ /* 0x000fe20000000f00 */
[----:B------:R-:W0:Y:S01]  /*0670*/  @!P5 LDC.64 R28, c[0x0][0x228] ;  /* 0x00008a00ff1cdb82 */ /* 0x000e220000000a00 */
[----:B------:R-:W-:Y:S01]  /*0680*/  SHF.R.S32.HI R19, RZ, 0x1f, R14 ;  /* 0x0000001fff137819 */ /* 0x000fe2000001140e */
[C---:B------:R-:W-:Y:S01]  /*0690*/  @!P5 IMAD R23, R11.reuse, R23, R0 ;  /* 0x000000170b17d224 */ /* 0x040fe200078e0200 */
[----:B------:R-:W-:Y:S01]  /*06a0*/  ISETP.GE.U32.AND P2, PT, R16, UR14, PT ;  /* 0x0000000e10007c0c */ /* 0x000fe2000bf46070 */
[----:B------:R-:W-:Y:S01]  /*06b0*/  @!P5 IMAD.WIDE.U32 R20, R11, R22, R100 ;  /* 0x000000160b14d225 */ /* 0x000fe200078e0064 */
[----:B------:R-:W-:-:S02]  /*06c0*/  ISETP.GE.OR.EX P3, PT, R19, UR15, P6, P3 ;  /* 0x0000000f13007c0c */ /* 0x000fc4000b766730 */
[----:B------:R-:W-:Y:S01]  /*06d0*/  @!P1 MOV R22, R102 ;  /* 0x0000006600169202 */ /* 0x000fe20000000f00 */
[----:B------:R-:W3:Y:S01]  /*06e0*/  @!P4 LDC.64 R30, c[0x0][0x288] ;  /* 0x0000a200ff1ecb82 */ /* 0x000ee20000000a00 */
[----:B------:R-:W-:Y:S02]  /*06f0*/  @!P5 IADD3 R21, R21, R23, RZ ;  /* 0x000000171515d210 */ /* 0x000fe40007ffe0ff */
[----:B------:R-:W-:Y:S02]  /*0700*/  @!P1 MOV R23, R101 ;  /* 0x0000006500179202 */ /* 0x000fe40000000f00 */
[C---:B------:R-:W-:Y:S01]  /*0710*/  @!P5 SHF.L.U32 R39, R20.reuse, 0x2, RZ ;  /* 0x000000021427d819 */ /* 0x040fe200000006ff */
[----:B--2---:R-:W-:Y:S01]  /*0720*/  @!P1 IMAD R0, R15, R24, RZ ;  /* 0x000000180f009224 */ /* 0x004fe200078e02ff */
[----:B------:R-:W-:Y:S01]  /*0730*/  @!P5 SHF.L.U64.HI R20, R20, 0x2, R21 ;  /* 0x000000021414d819 */ /* 0x000fe20000010215 */
[----:B------:R-:W2:Y:S01]  /*0740*/  @!P1 LDC.64 R34, c[0x0][0x230] ;  /* 0x00008c00ff229b82 */ /* 0x000ea20000000a00 */
[----:B------:R-:W-:Y:S01]  /*0750*/  SHF.R.S32.HI R21, RZ, 0x1f, R16 ;  /* 0x0000001fff157819 */ /* 0x000fe20000011410 */
[C---:B------:R-:W-:Y:S01]  /*0760*/  @!P1 IMAD R25, R10.reuse, R25, R0 ;  /* 0x000000190a199224 */ /* 0x040fe200078e0200 */
[----:B-1----:R-:W-:Y:S01]  /*0770*/  @!P5 IADD3 R36, P0, R39, R36, RZ ;  /* 0x000000242724d210 */ /* 0x002fe20007f1e0ff */
[----:B------:R-:W-:Y:S01]  /*0780*/  @!P1 IMAD.WIDE.U32 R22, R10, R24, R22 ;  /* 0x000000180a169225 */ /* 0x000fe200078e0016 */
[----:B------:R-:W-:-:S02]  /*0790*/  ISETP.GE.OR.EX P2, PT, R21, UR15, P6, P2 ;  /* 0x0000000f15007c0c */ /* 0x000fc4000b746720 */
[----:B------:R-:W-:Y:S01]  /*07a0*/  @!P5 IADD3.X R37, R20, R37, RZ, P0, !PT ;  /* 0x000000251425d210 */ /* 0x000fe200007fe4ff */
[----:B------:R-:W1:Y:S01]  /*07b0*/  @!P1 LDC.64 R26, c[0x0][0x228] ;  /* 0x00008a00ff1a9b82 */ /* 0x000e620000000a00 */
[----:B------:R-:W-:Y:S02]  /*07c0*/  @!P1 IADD3 R23, R23, R25, RZ ;  /* 0x0000001917179210 */ /* 0x000fe40007ffe0ff */
[----:B0-----:R-:W-:Y:S02]  /*07d0*/  @!P5 IADD3 R38, P0, R39, R28, RZ ;  /* 0x0000001c2726d210 */ /* 0x001fe40007f1e0ff */
[C---:B------:R-:W-:Y:S02]  /*07e0*/  @!P1 SHF.L.U32 R33, R22.reuse, 0x2, RZ ;  /* 0x0000000216219819 */ /* 0x040fe400000006ff */
[----:B------:R-:W-:Y:S01]  /*07f0*/  @!P1 SHF.L.U64.HI R0, R22, 0x2, R23 ;  /* 0x0000000216009819 */ /* 0x000fe20000010217 */
[----:B------:R-:W0:Y:S01]  /*0800*/  @!P3 LDC.64 R46, c[0x0][0x288] ;  /* 0x0000a200ff2ebb82 */ /* 0x000e220000000a00 */
[----:B------:R-:W-:Y:S01]  /*0810*/  @!P4 MOV R22, R102 ;  /* 0x000000660016c202 */ /* 0x000fe20000000f00 */
[----:B---3--:R-:W-:Y:S01]  /*0820*/  @!P4 IMAD R2, R17, R30, RZ ;  /* 0x0000001e1102c224 */ /* 0x008fe200078e02ff */
[----:B------:R-:W-:-:S02]  /*0830*/  @!P4 MOV R23, R101 ;  /* 0x000000650017c202 */ /* 0x000fc40000000f00 */
[----:B------:R-:W-:Y:S01]  /*0840*/  @!P5 IADD3.X R39, R20, R29, RZ, P0, !PT ;  /* 0x0000001d1427d210 */ /* 0x000fe200007fe4ff */
[----:B------:R-:W-:Y:S01]  /*0850*/  @!P4 IMAD R25, R12, R31, R2 ;  /* 0x0000001f0c19c224 */ /* 0x000fe200078e0202 */
[----:B------:R-:W-:Y:S01]  /*0860*/  IADD3 R18, R10, 0x20, RZ ;  /* 0x000000200a127810 */ /* 0x000fe20007ffe0ff */
[----:B------:R-:W3:Y:S01]  /*0870*/  @!P4 LDC.64 R68, c[0x0][0x230] ;  /* 0x00008c00ff44cb82 */ /* 0x000ee20000000a00 */
[----:B--2---:R-:W-:Y:S01]  /*0880*/  @!P1 IADD3 R34, P0, R33, R34, RZ ;  /* 0x0000002221229210 */ /* 0x004fe20007f1e0ff */
[----:B------:R-:W-:Y:S01]  /*0890*/  @!P4 IMAD.WIDE.U32 R22, R12, R30, R22 ;  /* 0x0000001e0c16c225 */ /* 0x000fe200078e0016 */
[----:B------:R-:W-:Y:S02]  /*08a0*/  IADD3 R20, R10, 0x28, RZ ;  /* 0x000000280a147810 */ /* 0x000fe40007ffe0ff */
[----:B------:R-:W-:Y:S02]  /*08b0*/  @!P1 IADD3.X R35, R0, R35, RZ, P0, !PT ;  /* 0x0000002300239210 */ /* 0x000fe400007fe4ff */
[----:B------:R-:W-:Y:S01]  /*08c0*/  @!P4 IADD3 R23, R23, R25, RZ ;  /* 0x000000191717c210 */ /* 0x000fe20007ffe0ff */
[----:B------:R-:W2:Y:S01]  /*08d0*/  @!P4 LDC.64 R40, c[0x0][0x228] ;  /* 0x00008a00ff28cb82 */ /* 0x000ea20000000a00 */
[----:B-1----:R-:W-:-:S02]  /*08e0*/  @!P1 IADD3 R32, P0, R33, R26, RZ ;  /* 0x0000001a21209210 */ /* 0x002fc40007f1e0ff */
[----:B------:R-:W-:Y:S02]  /*08f0*/  @!P4 SHF.L.U32 R31, R22, 0x2, RZ ;  /* 0x00000002161fc819 */ /* 0x000fe400000006ff */
[----:B------:R-:W-:Y:S02]  /*0900*/  @!P1 IADD3.X R33, R0, R27, RZ, P0, !PT ;  /* 0x0000001b00219210 */ /* 0x000fe400007fe4ff */
[----:B------:R-:W-:Y:S01]  /*0910*/  @!P4 SHF.L.U64.HI R0, R22, 0x2, R23 ;  /* 0x000000021600c819 */ /* 0x000fe20000010217 */
[----:B------:R-:W1:Y:S01]  /*0920*/  @!P2 LDC.64 R48, c[0x0][0x288] ;  /* 0x0000a200ff30ab82 */ /* 0x000e620000000a00 */
[----:B------:R-:W-:Y:S01]  /*0930*/  @!P3 MOV R22, R102 ;  /* 0x000000660016b202 */ /* 0x000fe20000000f00 */
[-C--:B0-----:R-:W-:Y:S01]  /*0940*/  @!P3 IMAD R2, R19, R46.reuse, RZ ;  /* 0x0000002e1302b224 */ /* 0x081fe200078e02ff */
[----:B------:R-:W-:Y:S02]  /*0950*/  @!P3 MOV R23, R101 ;  /* 0x000000650017b202 */ /* 0x000fe40000000f00 */
[----:B------:R-:W-:Y:S01]  /*0960*/  ISETP.GE.U32.AND P1, PT, R18, UR14, PT ;  /* 0x0000000e12007c0c */ /* 0x000fe2000bf26070 */
[C---:B------:R-:W-:Y:S01]  /*0970*/  @!P3 IMAD R25, R14.reuse, R47, R2 ;  /* 0x0000002f0e19b224 */ /* 0x040fe200078e0202 */
[----:B------:R-:W-:Y:S01]  /*0980*/  SHF.R.S32.HI R57, RZ, 0x1f, R20 ;  /* 0x0000001fff397819 */ /* 0x000fe20000011414 */
[----:B------:R-:W-:Y:S01]  /*0990*/  @!P3 IMAD.WIDE.U32 R22, R14, R46, R22 ;  /* 0x0000002e0e16b225 */ /* 0x000fe200078e0016 */
[----:B---3--:R-:W-:Y:S01]  /*09a0*/  @!P4 IADD3 R68, P0, R31, R68, RZ ;  /* 0x000000441f44c210 */ /* 0x008fe20007f1e0ff */
[----:B------:R-:W0:Y:S01]  /*09b0*/  @!P3 LDC.64 R70, c[0x0][0x230] ;  /* 0x00008c00ff46bb82 */ /* 0x000e220000000a00 */
[----:B------:R-:W-:-:S02]  /*09c0*/  P2R R28, PR, RZ, 0x20 ;  /* 0x00000020ff1c7803 */ /* 0x000fc40000000000 */
[----:B------:R-:W-:Y:S02]  /*09d0*/  @!P4 IADD3.X R69, R0, R69, RZ, P0, !PT ;  /* 0x000000450045c210 */ /* 0x000fe400007fe4ff */
[----:B------:R-:W-:Y:S02]  /*09e0*/  @!P3 IADD3 R23, R23, R25, RZ ;  /* 0x000000191717b210 */ /* 0x000fe40007ffe0ff */
[----:B--2---:R-:W-:Y:S01]  /*09f0*/  @!P4 IADD3 R30, P0, R31, R40, RZ ;  /* 0x000000281f1ec210 */ /* 0x004fe20007f1e0ff */
[----:B------:R-:W2:Y:S01]  /*0a00*/  @!P3 LDC.64 R26, c[0x0][0x228] ;  /* 0x00008a00ff1abb82 */ /* 0x000ea20000000a00 */
[----:B------:R-:W-:Y:S02]  /*0a10*/  @!P3 SHF.L.U32 R73, R22, 0x2, RZ ;  /* 0x000000021649b819 */ /* 0x000fe400000006ff */
[----:B------:R-:W-:Y:S02]  /*0a20*/  @!P4 IADD3.X R31, R0, R41, RZ, P0, !PT ;  /* 0x00000029001fc210 */ /* 0x000fe400007fe4ff */
[----:B------:R-:W-:Y:S01]  /*0a30*/  @!P3 SHF.L.U64.HI R0, R22, 0x2, R23 ;  /* 0x000000021600b819 */ /* 0x000fe20000010217 */
[----:B-1----:R-:W-:Y:S01]  /*0a40*/  @!P2 IMAD R2, R21, R48, RZ ;  /* 0x000000301502a224 */ /* 0x002fe200078e02ff */
[----:B------:R-:W-:Y:S01]  /*0a50*/  @!P2 MOV R22, R102 ;  /* 0x000000660016a202 */ /* 0x000fe20000000f00 */
[----:B------:R-:W1:Y:S01]  /*0a60*/  @!P2 LDC.64 R54, c[0x0][0x230] ;  /* 0x00008c00ff36ab82 */ /* 0x000e620000000a00 */
[----:B------:R-:W-:Y:S01]  /*0a70*/  @!P2 MOV R23, R101 ;  /* 0x000000650017a202 */ /* 0x000fe20000000f00 */
[----:B------:R-:W-:-:S02]  /*0a80*/  @!P2 IMAD R25, R16, R49, R2 ;  /* 0x000000311019a224 */ /* 0x000fc400078e0202 */
[----:B------:R-:W-:Y:S01]  /*0a90*/  @!P2 IMAD.WIDE.U32 R22, R16, R48, R22 ;  /* 0x000000301016a225 */ /* 0x000fe200078e0016 */
[----:B0-----:R-:W-:-:S03]  /*0aa0*/  @!P3 IADD3 R70, P0, R73, R70, RZ ;  /* 0x000000464946b210 */ /* 0x001fc60007f1e0ff */
[----:B------:R-:W0:Y:S01]  /*0ab0*/  @!P2 LDC.64 R46, c[0x0][0x228] ;  /* 0x00008a00ff2eab82 */ /* 0x000e220000000a00 */
[----:B------:R-:W-:Y:S02]  /*0ac0*/  @!P2 IADD3 R23, R23, R25, RZ ;  /* 0x000000191717a210 */ /* 0x000fe40007ffe0ff */
[C---:B------:R-:W-:Y:S02]  /*0ad0*/  @!P2 SHF.L.U32 R53, R22.reuse, 0x2, RZ ;  /* 0x000000021635a819 */ /* 0x040fe400000006ff */
[----:B------:R-:W-:Y:S02]  /*0ae0*/  @!P2 SHF.L.U64.HI R22, R22, 0x2, R23 ;  /* 0x000000021616a819 */ /* 0x000fe40000010217 */
[----:B------:R-:W-:Y:S02]  /*0af0*/  SHF.R.S32.HI R23, RZ, 0x1f, R18 ;  /* 0x0000001fff177819 */ /* 0x000fe40000011412 */
[----:B------:R-:W-:Y:S02]  /*0b00*/  @!P3 IADD3.X R71, R0, R71, RZ, P0, !PT ;  /* 0x000000470047b210 */ /* 0x000fe400007fe4ff */
[----:B------:R-:W-:-:S02]  /*0b10*/  ISETP.GE.OR.EX P1, PT, R23, UR15, P6, P1 ;  /* 0x0000000f17007c0c */ /* 0x000fc4000b726710 */
[----:B--2---:R-:W-:-:S04]  /*0b20*/  @!P3 IADD3 R72, P0, R73, R26, RZ ;  /* 0x0000001a4948b210 */ /* 0x004fc80007f1e0ff */
[----:B------:R-:W-:Y:S02]  /*0b30*/  @!P3 IADD3.X R73, R0, R27, RZ, P0, !PT ;  /* 0x0000001b0049b210 */ /* 0x000fe400007fe4ff */
[----:B-1----:R-:W-:-:S04]  /*0b40*/  @!P2 IADD3 R54, P0, R53, R54, RZ ;  /* 0x000000363536a210 */ /* 0x002fc80007f1e0ff */
[----:B------:R-:W-:Y:S01]  /*0b50*/  @!P2 IADD3.X R55, R22, R55, RZ, P0, !PT ;  /* 0x000000371637a210 */ /* 0x000fe200007fe4ff */
[----:B------:R-:W1:Y:S01]  /*0b60*/  @!P1 LDC.64 R26, c[0x0][0x288] ;  /* 0x0000a200ff1a9b82 */ /* 0x000e620000000a00 */
[----:B------:R-:W-:Y:S02]  /*0b70*/  @!P1 MOV R24, R102 ;  /* 0x0000006600189202 */ /* 0x000fe40000000f00 */
[----:B------:R-:W-:Y:S02]  /*0b80*/  @!P1 MOV R25, R101 ;  /* 0x0000006500199202 */ /* 0x000fe40000000f00 */
[----:B0-----:R-:W-:-:S03]  /*0b90*/  @!P2 IADD3 R52, P0, R53, R46, RZ ;  /* 0x0000002e3534a210 */ /* 0x001fc60007f1e0ff */
[----:B------:R-:W0:Y:S01]  /*0ba0*/  @!P1 LDC.64 R78, c[0x0][0x230] ;  /* 0x00008c00ff4e9b82 */ /* 0x000e220000000a00 */
[----:B------:R-:W-:Y:S02]  /*0bb0*/  @!P2 IADD3.X R53, R22, R47, RZ, P0, !PT ;  /* 0x0000002f1635a210 */ /* 0x000fe400007fe4ff */
[----:B------:R-:W-:-:S04]  /*0bc0*/  IADD3 R22, R10, 0x38, RZ ;  /* 0x000000380a167810 */ /* 0x000fc80007ffe0ff */
[----:B------:R-:W-:Y:S01]  /*0bd0*/  SHF.R.S32.HI R75, RZ, 0x1f, R22 ;  /* 0x0000001fff4b7819 */ /* 0x000fe20000011416 */
[-C--:B-1----:R-:W-:Y:S02]  /*0be0*/  @!P1 IMAD R0, R23, R26.reuse, RZ ;  /* 0x0000001a17009224 */ /* 0x082fe400078e02ff */
[----:B------:R-:W-:-:S04]  /*0bf0*/  @!P1 IMAD.WIDE.U32 R24, R18, R26, R24 ;  /* 0x0000001a12189225 */ /* 0x000fc800078e0018 */
[----:B------:R-:W-:Y:S01]  /*0c00*/  @!P1 IMAD R27, R18, R27, R0 ;  /* 0x0000001b121b9224 */ /* 0x000fe200078e0200 */
[----:B------:R-:W-:-:S04]  /*0c10*/  @!P1 SHF.L.U32 R49, R24, 0x2, RZ ;  /* 0x0000000218319819 */ /* 0x000fc800000006ff */
[----:B------:R-:W-:Y:S02]  /*0c20*/  @!P1 IADD3 R25, R25, R27, RZ ;  /* 0x0000001b19199210 */ /* 0x000fe40007ffe0ff */
[----:B------:R-:W1:Y:S01]  /*0c30*/  @!P1 LDC.64 R26, c[0x0][0x228] ;  /* 0x00008a00ff1a9b82 */ /* 0x000e620000000a00 */
[----:B0-----:R-:W-:Y:S02]  /*0c40*/  @!P1 IADD3 R78, P0, R49, R78, RZ ;  /* 0x0000004e314e9210 */ /* 0x001fe40007f1e0ff */
[----:B------:R-:W-:-:S04]  /*0c50*/  @!P1 SHF.L.U64.HI R24, R24, 0x2, R25 ;  /* 0x0000000218189819 */ /* 0x000fc80000010219 */
[----:B------:R-:W-:Y:S02]  /*0c60*/  @!P1 IADD3.X R79, R24, R79, RZ, P0, !PT ;  /* 0x0000004f184f9210 */ /* 0x000fe400007fe4ff */
[----:B-1----:R-:W-:-:S04]  /*0c70*/  @!P1 IADD3 R48, P0, R49, R26, RZ ;  /* 0x0000001a31309210 */ /* 0x002fc80007f1e0ff */
        /* <DEDUP_REMOVED lines=10> */
[----:B------:R-:W-:-:S04]  /*0d20*/  @!P0 SHF.L.U32 R51, R24, 0x2, RZ ;  /* 0x0000000218338819 */ /* 0x000fc800000006ff */
[----:B------:R-:W-:Y:S02]  /*0d30*/  @!P0 IADD3 R25, R25, R27, RZ ;  /* 0x0000001b19198210 */ /* 0x000fe40007ffe0ff */
[----:B------:R-:W0:Y:S01]  /*0d40*/  @!P0 LDC.64 R26, c[0x0][0x228] ;  /* 0x00008a00ff1a8b82 */ /* 0x000e220000000a00 */
        /* <DEDUP_REMOVED lines=31> */
[----:B------:R0:W5:Y:S02]  /*0f40*/  @!P6 LDG.E.64 R60, desc[UR8][R66.64] ;  /* 0x00000008423ce981 */ /* 0x000164000c1e1b00 */
[----:B0-----:R-:W-:-:S06]  /*0f50*/  CS2R R66, SRZ ;  /* 0x0000000000427805 */ /* 0x001fcc000001ff00 */
[----:B------:R0:W5:Y:S02]  /*0f60*/  @!P3 LDG.E.64 R66, desc[UR8][R72.64] ;  /* 0x000000084842b981 */ /* 0x000164000c1e1b00 */
[----:B0-----:R-:W-:-:S06]  /*0f70*/  CS2R R72, SRZ ;  /* 0x0000000000487805 */ /* 0x001fcc000001ff00 */
[----:B------:R-:W5:Y:S01]  /*0f80*/  @!P0 LDG.E.64 R72, desc[UR8][R50.64] ;  /* 0x0000000832488981 */ /* 0x000f62000c1e1b00 */
[----:B--2---:R-:W-:-:S05]  /*0f90*/  FFMA.FTZ R25, -R26, R26, R27 ;  /* 0x0000001a1a197223 */ /* 0x004fca000001011b */
[----:B------:R-:W-:-:S13]  /*0fa0*/  FSETP.GTU.FTZ.AND P5, PT, R25, RZ, PT ;  /* 0x000000ff1900720b */ /* 0x000fda0003fbc000 */
[----:B------:R-:W0:Y:S02]  /*0fb0*/  @P5 LDC R0, c[0x0][0x250] ;  /* 0x00009400ff005b82 */ /* 0x000e240000000800 */
[----:B0-----:R-:W-:-:S04]  /*0fc0*/  @P5 FADD.FTZ R0, R25, R0 ;  /* 0x0000000019005221 */ /* 0x001fc80000010000 */
[----:B------:R0:W1:Y:S01]  /*0fd0*/  @P5 MUFU.RSQ R56, R0 ;  /* 0x0000000000385308 */ /* 0x0000620000001400 */
[----:B------:R-:W-:Y:S02]  /*0fe0*/  ISETP.NE.AND P5, PT, R28, RZ, PT ;  /* 0x000000ff1c00720c */ /* 0x000fe40003fa5270 */
[----:B------:R-:W-:Y:S02]  /*0ff0*/  CS2R R28, SRZ ;  /* 0x00000000001c7805 */ /* 0x000fe4000001ff00 */
[----:B------:R-:W-:-:S06]  /*1000*/  CS2R R24, SRZ ;  /* 0x0000000000187805 */ /* 0x000fcc000001ff00 */
[----:B------:R2:W5:Y:S04]  /*1010*/  @!P6 LDG.E.64 R24, desc[UR8][R64.64] ;  /* 0x000000084018e981 */ /* 0x000568000c1e1b00 */
[----:B------:R3:W5:Y:S04]  /*1020*/  @!P5 LDG.E.64 R28, desc[UR8][R36.64] ;  /* 0x00000008241cd981 */ /* 0x000768000c1e1b00 */
[----:B------:R4:W5:Y:S01]  /*1030*/  @!P5 LDG.E.64 R58, desc[UR8][R38.64] ;  /* 0x00000008263ad981 */ /* 0x000962000c1e1b00 */
[----:B------:R-:W-:Y:S02]  /*1040*/  LOP3.LUT P5, RZ, R98, 0x4, RZ, 0xc0, !PT ;  /* 0x0000000462ff7812 */ /* 0x000fe400078ac0ff */
[----:B--2---:R-:W-:-:S02]  /*1050*/  CS2R R64, SRZ ;  /* 0x0000000000407805 */ /* 0x004fc4000001ff00 */
[----:B---3--:R-:W-:-:S04]  /*1060*/  CS2R R36, SRZ ;  /* 0x0000000000247805 */ /* 0x008fc8000001ff00 */
[----:B------:R2:W5:Y:S01]  /*1070*/  @!P4 LDG.E.64 R64, desc[UR8][R30.64] ;  /* 0x000000081e40c981 */ /* 0x000562000c1e1b00 */
[----:B----4-:R-:W-:-:S03]  /*1080*/  CS2R R38, SRZ ;  /* 0x0000000000267805 */ /* 0x010fc6000001ff00 */
        /* <DEDUP_REMOVED lines=9> */
[----:B------:R0:W5:Y:S01]  /*1120*/  @!P2 LDG.E.64 R34, desc[UR8][R54.64] ;  /* 0x000000083622a981 */ /* 0x000162000c1e1b00 */
[----:B---3--:R-:W-:-:S03]  /*1130*/  CS2R R68, SRZ ;  /* 0x0000000000447805 */ /* 0x008fc6000001ff00 */
[----:B------:R0:W5:Y:S04]  /*1140*/  @!P1 LDG.E.64 R32, desc[UR8][R78.64] ;  /* 0x000000084e209981 */ /* 0x000168000c1e1b00 */
[----:B------:R0:W5:Y:S04]  /*1150*/  @!P2 LDG.E.64 R68, desc[UR8][R52.64] ;  /* 0x000000083444a981 */ /* 0x000168000c1e1b00 */
[----:B------:R0:W5:Y:S01]  /*1160*/  @!P0 LDG.E.64 R30, desc[UR8][R46.64] ;  /* 0x000000082e1e8981 */ /* 0x000162000c1e1b00 */
[----:B------:R-:W-:Y:S01]  /*1170*/  ISETP.GT.U32.AND P5, PT, R97, 0x1ff, PT ;  /* 0x000001ff6100780c */ /* 0x000fe20003fa4070 */
[----:B------:R-:W-:Y:S01]  /*1180*/  BSSY B0, `(.L_x_2786) ;  /* 0x0000016000007945 */ /* 0x000fe20003800000 */
[----:B------:R-:W-:-:S02]  /*1190*/  CS2R R76, SRZ ;  /* 0x00000000004c7805 */ /* 0x000fc4000001ff00 */
[----:B------:R-:W-:Y:S02]  /*11a0*/  MOV R74, RZ ;  /* 0x000000ff004a7202 */ /* 0x000fe40000000f00 */
[----:B------:R-:W-:-:S07]  /*11b0*/  MOV R81, RZ ;  /* 0x000000ff00517202 */ /* 0x000fce0000000f00 */
[----:B01----:R-:W-:Y:S05]  /*11c0*/  @P5 BRA `(.L_x_2787) ;  /* 0x0000000000445947 */ /* 0x003fea0003800000 */
[C---:B------:R-:W-:Y:S01]  /*11d0*/  SHF.L.U32 R27, R42.reuse, 0x1, RZ ;  /* 0x000000012a1b7819 */ /* 0x040fe200000006ff */
[----:B------:R-:W-:Y:S01]  /*11e0*/  ULDC.64 UR12, c[0x0][0x238] ;  /* 0x00008e00000c7ab9 */ /* 0x000fe20000000a00 */
[----:B------:R-:W-:Y:S02]  /*11f0*/  SHF.L.U64.HI R0, R42, 0x1, R43 ;  /* 0x000000012a007819 */ /* 0x000fe4000001022b */
[----:B------:R-:W-:-:S04]  /*1200*/  IADD3 R42, P5, R27, UR12, RZ ;  /* 0x0000000c1b2a7c10 */ /* 0x000fc8000ffbe0ff */
[----:B------:R-:W-:Y:S02]  /*1210*/  IADD3.X R43, R0, UR13, RZ, P5, !PT ;  /* 0x0000000d002b7c10 */ /* 0x000fe4000affe4ff */
[----:B------:R-:W-:-:S03]  /*1220*/  ISETP.NE.AND P5, PT, RZ, UR10, PT ;  /* 0x0000000aff007c0c */ /* 0x000fc6000bfa5270 */
[----:B------:R-:W2:Y:S04]  /*1230*/  LDG.E.U16 R77, desc[UR8][R42.64] ;  /* 0x000000082a4d7981 */ /* 0x000ea8000c1e1500 */
[----:B------:R-:W3:Y:S06]  /*1240*/  LDG.E.U16 R76, desc[UR8][R42.64+0x2] ;  /* 0x000002082a4c7981 */ /* 0x000eec000c1e1500 */
[----:B------:R-:W0:Y:S02]  /*1250*/  @P5 LDC.64 R46, c[0x0][0x240] ;  /* 0x00009000ff2e5b82 */ /* 0x000e240000000a00 */
[----:B0-----:R-:W-:-:S04]  /*1260*/  @P5 IADD3 R46, P6, R27, R46, RZ ;  /* 0x0000002e1b2e5210 */ /* 0x001fc80007fde0ff */
[----:B------:R-:W-:-:S05]  /*1270*/  @P5 IADD3.X R47, R0, R47, RZ, P6, !PT ;  /* 0x0000002f002f5210 */ /* 0x000fca00037fe4ff */
[----:B------:R-:W4:Y:S04]  /*1280*/  @P5 LDG.E.U16 R2, desc[UR8][R46.64] ;  /* 0x000000082e025981 */ /* 0x000f28000c1e1500 */
[----:B------:R-:W4:Y:S01]  /*1290*/  @P5 LDG.E.U16 R0, desc[UR8][R46.64+0x2] ;  /* 0x000002082e005981 */ /* 0x000f22000c1e1500 */
[----:B--2---:R-:W-:Y:S02]  /*12a0*/  SHF.L.U32 R77, R77, 0x10, RZ ;  /* 0x000000104d4d7819 */ /* 0x004fe400000006ff */
[----:B---3--:R-:W-:Y:S02]  /*12b0*/  SHF.L.U32 R76, R76, 0x10, RZ ;  /* 0x000000104c4c7819 */ /* 0x008fe400000006ff */
[----:B----4-:R-:W-:Y:S02]  /*12c0*/  @P5 SHF.L.U32 R74, R2, 0x10, RZ ;  /* 0x00000010024a5819 */ /* 0x010fe400000006ff */
[----:B------:R-:W-:-:S07]  /*12d0*/  @P5 SHF.L.U32 R81, R0, 0x10, RZ ;  /* 0x0000001000515819 */ /* 0x000fce00000006ff */
.L_x_2787:
[----:B------:R-:W-:Y:S05]  /*12e0*/  BSYNC B0 ;  /* 0x0000000000007941 */ /* 0x000fea0003800000 */
.L_x_2786:
[----:B------:R-:W-:Y:S01]  /*12f0*/  ISETP.NE.AND P5, PT, RZ, UR10, PT ;  /* 0x0000000aff007c0c */ /* 0x000fe2000bfa5270 */
[C---:B-----5:R-:W-:Y:S01]  /*1300*/  FADD.FTZ R43, -R26.reuse, R40 ;  /* 0x000000281a2b7221 */ /* 0x060fe20000010100 */
[----:B------:R-:W-:Y:S01]  /*1310*/  FADD.FTZ R41, -R26, R41 ;  /* 0x000000291a297221 */ /* 0x000fe20000010100 */
        /* <DEDUP_REMOVED lines=28> */
.L_x_2788:
        /* <DEDUP_REMOVED lines=26> */
.L_x_2789:
        /* <DEDUP_REMOVED lines=8> */
[----:B------:R-:W-:Y:S01]  /*1700*/  FMUL.FTZ R85, R85, R56 ;  /* 0x0000003855557220 */ /* 0x000fe20000410000 */
        /* <DEDUP_REMOVED lines=22> */
.L_x_2790:
        /* <DEDUP_REMOVED lines=31> */
.L_x_2791:
        /* <DEDUP_REMOVED lines=31> */
.L_x_2792:
        /* <DEDUP_REMOVED lines=31> */
.L_x_2793:
        /* <DEDUP_REMOVED lines=31> */
.L_x_2794:
        /* <DEDUP_REMOVED lines=27> */
[----:B------:R-:W-:-:S03]  /*21e0*/  FMUL.FTZ R43, R60, R43 ;  /* 0x0000002b3c2b7220 */ /* 0x000fc60000410000 */
[----:B------:R-:W-:-:S04]  /*21f0*/  FFMA.FTZ R26, R26, R49, 1 ;  /* 0x3f8000001a1a7423 */ /* 0x000fc80000010031 */
[----:B------:R-:W-:Y:S01]  /*2200*/  FMUL.FTZ R26, R43, R26 ;  /* 0x0000001a2b1a7220 */ /* 0x000fe20000410000 */
[----:B------:R-:W-:-:S07]  /*2210*/  FMUL.FTZ R43, R40, R51 ;  /* 0x00000033282b7220 */ /* 0x000fce0000410000 */
.L_x_2795:
[----:B------:R-:W-:Y:S01]  /*2220*/  FFMA.FTZ R42, R90, R24, R25 ;  /* 0x000000185a2a7223 */ /* 0x000fe20000010019 */
[----:B------:R-:W-:Y:S01]  /*2230*/  FMUL.FTZ R40, R26, R77 ;  /* 0x0000004d1a287220 */ /* 0x000fe20000410000 */
[----:B------:R-:W-:Y:S01]  /*2240*/  FADD.FTZ R45, R24, R45 ;  /* 0x0000002d182d7221 */ /* 0x000fe20000010000 */
[----:B------:R-:W-:Y:S01]  /*2250*/  FMUL.FTZ R79, R43, R76 ;  /* 0x0000004c2b4f7220 */ /* 0x000fe20000410000 */
[----:B------:R-:W-:Y:S01]  /*2260*/  ISETP.GT.AND P5, PT, R3, 0x1e, PT ;  /* 0x0000001e0300780c */ /* 0x000fe20003fa4270 */
[----:B------:R-:W-:Y:S01]  /*2270*/  FFMA.FTZ R25, R95, R40, R42 ;  /* 0x000000285f197223 */ /* 0x000fe2000001002a */
[----:B------:R-:W-:Y:S01]  /*2280*/  FADD.FTZ R40, R45, R40 ;  /* 0x000000282d287221 */ /* 0x000fe20000010000 */
[----:B------:R-:W0:Y:S01]  /*2290*/  S2UR UR11, SR_CgaCtaId ;  /* 0x00000000000b79c3 */ /* 0x000e220000008800 */
[----:B------:R-:W-:Y:S01]  /*22a0*/  UMOV UR7, 0x400 ;  /* 0x0000040000077882 */ /* 0x000fe20000000000 */
[----:B------:R-:W-:Y:S01]  /*22b0*/  FFMA.FTZ R78, R92, R79, R25 ;  /* 0x0000004f5c4e7223 */ /* 0x000fe20000010019 */
[----:B------:R-:W-:Y:S01]  /*22c0*/  FADD.FTZ R79, R79, R40 ;  /* 0x000000284f4f7221 */ /* 0x000fe20000010000 */
[----:B------:R-:W-:Y:S01]  /*22d0*/  FFMA.FTZ R40, R0, R27, RZ ;  /* 0x0000001b00287223 */ /* 0x000fe200000100ff */
[----:B------:R-:W-:Y:S01]  /*22e0*/  UIADD3 UR5, UR7, 0xa0, URZ ;  /* 0x000000a007057890 */ /* 0x000fe2000fffe03f */
[----:B------:R-:W-:Y:S01]  /*22f0*/  BSSY B0, `(.L_x_2796) ;  /* 0x000006b000007945 */ /* 0x000fe20003800000 */
[----:B------:R-:W1:Y:S01]  /*2300*/  SHFL.DOWN PT, R25, R78, 0x1, 0x1f ;  /* 0x08201f004e197f89 */ /* 0x000e6200000e0000 */
[----:B------:R-:W-:Y:S01]  /*2310*/  FFMA.FTZ R40, R83, R38, R40 ;  /* 0x0000002653287223 */ /* 0x000fe20000010028 */
[----:B------:R-:W2:Y:S02]  /*2320*/  LDC.64 R104, c[0x0][0x268] ;  /* 0x00009a00ff687b82 */ /* 0x000ea40000000a00 */
[----:B------:R-:W3:Y:S01]  /*2330*/  SHFL.DOWN PT, R24, R79, 0x1, 0x1f ;  /* 0x08201f004f187f89 */ /* 0x000ee200000e0000 */
[----:B------:R-:W-:-:S04]  /*2340*/  FFMA.FTZ R40, R85, R36, R40 ;  /* 0x0000002455287223 */ /* 0x000fc80000010028 */
[----:B------:R-:W-:Y:S01]  /*2350*/  FFMA.FTZ R40, R87, R34, R40 ;  /* 0x0000002257287223 */ /* 0x000fe20000010028 */
[----:B------:R-:W4:Y:S03]  /*2360*/  LDC R94, c[0x0][0xc] ;  /* 0x00000300ff5e7b82 */ /* 0x000f260000000800 */
[----:B------:R-:W-:-:S04]  /*2370*/  FFMA.FTZ R40, R89, R32, R40 ;  /* 0x0000002059287223 */ /* 0x000fc80000010028 */
[----:B------:R-:W-:Y:S01]  /*2380*/  FFMA.FTZ R40, R91, R30, R40 ;  /* 0x0000001e5b287223 */ /* 0x000fe20000010028 */
[----:B0-----:R-:W-:-:S03]  /*2390*/  ULEA UR5, UR11, UR5, 0x18 ;  /* 0x000000050b057291 */ /* 0x001fc6000f8ec03f */
[----:B------:R-:W-:Y:S01]  /*23a0*/  FFMA.FTZ R40, R93, R28, R40 ;  /* 0x0000001c5d287223 */ /* 0x000fe20000010028 */
[----:B-1----:R-:W-:Y:S02]  /*23b0*/  @!P5 FADD.FTZ R78, R78, R25 ;  /* 0x000000194e4ed221 */ /* 0x002fe40000010000 */
[----:B------:R-:W-:Y:S01]  /*23c0*/  LEA R99, R97, UR5, 0x4 ;  /* 0x0000000561637c11 */ /* 0x000fe2000f8e20ff */
[----:B---3--:R-:W-:Y:S02]  /*23d0*/  @!P5 FADD.FTZ R79, R79, R24 ;  /* 0x000000184f4fd221 */ /* 0x008fe40000010000 */
        /* <DEDUP_REMOVED lines=19> */
[----:B------:R-:W-:Y:S01]  /*2510*/  FADD.FTZ R25, RZ, R27 ;  /* 0x0000001bff197221 */ /* 0x000fe20000010000 */
[----:B------:R-:W-:Y:S01]  /*2520*/  FFMA.FTZ R27, R2, R39, RZ ;  /* 0x00000027021b7223 */ /* 0x000fe200000100ff */
[----:B-1----:R-:W-:Y:S01]  /*2530*/  @!P5 FADD.FTZ R79, R79, R24 ;  /* 0x000000184f4fd221 */ /* 0x002fe20000010000 */
[----:B------:R-:W-:Y:S01]  /*2540*/  FADD.FTZ R24, RZ, R39 ;  /* 0x00000027ff187221 */ /* 0x000fe20000010000 */
[----:B------:R-:W-:Y:S01]  /*2550*/  FADD.FTZ R25, R25, R38 ;  /* 0x0000002619197221 */ /* 0x000fe20000010000 */
[----:B------:R-:W-:Y:S01]  /*2560*/  FFMA.FTZ R27, R80, R41, R27 ;  /* 0x00000029501b7223 */ /* 0x000fe2000001001b */
[----:B------:R-:W-:Y:S01]  /*2570*/  ISETP.NE.AND P5, PT, R3, RZ, PT ;  /* 0x000000ff0300720c */ /* 0x000fe20003fa5270 */
[----:B------:R-:W-:Y:S01]  /*2580*/  FADD.FTZ R24, R24, R41 ;  /* 0x0000002918187221 */ /* 0x000fe20000010000 */
[----:B------:R-:W-:Y:S01]  /*2590*/  FADD.FTZ R25, R25, R36 ;  /* 0x0000002419197221 */ /* 0x000fe20000010000 */
[----:B------:R-:W-:-:S02]  /*25a0*/  FFMA.FTZ R27, R82, R37, R27 ;  /* 0x00000025521b7223 */ /* 0x000fc4000001001b */
[----:B------:R-:W-:Y:S01]  /*25b0*/  FADD.FTZ R24, R24, R37 ;  /* 0x0000002518187221 */ /* 0x000fe20000010000 */
[----:B------:R-:W-:Y:S01]  /*25c0*/  FADD.FTZ R25, R25, R34 ;  /* 0x0000002219197221 */ /* 0x000fe20000010000 */
[----:B------:R-:W-:Y:S02]  /*25d0*/  FFMA.FTZ R27, R84, R35, R27 ;  /* 0x00000023541b7223 */ /* 0x000fe4000001001b */
[----:B------:R-:W-:Y:S01]  /*25e0*/  FADD.FTZ R24, R24, R35 ;  /* 0x0000002318187221 */ /* 0x000fe20000010000 */
[----:B------:R-:W-:Y:S01]  /*25f0*/  FADD.FTZ R25, R25, R32 ;  /* 0x0000002019197221 */ /* 0x000fe20000010000 */
[----:B------:R-:W-:Y:S02]  /*2600*/  FFMA.FTZ R27, R86, R33, R27 ;  /* 0x00000021561b7223 */ /* 0x000fe4000001001b */
[----:B------:R-:W-:Y:S01]  /*2610*/  FADD.FTZ R24, R24, R33 ;  /* 0x0000002118187221 */ /* 0x000fe20000010000 */
[----:B------:R-:W-:Y:S01]  /*2620*/  FADD.FTZ R25, R25, R30 ;  /* 0x0000001e19197221 */ /* 0x000fe20000010000 */
[----:B------:R-:W-:-:S02]  /*2630*/  FFMA.FTZ R27, R88, R31, R27 ;  /* 0x0000001f581b7223 */ /* 0x000fc4000001001b */
[----:B------:R-:W-:Y:S01]  /*2640*/  FADD.FTZ R24, R24, R31 ;  /* 0x0000001f18187221 */ /* 0x000fe20000010000 */
[----:B------:R-:W-:Y:S01]  /*2650*/  FADD.FTZ R25, R25, R28 ;  /* 0x0000001c19197221 */ /* 0x000fe20000010000 */
[----:B------:R-:W-:Y:S02]  /*2660*/  FFMA.FTZ R27, R90, R29, R27 ;  /* 0x0000001d5a1b7223 */ /* 0x000fe4000001001b */
[----:B------:R-:W-:Y:S01]  /*2670*/  FADD.FTZ R28, R24, R29 ;  /* 0x0000001d181c7221 */ /* 0x000fe20000010000 */
[----:B------:R-:W-:Y:S01]  /*2680*/  FFMA.FTZ R24, R95, R26, R40 ;  /* 0x0000001a5f187223 */ /* 0x000fe20000010028 */
[----:B------:R-:W-:Y:S01]  /*2690*/  FADD.FTZ R26, R25, R26 ;  /* 0x0000001a191a7221 */ /* 0x000fe20000010000 */
[----:B------:R-:W-:Y:S01]  /*26a0*/  FFMA.FTZ R25, R92, R43, R27 ;  /* 0x0000002b5c197223 */ /* 0x000fe2000001001b */
[----:B------:R-:W-:Y:S01]  /*26b0*/  FADD.FTZ R27, R28, R43 ;  /* 0x0000002b1c1b7221 */ /* 0x000fe20000010000 */
[----:B------:R-:W-:-:S04]  /*26c0*/  LEA R29, R44, R97, 0x6 ;  /* 0x000000612c1d7211 */ /* 0x000fc800078e30ff */
[----:B------:R0:W-:Y:S01]  /*26d0*/  STS.128 [R99], R24 ;  /* 0x0000001863007388 */ /* 0x0001e20000000c00 */
[----:B--2---:R-:W-:-:S03]  /*26e0*/  IMAD.WIDE R104, R29, 0x4, R104 ;  /* 0x000000041d687825 */ /* 0x004fc600078e0268 */
        /* <DEDUP_REMOVED lines=43> */
.L_x_2797:
[----:B------:R-:W-:Y:S05]  /*29a0*/  BSYNC B0 ;  /* 0x0000000000007941 */ /* 0x000fea0003800000 */
.L_x_2796:
        /* <DEDUP_REMOVED lines=41> */
.L_x_2799:
[----:B------:R-:W-:Y:S05]  /*2c40*/  BSYNC B0 ;  /* 0x0000000000007941 */ /* 0x000fea0003800000 */
.L_x_2798:
        /* <DEDUP_REMOVED lines=13> */
.L_x_2801:
[----:B------:R-:W-:Y:S05]  /*2d20*/  BSYNC B0 ;  /* 0x0000000000007941 */ /* 0x000fea0003800000 */
.L_x_2800:
        /* <DEDUP_REMOVED lines=35> */
.L_x_2804:
[----:B-1----:R-:W2:Y:S04]  /*2f60*/  LDG.E.STRONG.GPU R28, desc[UR8][R26.64] ;  /* 0x000000081a1c7981 */ /* 0x002ea8000c1ef900 */
[----:B--2---:R-:W-:Y:S01]  /*2f70*/  CCTL.IVALL ;  /* 0x00000000ff00798f */ /* 0x004fe20002000000 */
[----:B------:R-:W-:Y:S05]  /*2f80*/  YIELD ;  /* 0x0000000000007946 */ /* 0x000fea0003800000 */
[----:B------:R-:W-:-:S13]  /*2f90*/  ISETP.NE.AND P6, PT, R28, R35, PT ;  /* 0x000000231c00720c */ /* 0x000fda0003fc5270 */
[----:B------:R-:W-:Y:S05]  /*2fa0*/  @P6 BRA `(.L_x_2804) ;  /* 0xfffffffc00ec6947 */ /* 0x000fea000383ffff */
.L_x_2803:
        /* <DEDUP_REMOVED lines=24> */
.L_x_2808:
        /* <DEDUP_REMOVED lines=116> */
.L_x_2807:
        /* <DEDUP_REMOVED lines=63> */
.L_x_2809:
[----:B------:R-:W-:-:S04]  /*3c60*/  LOP3.LUT P6, RZ, R98, 0x1, RZ, 0xc0, !PT ;  /* 0x0000000162ff7812 */ /* 0x000fc800078cc0ff */
[----:B------:R-:W-:-:S13]  /*3c70*/  ISETP.NE.OR P6, PT, R26, RZ, P6 ;  /* 0x000000ff1a00720c */ /* 0x000fda00037c5670 */
[----:B------:R-:W-:Y:S05]  /*3c80*/  @!P6 BRA `(.L_x_2805) ;  /* 0x000000000088e947 */ /* 0x000fea0003800000 */
.L_x_2806:
[----:B------:R-:W0:Y:S01]  /*3c90*/  S2UR UR5, SR_CTAID.X ;  /* 0x00000000000579c3 */ /* 0x000e220000002500 */
[----:B------:R-:W-:Y:S01]  /*3ca0*/  NOP ;  /* 0x0000000000007918 */ /* 0x000fe20000000000 */
.L_x_2810:
        /* <DEDUP_REMOVED lines=32> */
.L_x_2805:
        /* <DEDUP_REMOVED lines=10> */
.L_x_2812:
[----:B------:R-:W-:Y:S05]  /*3f50*/  BSYNC B0 ;  /* 0x0000000000007941 */ /* 0x000fea0003800000 */
.L_x_2811:
        /* <DEDUP_REMOVED lines=17> */
.L_x_2802:
        /* <DEDUP_REMOVED lines=34> */
.L_x_2813:
        /* <DEDUP_REMOVED lines=20> */
.L_x_2815:
[----:B------:R-:W-:Y:S05]  /*43d0*/  BSYNC B0 ;  /* 0x0000000000007941 */ /* 0x000fea0003800000 */
.L_x_2814:
        /* <DEDUP_REMOVED lines=22> */
.L_x_2816:
[----:B------:R-:W-:Y:S04]  /*4540*/  BSSY B0, `(.L_x_2817) ;  /* 0x0000013000007945 */ /* 0x000fe80003800000 */
[----:B------:R-:W-:Y:S05]  /*4550*/  @P4 BRA `(.L_x_2818) ;  /* 0x0000000000444947 */ /* 0x000fea0003800000 */
[----:B------:R-:W-:Y:S01]  /*4560*/  ULDC.64 UR6, c[0x0][0x288] ;  /* 0x0000a20000067ab9 */ /* 0x000fe20000000a00 */
[----:B------:R-:W-:Y:S01]  /*4570*/  MOV R24, R102 ;  /* 0x0000006600187202 */ /* 0x000fe20000000f00 */
[----:B------:R-:W-:Y:S01]  /*4580*/  IMAD R17, R17, UR6, RZ ;  /* 0x0000000611117c24 */ /* 0x000fe2000f8e02ff */
[----:B------:R-:W-:Y:S01]  /*4590*/  MOV R25, R101 ;  /* 0x0000006500197202 */ /* 0x000fe20000000f00 */
[-CC-:B------:R-:W-:Y:S02]  /*45a0*/  FFMA.FTZ R0, R83, R27.reuse, R26.reuse ;  /* 0x0000001b53007223 */ /* 0x180fe4000001001a */
[----:B0-----:R-:W-:Y:S02]  /*45b0*/  IMAD R29, R12, UR7, R17 ;  /* 0x000000070c1d7c24 */ /* 0x001fe4000f8e0211 */
[----:B------:R-:W-:Y:S01]  /*45c0*/  FFMA.FTZ R17, R80, R27, R26 ;  /* 0x0000001b50117223 */ /* 0x000fe2000001001a */
        /* <DEDUP_REMOVED lines=10> */
.L_x_2818:
[----:B------:R-:W-:Y:S05]  /*4670*/  BSYNC B0 ;  /* 0x0000000000007941 */ /* 0x000fea0003800000 */
.L_x_2817:
        /* <DEDUP_REMOVED lines=12> */
[----:B------:R-:W2:Y:S08]  /*4740*/  MUFU.EX2 R17, R17 ;  /* 0x0000001100117308 */ /* 0x000eb00000000800 */
[----:B------:R-:W3:Y:S01]  /*4750*/  MUFU.EX2 R10, R10 ;  /* 0x0000000a000a7308 */ /* 0x000ee20000000800 */
[----:B--2---:R-:W-:-:S07]  /*4760*/  FADD.FTZ R24, R17, 1 ;  /* 0x3f80000011187421 */ /* 0x004fce0000010000 */
[----:B------:R-:W0:Y:S01]  /*4770*/  MUFU.RCP R24, R24 ;  /* 0x0000001800187308 */ /* 0x000e220000001000 */
[----:B---3--:R-:W-:-:S07]  /*4780*/  FADD.FTZ R12, R10, 1 ;  /* 0x3f8000000a0c7421 */ /* 0x008fce0000010000 */
[----:B------:R-:W2:Y:S01]  /*4790*/  MUFU.RCP R15, R12 ;  /* 0x0000000c000f7308 */ /* 0x000ea20000001000 */
[----:B01----:R-:W-:Y:S01]  /*47a0*/  FADD.FTZ R29, -R24, 1 ;  /* 0x3f800000181d7421 */ /* 0x003fe20000010100 */
[----:B------:R-:W-:-:S03]  /*47b0*/  FMUL.FTZ R67, R67, R24 ;  /* 0x0000001843437220 */ /* 0x000fc60000410000 */
[----:B------:R-:W-:Y:S01]  /*47c0*/  FFMA.FTZ R2, R2, R29, 1 ;  /* 0x3f80000002027423 */ /* 0x000fe2000001001d */
[----:B--2---:R-:W-:Y:S01]  /*47d0*/  FADD.FTZ R25, -R15, 1 ;  /* 0x3f8000000f197421 */ /* 0x004fe20000010100 */
[----:B------:R-:W-:Y:S02]  /*47e0*/  FMUL.FTZ R66, R66, R15 ;  /* 0x0000000f42427220 */ /* 0x000fe40000410000 */
[----:B------:R-:W-:Y:S01]  /*47f0*/  FMUL.FTZ R67, R67, R2 ;  /* 0x0000000243437220 */ /* 0x000fe20000410000 */
[----:B------:R-:W-:-:S04]  /*4800*/  FFMA.FTZ R25, R0, R25, 1 ;  /* 0x3f80000000197423 */ /* 0x000fc80000010019 */
[----:B------:R-:W-:-:S07]  /*4810*/  FMUL.FTZ R66, R66, R25 ;  /* 0x0000001942427220 */ /* 0x000fce0000410000 */
.L_x_2819:
        /* <DEDUP_REMOVED lines=14> */
[-C--:B01----:R-:W-:Y:S01]  /*4900*/  FMUL.FTZ R28, R15, R56.reuse ;  /* 0x000000380f1c7220 */ /* 0x083fe20000410000 */
[----:B------:R-:W-:Y:S01]  /*4910*/  IADD3 R19, R25, R19, RZ ;  /* 0x0000001319137210 */ /* 0x000fe20007ffe0ff */
[----:B------:R-:W-:-:S03]  /*4920*/  FMUL.FTZ R29, R17, R56 ;  /* 0x00000038111d7220 */ /* 0x000fc60000410000 */
[----:B------:R-:W-:-:S05]  /*4930*/  LEA.HI.X R15, R24, UR7, R19, 0x2, P3 ;  /* 0x00000007180f7c11 */ /* 0x000fca00098f1413 */
[----:B------:R2:W-:Y:S02]  /*4940*/  STG.E.64 desc[UR8][R14.64], R28 ;  /* 0x0000001c0e007986 */ /* 0x0005e4000c101b08 */
.L_x_2821:
[----:B------:R-:W-:Y:S05]  /*4950*/  BSYNC B0 ;  /* 0x0000000000007941 */ /* 0x000fea0003800000 */
.L_x_2820:
        /* <DEDUP_REMOVED lines=19> */
.L_x_2822:
        /* <DEDUP_REMOVED lines=19> */
.L_x_2824:
[----:B------:R-:W-:Y:S05]  /*4bc0*/  BSYNC B0 ;  /* 0x0000000000007941 */ /* 0x000fea0003800000 */
.L_x_2823:
        /* <DEDUP_REMOVED lines=19> */
.L_x_2825:
        /* <DEDUP_REMOVED lines=19> */
.L_x_2827:
[----:B------:R-:W-:Y:S05]  /*4e30*/  BSYNC B0 ;  /* 0x0000000000007941 */ /* 0x000fea0003800000 */
.L_x_2826:
        /* <DEDUP_REMOVED lines=19> */
.L_x_2828:
        /* <DEDUP_REMOVED lines=19> */
.L_x_2830:
[----:B------:R-:W-:Y:S05]  /*50a0*/  BSYNC B0 ;  /* 0x0000000000007941 */ /* 0x000fea0003800000 */
.L_x_2829:
        /* <DEDUP_REMOVED lines=19> */
.L_x_2831:
[----:B------:R-:W-:Y:S04]  /*51e0*/  BSSY B0, `(.L_x_2832) ;  /* 0x0000013000007945 */ /* 0x000fe80003800000 */
[----:B------:R-:W-:Y:S05]  /*51f0*/  @P5 BRA `(.L_x_2833) ;  /* 0x0000000000445947 */ /* 0x000fea0003800000 */
[----:B------:R-:W-:Y:S01]  /*5200*/  ULDC.64 UR6, c[0x0][0x288] ;  /* 0x0000a20000067ab9 */ /* 0x000fe20000000a00 */
[----:B------:R-:W-:Y:S01]  /*5210*/  MOV R12, R102 ;  /* 0x00000066000c7202 */ /* 0x000fe20000000f00 */
[----:B------:R-:W-:Y:S01]  /*5220*/  IMAD R2, R13, UR6, RZ ;  /* 0x000000060d027c24 */ /* 0x000fe2000f8e02ff */
[----:B------:R-:W-:Y:S01]  /*5230*/  MOV R13, R101 ;  /* 0x00000065000d7202 */ /* 0x000fe20000000f00 */
[-CC-:B------:R-:W-:Y:S01]  /*5240*/  FFMA.FTZ R0, R93, R27.reuse, R26.reuse ;  /* 0x0000001b5d007223 */ /* 0x180fe2000001001a */
[----:B--234-:R-:W-:Y:S01]  /*5250*/  FFMA.FTZ R15, R90, R27, R26 ;  /* 0x0000001b5a0f7223 */ /* 0x01cfe2000001001a */
        /* <DEDUP_REMOVED lines=11> */
.L_x_2833:
[----:B------:R-:W-:Y:S05]  /*5310*/  BSYNC B0 ;  /* 0x0000000000007941 */ /* 0x000fea0003800000 */
.L_x_2832:
[----:B------:R-:W-:Y:S05]  /*5320*/  @!P6 BRA `(.L_x_2834) ;  /* 0x000000000048e947 */ /* 0x000fea0003800000 */
[----:B------:R-:W-:Y:S01]  /*5330*/  FFMA.FTZ R81, R92, R76, R81 ;  /* 0x0000004c5c517223 */ /* 0x000fe20000010051 */
[----:B------:R-:W-:-:S03]  /*5340*/  FFMA.FTZ R74, R95, R77, R74 ;  /* 0x0000004d5f4a7223 */ /* 0x000fc6000001004a */
[----:B--2---:R-:W-:Y:S01]  /*5350*/  FMUL.FTZ R10, R81, -1.4426950216293334961 ;  /* 0xbfb8aa3b510a7820 */ /* 0x004fe20000410000 */
[----:B------:R-:W-:-:S05]  /*5360*/  FMUL.FTZ R0, R74, -1.4426950216293334961 ;  /* 0xbfb8aa3b4a007820 */ /* 0x000fca0000410000 */
[----:B------:R-:W2:Y:S08]  /*5370*/  MUFU.EX2 R10, R10 ;  /* 0x0000000a000a7308 */ /* 0x000eb00000000800 */
[----:B------:R-:W5:Y:S01]  /*5380*/  MUFU.EX2 R0, R0 ;  /* 0x0000000000007308 */ /* 0x000f620000000800 */
[----:B--2---:R-:W-:-:S07]  /*5390*/  FADD.FTZ R12, R10, 1 ;  /* 0x3f8000000a0c7421 */ /* 0x004fce0000010000 */
[----:B------:R-:W3:Y:S01]  /*53a0*/  MUFU.RCP R12, R12 ;  /* 0x0000000c000c7308 */ /* 0x000ee20000001000 */
[----:B-----5:R-:W-:-:S07]  /*53b0*/  FADD.FTZ R2, R0, 1 ;  /* 0x3f80000000027421 */ /* 0x020fce0000010000 */
[----:B------:R-:W2:Y:S01]  /*53c0*/  MUFU.RCP R11, R2 ;  /* 0x00000002000b7308 */ /* 0x000ea20000001000 */
[----:B---34-:R-:W-:Y:S01]  /*53d0*/  FADD.FTZ R14, -R12, 1 ;  /* 0x3f8000000c0e7421 */ /* 0x018fe20000010100 */
[----:B------:R-:W-:-:S03]  /*53e0*/  FMUL.FTZ R61, R61, R12 ;  /* 0x0000000c3d3d7220 */ /* 0x000fc60000410000 */
[----:B------:R-:W-:Y:S01]  /*53f0*/  FFMA.FTZ R14, R81, R14, 1 ;  /* 0x3f800000510e7423 */ /* 0x000fe2000001000e */
[----:B--2---:R-:W-:Y:S01]  /*5400*/  FADD.FTZ R13, -R11, 1 ;  /* 0x3f8000000b0d7421 */ /* 0x004fe20000010100 */
[----:B------:R-:W-:Y:S02]  /*5410*/  FMUL.FTZ R60, R60, R11 ;  /* 0x0000000b3c3c7220 */ /* 0x000fe40000410000 */
[----:B------:R-:W-:Y:S01]  /*5420*/  FMUL.FTZ R61, R61, R14 ;  /* 0x0000000e3d3d7220 */ /* 0x000fe20000410000 */
[----:B------:R-:W-:-:S04]  /*5430*/  FFMA.FTZ R13, R74, R13, 1 ;  /* 0x3f8000004a0d7423 */ /* 0x000fc8000001000d */
[----:B------:R-:W-:-:S07]  /*5440*/  FMUL.FTZ R60, R60, R13 ;  /* 0x0000000d3c3c7220 */ /* 0x000fce0000410000 */
.L_x_2834:
        /* <DEDUP_REMOVED lines=18> */
.L_x_2836:
[----:B------:R-:W-:Y:S05]  /*5570*/  BSYNC B0 ;  /* 0x0000000000007941 */ /* 0x000fea0003800000 */
.L_x_2835:
[----:B--2---:R-:W2:Y:S01]  /*5580*/  LDC R11, c[0x0][0x10] ;  /* 0x00000400ff0b7b82 */ /* 0x004ea20000000800 */
[----:B------:R-:W-:Y:S02]  /*5590*/  IADD3 R6, R6, 0x1, RZ ;  /* 0x0000000106067810 */ /* 0x000fe40007ffe0ff */
[----:B--2---:R-:W-:-:S04]  /*55a0*/  IADD3 R96, R11, R96, RZ ;  /* 0x000000600b607210 */ /* 0x004fc80007ffe0ff */
[----:B------:R-:W-:-:S13]  /*55b0*/  ISETP.GE.AND P0, PT, R96, UR4, PT ;  /* 0x0000000460007c0c */ /* 0x000fda000bf06270 */
[----:B------:R-:W-:Y:S05]  /*55c0*/  @!P0 BRA `(.L_x_2837) ;  /* 0xffffffac00108947 */ /* 0x000fea000383ffff */
.L_x_2785:
[----:B------:R-:W2:Y:S01]  /*55d0*/  LDC R4, c[0x0][0xc] ;  /* 0x00000300ff047b82 */ /* 0x000ea20000000800 */
[----:B------:R-:W-:Y:S01]  /*55e0*/  ISETP.NE.AND P1, PT, R97, RZ, PT ;  /* 0x000000ff6100720c */ /* 0x000fe20003f25270 */
[----:B------:R-:W-:Y:S06]  /*55f0*/  BSSY B0, `(.L_x_2838) ;  /* 0x0000011000007945 */ /* 0x000fec0003800000 */
[----:B------:R-:W5:Y:S08]  /*5600*/  LDC R7, c[0x0][0x10] ;  /* 0x00000400ff077b82 */ /* 0x000f700000000800 */
[----:B------:R-:W0:Y:S01]  /*5610*/  LDC.64 R2, c[0x0][0x258] ;  /* 0x00009600ff027b82 */ /* 0x000e220000000a00 */
[----:B--2---:R-:W-:-:S02]  /*5620*/  ISETP.NE.AND P0, PT, R4, 0x1, PT ;  /* 0x000000010400780c */ /* 0x004fc40003f05270 */
[----:B-----5:R-:W-:-:S04]  /*5630*/  SHF.L.U32 R0, R7, 0x1, RZ ;  /* 0x0000000107007819 */ /* 0x020fc800000006ff */
[----:B------:R-:W-:-:S05]  /*5640*/  SEL R5, R0, RZ, P0 ;  /* 0x000000ff00057207 */ /* 0x000fca0000000000 */
[----:B0-----:R-:W-:Y:S01]  /*5650*/  IMAD.WIDE.U32 R2, R5, 0x4, R2 ;  /* 0x0000000405027825 */ /* 0x001fe200078e0002 */
[----:B------:R-:W-:Y:S06]  /*5660*/  @P1 BRA `(.L_x_2839) ;  /* 0x0000000000241947 */ /* 0x000fec0003800000 */
[----:B------:R-:W0:Y:S01]  /*5670*/  S2R R0, SR_LANEID ;  /* 0x0000000000007919 */ /* 0x000e220000000000 */
[----:B------:R-:W-:Y:S02]  /*5680*/  VOTEU.ANY UR4, UPT, PT ;  /* 0x0000000000047886 */ /* 0x000fe400038e0100 */
[----:B------:R-:W-:Y:S02]  /*5690*/  UFLO.U32 UR5, UR4 ;  /* 0x00000004000572bd */ /* 0x000fe400080e0000 */
[----:B------:R-:W2:Y:S04]  /*56a0*/  POPC R5, UR4 ;  /* 0x0000000400057d09 */ /* 0x000ea80008000000 */
[----:B0-----:R-:W-:-:S13]  /*56b0*/  ISETP.EQ.U32.AND P0, PT, R0, UR5, PT ;  /* 0x0000000500007c0c */ /* 0x001fda000bf02070 */
[----:B------:R-:W-:Y:S06]  /*56c0*/  @P0 MEMBAR.ALL.GPU ;  /* 0x0000000000000992 */ /* 0x000fec000000a000 */
[----:B------:R-:W-:-:S00]  /*56d0*/  @P0 ERRBAR ;  /* 0x00000000000009ab */ /* 0x000fc00000000000 */
[----:B------:R-:W-:Y:S06]  /*56e0*/  @P0 CGAERRBAR ;  /* 0x00000000000005ab */ /* 0x000fec0000000000 */
[----:B--2---:R0:W-:Y:S02]  /*56f0*/  @P0 REDG.E.ADD.S32.STRONG.GPU desc[UR8][R2.64], R5 ;  /* 0x000000050200098e */ /* 0x0041e4000c10e388 */
.L_x_2839:
[----:B------:R-:W-:Y:S05]  /*5700*/  BSYNC B0 ;  /* 0x0000000000007941 */ /* 0x000fea0003800000 */
.L_x_2838:
[----:B------:R-:W2:Y:S01]  /*5710*/  S2UR UR4, SR_CTAID.X ;  /* 0x00000000000479c3 */ /* 0x000ea20000002500 */
[----:B------:R-:W-:Y:S02]  /*5720*/  IADD3 R0, R4, -0x1, RZ ;  /* 0xffffffff04007810 */ /* 0x000fe40007ffe0ff */
[----:B0-----:R-:W-:-:S05]  /*5730*/  IADD3 R5, R7, -0x1, RZ ;  /* 0xffffffff07057810 */ /* 0x001fca0007ffe0ff */
[----:B------:R-:W0:Y:S01]  /*5740*/  S2UR UR5, SR_CTAID.Y ;  /* 0x00000000000579c3 */ /* 0x000e220000002600 */
[----:B--2---:R-:W-:-:S04]  /*5750*/  ISETP.NE.AND P0, PT, R0, UR4, PT ;  /* 0x0000000400007c0c */ /* 0x004fc8000bf05270 */
[----:B0-----:R-:W-:-:S13]  /*5760*/  ISETP.NE.OR P0, PT, R5, UR5, P0 ;  /* 0x0000000505007c0c */ /* 0x001fda0008705670 */
[----:B------:R-:W-:Y:S05]  /*5770*/  @P0 EXIT ;  /* 0x000000000000094d */ /* 0x000fea0003800000 */
[----:B------:R-:W-:Y:S05]  /*5780*/  @P1 BRA `(.L_x_2840) ;  /* 0x0000000000201947 */ /* 0x000fea0003800000 */
[----:B------:R-:W-:-:S05]  /*5790*/  IMAD R0, R4, R7, RZ ;  /* 0x0000000704007224 */ /* 0x000fca00078e02ff */
[----:B------:R-:W-:-:S13]  /*57a0*/  ISETP.NE.AND P0, PT, R0, -0x1, PT ;  /* 0xffffffff0000780c */ /* 0x000fda0003f05270 */
[----:B------:R-:W-:Y:S05]  /*57b0*/  @!P0 BRA `(.L_x_2840) ;  /* 0x0000000000148947 */ /* 0x000fea0003800000 */
.L_x_2841:
[----:B------:R-:W2:Y:S04]  /*57c0*/  LDG.E.STRONG.GPU R5, desc[UR8][R2.64] ;  /* 0x0000000802057981 */ /* 0x000ea8000c1ef900 */
[----:B--2---:R-:W-:Y:S01]  /*57d0*/  CCTL.IVALL ;  /* 0x00000000ff00798f */ /* 0x004fe20002000000 */
[----:B------:R-:W-:Y:S05]  /*57e0*/  YIELD ;  /* 0x0000000000007946 */ /* 0x000fea0003800000 */
[----:B------:R-:W-:-:S13]  /*57f0*/  ISETP.NE.AND P0, PT, R5, R0, PT ;  /* 0x000000000500720c */ /* 0x000fda0003f05270 */
[----:B------:R-:W-:Y:S05]  /*5800*/  @P0 BRA `(.L_x_2841) ;  /* 0xfffffffc00ec0947 */ /* 0x000fea000383ffff */
.L_x_2840:
[----:B------:R-:W-:Y:S05]  /*5810*/  WARPSYNC.ALL ;  /* 0x0000000000007948 */ /* 0x000fea0003800000 */
[----:B------:R-:W0:Y:S08]  /*5820*/  LDC.64 R22, c[0x0][0x288] ;  /* 0x0000a200ff167b82 */ /* 0x000e300000000a00 */
[----:B------:R-:W-:Y:S01]  /*5830*/  BAR.SYNC.DEFER_BLOCKING 0x0 ;  /* 0x0000000000007b1d */ /* 0x000fe20000010000 */
[----:B0-----:R-:W-:-:S04]  /*5840*/  LEA.HI R0, P0, R23, R22, RZ, 0x1 ;  /* 0x0000001617007211 */ /* 0x001fc800078108ff */
[----:B------:R-:W-:-:S04]  /*5850*/  IADD3.X R3, RZ, R23, RZ, P0, !PT ;  /* 0x00000017ff037210 */ /* 0x000fc800007fe4ff */
[----:B----4-:R-:W-:Y:S02]  /*5860*/  SHF.R.S64 R18, R0, 0x1, R3 ;  /* 0x0000000100127819 */ /* 0x010fe40000001003 */
[----:B------:R-:W-:Y:S02]  /*5870*/  SHF.R.S32.HI R0, RZ, 0x1f, R97 ;  /* 0x0000001fff007819 */ /* 0x000fe40000011461 */
[----:B------:R-:W-:Y:S02]  /*5880*/  SHF.R.S32.HI R25, RZ, 0x1, R3 ;  /* 0x00000001ff197819 */ /* 0x000fe40000011403 */
[----:B------:R-:W-:-:S04]  /*5890*/  ISETP.GT.U32.AND P0, PT, R18, R97, PT ;  /* 0x000000611200720c */ /* 0x000fc80003f04070 */
[----:B------:R-:W-:-:S13]  /*58a0*/  ISETP.GT.AND.EX P0, PT, R25, R0, PT, P0 ;  /* 0x000000001900720c */ /* 0x000fda0003f04300 */
[----:B------:R-:W-:Y:S05]  /*58b0*/  @!P0 EXIT ;  /* 0x000000000000894d */ /* 0x000fea0003800000 */
[C---:B------:R-:W-:Y:S01]  /*58c0*/  IMAD.WIDE.U32 R2, R22.reuse, 0x3, RZ ;  /* 0x0000000316027825 */ /* 0x040fe200078e00ff */
[----:B------:R-:W-:Y:S01]  /*58d0*/  LEA R5, R23, R23, 0x1 ;  /* 0x0000001717057211 */ /* 0x000fe200078e08ff */
[----:B---3--:R-:W0:Y:S01]  /*58e0*/  LDC.64 R14, c[0x0][0x218] ;  /* 0x00008600ff0e7b82 */ /* 0x008e220000000a00 */
        /* <DEDUP_REMOVED lines=9> */
[----:B-1----:R-:W-:-:S07]  /*5980*/  SHF.L.U64.HI R29, R27, 0x2, R2 ;  /* 0x000000021b1d7819 */ /* 0x002fce0000010202 */
.L_x_2842:
[----:B------:R-:W-:-:S04]  /*5990*/  LEA R6, P0, R97, UR4, 0x2 ;  /* 0x0000000461067c11 */ /* 0x000fc8000f8010ff */
[----:B------:R-:W-:Y:S02]  /*59a0*/  LEA.HI.X R7, R97, UR5, R0, 0x2, P0 ;  /* 0x0000000561077c11 */ /* 0x000fe400080f1400 */
[-C--:B------:R-:W-:Y:S02]  /*59b0*/  LEA R8, P0, R18, R6.reuse, 0x2 ;  /* 0x0000000612087211 */ /* 0x080fe400078010ff */
[-C--:B------:R-:W-:Y:S01]  /*59c0*/  LEA R12, P2, R27, R6.reuse, 0x2 ;  /* 0x000000061b0c7211 */ /* 0x080fe200078410ff */
[----:B------:R-:W3:Y:S01]  /*59d0*/  LDG.E R0, desc[UR8][R6.64] ;  /* 0x0000000806007981 */ /* 0x000ee2000c1e1900 */
        /* <DEDUP_REMOVED lines=8> */
[----:B------:R-:W-:-:S03]  /*5a60*/  IADD3 R97, R97, 0x200, RZ ;  /* 0x0000020061617810 */ /* 0x000fc60007ffe0ff */
[----:B0-----:R-:W-:-:S04]  /*5a70*/  IMAD.WIDE R2, R5, 0x2, R14 ;  /* 0x0000000205027825 */ /* 0x001fc800078e020e */
        /* <DEDUP_REMOVED lines=8> */
[----:B-1----:R-:W-:Y:S05]  /*5b00*/  @P0 BRA `(.L_x_2842) ;  /* 0xfffffffc00a00947 */ /* 0x002fea000383ffff */
[----:B------:R-:W-:Y:S05]  /*5b10*/  EXIT ;  /* 0x000000000000794d */ /* 0x000fea0003800000 */
.L_x_2843:
        /* <DEDUP_REMOVED lines=14> */
.L_x_5688:


//--------------------- .text._Z35group_norm_nhwc_bwd_one_pass_kernelI11Fp32IOBf16WLi128ELi128ELi512EEv26Group_norm_nhwc_bwd_params --------------------------
	.section	.text._Z35group_norm_nhwc_bwd_one_pass_kernelI11Fp32IOBf16WLi128ELi128ELi512EEv26Group_norm_nhwc_bwd_params,"ax",@progbits
	.align	128
        .global         _Z35group_norm_nhwc_bwd_one_pass_kernelI11Fp32IOBf16WLi128ELi128ELi512EEv26Group_norm_nhwc_bwd_params
        .type           _Z35group_norm_nhwc_bwd_one_pass_kernelI11Fp32IOBf16WLi128ELi128ELi512EEv26Group_norm_nhwc_bwd_params,@function
        .size           _Z35group_norm_nhwc_bwd_one_pass_kernelI11Fp32IOBf16WLi128ELi128ELi512EEv26Group_norm_nhwc_bwd_params,(.L_x_5689 - _Z35group_norm_nhwc_bwd_one_pass_kernelI11Fp32IOBf16WLi128ELi128ELi512EEv26Group_norm_nhwc_bwd_params)
        .other          _Z35group_norm_nhwc_bwd_one_pass_kernelI11Fp32IOBf16WLi128ELi128ELi512EEv26Group_norm_nhwc_bwd_params,@"STO_CUDA_ENTRY STV_DEFAULT"
_Z35group_norm_nhwc_bwd_one_pass_kernelI11Fp32IOBf16WLi128ELi128ELi512EEv26Group_norm_nhwc_bwd_params:
.text._Z35group_norm_nhwc_bwd_one_pass_kernelI11Fp32IOBf16WLi128ELi128ELi512EEv26Group_norm_nhwc_bwd_params:
        /* <DEDUP_REMOVED lines=18> */
[----:B------:R-:W2:Y:S01]  /*0120*/  LDC R17, c[0x0][0x10] ;  /* 0x00000400ff117b82 */ /* 0x000ea20000000800 */
[----:B------:R-:W-:Y:S01]  /*0130*/  HFMA2.MMA R14, -RZ, RZ, 0, 0 ;  /* 0x00000000ff0e7435 */ /* 0x000fe200000001ff */
[----:B------:R-:W-:-:S02]  /*0140*/  MOV R13, R82 ;  /* 0x00000052000d7202 */ /* 0x000fc40000000f00 */
[----:B------:R-:W-:-:S04]  /*0150*/  LOP3.LUT R12, R12, 0x7e, RZ, 0xc0, !PT ;  /* 0x0000007e0c0c7812 */ /* 0x000fc800078ec0ff */
[----:B------:R-:W3:Y:S01]  /*0160*/  LDC R16, c[0x0][0xc] ;  /* 0x00000300ff107b82 */ /* 0x000ee20000000800 */
[----:B0-----:R-:W-:-:S05]  /*0170*/  IMAD R80, R3, UR10, R80 ;  /* 0x0000000a03507c24 */ /* 0x001fca000f8e0250 */
[C---:B------:R-:W-:Y:S02]  /*0180*/  IADD3 R2, R80.reuse, 0x18, RZ ;  /* 0x0000001850027810 */ /* 0x040fe40007ffe0ff */
[----:B------:R-:W-:Y:S01]  /*0190*/  IADD3 R79, R80, 0x20, RZ ;  /* 0x00000020504f7810 */ /* 0x000fe20007ffe0ff */
[----:B--2---:R-:W-:Y:S01]  /*01a0*/  IMAD R11, R17, UR10, R82 ;  /* 0x0000000a110b7c24 */ /* 0x004fe2000f8e0252 */
        /* <DEDUP_REMOVED lines=46> */
[----:B------:R-:W-:Y:S02]  /*0490*/  ISETP.LT.AND.EX P2, PT, R2, UR7, !P4, P2 ;  /* 0x0000000702007c0c */ /* 0x000fe4000e741320 */
[----:B------:R-:W0:Y:S01]  /*04a0*/  LDC.64 R2, c[0x0][0x288] ;  /* 0x0000a200ff027b82 */ /* 0x000e220000000a00 */
[----:B------:R-:W-:Y:S02]  /*04b0*/  ISETP.LT.AND.EX P3, PT, R78, UR7, !P4, P3 ;  /* 0x000000074e007c0c */ /* 0x000fe4000e761330 */
[----:B------:R-:W-:Y:S02]  /*04c0*/  LOP3.LUT R0, R0, 0xfffffdff, RZ, 0xc0, !PT ;  /* 0xfffffdff00007812 */ /* 0x000fe400078ec0ff */
[C---:B------:R-:W-:Y:S02]  /*04d0*/  IADD3 R77, R80.reuse, 0x8, RZ ;  /* 0x00000008504d7810 */ /* 0x040fe40007ffe0ff */
[----:B------:R-:W-:Y:S02]  /*04e0*/  IADD3 R76, R80, 0x10, RZ ;  /* 0x00000010504c7810 */ /* 0x000fe40007ffe0ff */
[----:B------:R-:W-:-:S02]  /*04f0*/  SHF.R.S32.HI R75, RZ, 0x1f, R77 ;  /* 0x0000001fff4b7819 */ /* 0x000fc4000001144d */
[----:B------:R-:W-:Y:S02]  /*0500*/  SHF.R.S32.HI R74, RZ, 0x1f, R76 ;  /* 0x0000001fff4a7819 */ /* 0x000fe4000001144c */
[----:B------:R-:W-:Y:S02]  /*0510*/  ISETP.LT.U32.AND P5, PT, R76, UR6, PT ;  /* 0x000000064c007c0c */ /* 0x000fe4000bfa1070 */
[----:B------:R-:W-:Y:S02]  /*0520*/  @P3 LOP3.LUT R0, R0, 0x200, RZ, 0xfc, !PT ;  /* 0x0000020000003812 */ /* 0x000fe400078efcff */
[----:B------:R-:W-:Y:S01]  /*0530*/  ISETP.LT.U32.AND P3, PT, R77, UR6, PT ;  /* 0x000000064d007c0c */ /* 0x000fe2000bf61070 */
[----:B------:R-:W-:Y:S01]  /*0540*/  UIADD3 UR6, UR5, 0xa0, URZ ;  /* 0x000000a005067890 */ /* 0x000fe2000fffe03f */
[----:B---3--:R-:W-:Y:S02]  /*0550*/  LOP3.LUT R10, R16, 0x3, RZ, 0xc0, !PT ;  /* 0x00000003100a7812 */ /* 0x008fe400078ec0ff */
[----:B------:R-:W-:-:S02]  /*0560*/  ISETP.LT.AND.EX P3, PT, R75, UR7, !P4, P3 ;  /* 0x000000074b007c0c */ /* 0x000fc4000e761330 */
[----:B------:R-:W-:Y:S01]  /*0570*/  ISETP.LT.AND.EX P4, PT, R74, UR7, !P4, P5 ;  /* 0x000000074a007c0c */ /* 0x000fe2000e781350 */
[----:B------:R-:W2:Y:S01]  /*0580*/  S2UR UR7, SR_CgaCtaId ;  /* 0x00000000000779c3 */ /* 0x000ea20000008800 */
[C---:B0-----:R-:W-:Y:S02]  /*0590*/  LEA.HI R7, P5, R3.reuse, R2, RZ, 0x1 ;  /* 0x0000000203077211 */ /* 0x041fe400078b08ff */
[-C--:B------:R-:W-:Y:S02]  /*05a0*/  LEA R19, R3, R3.reuse, 0x1 ;  /* 0x0000000303137211 */ /* 0x080fe400078e08ff */
[----:B------:R-:W-:Y:S01]  /*05b0*/  IADD3.X R4, RZ, R3, RZ, P5, !PT ;  /* 0x00000003ff047210 */ /* 0x000fe20002ffe4ff */
[----:B------:R-:W-:Y:S01]  /*05c0*/  IMAD.WIDE.U32 R2, R2, 0x3, RZ ;  /* 0x0000000302027825 */ /* 0x000fe200078e00ff */
[----:B------:R-:W-:Y:S02]  /*05d0*/  IADD3 R9, R80, 0x78, RZ ;  /* 0x0000007850097810 */ /* 0x000fe40007ffe0ff */
[----:B------:R-:W-:-:S02]  /*05e0*/  SHF.R.S64 R7, R7, 0x1, R4 ;  /* 0x0000000107077819 */ /* 0x000fc40000001004 */
[----:B------:R-:W-:-:S04]  /*05f0*/  IADD3 R19, R3, R19, RZ ;  /* 0x0000001303137210 */ /* 0x000fc80007ffe0ff */
[----:B------:R-:W-:Y:S02]  /*0600*/  LEA.HI R6, P5, R19, R2, RZ, 0x1 ;  /* 0x0000000213067211 */ /* 0x000fe400078b08ff */
[----:B------:R-:W-:Y:S02]  /*0610*/  SHF.R.S32.HI R2, RZ, 0x1f, R81 ;  /* 0x0000001fff027819 */ /* 0x000fe40000011451 */
[----:B------:R-:W-:Y:S02]  /*0620*/  IADD3.X R19, RZ, R19, RZ, P5, !PT ;  /* 0x00000013ff137210 */ /* 0x000fe40002ffe4ff */
[----:B------:R-:W-:Y:S02]  /*0630*/  LEA.HI R2, R2, R81, RZ, 0x5 ;  /* 0x0000005102027211 */ /* 0x000fe400078f28ff */
[--C-:B------:R-:W-:Y:S01]  /*0640*/  SHF.R.S64 R6, R6, 0x1, R19.reuse ;  /* 0x0000000106067819 */ /* 0x100fe20000001013 */
[----:B--2---:R-:W-:Y:S01]  /*0650*/  ULEA UR5, UR7, UR5, 0x18 ;  /* 0x0000000507057291 */ /* 0x004fe2000f8ec03f */
[----:B------:R-:W-:Y:S01]  /*0660*/  SHF.R.S32.HI R2, RZ, 0x5, R2 ;  /* 0x00000005ff027819 */ /* 0x000fe20000011402 */
[----:B------:R-:W-:Y:S01]  /*0670*/  ULEA UR6, UR7, UR6, 0x18 ;  /* 0x0000000607067291 */ /* 0x000fe2000f8ec03f */
[----:B------:R-:W-:-:S02]  /*0680*/  SHF.R.S32.HI R19, RZ, 0x1, R19 ;  /* 0x00000001ff137819 */ /* 0x000fc40000011413 */
[----:B------:R-:W-:Y:S01]  /*0690*/  ULDC.U8 UR7, c[0x0][0x2a4] ;  /* 0x0000a90000077ab9 */ /* 0x000fe20000000000 */
[----:B------:R-:W-:Y:S02]  /*06a0*/  LEA R8, R2, UR5, 0x3 ;  /* 0x0000000502087c11 */ /* 0x000fe4000f8e18ff */
[----:B------:R-:W-:Y:S02]  /*06b0*/  SHF.R.S32.HI R2, RZ, 0x1, R4 ;  /* 0x00000001ff027819 */ /* 0x000fe40000011404 */
[----:B------:R-:W-:Y:S02]  /*06c0*/  LEA R5, R81, UR6, 0x4 ;  /* 0x0000000651057c11 */ /* 0x000fe4000f8e20ff */
[----:B------:R-:W-:Y:S02]  /*06d0*/  SHF.L.U64.HI R3, R7, 0x2, R2 ;  /* 0x0000000207037819 */ /* 0x000fe40000010202 */
[----:B------:R-:W-:Y:S02]  /*06e0*/  IADD3 R4, -R10, R16, RZ ;  /* 0x000000100a047210 */ /* 0x000fe40007ffe1ff */
[----:B-1----:R-:W-:-:S07]  /*06f0*/  SHF.L.U64.HI R2, R6, 0x2, R19 ;  /* 0x0000000206027819 */ /* 0x002fce0000010213 */
.L_x_2927:
[----:B01----:R-:W0:Y:S01]  /*0700*/  LDC R26, c[0x0][0x2a0] ;  /* 0x0000a800ff1a7b82 */ /* 0x003e220000000800 */
[C---:B------:R-:W-:Y:S01]  /*0710*/  LOP3.LUT P6, RZ, R0.reuse, 0x200, RZ, 0xc0, !PT ;  /* 0x0000020000ff7812 */ /* 0x040fe200078cc0ff */
[----:B------:R-:W-:Y:S01]  /*0720*/  ULDC.64 UR12, c[0x0][0x298] ;  /* 0x0000a600000c7ab9 */ /* 0x000fe20000000a00 */
[----:B------:R-:W-:Y:S02]  /*0730*/  P2R R22, PR, RZ, 0x4 ;  /* 0x00000004ff167803 */ /* 0x000fe40000000000 */
[----:B------:R-:W-:Y:S02]  /*0740*/  LOP3.LUT P2, RZ, R0, 0x100, RZ, 0xc0, !PT ;  /* 0x0000010000ff7812 */ /* 0x000fe4000784c0ff */
[C---:B------:R-:W-:Y:S01]  /*0750*/  IADD3 R25, R80.reuse, 0x60, RZ ;  /* 0x0000006050197810 */ /* 0x040fe20007ffe0ff */
[----:B------:R-:W1:Y:S01]  /*0760*/  @P3 LDC.64 R28, c[0x0][0x230] ;  /* 0x00008c00ff1c3b82 */ /* 0x000e620000000a00 */
[----:B------:R-:W-:Y:S02]  /*0770*/  P2R R84, PR, RZ, 0x2 ;  /* 0x00000002ff547803 */ /* 0x000fe40000000000 */
[----:B------:R-:W-:-:S02]  /*0780*/  IADD3 R27, R80, 0x70, RZ ;  /* 0x00000070501b7810 */ /* 0x000fc40007ffe0ff */
[----:B------:R-:W-:-:S03]  /*0790*/  P2R R83, PR, RZ, 0x1 ;  /* 0x00000001ff537803 */ /* 0x000fc60000000000 */
[----:B--2---:R-:W2:Y:S01]  /*07a0*/  @P6 LDC.64 R50, c[0x0][0x230] ;  /* 0x00008c00ff326b82 */ /* 0x004ea20000000a00 */
        /* <DEDUP_REMOVED lines=25> */
[----:B------:R-:W-:-:S11]  /*0940*/  IADD3 R23, R80, 0x18, RZ ;  /* 0x0000001850177810 */ /* 0x000fd60007ffe0ff */
[----:B------:R-:W-:Y:S02]  /*0950*/  @P5 IADD3 R19, R19, 0x1, RZ ;  /* 0x0000000113135810 */ /* 0x000fe40007ffe0ff */
[----:B------:R-:W-:-:S13]  /*0960*/  ISETP.GE.AND P5, PT, R13, RZ, PT ;  /* 0x000000ff0d00720c */ /* 0x000fda0003fa6270 */
[----:B------:R-:W-:Y:S02]  /*0970*/  @!P5 IADD3 R21, -R21, RZ, RZ ;  /* 0x000000ff1515d210 */ /* 0x000fe40007ffe1ff */
[----:B------:R-:W-:Y:S02]  /*0980*/  ISETP.GE.AND P5, PT, R18, RZ, PT ;  /* 0x000000ff1200720c */ /* 0x000fe40003fa6270 */
[----:B------:R-:W-:-:S11]  /*0990*/  LOP3.LUT R18, RZ, R26, RZ, 0x33, !PT ;  /* 0x0000001aff127212 */ /* 0x000fd600078e33ff */
[----:B------:R-:W-:Y:S02]  /*09a0*/  @!P5 IADD3 R19, -R19, RZ, RZ ;  /* 0x000000ff1313d210 */ /* 0x000fe40007ffe1ff */
[----:B------:R-:W-:Y:S02]  /*09b0*/  ISETP.NE.AND P5, PT, R26, RZ, PT ;  /* 0x000000ff1a00720c */ /* 0x000fe40003fa5270 */
[----:B------:R-:W-:Y:S02]  /*09c0*/  SHF.R.U32.HI R26, RZ, 0x6, R81 ;  /* 0x00000006ff1a7819 */ /* 0x000fe40000011651 */
[C---:B------:R-:W-:Y:S02]  /*09d0*/  SEL R120, R18.reuse, R21, !P5 ;  /* 0x0000001512787207 */ /* 0x040fe40006800000 */
[----:B------:R-:W1:Y:S01]  /*09e0*/  @P6 LDC.64 R20, c[0x0][0x288] ;  /* 0x0000a200ff146b82 */ /* 0x000e620000000a00 */
[----:B------:R-:W-:Y:S02]  /*09f0*/  SEL R19, R18, R19, !P5 ;  /* 0x0000001312137207 */ /* 0x000fe40006800000 */
[----:B------:R-:W-:-:S02]  /*0a00*/  LEA R98, R120, R12, 0x7 ;  /* 0x0000000c78627211 */ /* 0x000fc400078e38ff */
        /* <DEDUP_REMOVED lines=8> */
[----:B-1----:R-:W-:-:S04]  /*0a90*/  @P6 IMAD R18, R78, R20, RZ ;  /* 0x000000144e126224 */ /* 0x002fc800078e02ff */
[C---:B------:R-:W-:Y:S02]  /*0aa0*/  @P6 IMAD R21, R80.reuse, R21, R18 ;  /* 0x0000001550156224 */ /* 0x040fe400078e0212 */
        /* <DEDUP_REMOVED lines=26> */
[----:B------:R-:W1:Y:S02]  /*0c50*/  @P4 LDC.64 R20, c[0x0][0x288] ;  /* 0x0000a200ff144b82 */ /* 0x000e640000000a00 */
        /* <DEDUP_REMOVED lines=36> */
[----:B------:R-:W-:-:S05]  /*0ea0*/  @P6 IMAD.WIDE.U32 R18, R79, R20, R18 ;  /* 0x000000144f126225 */ /* 0x000fca00078e0012 */
        /* <DEDUP_REMOVED lines=64> */
[----:B------:R-:W-:-:S04]  /*12b0*/  ISETP.NE.AND P2, PT, R22, RZ, PT ;  /* 0x000000ff1600720c */ /* 0x000fc80003f45270 */
[----:B------:R-:W-:-:S09]  /*12c0*/  P2R R104, PR, RZ, 0x4 ;  /* 0x00000004ff687803 */ /* 0x000fd20000000000 */
        /* <DEDUP_REMOVED lines=53> */
[----:B------:R-:W-:-:S05]  /*1620*/  @P2 IMAD.WIDE.U32 R18, R23, R20, R18 ;  /* 0x0000001417122225 */ /* 0x000fca00078e0012 */
[----:B------:R-:W-:Y:S02]  /*1630*/  @P2 IADD3 R19, R19, R21, RZ ;  /* 0x0000001513132210 */ /* 0x000fe40007ffe0ff */
[C---:B------:R-:W-:Y:S01]  /*1640*/  @P2 SHF.L.U32 R97, R18.reuse, 0x2, RZ ;  /* 0x0000000212612819 */ /* 0x040fe200000006ff */
[----:B------:R-:W0:Y:S01]  /*1650*/  @P2 LDC.64 R20, c[0x0][0x228] ;  /* 0x00008a00ff142b82 */ /* 0x000e220000000a00 */
[----:B------:R-:W-:Y:S02]  /*1660*/  @P2 SHF.L.U64.HI R18, R18, 0x2, R19 ;  /* 0x0000000212122819 */ /* 0x000fe40000010213 */
[----:B-1----:R-:W-:-:S04]  /*1670*/  @P2 IADD3 R100, P5, R97, R100, RZ ;  /* 0x0000006461642210 */ /* 0x002fc80007fbe0ff */
[----:B------:R-:W-:Y:S01]  /*1680*/  @P2 IADD3.X R101, R18, R101, RZ, P5, !PT ;  /* 0x0000006512652210 */ /* 0x000fe20002ffe4ff */
[----:B------:R-:W1:Y:S01]  /*1690*/  LDC R19, c[0x0][0x2ac] ;  /* 0x0000ab00ff137b82 */ /* 0x000e620000000800 */
[----:B0-----:R-:W-:-:S04]  /*16a0*/  @P2 IADD3 R96, P5, R97, R20, RZ ;  /* 0x0000001461602210 */ /* 0x001fc80007fbe0ff */
[----:B------:R-:W-:Y:S02]  /*16b0*/  @P2 IADD3.X R97, R18, R21, RZ, P5, !PT ;  /* 0x0000001512612210 */ /* 0x000fe40002ffe4ff */
[----:B------:R-:W-:Y:S01]  /*16c0*/  SHF.R.S32.HI R21, RZ, 0x1f, R25 ;  /* 0x0000001fff157819 */ /* 0x000fe20000011419 */
        /* <DEDUP_REMOVED lines=15> */
[C---:B------:R-:W-:Y:S02]  /*17c0*/  @P2 SHF.L.U32 R19, R18.reuse, 0x2, RZ ;  /* 0x0000000212132819 */ /* 0x040fe400000006ff */
[----:B------:R-:W-:Y:S02]  /*17d0*/  @P2 SHF.L.U64.HI R18, R18, 0x2, R21 ;  /* 0x0000000212122819 */ /* 0x000fe40000010215 */
[----:B------:R-:W0:Y:S01]  /*17e0*/  @P2 LDC.64 R20, c[0x0][0x228] ;  /* 0x00008a00ff142b82 */ /* 0x000e220000000a00 */
[----:B-1----:R-:W-:Y:S02]  /*17f0*/  @P2 IADD3 R40, P5, R19, R40, RZ ;  /* 0x0000002813282210 */ /* 0x002fe40007fbe0ff */
[----:B------:R-:W-:Y:S02]  /*1800*/  SHF.R.S32.HI R23, RZ, 0x1f, R25 ;  /* 0x0000001fff177819 */ /* 0x000fe40000011419 */
[----:B------:R-:W-:-:S02]  /*1810*/  @P2 IADD3.X R41, R18, R41, RZ, P5, !PT ;  /* 0x0000002912292210 */ /* 0x000fc40002ffe4ff */
[----:B0-----:R-:W-:-:S04]  /*1820*/  @P2 IADD3 R20, P5, R19, R20, RZ ;  /* 0x0000001413142210 */ /* 0x001fc80007fbe0ff */
[----:B------:R-:W-:Y:S02]  /*1830*/  @P2 IADD3.X R21, R18, R21, RZ, P5, !PT ;  /* 0x0000001512152210 */ /* 0x000fe40002ffe4ff */
        /* <DEDUP_REMOVED lines=21> */
[C---:B------:R-:W-:Y:S02]  /*1990*/  IADD3 R18, R26.reuse, 0x70, RZ ;  /* 0x000000701a127810 */ /* 0x040fe40007ffe0ff */
[----:B------:R-:W-:Y:S02]  /*19a0*/  IADD3 R26, R26, 0x78, RZ ;  /* 0x000000781a1a7810 */ /* 0x000fe40007ffe0ff */
        /* <DEDUP_REMOVED lines=39> */
[----:B------:R-:W0:Y:S02]  /*1c20*/  LDC.64 R18, c[0x0][0x248] ;  /* 0x00009200ff127b82 */ /* 0x000e240000000a00 */
[----:B0-----:R-:W-:-:S05]  /*1c30*/  IMAD.WIDE R18, R13, 0x8, R18 ;  /* 0x000000080d127825 */ /* 0x001fca00078e0212 */
[----:B------:R0:W2:Y:S01]  /*1c40*/  LDG.E.64 R36, desc[UR8][R18.64] ;  /* 0x0000000812247981 */ /* 0x0000a2000c1e1b00 */
[----:B------:R-:W-:Y:S02]  /*1c50*/  MOV R85, 0x3f800000 ;  /* 0x3f80000000557802 */ /* 0x000fe40000000f00 */
[----:B0-----:R-:W-:Y:S02]  /*1c60*/  MOV R19, RZ ;  /* 0x000000ff00137202 */ /* 0x001fe40000000f00 */
[----:B------:R-:W-:-:S06]  /*1c70*/  MOV R18, RZ ;  /* 0x000000ff00127202 */ /* 0x000fcc0000000f00 */
[----:B------:R0:W5:Y:S02]  /*1c80*/  @P2 LDG.E.64 R18, desc[UR8][R20.64] ;  /* 0x0000000814122981 */ /* 0x000164000c1e1b00 */
[----:B0-----:R-:W-:-:S06]  /*1c90*/  CS2R R20, SRZ ;  /* 0x0000000000147805 */ /* 0x001fcc000001ff00 */
[----:B------:R0:W5:Y:S02]  /*1ca0*/  @P1 LDG.E.64 R20, desc[UR8][R22.64] ;  /* 0x0000000816141981 */ /* 0x000164000c1e1b00 */
[----:B0-----:R-:W-:-:S06]  /*1cb0*/  CS2R R22, SRZ ;  /* 0x0000000000167805 */ /* 0x001fcc000001ff00 */
[----:B------:R0:W5:Y:S02]  /*1cc0*/  @P5 LDG.E.64 R22, desc[UR8][R24.64] ;  /* 0x0000000818165981 */ /* 0x000164000c1e1b00 */
[----:B0-----:R-:W-:-:S06]  /*1cd0*/  CS2R R24, SRZ ;  /* 0x0000000000187805 */ /* 0x001fcc000001ff00 */
[----:B------:R0:W5:Y:S02]  /*1ce0*/  @P6 LDG.E.64 R24, desc[UR8][R26.64] ;  /* 0x000000081a186981 */ /* 0x000164000c1e1b00 */
[----:B0-----:R-:W-:Y:S02]  /*1cf0*/  CS2R R26, SRZ ;  /* 0x00000000001a7805 */ /* 0x001fe4000001ff00 */
[----:B------:R-:W-:-:S06]  /*1d00*/  CS2R R48, SRZ ;  /* 0x0000000000307805 */ /* 0x000fcc000001ff00 */
[----:B------:R0:W5:Y:S02]  /*1d10*/  @P3 LDG.E.64 R48, desc[UR8][R28.64] ;  /* 0x000000081c303981 */ /* 0x000164000c1e1b00 */
[----:B0-----:R-:W-:-:S06]  /*1d20*/  CS2R R28, SRZ ;  /* 0x00000000001c7805 */ /* 0x001fcc000001ff00 */
[----:B------:R0:W5:Y:S02]  /*1d30*/  @P3 LDG.E.64 R28, desc[UR8][R54.64] ;  /* 0x00000008361c3981 */ /* 0x000164000c1e1b00 */
[----:B0-----:R-:W-:Y:S01]  /*1d40*/  CS2R R54, SRZ ;  /* 0x0000000000367805 */ /* 0x001fe2000001ff00 */
[----:B--2---:R-:W-:-:S05]  /*1d50*/  FFMA.FTZ R38, -R36, R36, R37 ;  /* 0x0000002424267223 */ /* 0x004fca0000010125 */
[----:B------:R-:W-:-:S13]  /*1d60*/  FSETP.GTU.FTZ.AND P0, PT, R38, RZ, PT ;  /* 0x000000ff2600720b */ /* 0x000fda0003f1c000 */
[----:B------:R-:W0:Y:S02]  /*1d70*/  @P0 LDC R37, c[0x0][0x250] ;  /* 0x00009400ff250b82 */ /* 0x000e240000000800 */
[----:B0-----:R-:W-:Y:S01]  /*1d80*/  @P0 FADD.FTZ R37, R38, R37 ;  /* 0x0000002526250221 */ /* 0x001fe20000010000 */
[----:B------:R-:W-:-:S03]  /*1d90*/  CS2R R38, SRZ ;  /* 0x0000000000267805 */ /* 0x000fc6000001ff00 */
[----:B------:R0:W1:Y:S01]  /*1da0*/  @P0 MUFU.RSQ R85, R37 ;  /* 0x0000002500550308 */ /* 0x0000620000001400 */
[----:B------:R-:W-:Y:S02]  /*1db0*/  LOP3.LUT P0, RZ, R0, 0x200, RZ, 0xc0, !PT ;  /* 0x0000020000ff7812 */ /* 0x000fe4000780c0ff */
[----:B------:R2:W5:Y:S02]  /*1dc0*/  @P2 LDG.E.64 R38, desc[UR8][R40.64] ;  /* 0x0000000828262981 */ /* 0x000564000c1e1b00 */
[----:B--2---:R-:W-:-:S09]  /*1dd0*/  CS2R R40, SRZ ;  /* 0x0000000000287805 */ /* 0x004fd2000001ff00 */
[----:B------:R-:W5:Y:S04]  /*1de0*/  @P0 LDG.E.64 R26, desc[UR8][R30.64] ;  /* 0x000000081e1a0981 */ /* 0x000f68000c1e1b00 */
[----:B------:R2:W5:Y:S02]  /*1df0*/  @P1 LDG.E.64 R40, desc[UR8][R42.64] ;  /* 0x000000082a281981 */ /* 0x000564000c1e1b00 */
[----:B--2---:R-:W-:-:S06]  /*1e00*/  CS2R R42, SRZ ;  /* 0x00000000002a7805 */ /* 0x004fcc000001ff00 */
[----:B------:R2:W5:Y:S01]  /*1e10*/  @P5 LDG.E.64 R42, desc[UR8][R44.64] ;  /* 0x000000082c2a5981 */ /* 0x000562000c1e1b00 */
[----:B------:R-:W-:Y:S02]  /*1e20*/  LOP3.LUT P2, RZ, R0, 0x80, RZ, 0xc0, !PT ;  /* 0x0000008000ff7812 */ /* 0x000fe4000784c0ff */
[----:B--2---:R-:W-:-:S06]  /*1e30*/  CS2R R44, SRZ ;  /* 0x00000000002c7805 */ /* 0x004fcc000001ff00 */
[----:B------:R2:W5:Y:S01]  /*1e40*/  @P6 LDG.E.64 R44, desc[UR8][R46.64] ;  /* 0x000000082e2c6981 */ /* 0x000562000c1e1b00 */
[----:B0-----:R-:W-:Y:S02]  /*1e50*/  P2R R37, PR, RZ, 0x4 ;  /* 0x00000004ff257803 */ /* 0x001fe40000000000 */
[----:B------:R-:W-:Y:S02]  /*1e60*/  CS2R R30, SRZ ;  /* 0x00000000001e7805 */ /* 0x000fe4000001ff00 */
[----:B------:R-:W-:-:S04]  /*1e70*/  LOP3.LUT P2, RZ, R0, 0x100, RZ, 0xc0, !PT ;  /* 0x0000010000ff7812 */ /* 0x000fc8000784c0ff */
[----:B------:R0:W5:Y:S01]  /*1e80*/  @P4 LDG.E.64 R30, desc[UR8][R32.64] ;  /* 0x00000008201e4981 */ /* 0x000162000c1e1b00 */
[----:B--2---:R-:W-:-:S06]  /*1e90*/  CS2R R46, SRZ ;  /* 0x00000000002e7805 */ /* 0x004fcc000001ff00 */
[----:B------:R2:W5:Y:S01]  /*1ea0*/  @P0 LDG.E.64 R46, desc[UR8][R50.64] ;  /* 0x00000008322e0981 */ /* 0x000562000c1e1b00 */
[----:B0-----:R-:W-:-:S06]  /*1eb0*/  CS2R R32, SRZ ;  /* 0x0000000000207805 */ /* 0x001fcc000001ff00 */
[----:B------:R-:W5:Y:S01]  /*1ec0*/  @P2 LDG.E.64 R32, desc[UR8][R56.64] ;  /* 0x0000000838202981 */ /* 0x000f62000c1e1b00 */
[----:B--2---:R-:W-:-:S06]  /*1ed0*/  CS2R R50, SRZ ;  /* 0x0000000000327805 */ /* 0x004fcc000001ff00 */
[----:B------:R0:W5:Y:S02]  /*1ee0*/  @P4 LDG.E.64 R50, desc[UR8][R52.64] ;  /* 0x0000000834324981 */ /* 0x000164000c1e1b00 */
[----:B0-----:R-:W-:-:S06]  /*1ef0*/  CS2R R52, SRZ ;  /* 0x0000000000347805 */ /* 0x001fcc000001ff00 */
[----:B------:R0:W5:Y:S01]  /*1f00*/  @P2 LDG.E.64 R52, desc[UR8][R60.64] ;  /* 0x000000083c342981 */ /* 0x000162000c1e1b00 */
[----:B------:R-:W-:Y:S02]  /*1f10*/  ISETP.NE.AND P2, PT, R37, RZ, PT ;  /* 0x000000ff2500720c */ /* 0x000fe40003f45270 */
[C---:B------:R-:W-:Y:S02]  /*1f20*/  LOP3.LUT P1, RZ, R0.reuse, 0x40, RZ, 0xc0, !PT ;  /* 0x0000004000ff7812 */ /* 0x040fe4000782c0ff */
[----:B------:R-:W-:Y:S02]  /*1f30*/  CS2R R56, SRZ ;  /* 0x0000000000387805 */ /* 0x000fe4000001ff00 */
[C---:B------:R-:W-:Y:S02]  /*1f40*/  LOP3.LUT P0, RZ, R0.reuse, 0x20, RZ, 0xc0, !PT ;  /* 0x0000002000ff7812 */ /* 0x040fe4000780c0ff */
[----:B------:R-:W-:Y:S02]  /*1f50*/  LOP3.LUT P6, RZ, R0, 0x10, RZ, 0xc0, !PT ;  /* 0x0000001000ff7812 */ /* 0x000fe400078cc0ff */
[----:B0-----:R-:W-:-:S03]  /*1f60*/  CS2R R60, SRZ ;  /* 0x00000000003c7805 */ /* 0x001fc6000001ff00 */
[----:B------:R0:W5:Y:S01]  /*1f70*/  @P2 LDG.E.64 R54, desc[UR8][R34.64] ;  /* 0x0000000822362981 */ /* 0x000162000c1e1b00 */
[----:B------:R-:W-:-:S03]  /*1f80*/  LOP3.LUT P5, RZ, R0, 0x8, RZ, 0xc0, !PT ;  /* 0x0000000800ff7812 */ /* 0x000fc600078ac0ff */
[----:B------:R2:W5:Y:S04]  /*1f90*/  @P1 LDG.E.64 R56, desc[UR8][R62.64] ;  /* 0x000000083e381981 */ /* 0x000568000c1e1b00 */
[----:B------:R3:W5:Y:S01]  /*1fa0*/  @P1 LDG.E.64 R60, desc[UR8][R58.64] ;  /* 0x000000083a3c1981 */ /* 0x000762000c1e1b00 */
[----:B0-----:R-:W-:Y:S02]  /*1fb0*/  CS2R R34, SRZ ;  /* 0x0000000000227805 */ /* 0x001fe4000001ff00 */
[----:B--2---:R-:W-:-:S04]  /*1fc0*/  CS2R R62, SRZ ;  /* 0x00000000003e7805 */ /* 0x004fc8000001ff00 */
[----:B------:R0:W5:Y:S01]  /*1fd0*/  @P2 LDG.E.64 R34, desc[UR8][R86.64] ;  /* 0x0000000856222981 */ /* 0x000162000c1e1b00 */
[----:B---3--:R-:W-:Y:S02]  /*1fe0*/  CS2R R58, SRZ ;  /* 0x00000000003a7805 */ /* 0x008fe4000001ff00 */
[----:B------:R-:W-:Y:S01]  /*1ff0*/  ISETP.NE.AND P1, PT, R84, RZ, PT ;  /* 0x000000ff5400720c */ /* 0x000fe20003f25270 */
[----:B------:R-:W5:Y:S04]  /*2000*/  @P0 LDG.E.64 R62, desc[UR8][R66.64] ;  /* 0x00000008423e0981 */ /* 0x000f68000c1e1b00 */
[----:B------:R2:W5:Y:S01]  /*2010*/  @P0 LDG.E.64 R58, desc[UR8][R88.64] ;  /* 0x00000008583a0981 */ /* 0x000562000c1e1b00 */
[----:B0-----:R-:W-:Y:S02]  /*2020*/  CS2R R86, SRZ ;  /* 0x0000000000567805 */ /* 0x001fe4000001ff00 */
[----:B------:R-:W-:-:S04]  /*2030*/  ISETP.NE.AND P0, PT, R83, RZ, PT ;  /* 0x000000ff5300720c */ /* 0x000fc80003f05270 */
[----:B------:R0:W5:Y:S01]  /*2040*/  @P6 LDG.E.64 R86, desc[UR8][R64.64] ;  /* 0x0000000840566981 */ /* 0x000162000c1e1b00 */
[----:B--2---:R-:W-:Y:S02]  /*2050*/  CS2R R88, SRZ ;  /* 0x0000000000587805 */ /* 0x004fe4000001ff00 */
[----:B------:R-:W-:-:S04]  /*2060*/  ISETP.NE.AND P2, PT, R104, RZ, PT ;  /* 0x000000ff6800720c */ /* 0x000fc80003f45270 */
[----:B------:R2:W5:Y:S01]  /*2070*/  @P5 LDG.E.64 R88, desc[UR8][R90.64] ;  /* 0x000000085a585981 */ /* 0x000562000c1e1b00 */
[----:B0-----:R-:W-:-:S06]  /*2080*/  CS2R R64, SRZ ;  /* 0x0000000000407805 */ /* 0x001fcc000001ff00 */
[----:B------:R0:W5:Y:S01]  /*2090*/  @P6 LDG.E.64 R64, desc[UR8][R92.64] ;  /* 0x000000085c406981 */ /* 0x000162000c1e1b00 */
[----:B--2---:R-:W-:-:S06]  /*20a0*/  CS2R R90, SRZ ;  /* 0x00000000005a7805 */ /* 0x004fcc000001ff00 */
[----:B------:R2:W5:Y:S01]  /*20b0*/  @P0 LDG.E.64 R90, desc[UR8][R94.64] ;  /* 0x000000085e5a0981 */ /* 0x000562000c1e1b00 */
[----:B0-----:R-:W-:-:S06]  /*20c0*/  CS2R R92, SRZ ;  /* 0x00000000005c7805 */ /* 0x001fcc000001ff00 */
[----:B------:R0:W5:Y:S01]  /*20d0*/  @P1 LDG.E.64 R92, desc[UR8][R70.64] ;  /* 0x00000008465c1981 */ /* 0x000162000c1e1b00 */
[----:B--2---:R-:W-:-:S06]  /*20e0*/  CS2R R94, SRZ ;  /* 0x00000000005e7805 */ /* 0x004fcc000001ff00 */
[----:B------:R-:W5:Y:S01]  /*20f0*/  @P2 LDG.E.64 R94, desc[UR8][R100.64] ;  /* 0x00000008645e2981 */ /* 0x000f62000c1e1b00 */
[----:B0-----:R-:W-:-:S06]  /*2100*/  CS2R R70, SRZ ;  /* 0x0000000000467805 */ /* 0x001fcc000001ff00 */
[----:B------:R-:W5:Y:S01]  /*2110*/  @P1 LDG.E.64 R70, desc[UR8][R102.64] ;  /* 0x0000000866461981 */ /* 0x000f62000c1e1b00 */
[----:B------:R-:W-:-:S06]  /*2120*/  CS2R R66, SRZ ;  /* 0x0000000000427805 */ /* 0x000fcc000001ff00 */
[----:B------:R0:W5:Y:S01]  /*2130*/  @P5 LDG.E.64 R66, desc[UR8][R68.64] ;  /* 0x0000000844425981 */ /* 0x000162000c1e1b00 */
[----:B------:R-:W-:Y:S02]  /*2140*/  ISETP.GT.U32.AND P5, PT, R81, 0x1ff, PT ;  /* 0x000001ff5100780c */ /* 0x000fe40003fa4070 */
[----:B0-----:R-:W-:Y:S01]  /*2150*/  CS2R R68, SRZ ;  /* 0x0000000000447805 */ /* 0x001fe2000001ff00 */
[----:B------:R-:W-:Y:S05]  /*2160*/  BSSY B0, `(.L_x_2845) ;  /* 0x0000019000007945 */ /* 0x000fea0003800000 */
[----:B------:R0:W5:Y:S01]  /*2170*/  @P0 LDG.E.64 R68, desc[UR8][R72.64] ;  /* 0x0000000848440981 */ /* 0x000162000c1e1b00 */
[----:B------:R-:W-:-:S02]  /*2180*/  MOV R83, RZ ;  /* 0x000000ff00537202 */ /* 0x000fc40000000f00 */
[----:B------:R-:W-:Y:S02]  /*2190*/  MOV R84, RZ ;  /* 0x000000ff00547202 */ /* 0x000fe40000000f00 */
[----:B0-----:R-:W-:-:S06]  /*21a0*/  CS2R R72, SRZ ;  /* 0x0000000000487805 */ /* 0x001fcc000001ff00 */
[----:B------:R0:W5:Y:S02]  /*21b0*/  @P2 LDG.E.64 R72, desc[UR8][R96.64] ;  /* 0x0000000860482981 */ /* 0x000164000c1e1b00 */
        /* <DEDUP_REMOVED lines=19> */
.L_x_2846:
[----:B------:R-:W-:Y:S05]  /*22f0*/  BSYNC B0 ;  /* 0x0000000000007941 */ /* 0x000fea0003800000 */
.L_x_2845:
[----:B------:R-:W-:Y:S01]  /*2300*/  ISETP.NE.AND P5, PT, RZ, UR7, PT ;  /* 0x00000007ff007c0c */ /* 0x000fe2000bfa5270 */
[C---:B-----5:R-:W-:Y:S01]  /*2310*/  FADD.FTZ R46, -R36.reuse, R46 ;  /* 0x0000002e242e7221 */ /* 0x060fe20000010100 */
[----:B------:R-:W-:Y:S01]  /*2320*/  FADD.FTZ R100, -R36, R47 ;  /* 0x0000002f24647221 */ /* 0x000fe20000010100 */
[----:B------:R-:W-:Y:S01]  /*2330*/  LOP3.LUT R0, R0, 0xfffffffd, RZ, 0xc0, !PT ;  /* 0xfffffffd00007812 */ /* 0x000fe200078ec0ff */
[C---:B------:R-:W-:Y:S01]  /*2340*/  FADD.FTZ R106, -R36.reuse, R48 ;  /* 0x00000030246a7221 */ /* 0x040fe20000010100 */
[----:B------:R-:W-:Y:S01]  /*2350*/  FADD.FTZ R98, -R36, R49 ;  /* 0x0000003124627221 */ /* 0x000fe20000010100 */
[----:B------:R-:W-:Y:S01]  /*2360*/  MOV R111, R26 ;  /* 0x0000001a006f7202 */ /* 0x000fe20000000f00 */
[----:B------:R-:W-:Y:S01]  /*2370*/  FMUL.FTZ R101, R46, R85 ;  /* 0x000000552e657220 */ /* 0x000fe20000410000 */
        /* <DEDUP_REMOVED lines=23> */
.L_x_2847:
[----:B------:R-:W-:Y:S01]  /*24f0*/  FMUL.FTZ R46, R111, R97 ;  /* 0x000000616f2e7220 */ /* 0x000fe20000410000 */
[----:B------:R-:W-:Y:S01]  /*2500*/  MOV R108, R29 ;  /* 0x0000001d006c7202 */ /* 0x000fe20000000f00 */
[-C--:B------:R-:W-:Y:S01]  /*2510*/  FMUL.FTZ R99, R106, R85.reuse ;  /* 0x000000556a637220 */ /* 0x080fe20000410000 */
        /* <DEDUP_REMOVED lines=23> */
.L_x_2848:
[----:B------:R-:W-:Y:S01]  /*2690*/  FFMA.FTZ R102, R100, R37, R47 ;  /* 0x0000002564667223 */ /* 0x000fe2000001002f */
[----:B------:R-:W-:Y:S01]  /*26a0*/  FMUL.FTZ R48, R109, R97 ;  /* 0x000000616d307220 */ /* 0x000fe20000410000 */
[----:B------:R-:W-:Y:S01]  /*26b0*/  FADD.FTZ R47, R37, R46 ;  /* 0x0000002e252f7221 */ /* 0x000fe20000010000 */
[----:B------:R-:W-:Y:S02]  /*26c0*/  MOV R49, R31 ;  /* 0x0000001f00317202 */ /* 0x000fe40000000f00 */
[----:B------:R-:W-:Y:S01]  /*26d0*/  FFMA.FTZ R37, R99, R48, R102 ;  /* 0x0000003063257223 */ /* 0x000fe20000010066 */
[----:B------:R-:W-:Y:S01]  /*26e0*/  FADD.FTZ R46, R47, R48 ;  /* 0x000000302f2e7221 */ /* 0x000fe20000010000 */
[C---:B------:R-:W-:Y:S01]  /*26f0*/  FADD.FTZ R48, -R36.reuse, R50 ;  /* 0x0000003224307221 */ /* 0x040fe20000010100 */
        /* <DEDUP_REMOVED lines=24> */
.L_x_2849:
[----:B------:R-:W-:Y:S01]  /*2880*/  FFMA.FTZ R104, R98, R47, R37 ;  /* 0x0000002f62687223 */ /* 0x000fe20000010025 */
[----:B------:R-:W-:Y:S01]  /*2890*/  FMUL.FTZ R48, R50, R97 ;  /* 0x0000006132307220 */ /* 0x000fe20000410000 */
[----:B------:R-:W-:Y:S01]  /*28a0*/  FADD.FTZ R47, R47, R46 ;  /* 0x0000002e2f2f7221 */ /* 0x000fe20000010000 */
[C---:B------:R-:W-:Y:S01]  /*28b0*/  FADD.FTZ R52, -R36.reuse, R52 ;  /* 0x0000003424347221 */ /* 0x040fe20000010100 */
[----:B------:R-:W-:Y:S01]  /*28c0*/  FMUL.FTZ R51, R49, R96 ;  /* 0x0000006031337220 */ /* 0x000fe20000410000 */
[----:B------:R-:W-:Y:S01]  /*28d0*/  FFMA.FTZ R37, R103, R48, R104 ;  /* 0x0000003067257223 */ /* 0x000fe20000010068 */
[----:B------:R-:W-:Y:S01]  /*28e0*/  FADD.FTZ R104, -R36, R53 ;  /* 0x0000003524687221 */ /* 0x000fe20000010100 */
[----:B------:R-:W-:Y:S01]  /*28f0*/  FADD.FTZ R46, R47, R48 ;  /* 0x000000302f2e7221 */ /* 0x000fe20000010000 */
[----:B------:R-:W-:Y:S01]  /*2900*/  MOV R48, R32 ;  /* 0x0000002000307202 */ /* 0x000fe20000000f00 */
[----:B------:R-:W-:Y:S01]  /*2910*/  FMUL.FTZ R105, R52, R85 ;  /* 0x0000005534697220 */ /* 0x000fe20000410000 */
        /* <DEDUP_REMOVED lines=17> */
[----:B------:R-:W-:-:S03]  /*2a30*/  FMUL.FTZ R47, R33, R112 ;  /* 0x00000070212f7220 */ /* 0x000fc60000410000 */
[----:B------:R-:W-:Y:S01]  /*2a40*/  FFMA.FTZ R52, R48, R115, 1 ;  /* 0x3f80000030347423 */ /* 0x000fe20000010073 */
[----:B------:R-:W-:-:S03]  /*2a50*/  FMUL.FTZ R48, R113, R114 ;  /* 0x0000007271307220 */ /* 0x000fc60000410000 */
[----:B------:R-:W-:-:S07]  /*2a60*/  FMUL.FTZ R47, R47, R52 ;  /* 0x000000342f2f7220 */ /* 0x000fce0000410000 */
.L_x_2850:
[----:B------:R-:W-:Y:S01]  /*2a70*/  FFMA.FTZ R106, R102, R51, R37 ;  /* 0x00000033666a7223 */ /* 0x000fe20000010025 */
[----:B------:R-:W-:Y:S01]  /*2a80*/  FMUL.FTZ R52, R48, R97 ;  /* 0x0000006130347220 */ /* 0x000fe20000410000 */
[----:B------:R-:W-:Y:S01]  /*2a90*/  FADD.FTZ R37, R51, R46 ;  /* 0x0000002e33257221 */ /* 0x000fe20000010000 */
[C---:B------:R-:W-:Y:S01]  /*2aa0*/  FADD.FTZ R54, -R36.reuse, R54 ;  /* 0x0000003624367221 */ /* 0x040fe20000010100 */
[----:B------:R-:W-:Y:S01]  /*2ab0*/  MOV R46, R34 ;  /* 0x00000022002e7202 */ /* 0x000fe20000000f00 */
[----:B------:R-:W-:Y:S01]  /*2ac0*/  FFMA.FTZ R51, R105, R52, R106 ;  /* 0x0000003469337223 */ /* 0x000fe2000001006a */
[----:B------:R-:W-:Y:S01]  /*2ad0*/  FADD.FTZ R106, -R36, R55 ;  /* 0x00000037246a7221 */ /* 0x000fe20000010100 */
[----:B------:R-:W-:Y:S01]  /*2ae0*/  FADD.FTZ R52, R37, R52 ;  /* 0x0000003425347221 */ /* 0x000fe20000010000 */
[----:B------:R-:W-:Y:S01]  /*2af0*/  MOV R37, R35 ;  /* 0x0000002300257202 */ /* 0x000fe20000000f00 */
        /* <DEDUP_REMOVED lines=22> */
.L_x_2851:
[----:B------:R-:W-:Y:S01]  /*2c60*/  FFMA.FTZ R112, R104, R53, R51 ;  /* 0x0000003568707223 */ /* 0x000fe20000010033 */
[----:B------:R-:W-:Y:S01]  /*2c70*/  FMUL.FTZ R54, R46, R97 ;  /* 0x000000612e367220 */ /* 0x000fe20000410000 */
[----:B------:R-:W-:Y:S01]  /*2c80*/  FADD.FTZ R53, R53, R52 ;  /* 0x0000003435357221 */ /* 0x000fe20000010000 */
[C---:B------:R-:W-:Y:S01]  /*2c90*/  FADD.FTZ R56, -R36.reuse, R56 ;  /* 0x0000003824387221 */ /* 0x040fe20000010100 */
[----:B------:R-:W-:Y:S01]  /*2ca0*/  FMUL.FTZ R55, R37, R96 ;  /* 0x0000006025377220 */ /* 0x000fe20000410000 */
        /* <DEDUP_REMOVED lines=23> */
[----:B------:R-:W-:Y:S01]  /*2e20*/  FFMA.FTZ R112, R106, R55, R51 ;  /* 0x000000376a707223 */ /* 0x000fe20000010033 */
[----:B------:R-:W-:Y:S01]  /*2e30*/  FMUL.FTZ R119, R56, R85 ;  /* 0x0000005538777220 */ /* 0x000fe20000410000 */
[----:B------:R-:W-:Y:S01]  /*2e40*/  FADD.FTZ R52, R55, R52 ;  /* 0x0000003437347221 */ /* 0x000fe20000010000 */
[----:B------:R-:W-:Y:S01]  /*2e50*/  MOV R36, R60 ;  /* 0x0000003c00247202 */ /* 0x000fe20000000f00 */
[----:B------:R-:W-:Y:S01]  /*2e60*/  FFMA.FTZ R54, R101, R111, RZ ;  /* 0x0000006f65367223 */ /* 0x000fe200000100ff */
[----:B------:R-:W-:Y:S01]  /*2e70*/  MOV R51, R61 ;  /* 0x0000003d00337202 */ /* 0x000fe20000000f00 */
        /* <DEDUP_REMOVED lines=21> */
.L_x_2852:
[----:B------:R-:W-:Y:S01]  /*2fd0*/  FMUL.FTZ R55, R36, R97 ;  /* 0x0000006124377220 */ /* 0x000fe20000410000 */
[----:B------:R-:W-:Y:S01]  /*2fe0*/  FFMA.FTZ R54, R99, R109, R54 ;  /* 0x0000006d63367223 */ /* 0x000fe20000010036 */
[----:B------:R-:W-:Y:S01]  /*2ff0*/  FADD.FTZ R57, R56, R109 ;  /* 0x0000006d38397221 */ /* 0x000fe20000010000 */
[----:B------:R-:W-:Y:S01]  /*3000*/  FFMA.FTZ R95, R100, R110, RZ ;  /* 0x0000006e645f7223 */ /* 0x000fe200000100ff */
[----:B------:R-:W-:Y:S01]  /*3010*/  FFMA.FTZ R109, R119, R55, R112 ;  /* 0x00000037776d7223 */ /* 0x000fe20000010070 */
[----:B------:R-:W-:Y:S01]  /*3020*/  FADD.FTZ R111, R52, R55 ;  /* 0x00000037346f7221 */ /* 0x000fe20000010000 */
[----:B------:R-:W-:Y:S01]  /*3030*/  FADD.FTZ R55, RZ, R110 ;  /* 0x0000006eff377221 */ /* 0x000fe20000010000 */
[----:B------:R-:W-:Y:S01]  /*3040*/  FMUL.FTZ R52, R51, R96 ;  /* 0x0000006033347220 */ /* 0x000fe20000410000 */
[----:B------:R-:W-:Y:S01]  /*3050*/  FFMA.FTZ R95, R98, R108, R95 ;  /* 0x0000006c625f7223 */ /* 0x000fe2000001005f */
[-C--:B------:R-:W-:Y:S01]  /*3060*/  FMUL.FTZ R117, R58, R85.reuse ;  /* 0x000000553a757220 */ /* 0x080fe20000410000 */
[----:B------:R-:W-:Y:S01]  /*3070*/  FADD.FTZ R56, R55, R108 ;  /* 0x0000006c37387221 */ /* 0x000fe20000010000 */
        /* <DEDUP_REMOVED lines=24> */
.L_x_2853:
        /* <DEDUP_REMOVED lines=33> */
.L_x_2854:
        /* <DEDUP_REMOVED lines=33> */
.L_x_2855:
        /* <DEDUP_REMOVED lines=33> */
.L_x_2856:
        /* <DEDUP_REMOVED lines=33> */
.L_x_2857:
        /* <DEDUP_REMOVED lines=8> */
[----:B------:R-:W-:Y:S01]  /*3ac0*/  FMUL.FTZ R95, R94, R85 ;  /* 0x000000555e5f7220 */ /* 0x000fe20000410000 */
[----:B------:R-:W-:Y:S01]  /*3ad0*/  MOV R52, R72 ;  /* 0x0000004800347202 */ /* 0x000fe20000000f00 */
        /* <DEDUP_REMOVED lines=20> */
[----:B------:R-:W-:-:S03]  /*3c20*/  FMUL.FTZ R52, R72, R87 ;  /* 0x0000005748347220 */ /* 0x000fc60000410000 */
[----:B------:R-:W-:Y:S01]  /*3c30*/  FMUL.FTZ R55, R55, R92 ;  /* 0x0000005c37377220 */ /* 0x000fe20000410000 */
[----:B------:R-:W-:-:S07]  /*3c40*/  FMUL.FTZ R52, R52, R53 ;  /* 0x0000003534347220 */ /* 0x000fce0000410000 */
.L_x_2858:
        /* <DEDUP_REMOVED lines=29> */
[----:B-1----:R-:W-:Y:S01]  /*3e20*/  FADD.FTZ R39, -R88, 1 ;  /* 0x3f80000058277421 */ /* 0x002fe20000010100 */
[----:B------:R-:W-:-:S03]  /*3e30*/  FMUL.FTZ R49, R19, R88 ;  /* 0x0000005813317220 */ /* 0x000fc60000410000 */
[----:B------:R-:W-:-:S04]  /*3e40*/  FFMA.FTZ R38, R38, R39, 1 ;  /* 0x3f80000026267423 */ /* 0x000fc80000010027 */
[----:B------:R-:W-:-:S07]  /*3e50*/  FMUL.FTZ R49, R49, R38 ;  /* 0x0000002631317220 */ /* 0x000fce0000410000 */
.L_x_2859:
[----:B------:R-:W-:Y:S01]  /*3e60*/  FMUL.FTZ R38, R56, R97 ;  /* 0x0000006138267220 */ /* 0x000fe20000410000 */
[-C--:B------:R-:W-:Y:S01]  /*3e70*/  FMUL.FTZ R91, R40, R85.reuse ;  /* 0x00000055285b7220 */ /* 0x080fe20000410000 */
[----:B------:R-:W-:Y:S02]  /*3e80*/  FMUL.FTZ R90, R41, R85 ;  /* 0x00000055295a7220 */ /* 0x000fe40000410000 */
[----:B------:R-:W-:Y:S01]  /*3e90*/  FFMA.FTZ R39, R93, R38, R58 ;  /* 0x000000265d277223 */ /* 0x000fe2000001003a */
[----:B------:R-:W-:Y:S01]  /*3ea0*/  FADD.FTZ R38, R59, R38 ;  /* 0x000000263b267221 */ /* 0x000fe20000010000 */
[----:B------:R-:W-:-:S04]  /*3eb0*/  FMUL.FTZ R59, R49, R96 ;  /* 0x00000060313b7220 */ /* 0x000fc80000410000 */
[----:B------:R-:W-:Y:S01]  /*3ec0*/  FFMA.FTZ R58, R92, R59, R39 ;  /* 0x0000003b5c3a7223 */ /* 0x000fe20000010027 */
[----:B------:R-:W-:Y:S01]  /*3ed0*/  FADD.FTZ R59, R59, R38 ;  /* 0x000000263b3b7221 */ /* 0x000fe20000010000 */
[----:B------:R-:W-:Y:S02]  /*3ee0*/  MOV R38, R20 ;  /* 0x0000001400267202 */ /* 0x000fe40000000f00 */
        /* <DEDUP_REMOVED lines=20> */
.L_x_2860:
        /* <DEDUP_REMOVED lines=29> */
.L_x_2861:
        /* <DEDUP_REMOVED lines=29> */
.L_x_2862:
        /* <DEDUP_REMOVED lines=8> */
[----:B------:R-:W-:Y:S01]  /*4450*/  FADD.FTZ R50, R50, R47 ;  /* 0x0000002f32327221 */ /* 0x000fe20000010000 */
[----:B------:R-:W-:Y:S01]  /*4460*/  FFMA.FTZ R54, R111, R46, R54 ;  /* 0x0000002e6f367223 */ /* 0x000fe20000010036 */
[----:B------:R-:W-:Y:S01]  /*4470*/  FFMA.FTZ R58, R86, R59, R45 ;  /* 0x0000003b563a7223 */ /* 0x000fe2000001002d */
[----:B------:R-:W-:Y:S01]  /*4480*/  FADD.FTZ R59, R59, R44 ;  /* 0x0000002c3b3b7221 */ /* 0x000fe20000010000 */
[----:B------:R-:W-:Y:S01]  /*4490*/  FADD.FTZ R53, R53, R46 ;  /* 0x0000002e35357221 */ /* 0x000fe20000010000 */
[----:B------:R-:W-:Y:S01]  /*44a0*/  FFMA.FTZ R57, R110, R37, R57 ;  /* 0x000000256e397223 */ /* 0x000fe20000010039 */
[----:B------:R-:W-:Y:S01]  /*44b0*/  FADD.FTZ R50, R50, R37 ;  /* 0x0000002532327221 */ /* 0x000fe20000010000 */
[----:B------:R-:W0:Y:S01]  /*44c0*/  SHFL.DOWN PT, R45, R58, 0x1, 0x1f ;  /* 0x08201f003a2d7f89 */ /* 0x000e2200000e0000 */
[----:B------:R-:W-:Y:S01]  /*44d0*/  FFMA.FTZ R54, R109, R36, R54 ;  /* 0x000000246d367223 */ /* 0x000fe20000010036 */
        /* <DEDUP_REMOVED lines=25> */
[----:B------:R-:W-:Y:S01]  /*4670*/  BSSY B0, `(.L_x_2863) ;  /* 0x0000045000007945 */ /* 0x000fe20003800000 */
[----:B-1----:R-:W-:Y:S01]  /*4680*/  @!P5 FADD.FTZ R59, R59, R44 ;  /* 0x0000002c3b3bd221 */ /* 0x002fe20000010000 */
[----:B------:R-:W0:Y:S01]  /*4690*/  SHFL.DOWN PT, R45, R58, 0x2, 0x1f ;  /* 0x08401f003a2d7f89 */ /* 0x000e2200000e0000 */
[----:B------:R-:W-:-:S03]  /*46a0*/  ISETP.GT.AND P5, PT, R15, 0x1d, PT ;  /* 0x0000001d0f00780c */ /* 0x000fc60003fa4270 */
        /* <DEDUP_REMOVED lines=65> */
.L_x_2864:
[----:B------:R-:W-:Y:S05]  /*4ac0*/  BSYNC B0 ;  /* 0x0000000000007941 */ /* 0x000fea0003800000 */
.L_x_2863:
        /* <DEDUP_REMOVED lines=41> */
.L_x_2866:
[----:B------:R-:W-:Y:S05]  /*4d60*/  BSYNC B0 ;  /* 0x0000000000007941 */ /* 0x000fea0003800000 */
.L_x_2865:
[----:B------:R-:W0:Y:S01]  /*4d70*/  LDC.64 R42, c[0x0][0x268] ;  /* 0x00009a00ff2a7b82 */ /* 0x000e220000000a00 */
[----:B------:R-:W-:Y:S01]  /*4d80*/  LEA R41, R120, R81, 0x6 ;  /* 0x0000005178297211 */ /* 0x000fe200078e30ff */
[----:B------:R-:W-:Y:S04]  /*4d90*/  BSSY B0, `(.L_x_2867) ;  /* 0x000000e000007945 */ /* 0x000fe80003800000 */
[----:B0-----:R-:W-:Y:S01]  /*4da0*/  IMAD.WIDE R42, R41, 0x4, R42 ;  /* 0x00000004292a7825 */ /* 0x001fe200078e022a */
        /* <DEDUP_REMOVED lines=12> */
.L_x_2868:
[----:B------:R-:W-:Y:S05]  /*4e70*/  BSYNC B0 ;  /* 0x0000000000007941 */ /* 0x000fea0003800000 */
.L_x_2867:
        /* <DEDUP_REMOVED lines=33> */
.L_x_2871:
[----:B-1----:R-:W2:Y:S04]  /*5090*/  LDG.E.STRONG.GPU R38, desc[UR8][R36.64] ;  /* 0x0000000824267981 */ /* 0x002ea8000c1ef900 */
[----:B--2---:R-:W-:Y:S01]  /*50a0*/  CCTL.IVALL ;  /* 0x00000000ff00798f */ /* 0x004fe20002000000 */
[----:B------:R-:W-:Y:S05]  /*50b0*/  YIELD ;  /* 0x0000000000007946 */ /* 0x000fea0003800000 */
[----:B------:R-:W-:-:S13]  /*50c0*/  ISETP.NE.AND P6, PT, R38, R45, PT ;  /* 0x0000002d2600720c */ /* 0x000fda0003fc5270 */
[----:B------:R-:W-:Y:S05]  /*50d0*/  @P6 BRA `(.L_x_2871) ;  /* 0xfffffffc00ec6947 */ /* 0x000fea000383ffff */
.L_x_2870:
        /* <DEDUP_REMOVED lines=22> */
.L_x_2875:
        /* <DEDUP_REMOVED lines=115> */
.L_x_2874:
        /* <DEDUP_REMOVED lines=63> */
.L_x_2876:
[----:B------:R-:W-:-:S04]  /*5d60*/  LOP3.LUT P6, RZ, R0, 0x1, RZ, 0xc0, !PT ;  /* 0x0000000100ff7812 */ /* 0x000fc800078cc0ff */
[----:B------:R-:W-:-:S13]  /*5d70*/  ISETP.NE.OR P6, PT, R38, RZ, P6 ;  /* 0x000000ff2600720c */ /* 0x000fda00037c5670 */
[----:B------:R-:W-:Y:S05]  /*5d80*/  @!P6 BRA `(.L_x_2872) ;  /* 0x00000000007ce947 */ /* 0x000fea0003800000 */
.L_x_2873:
        /* <DEDUP_REMOVED lines=31> */
.L_x_2872:
        /* <DEDUP_REMOVED lines=10> */
.L_x_2878:
[----:B------:R-:W-:Y:S05]  /*6020*/  BSYNC B0 ;  /* 0x0000000000007941 */ /* 0x000fea0003800000 */
.L_x_2877:
        /* <DEDUP_REMOVED lines=17> */
.L_x_2869:
        /* <DEDUP_REMOVED lines=35> */
.L_x_2879:
        /* <DEDUP_REMOVED lines=12> */
[----:B------:R-:W-:-:S04]  /*6430*/  LEA R36, P5, R38, UR14, 0x2 ;  /* 0x0000000e26247c11 */ /* 0x000fc8000f8a10ff */
[----:B------:R-:W-:Y:S01]  /*6440*/  LEA.HI.X R37, R38, UR15, R37, 0x2, P5 ;  /* 0x0000000f26257c11 */ /* 0x000fe2000a8f1425 */
[----:B------:R-:W-:-:S04]  /*6450*/  FFMA.FTZ R38, R101, R43, R44 ;  /* 0x0000002b65267223 */ /* 0x000fc8000001002c */
[----:B------:R-:W-:Y:S01]  /*6460*/  FFMA.FTZ R26, R97, R26, -R38 ;  /* 0x0000001a611a7223 */ /* 0x000fe20000010826 */
[----:B------:R-:W-:-:S03]  /*6470*/  FFMA.FTZ R38, R96, R27, -R39 ;  /* 0x0000001b60267223 */ /* 0x000fc60000010827 */
[-C--:B------:R-:W-:Y:S01]  /*6480*/  FMUL.FTZ R26, R26, R85.reuse ;  /* 0x000000551a1a7220 */ /* 0x080fe20000410000 */
[----:B------:R-:W-:-:S05]  /*6490*/  FMUL.FTZ R27, R38, R85 ;  /* 0x00000055261b7220 */ /* 0x000fca0000410000 */
[----:B------:R0:W-:Y:S02]  /*64a0*/  STG.E.64 desc[UR8][R36.64], R26 ;  /* 0x0000001a24007986 */ /* 0x0001e4000c101b08 */
.L_x_2881:
[----:B------:R-:W-:Y:S05]  /*64b0*/  BSYNC B0 ;  /* 0x0000000000007941 */ /* 0x000fea0003800000 */
.L_x_2880:
[----:B------:R-:W-:-:S13]  /*64c0*/  ISETP.NE.AND P6, PT, RZ, UR7, PT ;  /* 0x00000007ff007c0c */ /* 0x000fda000bfc5270 */
        /* <DEDUP_REMOVED lines=19> */
.L_x_2882:
[----:B------:R-:W-:Y:S04]  /*6600*/  BSSY B0, `(.L_x_2883) ;  /* 0x0000013000007945 */ /* 0x000fe80003800000 */
[----:B------:R-:W-:Y:S05]  /*6610*/  @!P3 BRA `(.L_x_2884) ;  /* 0x000000000044b947 */ /* 0x000fea0003800000 */
[----:B------:R-:W-:Y:S01]  /*6620*/  ULDC.64 UR14, c[0x0][0x288] ;  /* 0x0000a200000e7ab9 */ /* 0x000fe20000000a00 */
[----:B0-----:R-:W-:Y:S01]  /*6630*/  MOV R26, R122 ;  /* 0x0000007a001a7202 */ /* 0x001fe20000000f00 */
        /* <DEDUP_REMOVED lines=15> */
.L_x_2884:
[----:B------:R-:W-:Y:S05]  /*6730*/  BSYNC B0 ;  /* 0x0000000000007941 */ /* 0x000fea0003800000 */
.L_x_2883:
        /* <DEDUP_REMOVED lines=19> */
.L_x_2885:
[----:B------:R-:W-:Y:S04]  /*6870*/  BSSY B0, `(.L_x_2886) ;  /* 0x0000013000007945 */ /* 0x000fe80003800000 */
[----:B------:R-:W-:Y:S05]  /*6880*/  @!P4 BRA `(.L_x_2887) ;  /* 0x000000000044c947 */ /* 0x000fea0003800000 */
[----:B------:R-:W-:Y:S01]  /*6890*/  ULDC.64 UR14, c[0x0][0x288] ;  /* 0x0000a200000e7ab9 */ /* 0x000fe20000000a00 */
[----:B01----:R-:W-:Y:S01]  /*68a0*/  MOV R26, R122 ;  /* 0x0000007a001a7202 */ /* 0x003fe20000000f00 */
        /* <DEDUP_REMOVED lines=15> */
.L_x_2887:
[----:B------:R-:W-:Y:S05]  /*69a0*/  BSYNC B0 ;  /* 0x0000000000007941 */ /* 0x000fea0003800000 */
.L_x_2886:
[----:B------:R-:W-:Y:S05]  /*69b0*/  @!P6 BRA `(.L_x_2888) ;  /* 0x000000000048e947 */ /* 0x000fea0003800000 */
[----:B012---:R-:W-:Y:S01]  /*69c0*/  FFMA.FTZ R26, R105, R97, R83 ;  /* 0x00000061691a7223 */ /* 0x007fe20000010053 */
        /* <DEDUP_REMOVED lines=17> */
.L_x_2888:
[----:B------:R-:W-:Y:S01]  /*6ae0*/  LOP3.LUT P5, RZ, R0, 0x100, RZ, 0xc0, !PT ;  /* 0x0000010000ff7812 */ /* 0x000fe200078ac0ff */
[----:B------:R-:W-:-:S12]  /*6af0*/  BSSY B0, `(.L_x_2889) ;  /* 0x0000015000007945 */ /* 0x000fd80003800000 */
[----:B------:R-:W-:Y:S05]  /*6b00*/  @!P5 BRA `(.L_x_2890) ;  /* 0x00000000004cd947 */ /* 0x000fea0003800000 */
[----:B--2---:R-:W-:Y:S01]  /*6b10*/  IADD3 R29, R80, 0x18, RZ ;  /* 0x00000018501d7810 */ /* 0x004fe20007ffe0ff */
[----:B------:R-:W-:Y:S01]  /*6b20*/  ULDC.64 UR14, c[0x0][0x288] ;  /* 0x0000a200000e7ab9 */ /* 0x000fe20000000a00 */
[----:B01----:R-:W-:Y:S02]  /*6b30*/  MOV R26, R122 ;  /* 0x0000007a001a7202 */ /* 0x003fe40000000f00 */
        /* <DEDUP_REMOVED lines=12> */
[----:B------:R-:W-:Y:S01]  /*6c00*/  FFMA.FTZ R26, R97, R32, -R26 ;  /* 0x00000020611a7223 */ /* 0x000fe2000001081a */
[----:B------:R-:W-:-:S03]  /*6c10*/  FMUL.FTZ R27, R30, R85 ;  /* 0x000000551e1b7220 */ /* 0x000fc60000410000 */
[----:B------:R-:W-:-:S05]  /*6c20*/  FMUL.FTZ R26, R26, R85 ;  /* 0x000000551a1a7220 */ /* 0x000fca0000410000 */
[----:B------:R3:W-:Y:S02]  /*6c30*/  STG.E.64 desc[UR8][R28.64], R26 ;  /* 0x0000001a1c007986 */ /* 0x0007e4000c101b08 */
.L_x_2890:
[----:B------:R-:W-:Y:S05]  /*6c40*/  BSYNC B0 ;  /* 0x0000000000007941 */ /* 0x000fea0003800000 */
.L_x_2889:
[----:B------:R-:W-:-:S13]  /*6c50*/  ISETP.NE.AND P5, PT, RZ, UR7, PT ;  /* 0x00000007ff007c0c */ /* 0x000fda000bfa5270 */
[----:B------:R-:W-:Y:S05]  /*6c60*/  @!P5 BRA `(.L_x_2891) ;  /* 0x000000000048d947 */ /* 0x000fea0003800000 */
[----:B0123--:R-:W-:Y:S01]  /*6c70*/  FFMA.FTZ R26, R107, R97, R83 ;  /* 0x000000616b1a7223 */ /* 0x00ffe20000010053 */
        /* <DEDUP_REMOVED lines=17> */
.L_x_2891:
[----:B------:R-:W-:Y:S01]  /*6d90*/  LOP3.LUT P5, RZ, R0, 0x80, RZ, 0xc0, !PT ;  /* 0x0000008000ff7812 */ /* 0x000fe200078ac0ff */
[----:B------:R-:W-:-:S12]  /*6da0*/  BSSY B0, `(.L_x_2892) ;  /* 0x0000014000007945 */ /* 0x000fd80003800000 */
[----:B------:R-:W-:Y:S05]  /*6db0*/  @!P5 BRA `(.L_x_2893) ;  /* 0x000000000048d947 */ /* 0x000fea0003800000 */
[----:B--23--:R-:W-:Y:S01]  /*6dc0*/  SHF.R.S32.HI R28, RZ, 0x1f, R79 ;  /* 0x0000001fff1c7819 */ /* 0x00cfe2000001144f */
[----:B------:R-:W-:Y:S01]  /*6dd0*/  ULDC.64 UR14, c[0x0][0x288] ;  /* 0x0000a200000e7ab9 */ /* 0x000fe20000000a00 */
[----:B01----:R-:W-:Y:S02]  /*6de0*/  MOV R26, R122 ;  /* 0x0000007a001a7202 */ /* 0x003fe40000000f00 */
[----:B------:R-:W-:Y:S01]  /*6df0*/  MOV R27, R125 ;  /* 0x0000007d001b7202 */ /* 0x000fe20000000f00 */
        /* <DEDUP_REMOVED lines=14> */
.L_x_2893:
[----:B------:R-:W-:Y:S05]  /*6ee0*/  BSYNC B0 ;  /* 0x0000000000007941 */ /* 0x000fea0003800000 */
.L_x_2892:
[----:B------:R-:W-:-:S13]  /*6ef0*/  ISETP.NE.AND P5, PT, RZ, UR7, PT ;  /* 0x00000007ff007c0c */ /* 0x000fda000bfa5270 */
[----:B------:R-:W-:Y:S05]  /*6f00*/  @!P5 BRA `(.L_x_2894) ;  /* 0x000000000048d947 */ /* 0x000fea0003800000 */
[----:B01234-:R-:W-:Y:S01]  /*6f10*/  FFMA.FTZ R26, R119, R97, R83 ;  /* 0x00000061771a7223 */ /* 0x01ffe20000010053 */
        /* <DEDUP_REMOVED lines=17> */
.L_x_2894:
[----:B------:R-:W-:Y:S01]  /*7030*/  LOP3.LUT P5, RZ, R0, 0x40, RZ, 0xc0, !PT ;  /* 0x0000004000ff7812 */ /* 0x000fe200078ac0ff */
[----:B------:R-:W-:-:S12]  /*7040*/  BSSY B0, `(.L_x_2895) ;  /* 0x0000015000007945 */ /* 0x000fd80003800000 */
[----:B------:R-:W-:Y:S05]  /*7050*/  @!P5 BRA `(.L_x_2896) ;  /* 0x00000000004cd947 */ /* 0x000fea0003800000 */
[----:B--234-:R-:W-:Y:S01]  /*7060*/  IADD3 R29, R80, 0x28, RZ ;  /* 0x00000028501d7810 */ /* 0x01cfe20007ffe0ff */
        /* <DEDUP_REMOVED lines=18> */
.L_x_2896:
[----:B------:R-:W-:Y:S05]  /*7190*/  BSYNC B0 ;  /* 0x0000000000007941 */ /* 0x000fea0003800000 */
.L_x_2895:
        /* <DEDUP_REMOVED lines=20> */
.L_x_2897:
[----:B------:R-:W-:Y:S01]  /*72e0*/  LOP3.LUT P5, RZ, R0, 0x20, RZ, 0xc0, !PT ;  /* 0x0000002000ff7812 */ /* 0x000fe200078ac0ff */
[----:B------:R-:W-:-:S12]  /*72f0*/  BSSY B0, `(.L_x_2898) ;  /* 0x0000015000007945 */ /* 0x000fd80003800000 */
[----:B------:R-:W-:Y:S05]  /*7300*/  @!P5 BRA `(.L_x_2899) ;  /* 0x00000000004cd947 */ /* 0x000fea0003800000 */
[----:B0-234-:R-:W-:Y:S01]  /*7310*/  IADD3 R29, R80, 0x30, RZ ;  /* 0x00000030501d7810 */ /* 0x01dfe20007ffe0ff */
[----:B------:R-:W-:Y:S01]  /*7320*/  ULDC.64 UR14, c[0x0][0x288] ;  /* 0x0000a200000e7ab9 */ /* 0x000fe20000000a00 */
[----:B-1----:R-:W-:Y:S02]  /*7330*/  MOV R26, R122 ;  /* 0x0000007a001a7202 */ /* 0x002fe40000000f00 */
        /* <DEDUP_REMOVED lines=16> */
.L_x_2899:
[----:B------:R-:W-:Y:S05]  /*7440*/  BSYNC B0 ;  /* 0x0000000000007941 */ /* 0x000fea0003800000 */
.L_x_2898:
        /* <DEDUP_REMOVED lines=20> */
.L_x_2900:
        /* <DEDUP_REMOVED lines=22> */
.L_x_2902:
[----:B------:R-:W-:Y:S05]  /*76f0*/  BSYNC B0 ;  /* 0x0000000000007941 */ /* 0x000fea0003800000 */
.L_x_2901:
        /* <DEDUP_REMOVED lines=20> */
.L_x_2903:
        /* <DEDUP_REMOVED lines=22> */
.L_x_2905:
[----:B------:R-:W-:Y:S05]  /*79a0*/  BSYNC B0 ;  /* 0x0000000000007941 */ /* 0x000fea0003800000 */
.L_x_2904:
        /* <DEDUP_REMOVED lines=20> */
.L_x_2906:
[----:B------:R-:W-:Y:S04]  /*7af0*/  BSSY B0, `(.L_x_2907) ;  /* 0x0000015000007945 */ /* 0x000fe80003800000 */
[----:B------:R-:W-:Y:S05]  /*7b00*/  @!P0 BRA `(.L_x_2908) ;  /* 0x00000000004c8947 */ /* 0x000fea0003800000 */
[----:B01234-:R-:W-:Y:S01]  /*7b10*/  IADD3 R27, R80, 0x48, RZ ;  /* 0x00000048501b7810 */ /* 0x01ffe20007ffe0ff */
        /* <DEDUP_REMOVED lines=18> */
.L_x_2908:
[----:B------:R-:W-:Y:S05]  /*7c40*/  BSYNC B0 ;  /* 0x0000000000007941 */ /* 0x000fea0003800000 */
.L_x_2907:
        /* <DEDUP_REMOVED lines=19> */
.L_x_2909:
[----:B------:R-:W-:Y:S04]  /*7d80*/  BSSY B0, `(.L_x_2910) ;  /* 0x0000015000007945 */ /* 0x000fe80003800000 */
[----:B------:R-:W-:Y:S05]  /*7d90*/  @!P1 BRA `(.L_x_2911) ;  /* 0x00000000004c9947 */ /* 0x000fea0003800000 */
[----:B------:R-:W-:Y:S01]  /*7da0*/  IADD3 R31, R80, 0x50, RZ ;  /* 0x00000050501f7810 */ /* 0x000fe20007ffe0ff */
[----:B------:R-:W-:Y:S01]  /*7db0*/  ULDC.64 UR14, c[0x0][0x288] ;  /* 0x0000a200000e7ab9 */ /* 0x000fe20000000a00 */
[----:B01234-:R-:W-:Y:S02]  /*7dc0*/  MOV R26, R122 ;  /* 0x0000007a001a7202 */ /* 0x01ffe40000000f00 */
        /* <DEDUP_REMOVED lines=16> */
.L_x_2911:
[----:B------:R-:W-:Y:S05]  /*7ed0*/  BSYNC B0 ;  /* 0x0000000000007941 */ /* 0x000fea0003800000 */
.L_x_2910:
        /* <DEDUP_REMOVED lines=19> */
.L_x_2912:
        /* <DEDUP_REMOVED lines=21> */
.L_x_2914:
[----:B------:R-:W-:Y:S05]  /*8160*/  BSYNC B0 ;  /* 0x0000000000007941 */ /* 0x000fea0003800000 */
.L_x_2913:
        /* <DEDUP_REMOVED lines=19> */
.L_x_2915:
        /* <DEDUP_REMOVED lines=20> */
[----:B------:R-:W-:-:S04]  /*83e0*/  FFMA.FTZ R28, R93, R43, R44 ;  /* 0x0000002b5d1c7223 */ /* 0x000fc8000001002c */
[----:B------:R-:W-:Y:S01]  /*83f0*/  FFMA.FTZ R28, R97, R18, -R28 ;  /* 0x00000012611c7223 */ /* 0x000fe2000001081c */
[----:B------:R-:W-:-:S03]  /*8400*/  FFMA.FTZ R18, R96, R19, -R29 ;  /* 0x0000001360127223 */ /* 0x000fc6000001081d */
[-C--:B------:R-:W-:Y:S01]  /*8410*/  FMUL.FTZ R28, R28, R85.reuse ;  /* 0x000000551c1c7220 */ /* 0x080fe20000410000 */
[----:B------:R-:W-:-:S05]  /*8420*/  FMUL.FTZ R29, R18, R85 ;  /* 0x00000055121d7220 */ /* 0x000fca0000410000 */
[----:B------:R0:W-:Y:S02]  /*8430*/  STG.E.64 desc[UR8][R26.64], R28 ;  /* 0x0000001c1a007986 */ /* 0x0001e4000c101b08 */
.L_x_2917:
[----:B------:R-:W-:Y:S05]  /*8440*/  BSYNC B0 ;  /* 0x0000000000007941 */ /* 0x000fea0003800000 */
.L_x_2916:
[----:B------:R-:W-:Y:S05]  /*8450*/  @!P6 BRA `(.L_x_2918) ;  /* 0x000000000048e947 */ /* 0x000fea0003800000 */
[----:B------:R-:W-:Y:S01]  /*8460*/  FFMA.FTZ R18, R91, R97, R83 ;  /* 0x000000615b127223 */ /* 0x000fe20000010053 */
[----:B------:R-:W-:-:S03]  /*8470*/  FFMA.FTZ R19, R90, R96, R84 ;  /* 0x000000605a137223 */ /* 0x000fc60000010054 */
[----:B01234-:R-:W-:Y:S01]  /*8480*/  FMUL.FTZ R26, R18, -1.4426950216293334961 ;  /* 0xbfb8aa3b121a7820 */ /* 0x01ffe20000410000 */
        /* <DEDUP_REMOVED lines=15> */
.L_x_2918:
        /* <DEDUP_REMOVED lines=9> */
[----:B------:R-:W-:Y:S02]  /*8610*/  MOV R18, R122 ;  /* 0x0000007a00127202 */ /* 0x000fe40000000f00 */
[----:B------:R-:W-:Y:S02]  /*8620*/  SHF.R.S32.HI R28, RZ, 0x1f, R29 ;  /* 0x0000001fff1c7819 */ /* 0x000fe4000001141d */
[----:B------:R-:W-:-:S03]  /*8630*/  MOV R19, R125 ;  /* 0x0000007d00137202 */ /* 0x000fc60000000f00 */
[----:B------:R-:W-:Y:S02]  /*8640*/  IMAD R28, R28, UR14, RZ ;  /* 0x0000000e1c1c7c24 */ /* 0x000fe4000f8e02ff */
[----:B-1----:R-:W-:-:S04]  /*8650*/  IMAD.WIDE.U32 R26, R29, UR14, R18 ;  /* 0x0000000e1d1a7c25 */ /* 0x002fc8000f8e0012 */
        /* <DEDUP_REMOVED lines=12> */
.L_x_2920:
[----:B------:R-:W-:Y:S05]  /*8720*/  BSYNC B0 ;  /* 0x0000000000007941 */ /* 0x000fea0003800000 */
.L_x_2919:
[----:B------:R-:W-:Y:S05]  /*8730*/  @!P6 BRA `(.L_x_2921) ;  /* 0x000000000048e947 */ /* 0x000fea0003800000 */
[----:B0-----:R-:W-:Y:S01]  /*8740*/  FFMA.FTZ R18, R89, R97, R83 ;  /* 0x0000006159127223 */ /* 0x001fe20000010053 */
[----:B------:R-:W-:-:S03]  /*8750*/  FFMA.FTZ R19, R88, R96, R84 ;  /* 0x0000006058137223 */ /* 0x000fc60000010054 */
        /* <DEDUP_REMOVED lines=16> */
.L_x_2921:
        /* <DEDUP_REMOVED lines=26> */
.L_x_2923:
[----:B------:R-:W-:Y:S05]  /*8a00*/  BSYNC B0 ;  /* 0x0000000000007941 */ /* 0x000fea0003800000 */
.L_x_2922:
[----:B------:R-:W-:Y:S05]  /*8a10*/  @!P6 BRA `(.L_x_2924) ;  /* 0x000000000048e947 */ /* 0x000fea0003800000 */
[----:B------:R-:W-:Y:S01]  /*8a20*/  FFMA.FTZ R83, R87, R97, R83 ;  /* 0x0000006157537223 */ /* 0x000fe20000010053 */
[----:B------:R-:W-:-:S03]  /*8a30*/  FFMA.FTZ R84, R86, R96, R84 ;  /* 0x0000006056547223 */ /* 0x000fc60000010054 */
[----:B0-----:R-:W-:Y:S01]  /*8a40*/  FMUL.FTZ R18, R83, -1.4426950216293334961 ;  /* 0xbfb8aa3b53127820 */ /* 0x001fe20000410000 */
[----:B------:R-:W-:-:S05]  /*8a50*/  FMUL.FTZ R20, R84, -1.4426950216293334961 ;  /* 0xbfb8aa3b54147820 */ /* 0x000fca0000410000 */
[----:B------:R-:W0:Y:S08]  /*8a60*/  MUFU.EX2 R18, R18 ;  /* 0x0000001200127308 */ /* 0x000e300000000800 */
[----:B------:R-:W2:Y:S01]  /*8a70*/  MUFU.EX2 R20, R20 ;  /* 0x0000001400147308 */ /* 0x000ea20000000800 */
[----:B0-----:R-:W-:-:S07]  /*8a80*/  FADD.FTZ R19, R18, 1 ;  /* 0x3f80000012137421 */ /* 0x001fce0000010000 */
[----:B------:R-:W1:Y:S01]  /*8a90*/  MUFU.RCP R19, R19 ;  /* 0x0000001300137308 */ /* 0x000e620000001000 */
[----:B--2---:R-:W-:-:S07]  /*8aa0*/  FADD.FTZ R21, R20, 1 ;  /* 0x3f80000014157421 */ /* 0x004fce0000010000 */
        /* <DEDUP_REMOVED lines=9> */
.L_x_2924:
        /* <DEDUP_REMOVED lines=22> */
.L_x_2926:
[----:B------:R-:W-:Y:S05]  /*8ca0*/  BSYNC B0 ;  /* 0x0000000000007941 */ /* 0x000fea0003800000 */
.L_x_2925:
[----:B------:R-:W-:Y:S02]  /*8cb0*/  IADD3 R13, R17, R13, RZ ;  /* 0x0000000d110d7210 */ /* 0x000fe40007ffe0ff */
[----:B------:R-:W-:Y:S02]  /*8cc0*/  IADD3 R14, R14, 0x1, RZ ;  /* 0x000000010e0e7810 */ /* 0x000fe40007ffe0ff */
[----:B------:R-:W-:-:S13]  /*8cd0*/  ISETP.GE.AND P5, PT, R13, UR4, PT ;  /* 0x000000040d007c0c */ /* 0x000fda000bfa6270 */
[----:B------:R-:W-:Y:S05]  /*8ce0*/  @!P5 BRA `(.L_x_2927) ;  /* 0xffffff780084d947 */ /* 0x000fea000383ffff */
.L_x_2844:
        /* <DEDUP_REMOVED lines=23> */
.L_x_2929:
[----:B------:R-:W-:Y:S05]  /*8e60*/  BSYNC B0 ;  /* 0x0000000000007941 */ /* 0x000fea0003800000 */
.L_x_2928:
[----:B------:R-:W-:Y:S05]  /*8e70*/  @P0 EXIT ;  /* 0x000000000000094d */ /* 0x000fea0003800000 */
[----:B------:R-:W-:Y:S05]  /*8e80*/  @P2 BRA `(.L_x_2930) ;  /* 0x0000000000202947 */ /* 0x000fea0003800000 */
[----:B------:R-:W-:-:S05]  /*8e90*/  IMAD R0, R4, R7, RZ ;  /* 0x0000000704007224 */ /* 0x000fca00078e02ff */
[----:B------:R-:W-:-:S13]  /*8ea0*/  ISETP.NE.AND P0, PT, R0, -0x1, PT ;  /* 0xffffffff0000780c */ /* 0x000fda0003f05270 */
[----:B------:R-:W-:Y:S05]  /*8eb0*/  @!P0 BRA `(.L_x_2930) ;  /* 0x0000000000148947 */ /* 0x000fea0003800000 */
.L_x_2931:
[----:B---3--:R-:W3:Y:S04]  /*8ec0*/  LDG.E.STRONG.GPU R5, desc[UR8][R2.64] ;  /* 0x0000000802057981 */ /* 0x008ee8000c1ef900 */
[----:B---3--:R-:W-:Y:S01]  /*8ed0*/  CCTL.IVALL ;  /* 0x00000000ff00798f */ /* 0x008fe20002000000 */
[----:B------:R-:W-:Y:S05]  /*8ee0*/  YIELD ;  /* 0x0000000000007946 */ /* 0x000fea0003800000 */
[----:B------:R-:W-:-:S13]  /*8ef0*/  ISETP.NE.AND P0, PT, R5, R0, PT ;  /* 0x000000000500720c */ /* 0x000fda0003f05270 */
[----:B------:R-:W-:Y:S05]  /*8f00*/  @P0 BRA `(.L_x_2931) ;  /* 0xfffffffc00ec0947 */ /* 0x000fea000383ffff */
.L_x_2930:
[----:B------:R-:W-:Y:S05]  /*8f10*/  WARPSYNC.ALL ;  /* 0x0000000000007948 */ /* 0x000fea0003800000 */
[----:B------:R-:W4:Y:S08]  /*8f20*/  LDC.64 R22, c[0x0][0x288] ;  /* 0x0000a200ff167b82 */ /* 0x000f300000000a00 */
[----:B------:R-:W-:Y:S01]  /*8f30*/  BAR.SYNC.DEFER_BLOCKING 0x0 ;  /* 0x0000000000007b1d */ /* 0x000fe20000010000 */
[----:B----4-:R-:W-:-:S04]  /*8f40*/  LEA.HI R0, P0, R23, R22, RZ, 0x1 ;  /* 0x0000001617007211 */ /* 0x010fc800078108ff */
[----:B---3--:R-:W-:-:S04]  /*8f50*/  IADD3.X R3, RZ, R23, RZ, P0, !PT ;  /* 0x00000017ff037210 */ /* 0x008fc800007fe4ff */
[----:B0-2---:R-:W-:Y:S02]  /*8f60*/  SHF.R.S64 R18, R0, 0x1, R3 ;  /* 0x0000000100127819 */ /* 0x005fe40000001003 */
        /* <DEDUP_REMOVED lines=13> */
[----:B------:R-:W2:Y:S03]  /*9040*/  LDC.64 R16, c[0x0][0x220] ;  /* 0x00008800ff107b82 */ /* 0x000ea60000000a00 */
[----:B------:R-:W-:-:S04]  /*9050*/  IADD3.X R5, RZ, R5, RZ, P0, !PT ;  /* 0x00000005ff057210 */ /* 0x000fc800007fe4ff */
[--C-:B-1----:R-:W-:Y:S02]  /*9060*/  SHF.R.S64 R27, R2, 0x1, R5.reuse ;  /* 0x00000001021b7819 */ /* 0x102fe40000001005 */
[----:B------:R-:W-:-:S04]  /*9070*/  SHF.R.S32.HI R2, RZ, 0x1, R5 ;  /* 0x00000001ff027819 */ /* 0x000fc80000011405 */
[----:B------:R-:W-:-:S07]  /*9080*/  SHF.L.U64.HI R29, R27, 0x2, R2 ;  /* 0x000000021b1d7819 */ /* 0x000fce0000010202 */
.L_x_2932:
        /* <DEDUP_REMOVED lines=25> */
.L_x_2933:
        /* <DEDUP_REMOVED lines=14> */
.L_x_5689:


//--------------------- .text._Z35group_norm_nhwc_bwd_one_pass_kernelI11Fp32IOBf16WLi256ELi128ELi512EEv26Group_norm_nhwc_bwd_params --------------------------
	.section	.text._Z35group_norm_nhwc_bwd_one_pass_kernelI11Fp32IOBf16WLi256ELi128ELi512EEv26Group_norm_nhwc_bwd_params,"ax",@progbits
	.align	128
        .global         _Z35group_norm_nhwc_bwd_one_pass_kernelI11Fp32IOBf16WLi256ELi128ELi512EEv26Group_norm_nhwc_bwd_params
        .type           _Z35group_norm_nhwc_bwd_one_pass_kernelI11Fp32IOBf16WLi256ELi128ELi512EEv26Group_norm_nhwc_bwd_params,@function
        .size           _Z35group_norm_nhwc_bwd_one_pass_kernelI11Fp32IOBf16WLi256ELi128ELi512EEv26Group_norm_nhwc_bwd_params,(.L_x_5690 - _Z35group_norm_nhwc_bwd_one_pass_kernelI11Fp32IOBf16WLi256ELi128ELi512EEv26Group_norm_nhwc_bwd_params)
        .other          _Z35group_norm_nhwc_bwd_one_pass_kernelI11Fp32IOBf16WLi256ELi128ELi512EEv26Group_norm_nhwc_bwd_params,@"STO_CUDA_ENTRY STV_DEFAULT"
_Z35group_norm_nhwc_bwd_one_pass_kernelI11Fp32IOBf16WLi256ELi128ELi512EEv26Group_norm_nhwc_bwd_params:
.text._Z35group_norm_nhwc_bwd_one_pass_kernelI11Fp32IOBf16WLi256ELi128ELi512EEv26Group_norm_nhwc_bwd_params:
        /* <DEDUP_REMOVED lines=35> */
.L_x_3082:
[----:B------:R-:W-:Y:S01]  /*0230*/  ULDC UR15, c[0x0][0x2a0] ;  /* 0x0000a800000f7ab9 */ /* 0x000fe20000000800 */
[----:B0-----:R-:W-:Y:S01]  /*0240*/  IABS R4, UR12 ;  /* 0x0000000c00047c13 */ /* 0x001fe20008000000 */
[----:B-1----:R-:W1:Y:S01]  /*0250*/  S2UR UR13, SR_CTAID.X ;  /* 0x00000000000d79c3 */ /* 0x002e620000002500 */
[----:B0-2-4-:R-:W-:Y:S01]  /*0260*/  MOV R2, UR15 ;  /* 0x0000000f00027c02 */ /* 0x015fe20008000f00 */
[----:B------:R-:W-:Y:S01]  /*0270*/  UMOV UR6, URZ ;  /* 0x0000003f00067c82 */ /* 0x000fe20008000000 */
[----:B------:R-:W-:Y:S01]  /*0280*/  R2UR UR14, R4 ;  /* 0x00000000040e72ca */ /* 0x000fe200000e0000 */
[----:B------:R-:W-:Y:S01]  /*0290*/  ULDC.64 UR18, c[0x0][0x290] ;  /* 0x0000a40000127ab9 */ /* 0x000fe20000000a00 */
[----:B------:R-:W-:Y:S01]  /*02a0*/  IABS R2, R2 ;  /* 0x0000000200027213 */ /* 0x000fe20000000000 */
[----:B------:R-:W-:Y:S01]  /*02b0*/  UISETP.GE.AND UP1, UPT, UR12, URZ, UPT ;  /* 0x0000003f0c00728c */ /* 0x000fe2000bf26270 */
[----:B------:R-:W-:Y:S01]  /*02c0*/  ISETP.GT.U32.AND P5, PT, R0, 0x1ff, PT ;  /* 0x000001ff0000780c */ /* 0x000fe20003fa4070 */
[----:B------:R-:W-:Y:S01]  /*02d0*/  UISETP.NE.AND UP0, UPT, UR15, URZ, UPT ;  /* 0x0000003f0f00728c */ /* 0x000fe2000bf05270 */
[----:B------:R-:W-:-:S02]  /*02e0*/  R2UR UR16, R2 ;  /* 0x00000000021072ca */ /* 0x000fc400000e0000 */
[----:B------:R-:W-:-:S11]  /*02f0*/  LOP3.LUT R7, R7, 0xfbffffff, RZ, 0xc0, !PT ;  /* 0xfbffffff07077812 */ /* 0x000fd600078ec0ff */
[----:B------:R-:W0:Y:S08]  /*0300*/  I2F.RP R2, UR16 ;  /* 0x0000001000027d06 */ /* 0x000e300008209400 */
[----:B0-----:R-:W0:Y:S02]  /*0310*/  MUFU.RCP R2, R2 ;  /* 0x0000000200027308 */ /* 0x001e240000001000 */
[----:B0-----:R-:W-:-:S02]  /*0320*/  IADD3 R3, R2, 0xffffffe, RZ ;  /* 0x0ffffffe02037810 */ /* 0x001fc40007ffe0ff */
[----:B------:R-:W-:-:S04]  /*0330*/  SHF.R.U32.HI R2, RZ, 0x6, R0 ;  /* 0x00000006ff027819 */ /* 0x000fc80000011600 */
[----:B------:R-:W0:Y:S02]  /*0340*/  F2I.FTZ.U32.TRUNC.NTZ R3, R3 ;  /* 0x0000000300037305 */ /* 0x000e24000021f000 */
[----:B0-----:R-:W-:Y:S02]  /*0350*/  R2UR UR7, R3 ;  /* 0x00000000030772ca */ /* 0x001fe400000e0000 */
[----:B------:R-:W1:Y:S11]  /*0360*/  LDC R3, c[0x0][0x2ac] ;  /* 0x0000ab00ff037b82 */ /* 0x000e760000000800 */
[----:B------:R-:W-:-:S04]  /*0370*/  UIADD3 UR5, URZ, -UR7, URZ ;  /* 0x800000073f057290 */ /* 0x000fc8000fffe03f */
[----:B------:R-:W-:-:S04]  /*0380*/  UIMAD UR5, UR5, UR16, URZ ;  /* 0x00000010050572a4 */ /* 0x000fc8000f8e023f */
[----:B------:R-:W-:-:S04]  /*0390*/  UIMAD.WIDE.U32 UR6, UR7, UR5, UR6 ;  /* 0x00000005070672a5 */ /* 0x000fc8000f8e0006 */
[----:B------:R-:W-:Y:S01]  /*03a0*/  UIMAD.WIDE.U32 UR6, UR7, UR14, URZ ;  /* 0x0000000e070672a5 */ /* 0x000fe2000f8e003f */
[----:B-1----:R-:W-:-:S03]  /*03b0*/  IMAD R2, R3, UR13, R2 ;  /* 0x0000000d03027c24 */ /* 0x002fc6000f8e0202 */
[----:B------:R-:W-:Y:S02]  /*03c0*/  UIADD3 UR5, -UR7, URZ, URZ ;  /* 0x0000003f07057290 */ /* 0x000fe4000fffe13f */
[C---:B------:R-:W-:Y:S02]  /*03d0*/  IADD3 R3, R2.reuse, 0xa8, RZ ;  /* 0x000000a802037810 */ /* 0x040fe40007ffe0ff */
[----:B------:R-:W-:Y:S01]  /*03e0*/  UIMAD UR5, UR16, UR5, UR14 ;  /* 0x00000005100572a4 */ /* 0x000fe2000f8e020e */
[----:B------:R-:W-:Y:S01]  /*03f0*/  IADD3 R23, R2, 0x48, RZ ;  /* 0x0000004802177810 */ /* 0x000fe20007ffe0ff */
[----:B------:R-:W-:Y:S01]  /*0400*/  ULOP3.LUT UR14, UR12, UR15, URZ, 0x3c, !UPT ;  /* 0x0000000f0c0e7292 */ /* 0x000fe2000f8e3c3f */
[----:B------:R-:W-:Y:S01]  /*0410*/  ISETP.GE.U32.AND P0, PT, R3, UR18, PT ;  /* 0x0000001203007c0c */ /* 0x000fe2000bf06070 */
[----:B------:R-:W-:Y:S01]  /*0420*/  UISETP.GT.U32.AND UP3, UPT, UR16, UR5, UPT ;  /* 0x000000051000728c */ /* 0x000fe2000bf64070 */
[----:B------:R-:W-:Y:S01]  /*0430*/  SHF.R.S32.HI R3, RZ, 0x1f, R3 ;  /* 0x0000001fff037819 */ /* 0x000fe20000011403 */
[----:B------:R-:W-:Y:S01]  /*0440*/  UISETP.GE.AND UP4, UPT, UR14, URZ, UPT ;  /* 0x0000003f0e00728c */ /* 0x000fe2000bf86270 */
[----:B------:R-:W-:-:S02]  /*0450*/  SHF.R.S32.HI R19, RZ, 0x1f, R23 ;  /* 0x0000001fff137819 */ /* 0x000fc40000011417 */
[----:B------:R-:W-:Y:S02]  /*0460*/  ISETP.GE.OR.EX P2, PT, R3, UR19, P5, P0 ;  /* 0x0000001303007c0c */ /* 0x000fe4000af46700 */
[----:B------:R-:W-:Y:S02]  /*0470*/  ISETP.GE.U32.AND P0, PT, R23, UR18, PT ;  /* 0x0000001217007c0c */ /* 0x000fe4000bf06070 */
[----:B------:R-:W-:Y:S02]  /*0480*/  SHF.L.U32 R3, R0, 0x1, RZ ;  /* 0x0000000100037819 */ /* 0x000fe400000006ff */
[----:B------:R-:W-:Y:S01]  /*0490*/  @!UP3 UIADD3 UR5, UR5, -UR16, URZ ;  /* 0x800000100505b290 */ /* 0x000fe2000fffe03f */
[----:B------:R-:W-:Y:S01]  /*04a0*/  ISETP.GE.OR.EX P6, PT, R19, UR19, P5, P0 ;  /* 0x0000001313007c0c */ /* 0x000fe2000afc6700 */
[----:B------:R-:W-:Y:S01]  /*04b0*/  @!UP3 UIADD3 UR7, UR7, 0x1, URZ ;  /* 0x000000010707b890 */ /* 0x000fe2000fffe03f */
[----:B------:R-:W-:Y:S01]  /*04c0*/  LOP3.LUT R3, R3, 0x7e, RZ, 0xc0, !PT ;  /* 0x0000007e03037812 */ /* 0x000fe200078ec0ff */
[----:B------:R-:W-:Y:S01]  /*04d0*/  UISETP.GE.U32.AND UP2, UPT, UR5, UR16, UPT ;  /* 0x000000100500728c */ /* 0x000fe2000bf46070 */
[----:B---3--:R-:W-:Y:S01]  /*04e0*/  IADD3 R10, R2, 0x50, RZ ;  /* 0x00000050020a7810 */ /* 0x008fe20007ffe0ff */
[----:B------:R-:W-:Y:S01]  /*04f0*/  UIADD3 UR6, UR5, -UR16, URZ ;  /* 0x8000001005067290 */ /* 0x000fe2000fffe03f */
[----:B-----5:R-:W0:Y:S01]  /*0500*/  @!P2 LDC.64 R16, c[0x0][0x288] ;  /* 0x0000a200ff10ab82 */ /* 0x020e220000000a00 */
[----:B------:R-:W-:Y:S01]  /*0510*/  UISETP.GT.U32.AND UP3, UPT, UR16, UR5, UPT ;  /* 0x000000051000728c */ /* 0x000fe2000bf64070 */
[----:B------:R-:W-:-:S02]  /*0520*/  ISETP.GE.U32.AND P0, PT, R10, UR18, PT ;  /* 0x000000120a007c0c */ /* 0x000fc4000bf06070 */
[----:B------:R-:W-:Y:S01]  /*0530*/  SHF.R.S32.HI R9, RZ, 0x1f, R10 ;  /* 0x0000001fff097819 */ /* 0x000fe2000001140a */
[----:B------:R-:W-:Y:S01]  /*0540*/  USEL UR5, UR6, UR5, !UP3 ;  /* 0x0000000506057287 */ /* 0x000fe2000d800000 */
[----:B------:R-:W-:Y:S01]  /*0550*/  @P2 LOP3.LUT R7, R7, 0x4000000, RZ, 0xfc, !PT ;  /* 0x0400000007072812 */ /* 0x000fe200078efcff */
[----:B------:R-:W-:Y:S01]  /*0560*/  ULOP3.LUT UR6, URZ, UR15, URZ, 0x33, !UPT ;  /* 0x0000000f3f067292 */ /* 0x000fe2000f8e333f */
[----:B------:R-:W1:Y:S01]  /*0570*/  @!P6 LDC.64 R4, c[0x0][0x288] ;  /* 0x0000a200ff04eb82 */ /* 0x000e620000000a00 */
[----:B------:R-:W-:Y:S01]  /*0580*/  @!UP1 UIADD3 UR5, -UR5, URZ, URZ ;  /* 0x0000003f05059290 */ /* 0x000fe2000fffe13f */
[----:B------:R-:W-:Y:S01]  /*0590*/  ISETP.GE.OR.EX P4, PT, R9, UR19, P5, P0 ;  /* 0x0000001309007c0c */ /* 0x000fe2000af86700 */
[----:B------:R-:W-:Y:S01]  /*05a0*/  @UP2 UIADD3 UR7, UR7, 0x1, URZ ;  /* 0x0000000107072890 */ /* 0x000fe2000fffe03f */
[----:B------:R-:W-:Y:S01]  /*05b0*/  IADD3 R6, R2, 0x58, RZ ;  /* 0x0000005802067810 */ /* 0x000fe20007ffe0ff */
[----:B------:R-:W-:Y:S01]  /*05c0*/  USEL UR16, UR6, UR5, !UP0 ;  /* 0x0000000506107287 */ /* 0x000fe2000c000000 */
[----:B------:R-:W-:Y:S01]  /*05d0*/  LOP3.LUT R7, R7, 0xfffdffff, RZ, 0xc0, !PT ;  /* 0xfffdffff07077812 */ /* 0x000fe200078ec0ff */
[----:B------:R-:W-:Y:S01]  /*05e0*/  @!UP4 UIADD3 UR7, -UR7, URZ, URZ ;  /* 0x0000003f0707c290 */ /* 0x000fe2000fffe13f */
[----:B------:R-:W2:Y:S01]  /*05f0*/  @!P2 LDC.64 R36, c[0x0][0x230] ;  /* 0x00008c00ff24ab82 */ /* 0x000ea20000000a00 */
[----:B------:R-:W-:Y:S01]  /*0600*/  ULDC.64 UR14, c[0x0][0x298] ;  /* 0x0000a600000e7ab9 */ /* 0x000fe20000000a00 */
[----:B------:R-:W-:Y:S01]  /*0610*/  ISETP.GE.U32.AND P0, PT, R6, UR18, PT ;  /* 0x0000001206007c0c */ /* 0x000fe2000bf06070 */
[----:B------:R-:W-:Y:S01]  /*0620*/  USEL UR6, UR6, UR7, !UP0 ;  /* 0x0000000706067287 */ /* 0x000fe2000c000000 */
[----:B------:R-:W-:-:S02]  /*0630*/  MOV R54, UR16 ;  /* 0x0000001000367c02 */ /* 0x000fc40008000f00 */
[----:B------:R-:W-:Y:S01]  /*0640*/  MOV R35, UR14 ;  /* 0x0000000e00237c02 */ /* 0x000fe20008000f00 */
[----:B------:R-:W-:Y:S01]  /*0650*/  USHF.R.S32.HI UR5, URZ, 0x1f, UR6 ;  /* 0x0000001f3f057899 */ /* 0x000fe20008011406 */
[----:B------:R-:W-:Y:S01]  /*0660*/  LEA R54, R54, R3, 0x7 ;  /* 0x0000000336367211 */ /* 0x000fe200078e38ff */
[----:B------:R-:W3:Y:S01]  /*0670*/  @!P2 LDC.64 R30, c[0x0][0x228] ;  /* 0x00008a00ff1eab82 */ /* 0x000ee20000000a00 */
[C---:B------:R-:W-:Y:S01]  /*0680*/  IADD3 R3, R2.reuse, 0xa8, RZ ;  /* 0x000000a802037810 */ /* 0x040fe20007ffe0ff */
[----:B------:R-:W-:Y:S01]  /*0690*/  UIMAD UR5, UR5, UR14, URZ ;  /* 0x0000000e050572a4 */ /* 0x000fe2000f8e023f */
[----:B------:R-:W-:Y:S02]  /*06a0*/  SHF.R.S32.HI R55, RZ, 0x1f, R54 ;  /* 0x0000001fff377819 */ /* 0x000fe40000011436 */
[----:B------:R-:W-:Y:S01]  /*06b0*/  SHF.R.S32.HI R11, RZ, 0x1f, R3 ;  /* 0x0000001fff0b7819 */ /* 0x000fe20000011403 */
[----:B------:R-:W-:Y:S01]  /*06c0*/  UIMAD UR5, UR6, UR15, UR5 ;  /* 0x0000000f060572a4 */ /* 0x000fe2000f8e0205 */
[----:B------:R-:W-:Y:S01]  /*06d0*/  SHF.R.S32.HI R15, RZ, 0x1f, R6 ;  /* 0x0000001fff0f7819 */ /* 0x000fe20000011406 */
[----:B------:R-:W-:Y:S01]  /*06e0*/  IMAD.WIDE.U32 R34, R35, UR6, R54 ;  /* 0x0000000623227c25 */ /* 0x000fe2000f8e0036 */
[----:B------:R-:W-:Y:S01]  /*06f0*/  @P6 LOP3.LUT R7, R7, 0x20000, RZ, 0xfc, !PT ;  /* 0x0002000007076812 */ /* 0x000fe200078efcff */
[----:B------:R-:W4:Y:S01]  /*0700*/  @!P6 LDC.64 R60, c[0x0][0x230] ;  /* 0x00008c00ff3ceb82 */ /* 0x000f220000000a00 */
[----:B------:R-:W-:Y:S01]  /*0710*/  ISETP.GE.OR.EX P3, PT, R15, UR19, P5, P0 ;  /* 0x000000130f007c0c */ /* 0x000fe2000af66700 */
[----:B0-----:R-:W-:Y:S01]  /*0720*/  @!P2 IMAD R8, R11, R16, RZ ;  /* 0x000000100b08a224 */ /* 0x001fe200078e02ff */
[----:B------:R-:W-:Y:S01]  /*0730*/  IADD3 R33, R35, UR5, RZ ;  /* 0x0000000523217c10 */ /* 0x000fe2000fffe0ff */
[----:B-1----:R-:W-:Y:S01]  /*0740*/  @!P6 IMAD R14, R19, R4, RZ ;  /* 0x00000004130ee224 */ /* 0x002fe200078e02ff */
[----:B------:R-:W-:Y:S01]  /*0750*/  @!P2 MOV R32, R34 ;  /* 0x000000220020a202 */ /* 0x000fe20000000f00 */
[----:B------:R-:W-:Y:S01]  /*0760*/  @!P2 IMAD R11, R3, R17, R8 ;  /* 0x00000011030ba224 */ /* 0x000fe200078e0208 */
[----:B------:R-:W-:Y:S01]  /*0770*/  LOP3.LUT R7, R7, 0xfffbffff, RZ, 0xc0, !PT ;  /* 0xfffbffff07077812 */ /* 0x000fe200078ec0ff */
[----:B------:R-:W0:Y:S01]  /*0780*/  @!P4 LDC.64 R12, c[0x0][0x288] ;  /* 0x0000a200ff0ccb82 */ /* 0x000e220000000a00 */
[----:B------:R-:W-:Y:S01]  /*0790*/  @!P6 IMAD R21, R23, R5, R14 ;  /* 0x000000051715e224 */ /* 0x000fe200078e020e */
[----:B------:R1:W-:Y:S01]  /*07a0*/  STL.64 [R1+0x290], R54 ;  /* 0x0002903601007387 */ /* 0x0003e20000100a00 */
[----:B------:R-:W-:Y:S01]  /*07b0*/  @!P2 IMAD.WIDE.U32 R16, R3, R16, R32 ;  /* 0x000000100310a225 */ /* 0x000fe200078e0020 */
[----:B------:R-:W-:Y:S01]  /*07c0*/  @P4 LOP3.LUT R7, R7, 0x40000, RZ, 0xfc, !PT ;  /* 0x0004000007074812 */ /* 0x000fe200078efcff */
[----:B------:R-:W-:Y:S01]  /*07d0*/  ULDC.64 UR6, c[0x0][0x248] ;  /* 0x0000920000067ab9 */ /* 0x000fe20000000a00 */
[----:B------:R-:W-:-:S02]  /*07e0*/  IADD3 R3, R2, 0x60, RZ ;  /* 0x0000006002037810 */ /* 0x000fc40007ffe0ff */
[----:B------:R-:W-:Y:S01]  /*07f0*/  @!P2 IADD3 R11, R17, R11, RZ ;  /* 0x0000000b110ba210 */ /* 0x000fe20007ffe0ff */
[----:B------:R-:W4:Y:S01]  /*0800*/  @!P6 LDC.64 R38, c[0x0][0x228] ;  /* 0x00008a00ff26eb82 */ /* 0x000f220000000a00 */
[----:B------:R-:W-:Y:S02]  /*0810*/  LOP3.LUT R7, R7, 0xfff7ffff, RZ, 0xc0, !PT ;  /* 0xfff7ffff07077812 */ /* 0x000fe400078ec0ff */
[C---:B------:R-:W-:Y:S02]  /*0820*/  @!P2 SHF.L.U32 R19, R16.reuse, 0x2, RZ ;  /* 0x000000021013a819 */ /* 0x040fe400000006ff */
[----:B------:R-:W-:Y:S02]  /*0830*/  @!P2 SHF.L.U64.HI R8, R16, 0x2, R11 ;  /* 0x000000021008a819 */ /* 0x000fe4000001020b */
[----:B------:R-:W-:Y:S01]  /*0840*/  ISETP.GE.U32.AND P1, PT, R3, UR18, PT ;  /* 0x0000001203007c0c */ /* 0x000fe2000bf26070 */
[----:B------:R-:W4:Y:S01]  /*0850*/  @!P4 LDC.64 R42, c[0x0][0x230] ;  /* 0x00008c00ff2acb82 */ /* 0x000f220000000a00 */
[----:B------:R-:W-:-:S02]  /*0860*/  SHF.R.S32.HI R11, RZ, 0x1f, R3 ;  /* 0x0000001fff0b7819 */ /* 0x000fc40000011403 */
[----:B------:R-:W-:Y:S02]  /*0870*/  @P3 LOP3.LUT R7, R7, 0x80000, RZ, 0xfc, !PT ;  /* 0x0008000007073812 */ /* 0x000fe400078efcff */
[----:B--2---:R-:W-:Y:S02]  /*0880*/  @!P2 IADD3 R36, P0, R19, R36, RZ ;  /* 0x000000241324a210 */ /* 0x004fe40007f1e0ff */
[----:B------:R-:W-:Y:S01]  /*0890*/  ISETP.GE.OR.EX P2, PT, R11, UR19, P5, P1 ;  /* 0x000000130b007c0c */ /* 0x000fe2000af46710 */
[----:B------:R-:W2:Y:S01]  /*08a0*/  @!P4 LDC.64 R40, c[0x0][0x228] ;  /* 0x00008a00ff28cb82 */ /* 0x000ea20000000a00 */
[----:B------:R-:W-:Y:S02]  /*08b0*/  LOP3.LUT P1, RZ, R7, 0x4000000, RZ, 0xc0, !PT ;  /* 0x0400000007ff7812 */ /* 0x000fe4000782c0ff */
[----:B------:R-:W-:Y:S02]  /*08c0*/  @!P6 MOV R16, R34 ;  /* 0x000000220010e202 */ /* 0x000fe40000000f00 */
[----:B------:R-:W-:-:S02]  /*08d0*/  @!P6 MOV R17, R33 ;  /* 0x000000210011e202 */ /* 0x000fc40000000f00 */
[----:B------:R-:W-:Y:S01]  /*08e0*/  LOP3.LUT R7, R7, 0xffefffff, RZ, 0xc0, !PT ;  /* 0xffefffff07077812 */ /* 0x000fe200078ec0ff */
[----:B------:R-:W2:Y:S01]  /*08f0*/  @!P3 LDC.64 R46, c[0x0][0x230] ;  /* 0x00008c00ff2ebb82 */ /* 0x000ea20000000a00 */
[----:B-1----:R-:W-:Y:S01]  /*0900*/  IADD3 R54, R2, 0xb8, RZ ;  /* 0x000000b802367810 */ /* 0x002fe20007ffe0ff */
[----:B------:R-:W-:Y:S02]  /*0910*/  @!P6 IMAD.WIDE.U32 R16, R23, R4, R16 ;  /* 0x000000041710e225 */ /* 0x000fe400078e0010 */
[----:B------:R-:W-:Y:S02]  /*0920*/  @P2 LOP3.LUT R7, R7, 0x100000, RZ, 0xfc, !PT ;  /* 0x0010000007072812 */ /* 0x000fe400078efcff */
[----:B------:R-:W-:Y:S02]  /*0930*/  @!P1 IADD3.X R37, R8, R37, RZ, P0, !PT ;  /* 0x0000002508259210 */ /* 0x000fe400007fe4ff */
[----:B---3--:R-:W-:Y:S01]  /*0940*/  @!P1 IADD3 R30, P0, R19, R30, RZ ;  /* 0x0000001e131e9210 */ /* 0x008fe20007f1e0ff */
[----:B------:R-:W1:Y:S01]  /*0950*/  @!P3 LDC.64 R4, c[0x0][0x288] ;  /* 0x0000a200ff04bb82 */ /* 0x000e620000000a00 */
[----:B------:R-:W-:Y:S01]  /*0960*/  @!P6 IADD3 R19, R17, R21, RZ ;  /* 0x000000151113e210 */ /* 0x000fe20007ffe0ff */
[----:B------:R-:W-:Y:S01]  /*0970*/  STL [R1+0x300], R37 ;  /* 0x0003002501007387 */ /* 0x000fe20000100800 */
[----:B------:R-:W-:-:S02]  /*0980*/  @!P6 SHF.L.U32 R17, R16, 0x2, RZ ;  /* 0x000000021011e819 */ /* 0x000fc400000006ff */
[----:B------:R-:W-:Y:S01]  /*0990*/  @!P1 IADD3.X R31, R8, R31, RZ, P0, !PT ;  /* 0x0000001f081f9210 */ /* 0x000fe200007fe4ff */
[----:B------:R-:W-:Y:S01]  /*09a0*/  STL [R1+0x310], R36 ;  /* 0x0003102401007387 */ /* 0x000fe20000100800 */
[----:B------:R-:W-:Y:S01]  /*09b0*/  @!P6 SHF.L.U64.HI R14, R16, 0x2, R19 ;  /* 0x00000002100ee819 */ /* 0x000fe20000010213 */
[----:B0-----:R-:W-:Y:S01]  /*09c0*/  @!P4 IMAD R16, R9, R12, RZ ;  /* 0x0000000c0910c224 */ /* 0x001fe200078e02ff */
[C---:B----4-:R-:W-:Y:S01]  /*09d0*/  @!P6 IADD3 R60, P0, R17.reuse, R60, RZ ;  /* 0x0000003c113ce210 */ /* 0x050fe20007f1e0ff */
[----:B------:R-:W0:Y:S01]  /*09e0*/  @!P2 LDC.64 R8, c[0x0][0x288] ;  /* 0x0000a200ff08ab82 */ /* 0x000e220000000a00 */
[----:B------:R-:W-:Y:S01]  /*09f0*/  STL.64 [R1+0x2f8], R30 ;  /* 0x0002f81e01007387 */ /* 0x000fe20000100a00 */
[----:B------:R-:W-:Y:S01]  /*0a00*/  @!P4 IMAD R19, R10, R13, R16 ;  /* 0x0000000d0a13c224 */ /* 0x000fe200078e0210 */
[----:B------:R-:W-:Y:S02]  /*0a10*/  @!P6 IADD3.X R61, R14, R61, RZ, P0, !PT ;  /* 0x0000003d0e3de210 */ /* 0x000fe400007fe4ff */
[----:B------:R-:W-:-:S02]  /*0a20*/  @!P6 IADD3 R38, P0, R17, R38, RZ ;  /* 0x000000261126e210 */ /* 0x000fc40007f1e0ff */
[----:B------:R-:W-:Y:S01]  /*0a30*/  @!P4 MOV R16, R34 ;  /* 0x000000220010c202 */ /* 0x000fe20000000f00 */
[----:B------:R-:W3:Y:S01]  /*0a40*/  @!P3 LDC.64 R44, c[0x0][0x228] ;  /* 0x00008a00ff2cbb82 */ /* 0x000ee20000000a00 */
[----:B------:R-:W-:Y:S01]  /*0a50*/  @!P4 MOV R17, R33 ;  /* 0x000000210011c202 */ /* 0x000fe20000000f00 */
[----:B------:R-:W-:Y:S01]  /*0a60*/  STL.64 [R1+0x308], R60 ;  /* 0x0003083c01007387 */ /* 0x000fe20000100a00 */
[----:B------:R-:W-:Y:S02]  /*0a70*/  @!P6 IADD3.X R39, R14, R39, RZ, P0, !PT ;  /* 0x000000270e27e210 */ /* 0x000fe400007fe4ff */
[----:B------:R-:W-:Y:S01]  /*0a80*/  LOP3.LUT R7, R7, 0xffdfffff, RZ, 0xc0, !PT ;  /* 0xffdfffff07077812 */ /* 0x000fe200078ec0ff */
[----:B------:R-:W-:Y:S01]  /*0a90*/  @!P4 IMAD.WIDE.U32 R12, R10, R12, R16 ;  /* 0x0000000c0a0cc225 */ /* 0x000fe200078e0010 */
[----:B------:R-:W-:Y:S01]  /*0aa0*/  IADD3 R16, R2, 0xd0, RZ ;  /* 0x000000d002107810 */ /* 0x000fe20007ffe0ff */
[----:B------:R-:W4:Y:S01]  /*0ab0*/  @!P2 LDC.64 R50, c[0x0][0x230] ;  /* 0x00008c00ff32ab82 */ /* 0x000f220000000a00 */
[----:B------:R-:W-:Y:S01]  /*0ac0*/  STL.64 [R1+0x2e0], R38 ;  /* 0x0002e02601007387 */ /* 0x000fe20000100a00 */
[----:B-1----:R-:W-:Y:S01]  /*0ad0*/  @!P3 IMAD R14, R15, R4, RZ ;  /* 0x000000040f0eb224 */ /* 0x002fe200078e02ff */
[----:B------:R-:W-:-:S02]  /*0ae0*/  @!P4 IADD3 R13, R13, R19, RZ ;  /* 0x000000130d0dc210 */ /* 0x000fc40007ffe0ff */
[----:B------:R-:W-:Y:S01]  /*0af0*/  @!P4 SHF.L.U32 R15, R12, 0x2, RZ ;  /* 0x000000020c0fc819 */ /* 0x000fe200000006ff */
[----:B------:R-:W-:Y:S01]  /*0b00*/  @!P3 IMAD R17, R6, R5, R14 ;  /* 0x000000050611b224 */ /* 0x000fe200078e020e */
[----:B------:R-:W-:Y:S01]  /*0b10*/  @!P4 SHF.L.U64.HI R10, R12, 0x2, R13 ;  /* 0x000000020c0ac819 */ /* 0x000fe2000001020d */
[----:B------:R-:W1:Y:S01]  /*0b20*/  @!P2 LDC.64 R48, c[0x0][0x228] ;  /* 0x00008a00ff30ab82 */ /* 0x000e620000000a00 */
[----:B------:R-:W-:Y:S02]  /*0b30*/  @!P3 MOV R12, R34 ;  /* 0x00000022000cb202 */ /* 0x000fe40000000f00 */
[----:B------:R-:W-:Y:S02]  /*0b40*/  @!P3 MOV R13, R33 ;  /* 0x00000021000db202 */ /* 0x000fe40000000f00 */
[----:B------:R-:W-:Y:S02]  /*0b50*/  @!P4 IADD3 R42, P0, R15, R42, RZ ;  /* 0x0000002a0f2ac210 */ /* 0x000fe40007f1e0ff */
[----:B------:R-:W-:Y:S01]  /*0b60*/  SHF.R.S32.HI R55, RZ, 0x1f, R54 ;  /* 0x0000001fff377819 */ /* 0x000fe20000011436 */
[----:B------:R-:W-:Y:S01]  /*0b70*/  @!P3 IMAD.WIDE.U32 R4, R6, R4, R12 ;  /* 0x000000040604b225 */ /* 0x000fe200078e000c */
[----:B------:R-:W-:-:S02]  /*0b80*/  @!P4 IADD3.X R43, R10, R43, RZ, P0, !PT ;  /* 0x0000002b0a2bc210 */ /* 0x000fc400007fe4ff */
[----:B--2---:R-:W-:Y:S01]  /*0b90*/  @!P4 IADD3 R40, P0, R15, R40, RZ ;  /* 0x000000280f28c210 */ /* 0x004fe20007f1e0ff */
[----:B0-----:R-:W-:Y:S01]  /*0ba0*/  @!P2 IMAD R12, R11, R8, RZ ;  /* 0x000000080b0ca224 */ /* 0x001fe200078e02ff */
[----:B------:R-:W-:Y:S01]  /*0bb0*/  @!P3 IADD3 R5, R5, R17, RZ ;  /* 0x000000110505b210 */ /* 0x000fe20007ffe0ff */
[----:B------:R-:W-:Y:S01]  /*0bc0*/  STL.64 [R1+0x2d8], R42 ;  /* 0x0002d82a01007387 */ /* 0x000fe20000100a00 */
[C---:B------:R-:W-:Y:S01]  /*0bd0*/  @!P3 SHF.L.U32 R11, R4.reuse, 0x2, RZ ;  /* 0x00000002040bb819 */ /* 0x040fe200000006ff */
[----:B------:R-:W-:Y:S01]  /*0be0*/  @!P2 IMAD R13, R3, R9, R12 ;  /* 0x00000009030da224 */ /* 0x000fe200078e020c */
[----:B------:R-:W-:Y:S02]  /*0bf0*/  @!P3 SHF.L.U64.HI R6, R4, 0x2, R5 ;  /* 0x000000020406b819 */ /* 0x000fe40000010205 */
[----:B------:R-:W-:Y:S02]  /*0c00*/  @!P2 MOV R4, R34 ;  /* 0x000000220004a202 */ /* 0x000fe40000000f00 */
[----:B------:R-:W-:-:S02]  /*0c10*/  @!P2 MOV R5, R33 ;  /* 0x000000210005a202 */ /* 0x000fc40000000f00 */
[----:B------:R-:W-:Y:S02]  /*0c20*/  @!P4 IADD3.X R41, R10, R41, RZ, P0, !PT ;  /* 0x000000290a29c210 */ /* 0x000fe400007fe4ff */
[----:B------:R-:W-:Y:S01]  /*0c30*/  @!P3 IADD3 R46, P0, R11, R46, RZ ;  /* 0x0000002e0b2eb210 */ /* 0x000fe20007f1e0ff */
[----:B------:R-:W-:Y:S02]  /*0c40*/  @!P2 IMAD.WIDE.U32 R8, R3, R8, R4 ;  /* 0x000000080308a225 */ /* 0x000fe400078e0004 */
[----:B------:R-:W-:Y:S01]  /*0c50*/  STL [R1+0x2c8], R41 ;  /* 0x0002c82901007387 */ /* 0x000fe20000100800 */
[----:B------:R-:W-:Y:S02]  /*0c60*/  @!P3 IADD3.X R47, R6, R47, RZ, P0, !PT ;  /* 0x0000002f062fb210 */ /* 0x000fe400007fe4ff */
[----:B---3--:R-:W-:Y:S01]  /*0c70*/  @!P3 IADD3 R44, P0, R11, R44, RZ ;  /* 0x0000002c0b2cb210 */ /* 0x008fe20007f1e0ff */
[----:B------:R-:W-:Y:S01]  /*0c80*/  STL [R1+0x2e8], R40 ;  /* 0x0002e82801007387 */ /* 0x000fe20000100800 */
[----:B------:R-:W-:-:S02]  /*0c90*/  @!P2 IADD3 R5, R9, R13, RZ ;  /* 0x0000000d0905a210 */ /* 0x000fc40007ffe0ff */
[----:B------:R-:W-:Y:S01]  /*0ca0*/  @!P2 SHF.L.U32 R3, R8, 0x2, RZ ;  /* 0x000000020803a819 */ /* 0x000fe200000006ff */
[----:B------:R-:W-:Y:S01]  /*0cb0*/  STL.64 [R1+0x2d0], R46 ;  /* 0x0002d02e01007387 */ /* 0x000fe20000100a00 */
[----:B------:R-:W-:Y:S02]  /*0cc0*/  @!P3 IADD3.X R45, R6, R45, RZ, P0, !PT ;  /* 0x0000002d062db210 */ /* 0x000fe400007fe4ff */
[----:B------:R-:W-:Y:S02]  /*0cd0*/  @!P2 SHF.L.U64.HI R8, R8, 0x2, R5 ;  /* 0x000000020808a819 */ /* 0x000fe40000010205 */
[----:B----4-:R-:W-:Y:S01]  /*0ce0*/  @!P2 IADD3 R50, P0, R3, R50, RZ ;  /* 0x000000320332a210 */ /* 0x010fe20007f1e0ff */
[----:B------:R0:W-:Y:S01]  /*0cf0*/  STL.64 [R1+0x2c0], R44 ;  /* 0x0002c02c01007387 */ /* 0x0001e20000100a00 */
[----:B------:R-:W-:Y:S02]  /*0d00*/  IADD3 R9, R2, 0x68, RZ ;  /* 0x0000006802097810 */ /* 0x000fe40007ffe0ff */
[----:B------:R-:W-:-:S02]  /*0d10*/  @!P2 IADD3.X R51, R8, R51, RZ, P0, !PT ;  /* 0x000000330833a210 */ /* 0x000fc400007fe4ff */
[----:B-1----:R-:W-:Y:S02]  /*0d20*/  @!P2 IADD3 R48, P0, R3, R48, RZ ;  /* 0x000000300330a210 */ /* 0x002fe40007f1e0ff */
[----:B------:R-:W-:Y:S01]  /*0d30*/  SHF.R.S32.HI R3, RZ, 0x1f, R9 ;  /* 0x0000001fff037819 */ /* 0x000fe20000011409 */
[----:B------:R-:W-:Y:S01]  /*0d40*/  STL.64 [R1+0x2f0], R50 ;  /* 0x0002f03201007387 */ /* 0x000fe20000100a00 */
[----:B------:R-:W-:Y:S02]  /*0d50*/  @!P2 IADD3.X R49, R8, R49, RZ, P0, !PT ;  /* 0x000000310831a210 */ /* 0x000fe400007fe4ff */
[----:B------:R-:W-:-:S03]  /*0d60*/  ISETP.GE.U32.AND P0, PT, R9, UR18, PT ;  /* 0x0000001209007c0c */ /* 0x000fc6000bf06070 */
[----:B------:R-:W-:Y:S01]  /*0d70*/  STL.64 [R1+0x318], R48 ;  /* 0x0003183001007387 */ /* 0x000fe20000100a00 */
        /* <DEDUP_REMOVED lines=8> */
[----:B------:R-:W-:Y:S02]  /*0e00*/  @!P1 MOV R4, R34 ;  /* 0x0000002200049202 */ /* 0x000fe40000000f00 */
[----:B------:R-:W-:-:S03]  /*0e10*/  IADD3 R11, R2, 0x70, RZ ;  /* 0x00000070020b7810 */ /* 0x000fc60007ffe0ff */
[----:B------:R-:W-:Y:S02]  /*0e20*/  @!P1 IMAD.WIDE.U32 R4, R9, R10, R4 ;  /* 0x0000000a09049225 */ /* 0x000fe400078e0004 */
[----:B------:R-:W1:Y:S03]  /*0e30*/  @!P1 LDC.64 R8, c[0x0][0x228] ;  /* 0x00008a00ff089b82 */ /* 0x000e660000000a00 */
[----:B------:R-:W-:Y:S02]  /*0e40*/  @!P1 IADD3 R5, R5, R3, RZ ;  /* 0x0000000305059210 */ /* 0x000fe40007ffe0ff */
[C---:B------:R-:W-:Y:S02]  /*0e50*/  @!P1 SHF.L.U32 R3, R4.reuse, 0x2, RZ ;  /* 0x0000000204039819 */ /* 0x040fe400000006ff */
[----:B------:R-:W-:Y:S02]  /*0e60*/  @!P1 SHF.L.U64.HI R4, R4, 0x2, R5 ;  /* 0x0000000204049819 */ /* 0x000fe40000010205 */
[----:B0-----:R-:W-:-:S04]  /*0e70*/  @!P1 IADD3 R44, P0, R3, R12, RZ ;  /* 0x0000000c032c9210 */ /* 0x001fc80007f1e0ff */
[----:B------:R-:W-:-:S05]  /*0e80*/  @!P1 IADD3.X R45, R4, R13, RZ, P0, !PT ;  /* 0x0000000d042d9210 */ /* 0x000fca00007fe4ff */
[----:B------:R-:W-:Y:S01]  /*0e90*/  STL.64 [R1+0x320], R44 ;  /* 0x0003202c01007387 */ /* 0x000fe20000100a00 */
[----:B-1----:R-:W-:Y:S02]  /*0ea0*/  @!P1 IADD3 R46, P0, R3, R8, RZ ;  /* 0x00000008032e9210 */ /* 0x002fe40007f1e0ff */
[----:B------:R-:W-:Y:S02]  /*0eb0*/  SHF.R.S32.HI R3, RZ, 0x1f, R11 ;  /* 0x0000001fff037819 */ /* 0x000fe4000001140b */
[----:B------:R-:W-:Y:S02]  /*0ec0*/  @!P1 IADD3.X R47, R4, R9, RZ, P0, !PT ;  /* 0x00000009042f9210 */ /* 0x000fe400007fe4ff */
[----:B------:R-:W-:-:S03]  /*0ed0*/  ISETP.GE.U32.AND P0, PT, R11, UR18, PT ;  /* 0x000000120b007c0c */ /* 0x000fc6000bf06070 */
[----:B------:R-:W-:Y:S01]  /*0ee0*/  STL [R1+0x328], R47 ;  /* 0x0003282f01007387 */ /* 0x000fe20000100800 */
[----:B------:R-:W-:-:S03]  /*0ef0*/  ISETP.GE.OR.EX P1, PT, R3, UR19, P5, P0 ;  /* 0x0000001303007c0c */ /* 0x000fc6000af26700 */
[----:B------:R-:W-:Y:S10]  /*0f00*/  STL [R1+0x338], R46 ;  /* 0x0003382e01007387 */ /* 0x000ff40000100800 */
[----:B------:R-:W0:Y:S01]  /*0f10*/  @!P1 LDC.64 R12, c[0x0][0x288] ;  /* 0x0000a200ff0c9b82 */ /* 0x000e220000000a00 */
[----:B------:R-:W-:-:S02]  /*0f20*/  @!P1 MOV R8, R34 ;  /* 0x0000002200089202 */ /* 0x000fc40000000f00 */
[----:B------:R-:W-:Y:S02]  /*0f30*/  @!P1 MOV R9, R33 ;  /* 0x0000002100099202 */ /* 0x000fe40000000f00 */
[----:B------:R-:W-:-:S03]  /*0f40*/  @P1 LOP3.LUT R7, R7, 0x2000000, RZ, 0xfc, !PT ;  /* 0x0200000007071812 */ /* 0x000fc600078efcff */
[----:B------:R-:W1:Y:S01]  /*0f50*/  @!P1 LDC.64 R4, c[0x0][0x230] ;  /* 0x00008c00ff049b82 */ /* 0x000e620000000a00 */
[----:B------:R-:W-:Y:S01]  /*0f60*/  LOP3.LUT R7, R7, 0xfeffffff, RZ, 0xc0, !PT ;  /* 0xfeffffff07077812 */ /* 0x000fe200078ec0ff */
[-C--:B0-----:R-:W-:Y:S02]  /*0f70*/  @!P1 IMAD R6, R3, R12.reuse, RZ ;  /* 0x0000000c03069224 */ /* 0x081fe400078e02ff */
[----:B------:R-:W-:-:S04]  /*0f80*/  @!P1 IMAD.WIDE.U32 R8, R11, R12, R8 ;  /* 0x0000000c0b089225 */ /* 0x000fc800078e0008 */
[----:B------:R-:W-:-:S05]  /*0f90*/  @!P1 IMAD R3, R11, R13, R6 ;  /* 0x0000000d0b039224 */ /* 0x000fca00078e0206 */
[----:B------:R-:W-:Y:S02]  /*0fa0*/  @!P1 IADD3 R9, R9, R3, RZ ;  /* 0x0000000309099210 */ /* 0x000fe40007ffe0ff */
[C---:B------:R-:W-:Y:S02]  /*0fb0*/  @!P1 SHF.L.U32 R3, R8.reuse, 0x2, RZ ;  /* 0x0000000208039819 */ /* 0x040fe400000006ff */
[----:B------:R-:W-:Y:S02]  /*0fc0*/  @!P1 SHF.L.U64.HI R8, R8, 0x2, R9 ;  /* 0x0000000208089819 */ /* 0x000fe40000010209 */
[----:B-1----:R-:W-:-:S04]  /*0fd0*/  @!P1 IADD3 R24, P0, R3, R4, RZ ;  /* 0x0000000403189210 */ /* 0x002fc80007f1e0ff */
[----:B------:R-:W-:Y:S02]  /*0fe0*/  @!P1 IADD3.X R25, R8, R5, RZ, P0, !PT ;  /* 0x0000000508199210 */ /* 0x000fe400007fe4ff */
[----:B------:R-:W0:Y:S03]  /*0ff0*/  @!P1 LDC.64 R4, c[0x0][0x228] ;  /* 0x00008a00ff049b82 */ /* 0x000e260000000a00 */
[----:B------:R-:W-:Y:S01]  /*1000*/  @!P1 STL.64 [R1+0xc8], R24 ;  /* 0x0000c81801009387 */ /* 0x000fe20000100a00 */
[----:B0-----:R-:W-:-:S04]  /*1010*/  @!P1 IADD3 R10, P0, R3, R4, RZ ;  /* 0x00000004030a9210 */ /* 0x001fc80007f1e0ff */
[----:B------:R-:W-:-:S05]  /*1020*/  @!P1 IADD3.X R11, R8, R5, RZ, P0, !PT ;  /* 0x00000005080b9210 */ /* 0x000fca00007fe4ff */
[----:B------:R0:W-:Y:S02]  /*1030*/  @!P1 STL.64 [R1+0xc0], R10 ;  /* 0x0000c00a01009387 */ /* 0x0001e40000100a00 */
[----:B0-----:R-:W-:-:S04]  /*1040*/  IADD3 R11, R2, 0x78, RZ ;  /* 0x00000078020b7810 */ /* 0x001fc80007ffe0ff */
        /* <DEDUP_REMOVED lines=12> */
[----:B------:R-:W-:-:S04]  /*1110*/  IADD3 R13, R2, 0x80, RZ ;  /* 0x00000080020d7810 */ /* 0x000fc80007ffe0ff */
[----:B------:R-:W-:Y:S02]  /*1120*/  @!P1 IADD3 R9, R9, R3, RZ ;  /* 0x0000000309099210 */ /* 0x000fe40007ffe0ff */
[C---:B------:R-:W-:Y:S02]  /*1130*/  @!P1 SHF.L.U32 R3, R8.reuse, 0x2, RZ ;  /* 0x0000000208039819 */ /* 0x040fe400000006ff */
[----:B------:R-:W-:Y:S02]  /*1140*/  @!P1 SHF.L.U64.HI R8, R8, 0x2, R9 ;  /* 0x0000000208089819 */ /* 0x000fe40000010209 */
[----:B-1----:R-:W-:-:S04]  /*1150*/  @!P1 IADD3 R48, P0, R3, R4, RZ ;  /* 0x0000000403309210 */ /* 0x002fc80007f1e0ff */
[C---:B------:R-:W-:Y:S02]  /*1160*/  @!P1 IADD3.X R49, R8.reuse, R5, RZ, P0, !PT ;  /* 0x0000000508319210 */ /* 0x040fe400007fe4ff */
[----:B------:R-:W0:Y:S03]  /*1170*/  @!P1 LDC.64 R4, c[0x0][0x228] ;  /* 0x00008a00ff049b82 */ /* 0x000e260000000a00 */
[----:B------:R-:W-:Y:S01]  /*1180*/  STL.64 [R1+0x330], R48 ;  /* 0x0003303001007387 */ /* 0x000fe20000100a00 */
[----:B0-----:R-:W-:Y:S02]  /*1190*/  @!P1 IADD3 R14, P0, R3, R4, RZ ;  /* 0x00000004030e9210 */ /* 0x001fe40007f1e0ff */
[----:B------:R-:W-:Y:S02]  /*11a0*/  SHF.R.S32.HI R3, RZ, 0x1f, R13 ;  /* 0x0000001fff037819 */ /* 0x000fe4000001140d */
[----:B------:R-:W-:-:S02]  /*11b0*/  @!P1 IADD3.X R15, R8, R5, RZ, P0, !PT ;  /* 0x00000005080f9210 */ /* 0x000fc400007fe4ff */
[----:B------:R-:W-:-:S03]  /*11c0*/  ISETP.GE.U32.AND P0, PT, R13, UR18, PT ;  /* 0x000000120d007c0c */ /* 0x000fc6000bf06070 */
[----:B------:R0:W-:Y:S01]  /*11d0*/  @!P1 STL.64 [R1+0xd0], R14 ;  /* 0x0000d00e01009387 */ /* 0x0001e20000100a00 */
[----:B------:R-:W-:-:S13]  /*11e0*/  ISETP.GE.OR.EX P1, PT, R3, UR19, P5, P0 ;  /* 0x0000001303007c0c */ /* 0x000fda000af26700 */
[----:B------:R-:W1:Y:S01]  /*11f0*/  @!P1 LDC.64 R8, c[0x0][0x288] ;  /* 0x0000a200ff089b82 */ /* 0x000e620000000a00 */
[----:B------:R-:W-:Y:S02]  /*1200*/  @!P1 MOV R10, R34 ;  /* 0x00000022000a9202 */ /* 0x000fe40000000f00 */
[----:B------:R-:W-:Y:S02]  /*1210*/  @!P1 MOV R11, R33 ;  /* 0x00000021000b9202 */ /* 0x000fe40000000f00 */
[----:B------:R-:W-:-:S03]  /*1220*/  @P1 LOP3.LUT R7, R7, 0x800000, RZ, 0xfc, !PT ;  /* 0x0080000007071812 */ /* 0x000fc600078efcff */
[----:B------:R-:W2:Y:S01]  /*1230*/  @!P1 LDC.64 R4, c[0x0][0x230] ;  /* 0x00008c00ff049b82 */ /* 0x000ea20000000a00 */
[----:B------:R-:W-:Y:S01]  /*1240*/  LOP3.LUT R7, R7, 0xffbfffff, RZ, 0xc0, !PT ;  /* 0xffbfffff07077812 */ /* 0x000fe200078ec0ff */
[----:B-1----:R-:W-:-:S04]  /*1250*/  @!P1 IMAD R6, R3, R8, RZ ;  /* 0x0000000803069224 */ /* 0x002fc800078e02ff */
[C---:B------:R-:W-:Y:S02]  /*1260*/  @!P1 IMAD R3, R13.reuse, R9, R6 ;  /* 0x000000090d039224 */ /* 0x040fe400078e0206 */
[----:B------:R-:W-:Y:S01]  /*1270*/  @!P1 IMAD.WIDE.U32 R8, R13, R8, R10 ;  /* 0x000000080d089225 */ /* 0x000fe200078e000a */
[----:B------:R-:W-:-:S04]  /*1280*/  IADD3 R13, R2, 0x88, RZ ;  /* 0x00000088020d7810 */ /* 0x000fc80007ffe0ff */
[----:B------:R-:W-:Y:S02]  /*1290*/  @!P1 IADD3 R9, R9, R3, RZ ;  /* 0x0000000309099210 */ /* 0x000fe40007ffe0ff */
[C---:B------:R-:W-:Y:S02]  /*12a0*/  @!P1 SHF.L.U32 R3, R8.reuse, 0x2, RZ ;  /* 0x0000000208039819 */ /* 0x040fe400000006ff */
[----:B------:R-:W-:Y:S02]  /*12b0*/  @!P1 SHF.L.U64.HI R8, R8, 0x2, R9 ;  /* 0x0000000208089819 */ /* 0x000fe40000010209 */
[----:B--2---:R-:W-:-:S04]  /*12c0*/  @!P1 IADD3 R44, P0, R3, R4, RZ ;  /* 0x00000004032c9210 */ /* 0x004fc80007f1e0ff */
        /* <DEDUP_REMOVED lines=17> */
[----:B------:R-:W-:-:S05]  /*13e0*/  @!P1 IMAD.WIDE.U32 R8, R13, R8, R10 ;  /* 0x000000080d089225 */ /* 0x000fca00078e000a */
[----:B------:R-:W-:Y:S02]  /*13f0*/  @!P1 IADD3 R9, R9, R3, RZ ;  /* 0x0000000309099210 */ /* 0x000fe40007ffe0ff */
[C---:B------:R-:W-:Y:S02]  /*1400*/  @!P1 SHF.L.U32 R3, R8.reuse, 0x2, RZ ;  /* 0x0000000208039819 */ /* 0x040fe400000006ff */
[----:B------:R-:W-:Y:S02]  /*1410*/  @!P1 SHF.L.U64.HI R8, R8, 0x2, R9 ;  /* 0x0000000208089819 */ /* 0x000fe40000010209 */
[----:B--2---:R-:W-:-:S04]  /*1420*/  @!P1 IADD3 R40, P0, R3, R4, RZ ;  /* 0x0000000403289210 */ /* 0x004fc80007f1e0ff */
[----:B------:R-:W-:Y:S02]  /*1430*/  @!P1 IADD3.X R41, R8, R5, RZ, P0, !PT ;  /* 0x0000000508299210 */ /* 0x000fe400007fe4ff */
[----:B------:R-:W0:Y:S03]  /*1440*/  @!P1 LDC.64 R4, c[0x0][0x228] ;  /* 0x00008a00ff049b82 */ /* 0x000e260000000a00 */
[----:B------:R-:W-:Y:S01]  /*1450*/  STL.64 [R1+0x348], R40 ;  /* 0x0003482801007387 */ /* 0x000fe20000100a00 */
[----:B0-----:R-:W-:Y:S02]  /*1460*/  @!P1 IADD3 R14, P0, R3, R4, RZ ;  /* 0x00000004030e9210 */ /* 0x001fe40007f1e0ff */
[----:B------:R-:W-:Y:S02]  /*1470*/  IADD3 R3, R2, 0x90, RZ ;  /* 0x0000009002037810 */ /* 0x000fe40007ffe0ff */
[----:B------:R-:W-:-:S02]  /*1480*/  @!P1 IADD3.X R15, R8, R5, RZ, P0, !PT ;  /* 0x00000005080f9210 */ /* 0x000fc400007fe4ff */
[----:B------:R-:W-:Y:S02]  /*1490*/  SHF.R.S32.HI R11, RZ, 0x1f, R3 ;  /* 0x0000001fff0b7819 */ /* 0x000fe40000011403 */
[----:B------:R-:W-:Y:S01]  /*14a0*/  ISETP.GE.U32.AND P0, PT, R3, UR18, PT ;  /* 0x0000001203007c0c */ /* 0x000fe2000bf06070 */
[----:B------:R0:W-:Y:S03]  /*14b0*/  @!P1 STL.64 [R1+0xf8], R14 ;  /* 0x0000f80e01009387 */ /* 0x0001e60000100a00 */
[----:B------:R-:W-:Y:S02]  /*14c0*/  ISETP.GE.OR.EX P1, PT, R11, UR19, P5, P0 ;  /* 0x000000130b007c0c */ /* 0x000fe4000af26700 */
[----:B0-----:R-:W-:-:S11]  /*14d0*/  SHF.R.S32.HI R14, RZ, 0x1f, R16 ;  /* 0x0000001fff0e7819 */ /* 0x001fd60000011410 */
        /* <DEDUP_REMOVED lines=38> */
[----:B------:R1:W-:Y:S01]  /*1740*/  STL.64 [R1+0x358], R38 ;  /* 0x0003582601007387 */ /* 0x0003e20000100a00 */
[----:B0-----:R-:W-:-:S04]  /*1750*/  @!P1 IADD3 R12, P0, R6, R4, RZ ;  /* 0x00000004060c9210 */ /* 0x001fc80007f1e0ff */
[----:B------:R-:W-:Y:S02]  /*1760*/  @!P1 IADD3.X R13, R3, R5, RZ, P0, !PT ;  /* 0x00000005030d9210 */ /* 0x000fe400007fe4ff */
[----:B------:R-:W-:-:S03]  /*1770*/  IADD3 R3, R2, 0xa0, RZ ;  /* 0x000000a002037810 */ /* 0x000fc60007ffe0ff */
[----:B------:R0:W-:Y:S01]  /*1780*/  @!P1 STL.64 [R1+0x138], R12 ;  /* 0x0001380c01009387 */ /* 0x0001e20000100a00 */
[----:B------:R-:W-:Y:S02]  /*1790*/  SHF.R.S32.HI R6, RZ, 0x1f, R3 ;  /* 0x0000001fff067819 */ /* 0x000fe40000011403 */
[----:B------:R-:W-:-:S04]  /*17a0*/  ISETP.GE.U32.AND P0, PT, R3, UR18, PT ;  /* 0x0000001203007c0c */ /* 0x000fc8000bf06070 */
[----:B------:R-:W-:-:S13]  /*17b0*/  ISETP.GE.OR.EX P1, PT, R6, UR19, P5, P0 ;  /* 0x0000001306007c0c */ /* 0x000fda000af26700 */
[----:B------:R-:W2:Y:S01]  /*17c0*/  @!P1 LDC.64 R8, c[0x0][0x288] ;  /* 0x0000a200ff089b82 */ /* 0x000ea20000000a00 */
[----:B------:R-:W-:Y:S02]  /*17d0*/  @!P1 MOV R10, R34 ;  /* 0x00000022000a9202 */ /* 0x000fe40000000f00 */
        /* <DEDUP_REMOVED lines=18> */
[----:B------:R-:W-:-:S03]  /*1900*/  ISETP.GE.U32.AND P0, PT, R3, UR18, PT ;  /* 0x0000001203007c0c */ /* 0x000fc6000bf06070 */
[----:B------:R1:W-:Y:S01]  /*1910*/  STL [R1+0x274], R6 ;  /* 0x0002740601007387 */ /* 0x0003e20000100800 */
[----:B------:R-:W-:Y:S02]  /*1920*/  ISETP.GE.OR.EX P1, PT, R6, UR19, P5, P0 ;  /* 0x0000001306007c0c */ /* 0x000fe4000af26700 */
[----:B0-----:R-:W-:-:S04]  /*1930*/  IADD3 R12, R2, 0xc8, RZ ;  /* 0x000000c8020c7810 */ /* 0x001fc80007ffe0ff */
[----:B------:R-:W-:-:S07]  /*1940*/  SHF.R.S32.HI R13, RZ, 0x1f, R12 ;  /* 0x0000001fff0d7819 */ /* 0x000fce000001140c */
        /* <DEDUP_REMOVED lines=15> */
[----:B------:R-:W-:Y:S04]  /*1a40*/  STL [R1+0x360], R51 ;  /* 0x0003603301007387 */ /* 0x000fe80000100800 */
[----:B------:R-:W-:Y:S01]  /*1a50*/  STL [R1+0x370], R50 ;  /* 0x0003703201007387 */ /* 0x000fe20000100800 */
[----:B0-----:R-:W-:-:S04]  /*1a60*/  @!P1 IADD3 R60, P0, R6, R4, RZ ;  /* 0x00000004063c9210 */ /* 0x001fc80007f1e0ff */
[----:B------:R-:W-:Y:S02]  /*1a70*/  @!P1 IADD3.X R61, R3, R5, RZ, P0, !PT ;  /* 0x00000005033d9210 */ /* 0x000fe400007fe4ff */
[----:B------:R-:W-:-:S03]  /*1a80*/  ISETP.GE.U32.AND P0, PT, R12, UR18, PT ;  /* 0x000000120c007c0c */ /* 0x000fc6000bf06070 */
[----:B------:R0:W-:Y:S01]  /*1a90*/  STL.64 [R1+0x368], R60 ;  /* 0x0003683c01007387 */ /* 0x0001e20000100a00 */
[----:B------:R-:W-:-:S03]  /*1aa0*/  ISETP.GE.AND.EX P0, PT, R13, UR19, PT, P0 ;  /* 0x000000130d007c0c */ /* 0x000fc6000bf06300 */
[----:B------:R-:W-:Y:S01]  /*1ab0*/  STL [R1+0x238], R12 ;  /* 0x0002380c01007387 */ /* 0x000fe20000100800 */
[----:B------:R-:W-:-:S03]  /*1ac0*/  ISETP.GT.U32.OR P1, PT, R0, 0x1ff, P0 ;  /* 0x000001ff0000780c */ /* 0x000fc60000724470 */
[----:B------:R-:W-:Y:S01]  /*1ad0*/  STL [R1+0x284], R13 ;  /* 0x0002840d01007387 */ /* 0x000fe20000100800 */
[----:B0-----:R-:W-:Y:S02]  /*1ae0*/  MOV R60, R38 ;  /* 0x00000026003c7202 */ /* 0x001fe40000000f00 */
[----:B------:R-:W-:-:S07]  /*1af0*/  MOV R61, R39 ;  /* 0x00000027003d7202 */ /* 0x000fce0000000f00 */
        /* <DEDUP_REMOVED lines=14> */
[----:B------:R-:W-:-:S05]  /*1be0*/  @!P1 IADD3.X R9, R3, R9, RZ, P0, !PT ;  /* 0x0000000903099210 */ /* 0x000fca00007fe4ff */
[----:B------:R-:W-:Y:S01]  /*1bf0*/  STL.64 [R1+0x388], R8 ;  /* 0x0003880801007387 */ /* 0x000fe20000100a00 */
[----:B0-----:R-:W-:-:S04]  /*1c00*/  @!P1 IADD3 R4, P0, R6, R4, RZ ;  /* 0x0000000406049210 */ /* 0x001fc80007f1e0ff */
[----:B------:R-:W-:Y:S02]  /*1c10*/  @!P1 IADD3.X R5, R3, R5, RZ, P0, !PT ;  /* 0x0000000503059210 */ /* 0x000fe400007fe4ff */
[----:B------:R-:W-:-:S03]  /*1c20*/  ISETP.GE.U32.AND P0, PT, R16, UR18, PT ;  /* 0x0000001210007c0c */ /* 0x000fc6000bf06070 */
[----:B------:R0:W-:Y:S01]  /*1c30*/  STL.64 [R1+0x380], R4 ;  /* 0x0003800401007387 */ /* 0x0001e20000100a00 */
[----:B------:R-:W-:-:S03]  /*1c40*/  ISETP.GE.AND.EX P0, PT, R14, UR19, PT, P0 ;  /* 0x000000130e007c0c */ /* 0x000fc6000bf06300 */
[----:B------:R-:W-:Y:S01]  /*1c50*/  STL [R1+0x234], R16 ;  /* 0x0002341001007387 */ /* 0x000fe20000100800 */
[----:B------:R-:W-:-:S03]  /*1c60*/  ISETP.GT.U32.OR P1, PT, R0, 0x1ff, P0 ;  /* 0x000001ff0000780c */ /* 0x000fc60000724470 */
[----:B------:R1:W-:Y:S01]  /*1c70*/  STL [R1+0x280], R14 ;  /* 0x0002800e01007387 */ /* 0x0003e20000100800 */
[----:B0-----:R-:W-:-:S04]  /*1c80*/  IADD3 R4, R2, 0xd8, RZ ;  /* 0x000000d802047810 */ /* 0x001fc80007ffe0ff */
[----:B------:R-:W-:-:S05]  /*1c90*/  SHF.R.S32.HI R5, RZ, 0x1f, R4 ;  /* 0x0000001fff057819 */ /* 0x000fca0000011404 */
[----:B------:R-:W0:Y:S01]  /*1ca0*/  @!P1 LDC.64 R10, c[0x0][0x288] ;  /* 0x0000a200ff0a9b82 */ /* 0x000e220000000a00 */
[----:B------:R-:W-:Y:S02]  /*1cb0*/  @!P1 MOV R15, R33 ;  /* 0x00000021000f9202 */ /* 0x000fe40000000f00 */
[----:B------:R-:W-:-:S04]  /*1cc0*/  @P1 LOP3.LUT R7, R7, 0x10, RZ, 0xfc, !PT ;  /* 0x0000001007071812 */ /* 0x000fc800078efcff */
[----:B------:R-:W-:Y:S01]  /*1cd0*/  LOP3.LUT R7, R7, 0xfffffff7, RZ, 0xc0, !PT ;  /* 0xfffffff707077812 */ /* 0x000fe200078ec0ff */
[----:B------:R-:W2:Y:S01]  /*1ce0*/  @!P1 LDC.64 R12, c[0x0][0x230] ;  /* 0x00008c00ff0c9b82 */ /* 0x000ea20000000a00 */
[----:B0-----:R-:W-:Y:S01]  /*1cf0*/  @!P1 IMAD R3, R14, R10, RZ ;  /* 0x0000000a0e039224 */ /* 0x001fe200078e02ff */
[----:B-1----:R-:W-:-:S03]  /*1d00*/  @!P1 MOV R14, R34 ;  /* 0x00000022000e9202 */ /* 0x002fc60000000f00 */
[C---:B------:R-:W-:Y:S02]  /*1d10*/  @!P1 IMAD R11, R16.reuse, R11, R3 ;  /* 0x0000000b100b9224 */ /* 0x040fe400078e0203 */
[----:B------:R-:W-:-:S05]  /*1d20*/  @!P1 IMAD.WIDE.U32 R14, R16, R10, R14 ;  /* 0x0000000a100e9225 */ /* 0x000fca00078e000e */
[----:B------:R-:W-:Y:S02]  /*1d30*/  @!P1 IADD3 R3, R15, R11, RZ ;  /* 0x0000000b0f039210 */ /* 0x000fe40007ffe0ff */
[----:B------:R-:W0:Y:S01]  /*1d40*/  @!P1 LDC.64 R10, c[0x0][0x228] ;  /* 0x00008a00ff0a9b82 */ /* 0x000e220000000a00 */
[C---:B------:R-:W-:Y:S02]  /*1d50*/  @!P1 SHF.L.U32 R6, R14.reuse, 0x2, RZ ;  /* 0x000000020e069819 */ /* 0x040fe400000006ff */
[----:B------:R-:W-:Y:S02]  /*1d60*/  @!P1 SHF.L.U64.HI R3, R14, 0x2, R3 ;  /* 0x000000020e039819 */ /* 0x000fe40000010203 */
[----:B--2---:R-:W-:-:S04]  /*1d70*/  @!P1 IADD3 R12, P0, R6, R12, RZ ;  /* 0x0000000c060c9210 */ /* 0x004fc80007f1e0ff */
[----:B------:R-:W-:-:S05]  /*1d80*/  @!P1 IADD3.X R13, R3, R13, RZ, P0, !PT ;  /* 0x0000000d030d9210 */ /* 0x000fca00007fe4ff */
[----:B------:R-:W-:Y:S01]  /*1d90*/  STL.64 [R1+0x390], R12 ;  /* 0x0003900c01007387 */ /* 0x000fe20000100a00 */
[----:B0-----:R-:W-:-:S04]  /*1da0*/  @!P1 IADD3 R10, P0, R6, R10, RZ ;  /* 0x0000000a060a9210 */ /* 0x001fc80007f1e0ff */
[----:B------:R-:W-:Y:S02]  /*1db0*/  @!P1 IADD3.X R11, R3, R11, RZ, P0, !PT ;  /* 0x0000000b030b9210 */ /* 0x000fe400007fe4ff */
[----:B------:R-:W-:-:S03]  /*1dc0*/  ISETP.GE.U32.AND P0, PT, R4, UR18, PT ;  /* 0x0000001204007c0c */ /* 0x000fc6000bf06070 */
[----:B------:R-:W-:Y:S01]  /*1dd0*/  STL.64 [R1+0x378], R10 ;  /* 0x0003780a01007387 */ /* 0x000fe20000100a00 */
[----:B------:R-:W-:-:S03]  /*1de0*/  ISETP.GE.AND.EX P0, PT, R5, UR19, PT, P0 ;  /* 0x0000001305007c0c */ /* 0x000fc6000bf06300 */
[----:B------:R0:W-:Y:S01]  /*1df0*/  STL [R1+0x230], R4 ;  /* 0x0002300401007387 */ /* 0x0001e20000100800 */
[----:B------:R-:W-:-:S03]  /*1e00*/  ISETP.GT.U32.OR P1, PT, R0, 0x1ff, P0 ;  /* 0x000001ff0000780c */ /* 0x000fc60000724470 */
[----:B------:R1:W-:Y:S10]  /*1e10*/  STL [R1+0x27c], R5 ;  /* 0x00027c0501007387 */ /* 0x0003f40000100800 */
[----:B------:R-:W2:Y:S01]  /*1e20*/  @!P1 LDC.64 R14, c[0x0][0x288] ;  /* 0x0000a200ff0e9b82 */ /* 0x000ea20000000a00 */
[----:B------:R-:W-:-:S02]  /*1e30*/  @!P1 MOV R18, R34 ;  /* 0x0000002200129202 */ /* 0x000fc40000000f00 */
[----:B------:R-:W-:Y:S02]  /*1e40*/  @!P1 MOV R19, R33 ;  /* 0x0000002100139202 */ /* 0x000fe40000000f00 */
[----:B------:R-:W-:-:S03]  /*1e50*/  @P1 LOP3.LUT R7, R7, 0x8, RZ, 0xfc, !PT ;  /* 0x0000000807071812 */ /* 0x000fc600078efcff */
[----:B------:R-:W3:Y:S01]  /*1e60*/  @!P1 LDC.64 R16, c[0x0][0x230] ;  /* 0x00008c00ff109b82 */ /* 0x000ee20000000a00 */
[----:B------:R-:W-:Y:S01]  /*1e70*/  LOP3.LUT R7, R7, 0xfffffffb, RZ, 0xc0, !PT ;  /* 0xfffffffb07077812 */ /* 0x000fe200078ec0ff */
[-C--:B--2---:R-:W-:Y:S02]  /*1e80*/  @!P1 IMAD R3, R5, R14.reuse, RZ ;  /* 0x0000000e05039224 */ /* 0x084fe400078e02ff */
[----:B------:R-:W-:-:S04]  /*1e90*/  @!P1 IMAD.WIDE.U32 R18, R4, R14, R18 ;  /* 0x0000000e04129225 */ /* 0x000fc800078e0012 */
[----:B------:R-:W-:Y:S01]  /*1ea0*/  @!P1 IMAD R15, R4, R15, R3 ;  /* 0x0000000f040f9224 */ /* 0x000fe200078e0203 */
[----:B------:R-:W-:Y:S02]  /*1eb0*/  @!P1 SHF.L.U32 R6, R18, 0x2, RZ ;  /* 0x0000000212069819 */ /* 0x000fe400000006ff */
[----:B0-----:R-:W-:Y:S02]  /*1ec0*/  IADD3 R4, R2, 0xe0, RZ ;  /* 0x000000e002047810 */ /* 0x001fe40007ffe0ff */
[----:B------:R-:W-:Y:S02]  /*1ed0*/  @!P1 IADD3 R3, R19, R15, RZ ;  /* 0x0000000f13039210 */ /* 0x000fe40007ffe0ff */
[----:B------:R-:W0:Y:S01]  /*1ee0*/  @!P1 LDC.64 R14, c[0x0][0x228] ;  /* 0x00008a00ff0e9b82 */ /* 0x000e220000000a00 */
[----:B---3--:R-:W-:Y:S01]  /*1ef0*/  @!P1 IADD3 R16, P0, R6, R16, RZ ;  /* 0x0000001006109210 */ /* 0x008fe20007f1e0ff */
[----:B------:R2:W-:Y:S01]  /*1f00*/  STL [R1+0x22c], R4 ;  /* 0x00022c0401007387 */ /* 0x0005e20000100800 */
[----:B------:R-:W-:-:S02]  /*1f10*/  @!P1 SHF.L.U64.HI R3, R18, 0x2, R3 ;  /* 0x0000000212039819 */ /* 0x000fc40000010203 */
[----:B-1----:R-:W-:Y:S02]  /*1f20*/  SHF.R.S32.HI R5, RZ, 0x1f, R4 ;  /* 0x0000001fff057819 */ /* 0x002fe40000011404 */
        /* <DEDUP_REMOVED lines=9> */
[----:B------:R-:W-:Y:S02]  /*1fc0*/  @!P1 MOV R23, R33 ;  /* 0x0000002100179202 */ /* 0x000fe40000000f00 */
[----:B------:R-:W-:-:S03]  /*1fd0*/  @P1 LOP3.LUT R7, R7, 0x4, RZ, 0xfc, !PT ;  /* 0x0000000407071812 */ /* 0x000fc600078efcff */
[----:B------:R-:W3:Y:S01]  /*1fe0*/  @!P1 LDC.64 R20, c[0x0][0x230] ;  /* 0x00008c00ff149b82 */ /* 0x000ee20000000a00 */
[----:B------:R-:W-:Y:S01]  /*1ff0*/  LOP3.LUT R7, R7, 0xfffffffd, RZ, 0xc0, !PT ;  /* 0xfffffffd07077812 */ /* 0x000fe200078ec0ff */
[-C--:B0-----:R-:W-:Y:S02]  /*2000*/  @!P1 IMAD R3, R5, R18.reuse, RZ ;  /* 0x0000001205039224 */ /* 0x081fe400078e02ff */
[----:B------:R-:W-:-:S04]  /*2010*/  @!P1 IMAD.WIDE.U32 R22, R4, R18, R22 ;  /* 0x0000001204169225 */ /* 0x000fc800078e0016 */
[----:B------:R-:W-:Y:S01]  /*2020*/  @!P1 IMAD R19, R4, R19, R3 ;  /* 0x0000001304139224 */ /* 0x000fe200078e0203 */
[----:B------:R-:W-:Y:S02]  /*2030*/  @!P1 SHF.L.U32 R6, R22, 0x2, RZ ;  /* 0x0000000216069819 */ /* 0x000fe400000006ff */
[----:B--2---:R-:W-:Y:S02]  /*2040*/  IADD3 R4, R2, 0xe8, RZ ;  /* 0x000000e802047810 */ /* 0x004fe40007ffe0ff */
        /* <DEDUP_REMOVED lines=31> */
[----:B------:R-:W-:Y:S01]  /*2240*/  STL [R1+0x26c], R5 ;  /* 0x00026c0501007387 */ /* 0x000fe20000100800 */
        /* <DEDUP_REMOVED lines=14> */
[----:B------:R-:W-:Y:S02]  /*2330*/  @!P1 SHF.L.U32 R6, R52, 0x2, RZ ;  /* 0x0000000234069819 */ /* 0x000fe400000006ff */
[----:B--2---:R-:W-:Y:S02]  /*2340*/  SHF.R.S32.HI R4, RZ, 0x1f, R2 ;  /* 0x0000001fff047819 */ /* 0x004fe40000011402 */
[----:B------:R-:W-:Y:S02]  /*2350*/  @!P1 IADD3 R3, R53, R27, RZ ;  /* 0x0000001b35039210 */ /* 0x000fe40007ffe0ff */
[----:B------:R-:W0:Y:S01]  /*2360*/  @!P1 LDC.64 R26, c[0x0][0x228] ;  /* 0x00008a00ff1a9b82 */ /* 0x000e220000000a00 */
[----:B-1----:R-:W-:Y:S01]  /*2370*/  @!P1 IADD3 R28, P0, R6, R28, RZ ;  /* 0x0000001c061c9210 */ /* 0x002fe20007f1e0ff */
[----:B------:R1:W-:Y:S01]  /*2380*/  STL [R1+0x23c], R4 ;  /* 0x00023c0401007387 */ /* 0x0003e20000100800 */
[----:B------:R-:W-:-:S04]  /*2390*/  @!P1 SHF.L.U64.HI R3, R52, 0x2, R3 ;  /* 0x0000000234039819 */ /* 0x000fc80000010203 */
[C---:B------:R-:W-:Y:S02]  /*23a0*/  @!P1 IADD3.X R29, R3.reuse, R29, RZ, P0, !PT ;  /* 0x0000001d031d9210 */ /* 0x040fe400007fe4ff */
[----:B0-----:R-:W-:Y:S02]  /*23b0*/  @!P1 IADD3 R26, P0, R6, R26, RZ ;  /* 0x0000001a061a9210 */ /* 0x001fe40007f1e0ff */
[C---:B------:R-:W-:Y:S02]  /*23c0*/  IADD3 R6, R2.reuse, 0x20, RZ ;  /* 0x0000002002067810 */ /* 0x040fe40007ffe0ff */
[----:B------:R-:W-:Y:S02]  /*23d0*/  @!P1 IADD3.X R27, R3, R27, RZ, P0, !PT ;  /* 0x0000001b031b9210 */ /* 0x000fe400007fe4ff */
[----:B------:R-:W-:Y:S02]  /*23e0*/  ISETP.GE.U32.AND P0, PT, R2, UR18, PT ;  /* 0x0000001202007c0c */ /* 0x000fe4000bf06070 */
[----:B------:R-:W-:-:S02]  /*23f0*/  SHF.R.S32.HI R8, RZ, 0x1f, R6 ;  /* 0x0000001fff087819 */ /* 0x000fc40000011406 */
        /* <DEDUP_REMOVED lines=12> */
[C---:B--2---:R-:W-:Y:S02]  /*24c0*/  @!P1 IADD3 R10, P0, R3.reuse, R56, RZ ;  /* 0x00000038030a9210 */ /* 0x044fe40007f1e0ff */
[----:B------:R-:W-:Y:S02]  /*24d0*/  @!P1 SHF.L.U64.HI R58, R58, 0x2, R53 ;  /* 0x000000023a3a9819 */ /* 0x000fe40000010235 */
[----:B------:R-:W1:Y:S02]  /*24e0*/  @!P1 LDC.64 R52, c[0x0][0x228] ;  /* 0x00008a00ff349b82 */ /* 0x000e640000000a00 */
[----:B------:R-:W-:Y:S02]  /*24f0*/  @!P1 IADD3.X R11, R58, R57, RZ, P0, !PT ;  /* 0x000000393a0b9210 */ /* 0x000fe400007fe4ff */
[----:B-1----:R-:W-:-:S04]  /*2500*/  @!P1 IADD3 R4, P0, R3, R52, RZ ;  /* 0x0000003403049210 */ /* 0x002fc80007f1e0ff */
[----:B------:R-:W-:-:S05]  /*2510*/  @!P1 IADD3.X R5, R58, R53, RZ, P0, !PT ;  /* 0x000000353a059210 */ /* 0x000fca00007fe4ff */
[----:B------:R0:W-:Y:S02]  /*2520*/  @!P1 STL.64 [R1+0xb0], R4 ;  /* 0x0000b00401009387 */ /* 0x0001e40000100a00 */
[----:B0-----:R-:W-:-:S04]  /*2530*/  IADD3 R4, R2, 0x8, RZ ;  /* 0x0000000802047810 */ /* 0x001fc80007ffe0ff */
[----:B------:R-:W-:Y:S01]  /*2540*/  SHF.R.S32.HI R3, RZ, 0x1f, R4 ;  /* 0x0000001fff037819 */ /* 0x000fe20000011404 */
[----:B------:R-:W-:Y:S01]  /*2550*/  STL [R1+0x1f8], R4 ;  /* 0x0001f80401007387 */ /* 0x000fe20000100800 */
[----:B------:R-:W-:-:S03]  /*2560*/  ISETP.GE.U32.AND P0, PT, R4, UR18, PT ;  /* 0x0000001204007c0c */ /* 0x000fc6000bf06070 */
[----:B------:R0:W-:Y:S01]  /*2570*/  STL [R1+0x240], R3 ;  /* 0x0002400301007387 */ /* 0x0001e20000100800 */
        /* <DEDUP_REMOVED lines=12> */
[C---:B-1----:R-:W-:Y:S02]  /*2640*/  @!P1 IADD3 R12, P0, R3.reuse, R56, RZ ;  /* 0x00000038030c9210 */ /* 0x042fe40007f1e0ff */
[----:B------:R-:W-:Y:S02]  /*2650*/  @!P1 SHF.L.U64.HI R58, R58, 0x2, R53 ;  /* 0x000000023a3a9819 */ /* 0x000fe40000010235 */
[----:B------:R-:W0:Y:S02]  /*2660*/  @!P1 LDC.64 R52, c[0x0][0x228] ;  /* 0x00008a00ff349b82 */ /* 0x000e240000000a00 */
[----:B------:R-:W-:Y:S02]  /*2670*/  @!P1 IADD3.X R13, R58, R57, RZ, P0, !PT ;  /* 0x000000393a0d9210 */ /* 0x000fe400007fe4ff */
[----:B0-----:R-:W-:-:S04]  /*2680*/  @!P1 IADD3 R4, P0, R3, R52, RZ ;  /* 0x0000003403049210 */ /* 0x001fc80007f1e0ff */
        /* <DEDUP_REMOVED lines=18> */
[----:B------:R-:W-:Y:S02]  /*27b0*/  IADD3 R4, R2, 0x18, RZ ;  /* 0x0000001802047810 */ /* 0x000fe40007ffe0ff */
[----:B------:R-:W-:Y:S02]  /*27c0*/  @!P1 IADD3 R53, R59, R53, RZ ;  /* 0x000000353b359210 */ /* 0x000fe40007ffe0ff */
[----:B-1----:R-:W-:Y:S01]  /*27d0*/  @!P1 IADD3 R48, P0, R3, R56, RZ ;  /* 0x0000003803309210 */ /* 0x002fe20007f1e0ff */
[----:B------:R0:W-:Y:S01]  /*27e0*/  STL [R1+0x200], R4 ;  /* 0x0002000401007387 */ /* 0x0001e20000100800 */
[----:B------:R-:W-:Y:S02]  /*27f0*/  @!P1 SHF.L.U64.HI R58, R58, 0x2, R53 ;  /* 0x000000023a3a9819 */ /* 0x000fe40000010235 */
[----:B------:R-:W1:Y:S01]  /*2800*/  @!P1 LDC.64 R52, c[0x0][0x228] ;  /* 0x00008a00ff349b82 */ /* 0x000e620000000a00 */
[----:B------:R-:W-:-:S02]  /*2810*/  SHF.R.S32.HI R5, RZ, 0x1f, R4 ;  /* 0x0000001fff057819 */ /* 0x000fc40000011404 */
[----:B------:R-:W-:-:S03]  /*2820*/  @!P1 IADD3.X R49, R58, R57, RZ, P0, !PT ;  /* 0x000000393a319210 */ /* 0x000fc600007fe4ff */
[----:B------:R2:W-:Y:S04]  /*2830*/  STL [R1+0x248], R5 ;  /* 0x0002480501007387 */ /* 0x0005e80000100800 */
[----:B------:R3:W-:Y:S04]  /*2840*/  STL [R1+0x204], R6 ;  /* 0x0002040601007387 */ /* 0x0007e80000100800 */
[----:B------:R4:W-:Y:S01]  /*2850*/  STL [R1+0x24c], R8 ;  /* 0x00024c0801007387 */ /* 0x0009e20000100800 */
[----:B-1----:R-:W-:-:S04]  /*2860*/  @!P1 IADD3 R46, P0, R3, R52, RZ ;  /* 0x00000034032e9210 */ /* 0x002fc80007f1e0ff */
[----:B------:R-:W-:Y:S02]  /*2870*/  @!P1 IADD3.X R47, R58, R53, RZ, P0, !PT ;  /* 0x000000353a2f9210 */ /* 0x000fe400007fe4ff */
        /* <DEDUP_REMOVED lines=13> */
[C---:B0-----:R-:W-:Y:S02]  /*2950*/  @!P1 IADD3 R42, P0, R3.reuse, R56, RZ ;  /* 0x00000038032a9210 */ /* 0x041fe40007f1e0ff */
[----:B------:R-:W-:Y:S02]  /*2960*/  @!P1 SHF.L.U64.HI R58, R58, 0x2, R53 ;  /* 0x000000023a3a9819 */ /* 0x000fe40000010235 */
[----:B------:R-:W0:Y:S02]  /*2970*/  @!P1 LDC.64 R52, c[0x0][0x228] ;  /* 0x00008a00ff349b82 */ /* 0x000e240000000a00 */
[----:B------:R-:W-:Y:S02]  /*2980*/  @!P1 IADD3.X R43, R58, R57, RZ, P0, !PT ;  /* 0x000000393a2b9210 */ /* 0x000fe400007fe4ff */
[----:B0-----:R-:W-:-:S04]  /*2990*/  @!P1 IADD3 R4, P0, R3, R52, RZ ;  /* 0x0000003403049210 */ /* 0x001fc80007f1e0ff */
[----:B--2---:R-:W-:Y:S02]  /*29a0*/  @!P1 IADD3.X R5, R58, R53, RZ, P0, !PT ;  /* 0x000000353a059210 */ /* 0x004fe400007fe4ff */
        /* <DEDUP_REMOVED lines=12> */
[----:B---3--:R-:W-:Y:S02]  /*2a70*/  IADD3 R6, R2, 0x28, RZ ;  /* 0x0000002802067810 */ /* 0x008fe40007ffe0ff */
[----:B------:R-:W-:Y:S02]  /*2a80*/  @!P1 IADD3 R53, R59, R53, RZ ;  /* 0x000000353b359210 */ /* 0x000fe40007ffe0ff */
[----:B-1----:R-:W-:Y:S01]  /*2a90*/  @!P1 IADD3 R36, P0, R3, R56, RZ ;  /* 0x0000003803249210 */ /* 0x002fe20007f1e0ff */
[----:B------:R0:W-:Y:S01]  /*2aa0*/  STL [R1+0x208], R6 ;  /* 0x0002080601007387 */ /* 0x0001e20000100800 */
[----:B------:R-:W-:Y:S02]  /*2ab0*/  @!P1 SHF.L.U64.HI R58, R58, 0x2, R53 ;  /* 0x000000023a3a9819 */ /* 0x000fe40000010235 */
[----:B------:R-:W4:Y:S01]  /*2ac0*/  @!P1 LDC.64 R52, c[0x0][0x228] ;  /* 0x00008a00ff349b82 */ /* 0x000f220000000a00 */
[----:B------:R-:W-:-:S02]  /*2ad0*/  SHF.R.S32.HI R30, RZ, 0x1f, R6 ;  /* 0x0000001fff1e7819 */ /* 0x000fc40000011406 */
[----:B------:R-:W-:-:S03]  /*2ae0*/  @!P1 IADD3.X R37, R58, R57, RZ, P0, !PT ;  /* 0x000000393a259210 */ /* 0x000fc600007fe4ff */
[----:B------:R1:W-:Y:S01]  /*2af0*/  STL [R1+0x250], R30 ;  /* 0x0002501e01007387 */ /* 0x0003e20000100800 */
[----:B----4-:R-:W-:-:S04]  /*2b00*/  @!P1 IADD3 R8, P0, R3, R52, RZ ;  /* 0x0000003403089210 */ /* 0x010fc80007f1e0ff */
[----:B------:R-:W-:Y:S02]  /*2b10*/  @!P1 IADD3.X R9, R58, R53, RZ, P0, !PT ;  /* 0x000000353a099210 */ /* 0x000fe400007fe4ff */
[----:B------:R-:W-:-:S04]  /*2b20*/  ISETP.GE.U32.AND P0, PT, R6, UR18, PT ;  /* 0x0000001206007c0c */ /* 0x000fc8000bf06070 */
[----:B------:R-:W-:-:S13]  /*2b30*/  ISETP.GE.OR.EX P1, PT, R30, UR19, P5, P0 ;  /* 0x000000131e007c0c */ /* 0x000fda000af26700 */
[----:B------:R-:W2:Y:S01]  /*2b40*/  @!P1 LDC.64 R52, c[0x0][0x288] ;  /* 0x0000a200ff349b82 */ /* 0x000ea20000000a00 */
[----:B------:R-:W-:Y:S02]  /*2b50*/  @!P1 MOV R58, R34 ;  /* 0x00000022003a9202 */ /* 0x000fe40000000f00 */
[----:B------:R-:W-:Y:S02]  /*2b60*/  @!P1 MOV R59, R33 ;  /* 0x00000021003b9202 */ /* 0x000fe40000000f00 */
[----:B------:R-:W-:-:S03]  /*2b70*/  @P1 LOP3.LUT R7, R7, 0x80, RZ, 0xfc, !PT ;  /* 0x0000008007071812 */ /* 0x000fc600078efcff */
[----:B------:R-:W3:Y:S01]  /*2b80*/  @!P1 LDC.64 R56, c[0x0][0x230] ;  /* 0x00008c00ff389b82 */ /* 0x000ee20000000a00 */
[----:B------:R-:W-:Y:S01]  /*2b90*/  UIMAD.WIDE UR6, UR12, 0x8, UR6 ;  /* 0x000000080c0678a5 */ /* 0x000fe2000f8e0206 */
[----:B------:R-:W-:Y:S01]  /*2ba0*/  LOP3.LUT R7, R7, 0xf7ffffff, RZ, 0xc0, !PT ;  /* 0xf7ffffff07077812 */ /* 0x000fe200078ec0ff */
[-C--:B--2---:R-:W-:Y:S02]  /*2bb0*/  @!P1 IMAD R3, R30, R52.reuse, RZ ;  /* 0x000000341e039224 */ /* 0x084fe400078e02ff */
[----:B------:R-:W-:-:S04]  /*2bc0*/  @!P1 IMAD.WIDE.U32 R58, R6, R52, R58 ;  /* 0x00000034063a9225 */ /* 0x000fc800078e003a */
[----:B------:R-:W-:Y:S01]  /*2bd0*/  @!P1 IMAD R53, R6, R53, R3 ;  /* 0x0000003506359224 */ /* 0x000fe200078e0203 */
[----:B------:R-:W-:Y:S02]  /*2be0*/  @!P1 SHF.L.U32 R3, R58, 0x2, RZ ;  /* 0x000000023a039819 */ /* 0x000fe400000006ff */
[----:B0-----:R-:W-:Y:S02]  /*2bf0*/  IADD3 R6, R2, 0x30, RZ ;  /* 0x0000003002067810 */ /* 0x001fe40007ffe0ff */
[----:B------:R-:W-:Y:S02]  /*2c00*/  @!P1 IADD3 R53, R59, R53, RZ ;  /* 0x000000353b359210 */ /* 0x000fe40007ffe0ff */
[----:B---3--:R-:W-:Y:S01]  /*2c10*/  @!P1 IADD3 R44, P0, R3, R56, RZ ;  /* 0x00000038032c9210 */ /* 0x008fe20007f1e0ff */
[----:B------:R-:W-:Y:S01]  /*2c20*/  STL [R1+0x20c], R6 ;  /* 0x00020c0601007387 */ /* 0x000fe20000100800 */
[----:B------:R-:W-:Y:S02]  /*2c30*/  @!P1 SHF.L.U64.HI R58, R58, 0x2, R53 ;  /* 0x000000023a3a9819 */ /* 0x000fe40000010235 */
[----:B------:R-:W1:Y:S01]  /*2c40*/  @!P1 LDC.64 R52, c[0x0][0x228] ;  /* 0x00008a00ff349b82 */ /* 0x000e620000000a00 */
[----:B------:R-:W-:-:S02]  /*2c50*/  ISETP.GE.U32.AND P4, PT, R6, UR18, PT ;  /* 0x0000001206007c0c */ /* 0x000fc4000bf86070 */
[C---:B------:R-:W-:Y:S02]  /*2c60*/  @!P1 IADD3.X R45, R58.reuse, R57, RZ, P0, !PT ;  /* 0x000000393a2d9210 */ /* 0x040fe400007fe4ff */
[----:B-1----:R-:W-:Y:S02]  /*2c70*/  @!P1 IADD3 R30, P0, R3, R52, RZ ;  /* 0x00000034031e9210 */ /* 0x002fe40007f1e0ff */
[----:B------:R-:W-:Y:S02]  /*2c80*/  SHF.R.S32.HI R3, RZ, 0x1f, R6 ;  /* 0x0000001fff037819 */ /* 0x000fe40000011406 */
[----:B------:R-:W-:Y:S02]  /*2c90*/  @!P1 IADD3.X R31, R58, R53, RZ, P0, !PT ;  /* 0x000000353a1f9210 */ /* 0x000fe400007fe4ff */
[----:B------:R-:W-:-:S03]  /*2ca0*/  ISETP.GE.OR.EX P4, PT, R3, UR19, P5, P4 ;  /* 0x0000001303007c0c */ /* 0x000fc6000af86740 */
[----:B------:R-:W-:Y:S01]  /*2cb0*/  @!P1 STL.64 [R1+0x60], R30 ;  /* 0x0000601e01009387 */ /* 0x000fe20000100a00 */
[----:B------:R-:W-:-:S03]  /*2cc0*/  ISETP.GE.U32.AND P1, PT, R54, UR18, PT ;  /* 0x0000001236007c0c */ /* 0x000fc6000bf26070 */
[----:B------:R0:W-:Y:S01]  /*2cd0*/  STL [R1+0x254], R3 ;  /* 0x0002540301007387 */ /* 0x0001e20000100800 */
[----:B------:R-:W-:-:S05]  /*2ce0*/  ISETP.GE.OR.EX P1, PT, R55, UR19, P5, P1 ;  /* 0x0000001337007c0c */ /* 0x000fca000af26710 */
        /* <DEDUP_REMOVED lines=12> */
[----:B-1----:R-:W-:Y:S02]  /*2db0*/  @!P4 IADD3 R30, P0, R3, R56, RZ ;  /* 0x00000038031ec210 */ /* 0x002fe40007f1e0ff */
[----:B------:R-:W-:Y:S02]  /*2dc0*/  @!P4 SHF.L.U64.HI R58, R58, 0x2, R53 ;  /* 0x000000023a3ac819 */ /* 0x000fe40000010235 */
[----:B------:R-:W-:Y:S01]  /*2dd0*/  ISETP.GE.U32.AND P3, PT, R6, UR18, PT ;  /* 0x0000001206007c0c */ /* 0x000fe2000bf66070 */
[----:B------:R-:W0:Y:S01]  /*2de0*/  @!P4 LDC.64 R52, c[0x0][0x228] ;  /* 0x00008a00ff34cb82 */ /* 0x000e220000000a00 */
[----:B------:R-:W-:-:S05]  /*2df0*/  @!P4 IADD3.X R31, R58, R57, RZ, P0, !PT ;  /* 0x000000393a1fc210 */ /* 0x000fca00007fe4ff */
[----:B------:R1:W-:Y:S04]  /*2e00*/  @!P4 STL.64 [R1+0x58], R30 ;  /* 0x0000581e0100c387 */ /* 0x0003e80000100a00 */
[----:B------:R2:W-:Y:S01]  /*2e10*/  STL [R1+0x210], R6 ;  /* 0x0002100601007387 */ /* 0x0005e20000100800 */
[----:B-1----:R-:W-:-:S04]  /*2e20*/  SHF.R.S32.HI R30, RZ, 0x1f, R6 ;  /* 0x0000001fff1e7819 */ /* 0x002fc80000011406 */
[----:B------:R-:W-:Y:S01]  /*2e30*/  ISETP.GE.OR.EX P3, PT, R30, UR19, P5, P3 ;  /* 0x000000131e007c0c */ /* 0x000fe2000af66730 */
[----:B------:R1:W-:Y:S01]  /*2e40*/  STL [R1+0x258], R30 ;  /* 0x0002581e01007387 */ /* 0x0003e20000100800 */
[----:B0-----:R-:W-:-:S04]  /*2e50*/  @!P4 IADD3 R40, P0, R3, R52, RZ ;  /* 0x000000340328c210 */ /* 0x001fc80007f1e0ff */
[----:B------:R-:W-:-:S07]  /*2e60*/  @!P4 IADD3.X R41, R58, R53, RZ, P0, !PT ;  /* 0x000000353a29c210 */ /* 0x000fce00007fe4ff */
        /* <DEDUP_REMOVED lines=9> */
[----:B--2---:R-:W-:-:S04]  /*2f00*/  @!P3 SHF.L.U32 R6, R58, 0x2, RZ ;  /* 0x000000023a06b819 */ /* 0x004fc800000006ff */
[----:B------:R-:W-:Y:S02]  /*2f10*/  @!P3 IADD3 R3, R59, R57, RZ ;  /* 0x000000393b03b210 */ /* 0x000fe40007ffe0ff */
[----:B-1----:R-:W-:Y:S02]  /*2f20*/  @!P3 IADD3 R30, P0, R6, R52, RZ ;  /* 0x00000034061eb210 */ /* 0x002fe40007f1e0ff */
[----:B------:R-:W-:-:S04]  /*2f30*/  @!P3 SHF.L.U64.HI R3, R58, 0x2, R3 ;  /* 0x000000023a03b819 */ /* 0x000fc80000010203 */
[----:B------:R-:W-:Y:S02]  /*2f40*/  @!P3 IADD3.X R31, R3, R53, RZ, P0, !PT ;  /* 0x00000035031fb210 */ /* 0x000fe400007fe4ff */
[----:B------:R-:W0:Y:S03]  /*2f50*/  @!P3 LDC.64 R52, c[0x0][0x228] ;  /* 0x00008a00ff34bb82 */ /* 0x000e260000000a00 */
[----:B------:R1:W-:Y:S02]  /*2f60*/  @!P3 STL.64 [R1+0x48], R30 ;  /* 0x0000481e0100b387 */ /* 0x0003e40000100a00 */
[----:B-1----:R-:W-:-:S04]  /*2f70*/  IADD3 R30, R2, 0x40, RZ ;  /* 0x00000040021e7810 */ /* 0x002fc80007ffe0ff */
[----:B------:R-:W-:Y:S01]  /*2f80*/  SHF.R.S32.HI R31, RZ, 0x1f, R30 ;  /* 0x0000001fff1f7819 */ /* 0x000fe2000001141e */
[----:B------:R1:W-:Y:S01]  /*2f90*/  STL [R1+0x214], R30 ;  /* 0x0002141e01007387 */ /* 0x0003e20000100800 */
[----:B------:R-:W-:Y:S02]  /*2fa0*/  ISETP.GE.U32.AND P2, PT, R30, UR18, PT ;  /* 0x000000121e007c0c */ /* 0x000fe4000bf46070 */
[----:B0-----:R-:W-:Y:S01]  /*2fb0*/  @!P3 IADD3 R50, P0, R6, R52, RZ ;  /* 0x000000340632b210 */ /* 0x001fe20007f1e0ff */
[----:B------:R0:W-:Y:S01]  /*2fc0*/  STL [R1+0x25c], R31 ;  /* 0x00025c1f01007387 */ /* 0x0001e20000100800 */
[----:B------:R-:W-:Y:S02]  /*2fd0*/  ISETP.GE.OR.EX P2, PT, R31, UR19, P5, P2 ;  /* 0x000000131f007c0c */ /* 0x000fe4000af46720 */
[----:B------:R-:W-:-:S11]  /*2fe0*/  @!P3 IADD3.X R51, R3, R53, RZ, P0, !PT ;  /* 0x000000350333b210 */ /* 0x000fd600007fe4ff */
[----:B------:R-:W2:Y:S01]  /*2ff0*/  @!P2 LDC.64 R56, c[0x0][0x288] ;  /* 0x0000a200ff38ab82 */ /* 0x000ea20000000a00 */
[----:B------:R-:W-:Y:S02]  /*3000*/  @!P2 MOV R58, R34 ;  /* 0x00000022003aa202 */ /* 0x000fe40000000f00 */
[----:B------:R-:W-:Y:S02]  /*3010*/  @!P2 MOV R59, R33 ;  /* 0x00000021003ba202 */ /* 0x000fe40000000f00 */
[----:B------:R-:W-:-:S03]  /*3020*/  @P2 LOP3.LUT R7, R7, 0x20000000, RZ, 0xfc, !PT ;  /* 0x2000000007072812 */ /* 0x000fc600078efcff */
[----:B------:R-:W1:Y:S01]  /*3030*/  @!P2 LDC.64 R52, c[0x0][0x230] ;  /* 0x00008c00ff34ab82 */ /* 0x000e620000000a00 */
[----:B------:R-:W-:-:S04]  /*3040*/  LOP3.LUT R7, R7, 0xbfffffff, RZ, 0xc0, !PT ;  /* 0xbfffffff07077812 */ /* 0x000fc800078ec0ff */
[----:B------:R-:W-:Y:S01]  /*3050*/  @P1 LOP3.LUT R7, R7, 0x40000000, RZ, 0xfc, !PT ;  /* 0x4000000007071812 */ /* 0x000fe200078efcff */
[-C--:B--2---:R-:W-:Y:S02]  /*3060*/  @!P2 IMAD R3, R31, R56.reuse, RZ ;  /* 0x000000381f03a224 */ /* 0x084fe400078e02ff */
[----:B------:R-:W-:-:S04]  /*3070*/  @!P2 IMAD.WIDE.U32 R58, R30, R56, R58 ;  /* 0x000000381e3aa225 */ /* 0x000fc800078e003a */
[----:B------:R-:W-:Y:S01]  /*3080*/  @!P2 IMAD R57, R30, R57, R3 ;  /* 0x000000391e39a224 */ /* 0x000fe200078e0203 */
[----:B------:R-:W-:-:S04]  /*3090*/  @!P2 SHF.L.U32 R6, R58, 0x2, RZ ;  /* 0x000000023a06a819 */ /* 0x000fc800000006ff */
[----:B------:R-:W-:Y:S02]  /*30a0*/  @!P2 IADD3 R3, R59, R57, RZ ;  /* 0x000000393b03a210 */ /* 0x000fe40007ffe0ff */
[----:B-1----:R-:W-:Y:S01]  /*30b0*/  @!P2 IADD3 R30, P0, R6, R52, RZ ;  /* 0x00000034061ea210 */ /* 0x002fe20007f1e0ff */
[----:B------:R-:W1:Y:S01]  /*30c0*/  @!P1 LDC.64 R56, c[0x0][0x288] ;  /* 0x0000a200ff389b82 */ /* 0x000e620000000a00 */
[----:B------:R-:W-:Y:S02]  /*30d0*/  @!P2 SHF.L.U64.HI R3, R58, 0x2, R3 ;  /* 0x000000023a03a819 */ /* 0x000fe40000010203 */
[----:B------:R-:W-:Y:S02]  /*30e0*/  @!P1 MOV R58, R34 ;  /* 0x00000022003a9202 */ /* 0x000fe40000000f00 */
[----:B0-----:R-:W-:Y:S02]  /*30f0*/  @!P2 IADD3.X R31, R3, R53, RZ, P0, !PT ;  /* 0x00000035031fa210 */ /* 0x001fe400007fe4ff */
[----:B------:R-:W-:Y:S01]  /*3100*/  @!P1 MOV R59, R33 ;  /* 0x00000021003b9202 */ /* 0x000fe20000000f00 */
[----:B------:R-:W0:Y:S02]  /*3110*/  @!P2 LDC.64 R52, c[0x0][0x228] ;  /* 0x00008a00ff34ab82 */ /* 0x000e240000000a00 */
[----:B------:R0:W-:Y:S04]  /*3120*/  @!P2 STL.64 [R1+0x38], R30 ;  /* 0x0000381e0100a387 */ /* 0x0001e80000100a00 */
[----:B------:R2:W-:Y:S04]  /*3130*/  STL [R1+0x21c], R54 ;  /* 0x00021c3601007387 */ /* 0x0005e80000100800 */
[----:B------:R3:W-:Y:S01]  /*3140*/  STL [R1+0x264], R55 ;  /* 0x0002643701007387 */ /* 0x0007e20000100800 */
[----:B-1----:R-:W-:Y:S01]  /*3150*/  @!P1 IMAD.WIDE.U32 R58, R54, R56, R58 ;  /* 0x00000038363a9225 */ /* 0x002fe200078e003a */
[----:B0-----:R-:W-:-:S02]  /*3160*/  @!P2 IADD3 R30, P0, R6, R52, RZ ;  /* 0x00000034061ea210 */ /* 0x001fc40007f1e0ff */
[----:B------:R-:W-:Y:S02]  /*3170*/  @!P1 SHF.L.U32 R6, R58, 0x2, RZ ;  /* 0x000000023a069819 */ /* 0x000fe400000006ff */
[----:B------:R-:W-:Y:S01]  /*3180*/  @!P2 IADD3.X R31, R3, R53, RZ, P0, !PT ;  /* 0x00000035031fa210 */ /* 0x000fe200007fe4ff */
[----:B------:R-:W-:Y:S01]  /*3190*/  @!P1 IMAD R3, R55, R56, RZ ;  /* 0x0000003837039224 */ /* 0x000fe200078e02ff */
[----:B------:R-:W2:Y:S03]  /*31a0*/  @!P1 LDC.64 R52, c[0x0][0x230] ;  /* 0x00008c00ff349b82 */ /* 0x000ea60000000a00 */
[----:B------:R-:W-:-:S05]  /*31b0*/  @!P1 IMAD R3, R54, R57, R3 ;  /* 0x0000003936039224 */ /* 0x000fca00078e0203 */
[----:B------:R-:W-:-:S04]  /*31c0*/  @!P1 IADD3 R3, R59, R3, RZ ;  /* 0x000000033b039210 */ /* 0x000fc80007ffe0ff */
[----:B------:R-:W-:Y:S02]  /*31d0*/  @!P1 SHF.L.U64.HI R3, R58, 0x2, R3 ;  /* 0x000000023a039819 */ /* 0x000fe40000010203 */
[----:B--2---:R-:W-:-:S04]  /*31e0*/  @!P1 IADD3 R54, P0, R6, R52, RZ ;  /* 0x0000003406369210 */ /* 0x004fc80007f1e0ff */
[----:B---3--:R-:W-:Y:S02]  /*31f0*/  @!P1 IADD3.X R55, R3, R53, RZ, P0, !PT ;  /* 0x0000003503379210 */ /* 0x008fe400007fe4ff */
[----:B------:R-:W0:Y:S03]  /*3200*/  @!P1 LDC.64 R52, c[0x0][0x228] ;  /* 0x00008a00ff349b82 */ /* 0x000e260000000a00 */
[----:B------:R1:W-:Y:S02]  /*3210*/  @!P1 STL.64 [R1+0x28], R54 ;  /* 0x0000283601009387 */ /* 0x0003e40000100a00 */
[----:B-1----:R-:W-:-:S04]  /*3220*/  IADD3 R54, R2, 0xc0, RZ ;  /* 0x000000c002367810 */ /* 0x002fc80007ffe0ff */
[----:B------:R-:W-:Y:S01]  /*3230*/  SHF.R.S32.HI R55, RZ, 0x1f, R54 ;  /* 0x0000001fff377819 */ /* 0x000fe20000011436 */
[----:B------:R1:W-:Y:S01]  /*3240*/  STL [R1+0x218], R54 ;  /* 0x0002183601007387 */ /* 0x0003e20000100800 */
[----:B0-----:R-:W-:-:S03]  /*3250*/  @!P1 IADD3 R38, P0, R6, R52, RZ ;  /* 0x0000003406269210 */ /* 0x001fc60007f1e0ff */
[----:B------:R0:W-:Y:S01]  /*3260*/  STL [R1+0x260], R55 ;  /* 0x0002603701007387 */ /* 0x0001e20000100800 */
[----:B------:R-:W-:Y:S02]  /*3270*/  @!P1 IADD3.X R39, R3, R53, RZ, P0, !PT ;  /* 0x0000003503279210 */ /* 0x000fe400007fe4ff */
[----:B------:R-:W-:Y:S02]  /*3280*/  ISETP.GE.U32.AND P0, PT, R54, UR18, PT ;  /* 0x0000001236007c0c */ /* 0x000fe4000bf06070 */
[----:B------:R-:W-:Y:S02]  /*3290*/  LOP3.LUT P1, RZ, R7, 0x20, RZ, 0xc0, !PT ;  /* 0x0000002007ff7812 */ /* 0x000fe4000782c0ff */
[----:B------:R-:W-:Y:S02]  /*32a0*/  ISETP.GE.OR.EX P0, PT, R55, UR19, P5, P0 ;  /* 0x0000001337007c0c */ /* 0x000fe4000af06700 */
[----:B------:R-:W-:-:S04]  /*32b0*/  LOP3.LUT R7, R7, 0x7fffffff, RZ, 0xc0, !PT ;  /* 0x7fffffff07077812 */ /* 0x000fc800078ec0ff */
[----:B------:R-:W-:-:S07]  /*32c0*/  @P5 LOP3.LUT R7, R7, 0x80000000, RZ, 0xfc, !PT ;  /* 0x8000000007075812 */ /* 0x000fce00078efcff */
[----:B------:R-:W2:Y:S01]  /*32d0*/  @!P0 LDC.64 R56, c[0x0][0x288] ;  /* 0x0000a200ff388b82 */ /* 0x000ea20000000a00 */
[----:B------:R-:W-:Y:S02]  /*32e0*/  @!P0 MOV R58, R34 ;  /* 0x00000022003a8202 */ /* 0x000fe40000000f00 */
[----:B------:R-:W-:-:S05]  /*32f0*/  @!P0 MOV R59, R33 ;  /* 0x00000021003b8202 */ /* 0x000fca0000000f00 */
[----:B------:R-:W3:Y:S01]  /*3300*/  @!P0 LDC.64 R52, c[0x0][0x230] ;  /* 0x00008c00ff348b82 */ /* 0x000ee20000000a00 */
[-C--:B--2---:R-:W-:Y:S02]  /*3310*/  @!P0 IMAD R3, R55, R56.reuse, RZ ;  /* 0x0000003837038224 */ /* 0x084fe400078e02ff */
[----:B------:R-:W-:-:S04]  /*3320*/  @!P0 IMAD.WIDE.U32 R58, R54, R56, R58 ;  /* 0x00000038363a8225 */ /* 0x000fc800078e003a */
[----:B------:R-:W-:Y:S01]  /*3330*/  @!P0 IMAD R3, R54, R57, R3 ;  /* 0x0000003936038224 */ /* 0x000fe200078e0203 */
[----:B------:R-:W-:-:S04]  /*3340*/  @!P0 SHF.L.U32 R6, R58, 0x2, RZ ;  /* 0x000000023a068819 */ /* 0x000fc800000006ff */
[----:B------:R-:W-:Y:S02]  /*3350*/  @!P0 IADD3 R3, R59, R3, RZ ;  /* 0x000000033b038210 */ /* 0x000fe40007ffe0ff */
[----:B---3--:R-:W-:Y:S02]  /*3360*/  @!P0 IADD3 R56, P6, R6, R52, RZ ;  /* 0x0000003406388210 */ /* 0x008fe40007fde0ff */
[----:B------:R-:W-:-:S04]  /*3370*/  @!P0 SHF.L.U64.HI R3, R58, 0x2, R3 ;  /* 0x000000023a038819 */ /* 0x000fc80000010203 */
[C---:B------:R-:W-:Y:S02]  /*3380*/  @!P0 IADD3.X R57, R3.reuse, R53, RZ, P6, !PT ;  /* 0x0000003503398210 */ /* 0x040fe400037fe4ff */
[----:B------:R-:W1:Y:S02]  /*3390*/  @!P0 LDC.64 R52, c[0x0][0x228] ;  /* 0x00008a00ff348b82 */ /* 0x000e640000000a00 */
[----:B-1----:R-:W-:Y:S02]  /*33a0*/  @!P0 IADD3 R54, P6, R6, R52, RZ ;  /* 0x0000003406368210 */ /* 0x002fe40007fde0ff */
[----:B------:R-:W-:Y:S02]  /*33b0*/  IADD3 R6, R2, 0xf8, RZ ;  /* 0x000000f802067810 */ /* 0x000fe40007ffe0ff */
[----:B0-----:R-:W-:Y:S02]  /*33c0*/  @!P0 IADD3.X R55, R3, R53, RZ, P6, !PT ;  /* 0x0000003503378210 */ /* 0x001fe400037fe4ff */
[----:B------:R-:W-:-:S02]  /*33d0*/  SHF.R.S32.HI R3, RZ, 0x1f, R6 ;  /* 0x0000001fff037819 */ /* 0x000fc40000011406 */
[----:B------:R-:W-:Y:S01]  /*33e0*/  ISETP.GE.U32.AND P6, PT, R6, UR18, PT ;  /* 0x0000001206007c0c */ /* 0x000fe2000bfc6070 */
[----:B------:R0:W-:Y:S03]  /*33f0*/  STL.64 [R1+0x298], R54 ;  /* 0x0002983601007387 */ /* 0x0001e60000100a00 */
[----:B------:R-:W-:Y:S01]  /*3400*/  ISETP.GE.AND.EX P6, PT, R3, UR19, PT, P6 ;  /* 0x0000001303007c0c */ /* 0x000fe2000bfc6360 */
[----:B------:R-:W-:Y:S03]  /*3410*/  STL [R1+0x220], R6 ;  /* 0x0002200601007387 */ /* 0x000fe60000100800 */
[----:B------:R-:W-:Y:S01]  /*3420*/  ISETP.GT.U32.OR P6, PT, R0, 0x1ff, P6 ;  /* 0x000001ff0000780c */ /* 0x000fe200037c4470 */
[----:B------:R-:W-:Y:S01]  /*3430*/  STL [R1+0x268], R3 ;  /* 0x0002680301007387 */ /* 0x000fe20000100800 */
[----:B0-----:R-:W-:-:S03]  /*3440*/  MOV R54, R56 ;  /* 0x0000003800367202 */ /* 0x001fc60000000f00 */
[----:B------:R0:W-:Y:S01]  /*3450*/  STL.64 [R1+0x2a8], R34 ;  /* 0x0002a82201007387 */ /* 0x0001e20000100a00 */
[----:B------:R-:W-:-:S07]  /*3460*/  MOV R55, R57 ;  /* 0x0000003900377202 */ /* 0x000fce0000000f00 */
[----:B------:R-:W1:Y:S01]  /*3470*/  @!P6 LDC.64 R56, c[0x0][0x288] ;  /* 0x0000a200ff38eb82 */ /* 0x000e620000000a00 */
[----:B------:R-:W-:Y:S02]  /*3480*/  @!P6 MOV R58, R34 ;  /* 0x00000022003ae202 */ /* 0x000fe40000000f00 */
[----:B------:R-:W-:Y:S02]  /*3490*/  @!P6 MOV R59, R33 ;  /* 0x00000021003be202 */ /* 0x000fe40000000f00 */
[----:B0-----:R-:W-:Y:S02]  /*34a0*/  MOV R34, R12 ;  /* 0x0000000c00227202 */ /* 0x001fe40000000f00 */
[----:B------:R-:W-:Y:S01]  /*34b0*/  MOV R35, R13 ;  /* 0x0000000d00237202 */ /* 0x000fe20000000f00 */
[----:B------:R-:W0:Y:S01]  /*34c0*/  @!P6 LDC.64 R52, c[0x0][0x230] ;  /* 0x00008c00ff34eb82 */ /* 0x000e220000000a00 */
[----:B------:R-:W2:Y:S01]  /*34d0*/  LDL.LU.64 R12, [R1+0x390] ;  /* 0x00039000010c7983 */ /* 0x000ea20000300a00 */
[----:B-1----:R-:W-:-:S02]  /*34e0*/  @!P6 IMAD R3, R3, R56, RZ ;  /* 0x000000380303e224 */ /* 0x002fc400078e02ff */
[----:B------:R-:W-:Y:S01]  /*34f0*/  @!P6 IMAD.WIDE.U32 R58, R6, R56, R58 ;  /* 0x00000038063ae225 */ /* 0x000fe200078e003a */
[----:B------:R-:W-:-:S03]  /*3500*/  MOV R56, UR6 ;  /* 0x0000000600387c02 */ /* 0x000fc60008000f00 */
[----:B------:R-:W-:Y:S01]  /*3510*/  @!P6 IMAD R3, R6, R57, R3 ;  /* 0x000000390603e224 */ /* 0x000fe200078e0203 */
[----:B------:R-:W-:-:S06]  /*3520*/  MOV R57, UR7 ;  /* 0x0000000700397c02 */ /* 0x000fcc0008000f00 */
[----:B------:R-:W3:Y:S04]  /*3530*/  LDG.E.64 R56, desc[UR22][R56.64] ;  /* 0x0000001638387981 */ /* 0x000ee8000c1e1b00 */
[----:B------:R1:W-:Y:S02]  /*3540*/  STL.64 [R1+0x2a0], R32 ;  /* 0x0002a02001007387 */ /* 0x0003e40000100a00 */
[----:B-1----:R-:W-:Y:S02]  /*3550*/  MOV R32, R8 ;  /* 0x0000000800207202 */ /* 0x002fe40000000f00 */
[----:B------:R-:W-:Y:S02]  /*3560*/  MOV R33, R9 ;  /* 0x0000000900217202 */ /* 0x000fe40000000f00 */
[----:B------:R-:W4:Y:S01]  /*3570*/  LDL.LU.64 R8, [R1+0x388] ;  /* 0x0003880001087983 */ /* 0x000f220000300a00 */
[----:B------:R-:W-:-:S02]  /*3580*/  @!P6 IADD3 R3, R59, R3, RZ ;  /* 0x000000033b03e210 */ /* 0x000fc40007ffe0ff */
[C---:B------:R-:W-:Y:S02]  /*3590*/  @!P6 SHF.L.U32 R6, R58.reuse, 0x2, RZ ;  /* 0x000000023a06e819 */ /* 0x040fe400000006ff */
[----:B------:R-:W-:Y:S02]  /*35a0*/  @!P6 SHF.L.U64.HI R58, R58, 0x2, R3 ;  /* 0x000000023a3ae819 */ /* 0x000fe40000010203 */
[----:B0-----:R-:W-:-:S04]  /*35b0*/  @!P6 IADD3 R52, P4, R6, R52, RZ ;  /* 0x000000340634e210 */ /* 0x001fc80007f9e0ff */
[----:B------:R-:W-:Y:S01]  /*35c0*/  @!P6 IADD3.X R53, R58, R53, RZ, P4, !PT ;  /* 0x000000353a35e210 */ /* 0x000fe200027fe4ff */
[----:B------:R0:W-:Y:S02]  /*35d0*/  STL [R1+0x2b0], R2 ;  /* 0x0002b00201007387 */ /* 0x0001e40000100800 */
[----:B0-----:R-:W-:Y:S02]  /*35e0*/  MOV R2, R4 ;  /* 0x0000000400027202 */ /* 0x001fe40000000f00 */
[----:B---3--:R-:W-:-:S13]  /*35f0*/  R2UR UR14, R56 ;  /* 0x00000000380e72ca */ /* 0x008fda00000e0000 */
[----:B------:R-:W-:-:S05]  /*3600*/  MOV R3, UR14 ;  /* 0x0000000e00037c02 */ /* 0x000fca0008000f00 */
[----:B------:R-:W-:Y:S02]  /*3610*/  FFMA.FTZ R3, -R3, UR14, R57 ;  /* 0x0000000e03037c23 */ /* 0x000fe40008010139 */
[----:B------:R-:W0:Y:S03]  /*3620*/  @!P6 LDC.64 R56, c[0x0][0x228] ;  /* 0x00008a00ff38eb82 */ /* 0x000e260000000a00 */
[----:B------:R-:W-:-:S13]  /*3630*/  FSETP.GTU.FTZ.AND P3, PT, R3, RZ, PT ;  /* 0x000000ff0300720b */ /* 0x000fda0003f7c000 */
[----:B------:R-:W-:Y:S01]  /*3640*/  VOTEU.ANY UP0, P3 ;  /* 0x00000000003f7886 */ /* 0x000fe20001800100 */
[----:B------:R-:W-:-:S04]  /*3650*/  PLOP3.LUT P4, PT, PT, PT, UP0, 0x80, 0x0 ;  /* 0x000000000000781c */ /* 0x000fc80003f8f008 */
[----:B------:R-:W-:-:S09]  /*3660*/  @UP0 ULDC UR5, c[0x0][0x250] ;  /* 0x0000940000050ab9 */ /* 0x000fd20000000800 */
[----:B------:R-:W-:-:S06]  /*3670*/  @P4 FADD.FTZ R3, R3, UR5 ;  /* 0x0000000503034e21 */ /* 0x000fcc0008010000 */
[----:B------:R-:W1:Y:S02]  /*3680*/  @P4 MUFU.RSQ R3, R3 ;  /* 0x0000000300034308 */ /* 0x000e640000001400 */
[----:B-1----:R-:W-:Y:S02]  /*3690*/  @P4 R2UR UR5, R3 ;  /* 0x00000000030542ca */ /* 0x002fe400000e0000 */
[----:B------:R-:W-:Y:S02]  /*36a0*/  MOV R3, R5 ;  /* 0x0000000500037202 */ /* 0x000fe40000000f00 */
[----:B------:R-:W-:-:S06]  /*36b0*/  CS2R R4, SRZ ;  /* 0x0000000000047805 */ /* 0x000fcc000001ff00 */
[----:B----4-:R-:W3:Y:S01]  /*36c0*/  @!P1 LDG.E.64 R4, desc[UR22][R8.64] ;  /* 0x0000001608049981 */ /* 0x010ee2000c1e1b00 */
[----:B0-----:R-:W-:Y:S02]  /*36d0*/  @!P6 IADD3 R56, P3, R6, R56, RZ ;  /* 0x000000380638e210 */ /* 0x001fe40007f7e0ff */
[----:B------:R-:W-:Y:S02]  /*36e0*/  MOV R59, R51 ;  /* 0x00000033003b7202 */ /* 0x000fe40000000f00 */
[----:B------:R-:W-:Y:S01]  /*36f0*/  @!P6 IADD3.X R57, R58, R57, RZ, P3, !PT ;  /* 0x000000393a39e210 */ /* 0x000fe20001ffe4ff */
[----:B---3--:R0:W-:Y:S04]  /*3700*/  STL.64 [R1+0x1c0], R4 ;  /* 0x0001c00401007387 */ /* 0x0081e80000100a00 */
[----:B0-----:R-:W3:Y:S01]  /*3710*/  LDL.LU.64 R4, [R1+0x380] ;  /* 0x0003800001047983 */ /* 0x001ee20000300a00 */
[----:B------:R-:W-:-:S02]  /*3720*/  MOV R58, R50 ;  /* 0x00000032003a7202 */ /* 0x000fc40000000f00 */
[----:B------:R-:W-:Y:S02]  /*3730*/  CS2R R50, SRZ ;  /* 0x0000000000327805 */ /* 0x000fe4000001ff00 */
[----:B------:R-:W-:Y:S02]  /*3740*/  MOV R8, R10 ;  /* 0x0000000a00087202 */ /* 0x000fe40000000f00 */
[----:B------:R-:W-:Y:S02]  /*3750*/  MOV R9, R11 ;  /* 0x0000000b00097202 */ /* 0x000fe40000000f00 */
[----:B------:R-:W4:Y:S01]  /*3760*/  LDL.LU.64 R10, [R1+0x378] ;  /* 0x00037800010a7983 */ /* 0x000f220000300a00 */
[----:B------:R-:W-:-:S03]  /*3770*/  LOP3.LUT P5, RZ, R7, 0x10, RZ, 0xc0, !PT ;  /* 0x0000001007ff7812 */ /* 0x000fc600078ac0ff */
[----:B---3--:R0:W3:Y:S01]  /*3780*/  @!P1 LDG.E.64 R50, desc[UR22][R4.64] ;  /* 0x0000001604329981 */ /* 0x0080e2000c1e1b00 */
[----:B------:R-:W-:Y:S01]  /*3790*/  HFMA2.MMA R6, -RZ, RZ, 0, 0 ;  /* 0x00000000ff067435 */ /* 0x000fe200000001ff */
[----:B0-----:R-:W-:Y:S02]  /*37a0*/  MOV R4, R60 ;  /* 0x0000003c00047202 */ /* 0x001fe40000000f00 */
[----:B------:R-:W-:Y:S02]  /*37b0*/  MOV R5, R61 ;  /* 0x0000003d00057202 */ /* 0x000fe40000000f00 */
[----:B------:R-:W-:-:S06]  /*37c0*/  CS2R R60, SRZ ;  /* 0x00000000003c7805 */ /* 0x000fcc000001ff00 */
[----:B--2---:R0:W2:Y:S02]  /*37d0*/  @!P5 LDG.E.64 R60, desc[UR22][R12.64] ;  /* 0x000000160c3cd981 */ /* 0x0040a4000c1e1b00 */
[----:B0-----:R-:W-:Y:S02]  /*37e0*/  MOV R13, R6 ;  /* 0x00000006000d7202 */ /* 0x001fe40000000f00 */
[----:B---3--:R0:W-:Y:S02]  /*37f0*/  STL.64 [R1+0x1b0], R50 ;  /* 0x0001b03201007387 */ /* 0x0081e40000100a00 */
[----:B0-----:R-:W-:Y:S02]  /*3800*/  MOV R51, RZ ;  /* 0x000000ff00337202 */ /* 0x001fe40000000f00 */
[----:B------:R-:W3:Y:S02]  /*3810*/  LDL.LU R50, [R1+0x370] ;  /* 0x0003700001327983 */ /* 0x000ee40000300800 */
[----:B------:R-:W-:-:S06]  /*3820*/  MOV R12, R51 ;  /* 0x00000033000c7202 */ /* 0x000fcc0000000f00 */
[----:B----4-:R0:W4:Y:S01]  /*3830*/  @!P5 LDG.E.64 R12, desc[UR22][R10.64] ;  /* 0x000000160a0cd981 */ /* 0x010122000c1e1b00 */
[----:B------:R-:W-:-:S03]  /*3840*/  LOP3.LUT P2, RZ, R7, 0x8, RZ, 0xc0, !PT ;  /* 0x0000000807ff7812 */ /* 0x000fc6000784c0ff */
[----:B--2---:R1:W-:Y:S04]  /*3850*/  STL.64 [R1+0x1c8], R60 ;  /* 0x0001c83c01007387 */ /* 0x0043e80000100a00 */
[----:B-1----:R-:W2:Y:S04]  /*3860*/  LDL.LU.64 R60, [R1+0x368] ;  /* 0x00036800013c7983 */ /* 0x002ea80000300a00 */
[----:B------:R1:W-:Y:S01]  /*3870*/  STL [R1+0x1a8], R51 ;  /* 0x0001a83301007387 */ /* 0x0003e20000100800 */
[----:B0-----:R-:W-:Y:S02]  /*3880*/  MOV R10, R46 ;  /* 0x0000002e000a7202 */ /* 0x001fe40000000f00 */
[----:B------:R-:W-:Y:S01]  /*3890*/  MOV R11, R47 ;  /* 0x0000002f000b7202 */ /* 0x000fe20000000f00 */
[----:B-1----:R-:W3:Y:S04]  /*38a0*/  LDL.LU R51, [R1+0x360] ;  /* 0x0003600001337983 */ /* 0x002ee80000300800 */
[----:B------:R-:W-:Y:S01]  /*38b0*/  STL [R1+0x1ac], R6 ;  /* 0x0001ac0601007387 */ /* 0x000fe20000100800 */
[----:B------:R-:W-:-:S06]  /*38c0*/  CS2R R46, SRZ ;  /* 0x00000000002e7805 */ /* 0x000fcc000001ff00 */
[----:B------:R0:W2:Y:S04]  /*38d0*/  @!P2 LDG.E.64 R46, desc[UR22][R14.64] ;  /* 0x000000160e2ea981 */ /* 0x0000a8000c1e1b00 */
[----:B----4-:R1:W-:Y:S02]  /*38e0*/  @!P5 STL.64 [R1+0x1a8], R12 ;  /* 0x0001a80c0100d387 */ /* 0x0103e40000100a00 */
[----:B-1----:R-:W-:Y:S02]  /*38f0*/  MOV R12, R8 ;  /* 0x00000008000c7202 */ /* 0x002fe40000000f00 */
[----:B------:R-:W-:Y:S02]  /*3900*/  MOV R13, R9 ;  /* 0x00000009000d7202 */ /* 0x000fe40000000f00 */
[----:B------:R-:W-:-:S02]  /*3910*/  MOV R8, R38 ;  /* 0x0000002600087202 */ /* 0x000fc40000000f00 */
[----:B------:R-:W-:Y:S02]  /*3920*/  MOV R9, R39 ;  /* 0x0000002700097202 */ /* 0x000fe40000000f00 */
[----:B------:R-:W-:-:S06]  /*3930*/  CS2R R38, SRZ ;  /* 0x0000000000267805 */ /* 0x000fcc000001ff00 */
[----:B------:R1:W4:Y:S01]  /*3940*/  @!P2 LDG.E.64 R38, desc[UR22][R16.64] ;  /* 0x000000161026a981 */ /* 0x000322000c1e1b00 */
[----:B------:R-:W-:Y:S02]  /*3950*/  LOP3.LUT P3, RZ, R7, 0x4, RZ, 0xc0, !PT ;  /* 0x0000000407ff7812 */ /* 0x000fe4000786c0ff */
[----:B0-----:R-:W-:Y:S02]  /*3960*/  MOV R14, R40 ;  /* 0x00000028000e7202 */ /* 0x001fe40000000f00 */
[----:B------:R-:W-:Y:S02]  /*3970*/  MOV R15, R41 ;  /* 0x00000029000f7202 */ /* 0x000fe40000000f00 */
[----:B------:R-:W-:Y:S02]  /*3980*/  CS2R R40, SRZ ;  /* 0x0000000000287805 */ /* 0x000fe4000001ff00 */
[----:B-1----:R-:W-:Y:S02]  /*3990*/  MOV R16, R42 ;  /* 0x0000002a00107202 */ /* 0x002fe40000000f00 */
[----:B------:R-:W-:-:S03]  /*39a0*/  MOV R17, R43 ;  /* 0x0000002b00117202 */ /* 0x000fc60000000f00 */
[----:B------:R0:W3:Y:S04]  /*39b0*/  @!P3 LDG.E.64 R40, desc[UR22][R20.64] ;  /* 0x000000161428b981 */ /* 0x0000e8000c1e1b00 */
[----:B----4-:R1:W-:Y:S04]  /*39c0*/  STL.64 [R1+0x1d0], R38 ;  /* 0x0001d02601007387 */ /* 0x0103e80000100a00 */
[----:B-1----:R-:W4:Y:S04]  /*39d0*/  LDL.LU.64 R38, [R1+0x358] ;  /* 0x0003580001267983 */ /* 0x002f280000300a00 */
[----:B------:R-:W4:Y:S04]  /*39e0*/  LDL.LU.64 R42, [R1+0x350] ;  /* 0x00035000012a7983 */ /* 0x000f280000300a00 */
[----:B--2---:R1:W-:Y:S02]  /*39f0*/  STL.64 [R1+0x1a0], R46 ;  /* 0x0001a02e01007387 */ /* 0x0043e40000100a00 */
[----:B-1----:R-:W-:-:S06]  /*3a00*/  CS2R R46, SRZ ;  /* 0x00000000002e7805 */ /* 0x002fcc000001ff00 */
[----:B------:R1:W2:Y:S01]  /*3a10*/  @!P3 LDG.E.64 R46, desc[UR22][R18.64] ;  /* 0x00000016122eb981 */ /* 0x0002a2000c1e1b00 */
[----:B------:R-:W-:Y:S02]  /*3a20*/  LOP3.LUT P4, RZ, R7, 0x2, RZ, 0xc0, !PT ;  /* 0x0000000207ff7812 */ /* 0x000fe4000788c0ff */
[----:B0-----:R-:W-:Y:S01]  /*3a30*/  MOV R20, R44 ;  /* 0x0000002c00147202 */ /* 0x001fe20000000f00 */
[----:B---3--:R0:W-:Y:S01]  /*3a40*/  STL.64 [R1+0x1d8], R40 ;  /* 0x0001d82801007387 */ /* 0x0081e20000100a00 */
[----:B------:R-:W-:Y:S02]  /*3a50*/  MOV R21, R45 ;  /* 0x0000002d00157202 */ /* 0x000fe40000000f00 */
[----:B-1----:R-:W-:Y:S01]  /*3a60*/  MOV R18, R48 ;  /* 0x0000003000127202 */ /* 0x002fe20000000f00 */
[----:B0-----:R-:W3:Y:S04]  /*3a70*/  LDL.LU.64 R40, [R1+0x348] ;  /* 0x0003480001287983 */ /* 0x001ee80000300a00 */
[----:B------:R-:W4:Y:S01]  /*3a80*/  LDL.LU.64 R44, [R1+0x340] ;  /* 0x00034000012c7983 */ /* 0x000f220000300a00 */
[----:B------:R-:W-:-:S02]  /*3a90*/  MOV R19, R49 ;  /* 0x0000003100137202 */ /* 0x000fc40000000f00 */
[----:B------:R-:W-:-:S06]  /*3aa0*/  CS2R R48, SRZ ;  /* 0x0000000000307805 */ /* 0x000fcc000001ff00 */
[----:B------:R0:W3:Y:S02]  /*3ab0*/  @!P4 LDG.E.64 R48, desc[UR22][R24.64] ;  /* 0x000000161830c981 */ /* 0x0000e4000c1e1b00 */
[----:B0-----:R-:W-:Y:S02]  /*3ac0*/  MOV R25, R6 ;  /* 0x0000000600197202 */ /* 0x001fe40000000f00 */
[----:B--2---:R0:W-:Y:S02]  /*3ad0*/  STL.64 [R1+0x198], R46 ;  /* 0x0001982e01007387 */ /* 0x0041e40000100a00 */
[----:B0-----:R-:W-:Y:S02]  /*3ae0*/  HFMA2.MMA R47, -RZ, RZ, 0, 0 ;  /* 0x00000000ff2f7435 */ /* 0x001fe400000001ff */
[----:B------:R-:W2:Y:S08]  /*3af0*/  LDL.LU R46, [R1+0x338] ;  /* 0x00033800012e7983 */ /* 0x000eb00000300800 */
[----:B------:R-:W-:-:S06]  /*3b00*/  MOV R24, R47 ;  /* 0x0000002f00187202 */ /* 0x000fcc0000000f00 */
[----:B------:R0:W4:Y:S01]  /*3b10*/  @!P4 LDG.E.64 R24, desc[UR22][R22.64] ;  /* 0x000000161618c981 */ /* 0x000122000c1e1b00 */
[----:B------:R-:W-:-:S03]  /*3b20*/  LOP3.LUT P1, RZ, R7, 0x1, RZ, 0xc0, !PT ;  /* 0x0000000107ff7812 */ /* 0x000fc6000782c0ff */
[----:B---3--:R1:W-:Y:S04]  /*3b30*/  STL.64 [R1+0x1e0], R48 ;  /* 0x0001e03001007387 */ /* 0x0083e80000100a00 */
[----:B-1----:R-:W3:Y:S04]  /*3b40*/  LDL.LU.64 R48, [R1+0x330] ;  /* 0x0003300001307983 */ /* 0x002ee80000300a00 */
[----:B------:R1:W-:Y:S01]  /*3b50*/  STL [R1+0x190], R47 ;  /* 0x0001902f01007387 */ /* 0x0003e20000100800 */
[----:B0-----:R-:W-:Y:S02]  /*3b60*/  MOV R22, R18 ;  /* 0x0000001200167202 */ /* 0x001fe40000000f00 */
[----:B------:R-:W-:Y:S01]  /*3b70*/  MOV R23, R19 ;  /* 0x0000001300177202 */ /* 0x000fe20000000f00 */
[----:B-1----:R-:W2:Y:S04]  /*3b80*/  LDL.LU R47, [R1+0x328] ;  /* 0x00032800012f7983 */ /* 0x002ea80000300800 */
[----:B------:R-:W-:Y:S01]  /*3b90*/  STL [R1+0x194], R6 ;  /* 0x0001940601007387 */ /* 0x000fe20000100800 */
[----:B------:R-:W-:-:S02]  /*3ba0*/  MOV R18, R14 ;  /* 0x0000000e00127202 */ /* 0x000fc40000000f00 */
[----:B------:R-:W-:Y:S02]  /*3bb0*/  MOV R19, R15 ;  /* 0x0000000f00137202 */ /* 0x000fe40000000f00 */
[----:B------:R-:W-:Y:S02]  /*3bc0*/  MOV R14, R4 ;  /* 0x00000004000e7202 */ /* 0x000fe40000000f00 */
[----:B------:R-:W-:Y:S02]  /*3bd0*/  MOV R15, R5 ;  /* 0x00000005000f7202 */ /* 0x000fe40000000f00 */
[----:B------:R-:W-:Y:S02]  /*3be0*/  MOV R4, R36 ;  /* 0x0000002400047202 */ /* 0x000fe40000000f00 */
[----:B------:R-:W-:Y:S02]  /*3bf0*/  MOV R5, R37 ;  /* 0x0000002500057202 */ /* 0x000fe40000000f00 */
[----:B------:R-:W-:-:S06]  /*3c00*/  CS2R R36, SRZ ;  /* 0x0000000000247805 */ /* 0x000fcc000001ff00 */
[----:B------:R0:W2:Y:S02]  /*3c10*/  @!P1 LDG.E.64 R36, desc[UR22][R26.64] ;  /* 0x000000161a249981 */ /* 0x0000a4000c1e1b00 */
[----:B0-----:R-:W-:Y:S02]  /*3c20*/  MOV R26, R60 ;  /* 0x0000003c001a7202 */ /* 0x001fe40000000f00 */
[----:B------:R-:W-:Y:S02]  /*3c30*/  MOV R27, R61 ;  /* 0x0000003d001b7202 */ /* 0x000fe40000000f00 */
[----:B------:R-:W-:-:S06]  /*3c40*/  CS2R R60, SRZ ;  /* 0x00000000003c7805 */ /* 0x000fcc000001ff00 */
[----:B------:R-:W2:Y:S04]  /*3c50*/  @!P6 LDG.E.64 R60, desc[UR22][R52.64] ;  /* 0x00000016343ce981 */ /* 0x000ea8000c1e1b00 */
[----:B----4-:R0:W-:Y:S02]  /*3c60*/  @!P4 STL.64 [R1+0x190], R24 ;  /* 0x000190180100c387 */ /* 0x0101e40000100a00 */
[----:B0-----:R-:W-:Y:S02]  /*3c70*/  MOV R24, R20 ;  /* 0x0000001400187202 */ /* 0x001fe40000000f00 */
[----:B------:R-:W-:Y:S02]  /*3c80*/  MOV R25, R21 ;  /* 0x0000001500197202 */ /* 0x000fe40000000f00 */
[----:B------:R-:W-:-:S02]  /*3c90*/  MOV R20, R10 ;  /* 0x0000000a00147202 */ /* 0x000fc40000000f00 */
[----:B------:R-:W-:Y:S02]  /*3ca0*/  MOV R21, R11 ;  /* 0x0000000b00157202 */ /* 0x000fe40000000f00 */
[----:B------:R-:W-:Y:S02]  /*3cb0*/  MOV R10, R44 ;  /* 0x0000002c000a7202 */ /* 0x000fe40000000f00 */
[----:B------:R-:W-:Y:S02]  /*3cc0*/  MOV R11, R45 ;  /* 0x0000002d000b7202 */ /* 0x000fe40000000f00 */
[----:B------:R-:W-:-:S06]  /*3cd0*/  CS2R R44, SRZ ;  /* 0x00000000002c7805 */ /* 0x000fcc000001ff00 */
[----:B------:R3:W4:Y:S02]  /*3ce0*/  @!P1 LDG.E.64 R44, desc[UR22][R28.64] ;  /* 0x000000161c2c9981 */ /* 0x000724000c1e1b00 */
[----:B---3--:R-:W-:Y:S02]  /*3cf0*/  MOV R28, R48 ;  /* 0x00000030001c7202 */ /* 0x008fe40000000f00 */
[----:B------:R-:W-:Y:S02]  /*3d00*/  MOV R29, R49 ;  /* 0x00000031001d7202 */ /* 0x000fe40000000f00 */
[----:B------:R-:W-:Y:S01]  /*3d10*/  MOV R53, R6 ;  /* 0x0000000600357202 */ /* 0x000fe20000000f00 */
[----:B----4-:R0:W-:Y:S04]  /*3d20*/  STL.64 [R1+0x1e8], R44 ;  /* 0x0001e82c01007387 */ /* 0x0101e80000100a00 */
[----:B0-----:R-:W3:Y:S04]  /*3d30*/  LDL.LU.64 R44, [R1+0x320] ;  /* 0x00032000012c7983 */ /* 0x001ee80000300a00 */
[----:B------:R-:W4:Y:S04]  /*3d40*/  LDL.LU.64 R48, [R1+0x318] ;  /* 0x0003180001307983 */ /* 0x000f280000300a00 */
[----:B--2---:R0:W-:Y:S02]  /*3d50*/  STL.64 [R1+0x188], R36 ;  /* 0x0001882401007387 */ /* 0x0041e40000100a00 */
[----:B0-----:R-:W-:-:S02]  /*3d60*/  HFMA2.MMA R37, -RZ, RZ, 0, 0 ;  /* 0x00000000ff257435 */ /* 0x001fc400000001ff */
[----:B------:R-:W2:Y:S08]  /*3d70*/  LDL.LU R36, [R1+0x310] ;  /* 0x0003100001247983 */ /* 0x000eb00000300800 */
[----:B------:R-:W-:-:S06]  /*3d80*/  MOV R52, R37 ;  /* 0x0000002500347202 */ /* 0x000fcc0000000f00 */
[----:B------:R-:W3:Y:S04]  /*3d90*/  @!P6 LDG.E.64 R52, desc[UR22][R56.64] ;  /* 0x000000163834e981 */ /* 0x000ee8000c1e1b00 */
[----:B------:R0:W-:Y:S04]  /*3da0*/  STL.64 [R1+0x1f0], R60 ;  /* 0x0001f03c01007387 */ /* 0x0001e80000100a00 */
[----:B0-----:R-:W4:Y:S04]  /*3db0*/  LDL.LU.64 R60, [R1+0x308] ;  /* 0x00030800013c7983 */ /* 0x001f280000300a00 */
[----:B------:R0:W-:Y:S04]  /*3dc0*/  STL [R1+0x180], R37 ;  /* 0x0001802501007387 */ /* 0x0001e80000100800 */
[----:B0-----:R-:W2:Y:S01]  /*3dd0*/  LDL.LU R37, [R1+0x300] ;  /* 0x0003000001257983 */ /* 0x001ea20000300800 */
[----:B------:R-:W-:-:S03]  /*3de0*/  LOP3.LUT P2, RZ, R7, 0x4000000, RZ, 0xc0, !PT ;  /* 0x0400000007ff7812 */ /* 0x000fc6000784c0ff */
[----:B------:R-:W-:Y:S04]  /*3df0*/  STL [R1+0x184], R6 ;  /* 0x0001840601007387 */ /* 0x000fe80000100800 */
[----:B---3--:R0:W-:Y:S02]  /*3e00*/  @!P6 STL.64 [R1+0x180], R52 ;  /* 0x000180340100e387 */ /* 0x0081e40000100a00 */
        /* <DEDUP_REMOVED lines=8> */
[----:B------:R-:W-:-:S06]  /*3e90*/  CS2R R30, SRZ ;  /* 0x00000000001e7805 */ /* 0x000fcc000001ff00 */
[----:B--2---:R-:W2:Y:S01]  /*3ea0*/  @!P2 LDG.E.64 R30, desc[UR22][R36.64] ;  /* 0x00000016241ea981 */ /* 0x004ea2000c1e1b00 */
[----:B------:R-:W-:Y:S02]  /*3eb0*/  MOV R56, R26 ;  /* 0x0000001a00387202 */ /* 0x000fe40000000f00 */
[----:B------:R-:W-:Y:S02]  /*3ec0*/  MOV R57, R27 ;  /* 0x0000001b00397202 */ /* 0x000fe40000000f00 */
[----:B------:R-:W-:Y:S02]  /*3ed0*/  MOV R26, R24 ;  /* 0x00000018001a7202 */ /* 0x000fe40000000f00 */
[----:B------:R-:W-:Y:S01]  /*3ee0*/  MOV R27, R25 ;  /* 0x00000019001b7202 */ /* 0x000fe20000000f00 */
[----:B--2---:R0:W-:Y:S04]  /*3ef0*/  STL.64 [R1+0x1b8], R30 ;  /* 0x0001b81e01007387 */ /* 0x0041e80000100a00 */
[----:B0-----:R-:W2:Y:S01]  /*3f00*/  LDL.LU.64 R30, [R1+0x2f8] ;  /* 0x0002f800011e7983 */ /* 0x001ea20000300a00 */
[----:B------:R-:W-:-:S02]  /*3f10*/  MOV R24, R18 ;  /* 0x0000001200187202 */ /* 0x000fc40000000f00 */
[----:B------:R-:W-:Y:S02]  /*3f20*/  MOV R25, R19 ;  /* 0x0000001300197202 */ /* 0x000fe40000000f00 */
[----:B------:R-:W-:Y:S02]  /*3f30*/  MOV R18, R42 ;  /* 0x0000002a00127202 */ /* 0x000fe40000000f00 */
[----:B------:R-:W-:Y:S02]  /*3f40*/  MOV R19, R43 ;  /* 0x0000002b00137202 */ /* 0x000fe40000000f00 */
[----:B------:R-:W-:Y:S02]  /*3f50*/  CS2R R42, SRZ ;  /* 0x00000000002a7805 */ /* 0x000fe4000001ff00 */
[----:B------:R-:W-:-:S04]  /*3f60*/  LOP3.LUT P3, RZ, R7, 0x20000, RZ, 0xc0, !PT ;  /* 0x0002000007ff7812 */ /* 0x000fc8000786c0ff */
[----:B--2---:R0:W2:Y:S02]  /*3f70*/  @!P2 LDG.E.64 R42, desc[UR22][R30.64] ;  /* 0x000000161e2aa981 */ /* 0x0040a4000c1e1b00 */
[----:B0-----:R-:W-:Y:S02]  /*3f80*/  MOV R30, R40 ;  /* 0x00000028001e7202 */ /* 0x001fe40000000f00 */
[----:B------:R-:W-:Y:S02]  /*3f90*/  MOV R31, R41 ;  /* 0x00000029001f7202 */ /* 0x000fe40000000f00 */
[----:B------:R-:W-:-:S06]  /*3fa0*/  CS2R R40, SRZ ;  /* 0x0000000000287805 */ /* 0x000fcc000001ff00 */
[----:B----4-:R0:W3:Y:S01]  /*3fb0*/  @!P3 LDG.E.64 R40, desc[UR22][R60.64] ;  /* 0x000000163c28b981 */ /* 0x0100e2000c1e1b00 */
[----:B------:R-:W-:Y:S02]  /*3fc0*/  MOV R36, R50 ;  /* 0x0000003200247202 */ /* 0x000fe40000000f00 */
[----:B------:R-:W-:Y:S02]  /*3fd0*/  MOV R37, R51 ;  /* 0x0000003300257202 */ /* 0x000fe40000000f00 */
[----:B------:R-:W4:Y:S01]  /*3fe0*/  LDL.LU.64 R50, [R1+0x2f0] ;  /* 0x0002f00001327983 */ /* 0x000f220000300a00 */
[----:B0-----:R-:W-:Y:S02]  /*3ff0*/  MOV R60, R38 ;  /* 0x00000026003c7202 */ /* 0x001fe40000000f00 */
[----:B------:R-:W-:Y:S01]  /*4000*/  MOV R61, R39 ;  /* 0x00000027003d7202 */ /* 0x000fe20000000f00 */
[----:B--2---:R-:W-:Y:S04]  /*4010*/  STL.64 [R1+0x178], R42 ;  /* 0x0001782a01007387 */ /* 0x004fe80000100a00 */
[----:B---3--:R0:W-:Y:S04]  /*4020*/  STL.64 [R1+0xf0], R40 ;  /* 0x0000f02801007387 */ /* 0x0081e80000100a00 */
[----:B0-----:R-:W2:Y:S04]  /*4030*/  LDL.LU R40, [R1+0x2e8] ;  /* 0x0002e80001287983 */ /* 0x001ea80000300800 */
[----:B------:R-:W3:Y:S01]  /*4040*/  LDL.LU.64 R38, [R1+0x2e0] ;  /* 0x0002e00001267983 */ /* 0x000ee20000300a00 */
[----:B------:R-:W-:-:S06]  /*4050*/  CS2R R42, SRZ ;  /* 0x00000000002a7805 */ /* 0x000fcc000001ff00 */
[----:B---3--:R-:W3:Y:S01]  /*4060*/  @!P3 LDG.E.64 R42, desc[UR22][R38.64] ;  /* 0x00000016262ab981 */ /* 0x008ee2000c1e1b00 */
[----:B------:R-:W-:-:S03]  /*4070*/  LOP3.LUT P4, RZ, R7, 0x40000, RZ, 0xc0, !PT ;  /* 0x0004000007ff7812 */ /* 0x000fc6000788c0ff */
[----:B---3--:R0:W-:Y:S04]  /*4080*/  STL.64 [R1+0x158], R42 ;  /* 0x0001582a01007387 */ /* 0x0081e80000100a00 */
[----:B0-----:R-:W3:Y:S01]  /*4090*/  LDL.LU.64 R42, [R1+0x2d8] ;  /* 0x0002d800012a7983 */ /* 0x001ee20000300a00 */
[----:B------:R-:W-:Y:S02]  /*40a0*/  MOV R38, R46 ;  /* 0x0000002e00267202 */ /* 0x000fe40000000f00 */
[----:B------:R-:W-:Y:S02]  /*40b0*/  MOV R39, R47 ;  /* 0x0000002f00277202 */ /* 0x000fe40000000f00 */
[----:B------:R-:W-:Y:S01]  /*40c0*/  CS2R R46, SRZ ;  /* 0x00000000002e7805 */ /* 0x000fe2000001ff00 */
[----:B------:R-:W-:-:S05]  /*40d0*/  HFMA2.MMA R41, -RZ, RZ, 0, 0 ;  /* 0x00000000ff297435 */ /* 0x000fca00000001ff */
[----:B---3--:R0:W3:Y:S05]  /*40e0*/  @!P4 LDG.E.64 R46, desc[UR22][R42.64] ;  /* 0x000000162a2ec981 */ /* 0x0080ea000c1e1b00 */
[----:B0-----:R-:W-:Y:S01]  /*40f0*/  MOV R42, R41 ;  /* 0x00000029002a7202 */ /* 0x001fe20000000f00 */
[----:B---3--:R0:W-:Y:S04]  /*4100*/  STL.64 [R1+0x110], R46 ;  /* 0x0001102e01007387 */ /* 0x0081e80000100a00 */
[----:B0-----:R-:W3:Y:S04]  /*4110*/  LDL.LU.64 R46, [R1+0x2d0] ;  /* 0x0002d000012e7983 */ /* 0x001ee80000300a00 */
[----:B------:R0:W-:Y:S04]  /*4120*/  STL [R1+0x160], R41 ;  /* 0x0001602901007387 */ /* 0x0001e80000100800 */
[----:B0-----:R-:W2:Y:S01]  /*4130*/  LDL.LU R41, [R1+0x2c8] ;  /* 0x0002c80001297983 */ /* 0x001ea20000300800 */
[----:B------:R-:W-:-:S02]  /*4140*/  MOV R43, R6 ;  /* 0x00000006002b7202 */ /* 0x000fc40000000f00 */
[----:B------:R-:W-:-:S04]  /*4150*/  LOP3.LUT P5, RZ, R7, 0x80000, RZ, 0xc0, !PT ;  /* 0x0008000007ff7812 */ /* 0x000fc800078ac0ff */
[----:B--2---:R-:W2:Y:S04]  /*4160*/  @!P4 LDG.E.64 R42, desc[UR22][R40.64] ;  /* 0x00000016282ac981 */ /* 0x004ea8000c1e1b00 */
[----:B------:R-:W-:Y:S04]  /*4170*/  STL [R1+0x164], R6 ;  /* 0x0001640601007387 */ /* 0x000fe80000100800 */
[----:B--2---:R0:W-:Y:S02]  /*4180*/  @!P4 STL.64 [R1+0x160], R42 ;  /* 0x0001602a0100c387 */ /* 0x0041e40000100a00 */
[----:B0-----:R-:W-:-:S02]  /*4190*/  MOV R42, R44 ;  /* 0x0000002c002a7202 */ /* 0x001fc40000000f00 */
[----:B------:R-:W-:Y:S02]  /*41a0*/  MOV R43, R45 ;  /* 0x0000002d002b7202 */ /* 0x000fe40000000f00 */
[----:B------:R-:W-:-:S06]  /*41b0*/  CS2R R44, SRZ ;  /* 0x00000000002c7805 */ /* 0x000fcc000001ff00 */
[----:B---3--:R-:W2:Y:S01]  /*41c0*/  @!P5 LDG.E.64 R44, desc[UR22][R46.64] ;  /* 0x000000162e2cd981 */ /* 0x008ea2000c1e1b00 */
[----:B------:R-:W-:-:S03]  /*41d0*/  CS2R R40, SRZ ;  /* 0x0000000000287805 */ /* 0x000fc6000001ff00 */
[----:B--2---:R0:W-:Y:S04]  /*41e0*/  STL.64 [R1+0x130], R44 ;  /* 0x0001302c01007387 */ /* 0x0041e80000100a00 */
[----:B0-----:R-:W2:Y:S01]  /*41f0*/  LDL.LU.64 R44, [R1+0x2c0] ;  /* 0x0002c000012c7983 */ /* 0x001ea20000300a00 */
[----:B------:R-:W-:-:S03]  /*4200*/  LOP3.LUT P1, RZ, R7, 0x100000, RZ, 0xc0, !PT ;  /* 0x0010000007ff7812 */ /* 0x000fc6000782c0ff */
[----:B--2---:R-:W2:Y:S01]  /*4210*/  @!P5 LDG.E.64 R40, desc[UR22][R44.64] ;  /* 0x000000162c28d981 */ /* 0x004ea2000c1e1b00 */
[----:B------:R-:W-:Y:S02]  /*4220*/  MOV R46, R42 ;  /* 0x0000002a002e7202 */ /* 0x000fe40000000f00 */
[----:B------:R-:W-:Y:S02]  /*4230*/  MOV R47, R43 ;  /* 0x0000002b002f7202 */ /* 0x000fe40000000f00 */
[----:B------:R-:W-:-:S06]  /*4240*/  CS2R R42, SRZ ;  /* 0x00000000002a7805 */ /* 0x000fcc000001ff00 */
[----:B----4-:R-:W3:Y:S04]  /*4250*/  @!P1 LDG.E.64 R42, desc[UR22][R50.64] ;  /* 0x00000016322a9981 */ /* 0x010ee8000c1e1b00 */
[----:B--2---:R0:W-:Y:S02]  /*4260*/  STL.64 [R1+0x168], R40 ;  /* 0x0001682801007387 */ /* 0x0041e40000100a00 */
[----:B0-----:R-:W-:-:S06]  /*4270*/  CS2R R40, SRZ ;  /* 0x0000000000287805 */ /* 0x001fcc000001ff00 */
[----:B------:R-:W2:Y:S01]  /*4280*/  @!P1 LDG.E.64 R40, desc[UR22][R48.64] ;  /* 0x0000001630289981 */ /* 0x000ea2000c1e1b00 */
[----:B------:R-:W-:-:S03]  /*4290*/  LOP3.LUT P2, RZ, R7, 0x200000, RZ, 0xc0, !PT ;  /* 0x0020000007ff7812 */ /* 0x000fc6000784c0ff */
[----:B---3--:R0:W-:Y:S02]  /*42a0*/  STL.64 [R1+0x140], R42 ;  /* 0x0001402a01007387 */ /* 0x0081e40000100a00 */
[----:B0-----:R-:W-:Y:S02]  /*42b0*/  MOV R42, R30 ;  /* 0x0000001e002a7202 */ /* 0x001fe40000000f00 */
[----:B------:R-:W-:Y:S02]  /*42c0*/  MOV R43, R31 ;  /* 0x0000001f002b7202 */ /* 0x000fe40000000f00 */
[----:B------:R-:W-:-:S06]  /*42d0*/  CS2R R30, SRZ ;  /* 0x00000000001e7805 */ /* 0x000fcc000001ff00 */
[----:B------:R0:W3:Y:S04]  /*42e0*/  @!P2 LDG.E.64 R30, desc[UR22][R38.64] ;  /* 0x00000016261ea981 */ /* 0x0000e8000c1e1b00 */
[----:B--2---:R1:W-:Y:S04]  /*42f0*/  STL.64 [R1+0x170], R40 ;  /* 0x0001702801007387 */ /* 0x0043e80000100a00 */
[----:B------:R-:W2:Y:S01]  /*4300*/  LDL.LU.64 R50, [R1+0xc8] ;  /* 0x0000c80001327983 */ /* 0x000ea20000300a00 */
[----:B-1----:R-:W-:-:S06]  /*4310*/  CS2R R40, SRZ ;  /* 0x0000000000287805 */ /* 0x002fcc000001ff00 */
[----:B------:R1:W4:Y:S01]  /*4320*/  @!P2 LDG.E.64 R40, desc[UR22][R46.64] ;  /* 0x000000162e28a981 */ /* 0x000322000c1e1b00 */
[C---:B------:R-:W-:Y:S02]  /*4330*/  LOP3.LUT P3, RZ, R7.reuse, 0x2000000, RZ, 0xc0, !PT ;  /* 0x0200000007ff7812 */ /* 0x040fe4000786c0ff */
[----:B------:R-:W-:Y:S02]  /*4340*/  LOP3.LUT P4, RZ, R7, 0x1000000, RZ, 0xc0, !PT ;  /* 0x0100000007ff7812 */ /* 0x000fe4000788c0ff */
[----:B0-----:R-:W-:Y:S02]  /*4350*/  MOV R38, R60 ;  /* 0x0000003c00267202 */ /* 0x001fe40000000f00 */
[----:B------:R-:W-:Y:S02]  /*4360*/  MOV R39, R61 ;  /* 0x0000003d00277202 */ /* 0x000fe40000000f00 */
[----:B-1----:R-:W-:Y:S02]  /*4370*/  CS2R R46, SRZ ;  /* 0x00000000002e7805 */ /* 0x002fe4000001ff00 */
[----:B------:R-:W-:-:S02]  /*4380*/  MOV R60, R36 ;  /* 0x00000024003c7202 */ /* 0x000fc40000000f00 */
[----:B------:R-:W-:Y:S02]  /*4390*/  MOV R61, R37 ;  /* 0x00000025003d7202 */ /* 0x000fe40000000f00 */
[----:B------:R-:W-:Y:S02]  /*43a0*/  MOV R36, R56 ;  /* 0x0000003800247202 */ /* 0x000fe40000000f00 */
[----:B------:R-:W-:Y:S02]  /*43b0*/  MOV R37, R57 ;  /* 0x0000003900257202 */ /* 0x000fe40000000f00 */
[----:B------:R-:W3:Y:S01]  /*43c0*/  LDL.LU.64 R56, [R1+0xc0] ;  /* 0x0000c00001387983 */ /* 0x000ee20000300a00 */
[----:B------:R-:W-:Y:S02]  /*43d0*/  MOV R44, R28 ;  /* 0x0000001c002c7202 */ /* 0x000fe40000000f00 */
[----:B------:R-:W-:Y:S01]  /*43e0*/  MOV R45, R29 ;  /* 0x0000001d002d7202 */ /* 0x000fe20000000f00 */
[----:B--2---:R-:W2:Y:S04]  /*43f0*/  @!P3 LDG.E.64 R46, desc[UR22][R50.64] ;  /* 0x00000016322eb981 */ /* 0x004ea8000c1e1b00 */
[----:B----4-:R0:W-:Y:S04]  /*4400*/  STL.64 [R1+0x148], R40 ;  /* 0x0001482801007387 */ /* 0x0101e80000100a00 */
[----:B0-----:R-:W4:Y:S04]  /*4410*/  LDL.LU.64 R40, [R1+0xd0] ;  /* 0x0000d00001287983 */ /* 0x001f280000300a00 */
[----:B---3--:R0:W-:Y:S02]  /*4420*/  STL.64 [R1+0x2b8], R30 ;  /* 0x0002b81e01007387 */ /* 0x0081e40000100a00 */
[----:B0-----:R-:W-:-:S06]  /*4430*/  CS2R R30, SRZ ;  /* 0x00000000001e7805 */ /* 0x001fcc000001ff00 */
[----:B------:R-:W3:Y:S01]  /*4440*/  @!P4 LDG.E.64 R30, desc[UR22][R44.64] ;  /* 0x000000162c1ec981 */ /* 0x000ee2000c1e1b00 */
[----:B------:R-:W-:Y:S02]  /*4450*/  CS2R R28, SRZ ;  /* 0x00000000001c7805 */ /* 0x000fe4000001ff00 */
[----:B------:R-:W-:-:S04]  /*4460*/  LOP3.LUT P5, RZ, R7, 0x800000, RZ, 0xc0, !PT ;  /* 0x0080000007ff7812 */ /* 0x000fc800078ac0ff */
[----:B------:R-:W5:Y:S04]  /*4470*/  @!P3 LDG.E.64 R28, desc[UR22][R56.64] ;  /* 0x00000016381cb981 */ /* 0x000f68000c1e1b00 */
[----:B--2---:R0:W-:Y:S04]  /*4480*/  STL.64 [R1+0x150], R46 ;  /* 0x0001502e01007387 */ /* 0x0041e80000100a00 */
[----:B------:R-:W2:Y:S01]  /*4490*/  LDL.LU.64 R56, [R1+0xe0] ;  /* 0x0000e00001387983 */ /* 0x000ea20000300a00 */
[----:B0-----:R-:W-:Y:S02]  /*44a0*/  MOV R46, R22 ;  /* 0x00000016002e7202 */ /* 0x001fe40000000f00 */
[----:B------:R-:W-:-:S02]  /*44b0*/  MOV R47, R23 ;  /* 0x00000017002f7202 */ /* 0x000fc40000000f00 */
[----:B------:R-:W-:-:S06]  /*44c0*/  CS2R R22, SRZ ;  /* 0x0000000000167805 */ /* 0x000fcc000001ff00 */
[----:B----4-:R-:W5:Y:S04]  /*44d0*/  @!P4 LDG.E.64 R22, desc[UR22][R40.64] ;  /* 0x000000162816c981 */ /* 0x010f68000c1e1b00 */
[----:B------:R-:W4:Y:S04]  /*44e0*/  LDL.LU.64 R40, [R1+0xf8] ;  /* 0x0000f80001287983 */ /* 0x000f280000300a00 */
[----:B---3--:R0:W-:Y:S02]  /*44f0*/  STL.64 [R1+0xc0], R30 ;  /* 0x0000c01e01007387 */ /* 0x0081e40000100a00 */
[----:B0-----:R-:W-:-:S06]  /*4500*/  CS2R R30, SRZ ;  /* 0x00000000001e7805 */ /* 0x001fcc000001ff00 */
[----:B------:R-:W3:Y:S01]  /*4510*/  @!P5 LDG.E.64 R30, desc[UR22][R46.64] ;  /* 0x000000162e1ed981 */ /* 0x000ee2000c1e1b00 */
[----:B------:R-:W-:Y:S02]  /*4520*/  MOV R44, R42 ;  /* 0x0000002a002c7202 */ /* 0x000fe40000000f00 */
[----:B------:R-:W-:Y:S02]  /*4530*/  MOV R45, R43 ;  /* 0x0000002b002d7202 */ /* 0x000fe40000000f00 */
[----:B------:R-:W-:Y:S02]  /*4540*/  MOV R42, R38 ;  /* 0x00000026002a7202 */ /* 0x000fe40000000f00 */
        /* <DEDUP_REMOVED lines=13> */
[----:B------:R-:W-:Y:S02]  /*4620*/  CS2R R20, SRZ ;  /* 0x0000000000147805 */ /* 0x000fe4000001ff00 */
[----:B------:R-:W-:-:S04]  /*4630*/  LOP3.LUT P1, RZ, R7, 0x400000, RZ, 0xc0, !PT ;  /* 0x0040000007ff7812 */ /* 0x000fc8000782c0ff */
[----:B--2---:R-:W5:Y:S04]  /*4640*/  @!P5 LDG.E.64 R20, desc[UR22][R56.64] ;  /* 0x000000163814d981 */ /* 0x004f68000c1e1b00 */
[----:B------:R-:W2:Y:S04]  /*4650*/  LDL.LU.64 R56, [R1+0x108] ;  /* 0x0001080001387983 */ /* 0x000ea80000300a00 */
[----:B---3--:R0:W-:Y:S02]  /*4660*/  STL.64 [R1+0xc8], R30 ;  /* 0x0000c81e01007387 */ /* 0x0081e40000100a00 */
[----:B0-----:R-:W-:-:S06]  /*4670*/  CS2R R30, SRZ ;  /* 0x00000000001e7805 */ /* 0x001fcc000001ff00 */
[----:B------:R-:W3:Y:S01]  /*4680*/  @!P1 LDG.E.64 R30, desc[UR22][R44.64] ;  /* 0x000000162c1e9981 */ /* 0x000ee2000c1e1b00 */
[----:B------:R-:W-:Y:S02]  /*4690*/  MOV R46, R18 ;  /* 0x00000012002e7202 */ /* 0x000fe40000000f00 */
[----:B------:R-:W-:Y:S02]  /*46a0*/  MOV R47, R19 ;  /* 0x00000013002f7202 */ /* 0x000fe40000000f00 */
[----:B------:R-:W-:Y:S02]  /*46b0*/  CS2R R18, SRZ ;  /* 0x0000000000127805 */ /* 0x000fe4000001ff00 */
[----:B------:R-:W-:-:S04]  /*46c0*/  LOP3.LUT P2, RZ, R7, 0x10000, RZ, 0xc0, !PT ;  /* 0x0001000007ff7812 */ /* 0x000fc8000784c0ff */
        /* <DEDUP_REMOVED lines=27> */
[----:B------:R0:W3:Y:S01]  /*4880*/  @!P3 LDG.E.64 R30, desc[UR22][R44.64] ;  /* 0x000000162c1eb981 */ /* 0x0000e2000c1e1b00 */
[----:B------:R-:W-:Y:S02]  /*4890*/  MOV R46, R14 ;  /* 0x0000000e002e7202 */ /* 0x000fe40000000f00 */
[----:B------:R-:W-:Y:S02]  /*48a0*/  MOV R47, R15 ;  /* 0x0000000f002f7202 */ /* 0x000fe40000000f00 */
[----:B------:R-:W-:Y:S02]  /*48b0*/  CS2R R14, SRZ ;  /* 0x00000000000e7805 */ /* 0x000fe4000001ff00 */
[----:B------:R-:W-:-:S04]  /*48c0*/  LOP3.LUT P4, RZ, R7, 0x4000, RZ, 0xc0, !PT ;  /* 0x0000400007ff7812 */ /* 0x000fc8000788c0ff */
[----:B----4-:R1:W5:Y:S01]  /*48d0*/  @!P3 LDG.E.64 R14, desc[UR22][R40.64] ;  /* 0x00000016280eb981 */ /* 0x010362000c1e1b00 */
[----:B0-----:R-:W-:Y:S02]  /*48e0*/  MOV R44, R12 ;  /* 0x0000000c002c7202 */ /* 0x001fe40000000f00 */
[----:B-1----:R-:W-:Y:S02]  /*48f0*/  MOV R40, R42 ;  /* 0x0000002a00287202 */ /* 0x002fe40000000f00 */
[----:B------:R-:W-:Y:S02]  /*4900*/  MOV R41, R43 ;  /* 0x0000002b00297202 */ /* 0x000fe40000000f00 */
[----:B------:R-:W-:Y:S02]  /*4910*/  MOV R42, R38 ;  /* 0x00000026002a7202 */ /* 0x000fe40000000f00 */
[----:B------:R-:W-:Y:S02]  /*4920*/  MOV R43, R39 ;  /* 0x00000027002b7202 */ /* 0x000fe40000000f00 */
[----:B------:R-:W4:Y:S01]  /*4930*/  LDL.LU.64 R38, [R1+0xb0] ;  /* 0x0000b00001267983 */ /* 0x000f220000300a00 */
[----:B------:R-:W-:-:S02]  /*4940*/  MOV R45, R13 ;  /* 0x0000000d002d7202 */ /* 0x000fc40000000f00 */
[----:B------:R-:W-:-:S06]  /*4950*/  CS2R R12, SRZ ;  /* 0x00000000000c7805 */ /* 0x000fcc000001ff00 */
[----:B--2---:R-:W5:Y:S04]  /*4960*/  @!P4 LDG.E.64 R12, desc[UR22][R56.64] ;  /* 0x00000016380cc981 */ /* 0x004f68000c1e1b00 */
[----:B---3--:R0:W-:Y:S04]  /*4970*/  STL.64 [R1+0xe0], R30 ;  /* 0x0000e01e01007387 */ /* 0x0081e80000100a00 */
[----:B------:R-:W2:Y:S01]  /*4980*/  LDL.LU.64 R56, [R1+0xa0] ;  /* 0x0000a00001387983 */ /* 0x000ea20000300a00 */
[----:B0-----:R-:W-:-:S06]  /*4990*/  CS2R R30, SRZ ;  /* 0x00000000001e7805 */ /* 0x001fcc000001ff00 */
[----:B------:R0:W3:Y:S01]  /*49a0*/  @!P4 LDG.E.64 R30, desc[UR22][R46.64] ;  /* 0x000000162e1ec981 */ /* 0x0000e2000c1e1b00 */
[C---:B------:R-:W-:Y:S02]  /*49b0*/  LOP3.LUT P6, RZ, R7.reuse, 0x2000, RZ, 0xc0, !PT ;  /* 0x0000200007ff7812 */ /* 0x040fe400078cc0ff */
[C---:B------:R-:W-:Y:S02]  /*49c0*/  LOP3.LUT P5, RZ, R7.reuse, 0x1000, RZ, 0xc0, !PT ;  /* 0x0000100007ff7812 */ /* 0x040fe400078ac0ff */
[----:B0-----:R-:W-:Y:S02]  /*49d0*/  MOV R46, R10 ;  /* 0x0000000a002e7202 */ /* 0x001fe40000000f00 */
[----:B------:R-:W-:Y:S02]  /*49e0*/  MOV R47, R11 ;  /* 0x0000000b002f7202 */ /* 0x000fe40000000f00 */
[----:B------:R-:W-:Y:S02]  /*49f0*/  CS2R R10, SRZ ;  /* 0x00000000000a7805 */ /* 0x000fe4000001ff00 */
[----:B------:R-:W-:-:S04]  /*4a00*/  LOP3.LUT P1, RZ, R7, 0x800, RZ, 0xc0, !PT ;  /* 0x0000080007ff7812 */ /* 0x000fc8000782c0ff */
[----:B------:R0:W5:Y:S02]  /*4a10*/  @!P6 LDG.E.64 R10, desc[UR22][R42.64] ;  /* 0x000000162a0ae981 */ /* 0x000164000c1e1b00 */
[----:B0-----:R-:W-:Y:S02]  /*4a20*/  MOV R42, R36 ;  /* 0x00000024002a7202 */ /* 0x001fe40000000f00 */
[----:B------:R-:W-:Y:S02]  /*4a30*/  MOV R43, R37 ;  /* 0x00000025002b7202 */ /* 0x000fe40000000f00 */
[----:B------:R-:W-:Y:S02]  /*4a40*/  MOV R36, R26 ;  /* 0x0000001a00247202 */ /* 0x000fe40000000f00 */
[----:B------:R-:W-:Y:S02]  /*4a50*/  MOV R37, R27 ;  /* 0x0000001b00257202 */ /* 0x000fe40000000f00 */
[----:B------:R-:W-:-:S06]  /*4a60*/  CS2R R26, SRZ ;  /* 0x00000000001a7805 */ /* 0x000fcc000001ff00 */
[----:B----4-:R0:W4:Y:S02]  /*4a70*/  @!P5 LDG.E.64 R26, desc[UR22][R38.64] ;  /* 0x00000016261ad981 */ /* 0x010124000c1e1b00 */
[----:B0-----:R-:W-:Y:S02]  /*4a80*/  MOV R38, R24 ;  /* 0x0000001800267202 */ /* 0x001fe40000000f00 */
[----:B------:R-:W-:Y:S02]  /*4a90*/  MOV R39, R25 ;  /* 0x0000001900277202 */ /* 0x000fe40000000f00 */
[----:B------:R-:W-:-:S06]  /*4aa0*/  CS2R R24, SRZ ;  /* 0x0000000000187805 */ /* 0x000fcc000001ff00 */
[----:B--2---:R-:W2:Y:S04]  /*4ab0*/  @!P1 LDG.E.64 R24, desc[UR22][R56.64] ;  /* 0x0000001638189981 */ /* 0x004ea8000c1e1b00 */
[----:B---3--:R0:W-:Y:S02]  /*4ac0*/  STL.64 [R1+0xe8], R30 ;  /* 0x0000e81e01007387 */ /* 0x0081e40000100a00 */
[----:B0-----:R-:W-:-:S06]  /*4ad0*/  CS2R R30, SRZ ;  /* 0x00000000001e7805 */ /* 0x001fcc000001ff00 */
[----:B------:R-:W3:Y:S01]  /*4ae0*/  @!P6 LDG.E.64 R30, desc[UR22][R40.64] ;  /* 0x00000016281ee981 */ /* 0x000ee2000c1e1b00 */
[----:B------:R-:W-:Y:S02]  /*4af0*/  MOV R48, R42 ;  /* 0x0000002a00307202 */ /* 0x000fe40000000f00 */
[----:B------:R-:W-:Y:S01]  /*4b00*/  MOV R49, R43 ;  /* 0x0000002b00317202 */ /* 0x000fe20000000f00 */
[----:B----4-:R-:W-:Y:S04]  /*4b10*/  STL.64 [R1+0x10], R26 ;  /* 0x0000101a01007387 */ /* 0x010fe80000100a00 */
[----:B--2---:R-:W-:Y:S04]  /*4b20*/  STL.64 [R1+0x8], R24 ;  /* 0x0000081801007387 */ /* 0x004fe80000100a00 */
[----:B---3--:R0:W-:Y:S04]  /*4b30*/  STL.64 [R1+0xf8], R30 ;  /* 0x0000f81e01007387 */ /* 0x0081e80000100a00 */
[----:B------:R-:W2:Y:S04]  /*4b40*/  LDL.LU.64 R42, [R1+0x60] ;  /* 0x00006000012a7983 */ /* 0x000ea80000300a00 */
[----:B0-----:R-:W3:Y:S01]  /*4b50*/  LDL.LU.64 R30, [R1+0x58] ;  /* 0x00005800011e7983 */ /* 0x001ee20000300a00 */
[----:B------:R-:W-:-:S02]  /*4b60*/  MOV R40, R60 ;  /* 0x0000003c00287202 */ /* 0x000fc40000000f00 */
[----:B------:R-:W-:Y:S02]  /*4b70*/  MOV R41, R61 ;  /* 0x0000003d00297202 */ /* 0x000fe40000000f00 */
[----:B------:R-:W-:Y:S02]  /*4b80*/  CS2R R60, SRZ ;  /* 0x00000000003c7805 */ /* 0x000fe4000001ff00 */
[----:B------:R-:W-:Y:S02]  /*4b90*/  LOP3.LUT P3, RZ, R7, 0x200, RZ, 0xc0, !PT ;  /* 0x0000020007ff7812 */ /* 0x000fe4000786c0ff */
[----:B------:R-:W-:Y:S02]  /*4ba0*/  MOV R26, R58 ;  /* 0x0000003a001a7202 */ /* 0x000fe40000000f00 */
[----:B------:R-:W-:Y:S01]  /*4bb0*/  MOV R27, R59 ;  /* 0x0000003b001b7202 */ /* 0x000fe20000000f00 */
[----:B------:R0:W5:Y:S01]  /*4bc0*/  @!P5 LDG.E.64 R60, desc[UR22][R44.64] ;  /* 0x000000162c3cd981 */ /* 0x000162000c1e1b00 */
[----:B------:R-:W-:-:S02]  /*4bd0*/  CS2R R58, SRZ ;  /* 0x00000000003a7805 */ /* 0x000fc4000001ff00 */
[C---:B------:R-:W-:Y:S02]  /*4be0*/  LOP3.LUT P4, RZ, R7.reuse, 0x100, RZ, 0xc0, !PT ;  /* 0x0000010007ff7812 */ /* 0x040fe4000788c0ff */
[----:B------:R-:W-:Y:S02]  /*4bf0*/  LOP3.LUT P6, RZ, R7, 0x80, RZ, 0xc0, !PT ;  /* 0x0000008007ff7812 */ /* 0x000fe400078cc0ff */
[----:B------:R1:W5:Y:S01]  /*4c00*/  @!P1 LDG.E.64 R58, desc[UR22][R46.64] ;  /* 0x000000162e3a9981 */ /* 0x000362000c1e1b00 */
[----:B0-----:R-:W-:Y:S02]  /*4c10*/  MOV R44, R52 ;  /* 0x00000034002c7202 */ /* 0x001fe40000000f00 */
[----:B------:R-:W-:Y:S02]  /*4c20*/  MOV R45, R53 ;  /* 0x00000035002d7202 */ /* 0x000fe40000000f00 */
[----:B------:R-:W-:Y:S02]  /*4c30*/  CS2R R52, SRZ ;  /* 0x0000000000347805 */ /* 0x000fe4000001ff00 */
[----:B------:R-:W-:-:S02]  /*4c40*/  MOV R24, R4 ;  /* 0x0000000400187202 */ /* 0x000fc40000000f00 */
[----:B-1----:R-:W-:Y:S02]  /*4c50*/  MOV R46, R26 ;  /* 0x0000001a002e7202 */ /* 0x002fe40000000f00 */
[----:B------:R0:W5:Y:S01]  /*4c60*/  @!P3 LDG.E.64 R52, desc[UR22][R38.64] ;  /* 0x000000162634b981 */ /* 0x000162000c1e1b00 */
[----:B------:R-:W-:Y:S02]  /*4c70*/  MOV R47, R27 ;  /* 0x0000001b002f7202 */ /* 0x000fe40000000f00 */
[----:B------:R-:W-:Y:S02]  /*4c80*/  CS2R R26, SRZ ;  /* 0x00000000001a7805 */ /* 0x000fe4000001ff00 */
[----:B------:R-:W-:Y:S02]  /*4c90*/  MOV R25, R5 ;  /* 0x0000000500197202 */ /* 0x000fe40000000f00 */
[----:B------:R-:W-:-:S03]  /*4ca0*/  LOP3.LUT P2, RZ, R7, 0x400, RZ, 0xc0, !PT ;  /* 0x0000040007ff7812 */ /* 0x000fc6000784c0ff */
[----:B------:R1:W5:Y:S01]  /*4cb0*/  @!P4 LDG.E.64 R26, desc[UR22][R24.64] ;  /* 0x00000016181ac981 */ /* 0x000362000c1e1b00 */
[----:B0-----:R-:W-:-:S06]  /*4cc0*/  CS2R R38, SRZ ;  /* 0x0000000000267805 */ /* 0x001fcc000001ff00 */
[----:B------:R-:W5:Y:S01]  /*4cd0*/  @!P4 LDG.E.64 R38, desc[UR22][R32.64] ;  /* 0x000000162026c981 */ /* 0x000f62000c1e1b00 */
[----:B------:R-:W-:Y:S02]  /*4ce0*/  LOP3.LUT P4, RZ, R7, 0x8000000, RZ, 0xc0, !PT ;  /* 0x0800000007ff7812 */ /* 0x000fe4000788c0ff */
[----:B-1----:R-:W-:Y:S02]  /*4cf0*/  CS2R R24, SRZ ;  /* 0x0000000000187805 */ /* 0x002fe4000001ff00 */
[----:B------:R-:W-:Y:S02]  /*4d00*/  MOV R4, R8 ;  /* 0x0000000800047202 */ /* 0x000fe40000000f00 */
[----:B------:R-:W-:Y:S02]  /*4d10*/  MOV R5, R9 ;  /* 0x0000000900057202 */ /* 0x000fe40000000f00 */
[----:B------:R-:W-:Y:S01]  /*4d20*/  CS2R R8, SRZ ;  /* 0x0000000000087805 */ /* 0x000fe2000001ff00 */
[----:B------:R0:W5:Y:S05]  /*4d30*/  @!P6 LDG.E.64 R24, desc[UR22][R48.64] ;  /* 0x000000163018e981 */ /* 0x00016a000c1e1b00 */
[----:B------:R1:W5:Y:S01]  /*4d40*/  @!P2 LDG.E.64 R8, desc[UR22][R36.64] ;  /* 0x000000162408a981 */ /* 0x000362000c1e1b00 */
[----:B0-----:R-:W-:-:S02]  /*4d50*/  CS2R R48, SRZ ;  /* 0x0000000000307805 */ /* 0x001fc4000001ff00 */
[----:B-1----:R-:W-:-:S06]  /*4d60*/  CS2R R36, SRZ ;  /* 0x0000000000247805 */ /* 0x002fcc000001ff00 */
[----:B------:R-:W5:Y:S04]  /*4d70*/  @!P3 LDG.E.64 R36, desc[UR22][R2.64] ;  /* 0x000000160224b981 */ /* 0x000f68000c1e1b00 */
[----:B------:R-:W4:Y:S04]  /*4d80*/  LDL.LU.64 R2, [R1+0x48] ;  /* 0x0000480001027983 */ /* 0x000f280000300a00 */
[----:B---3--:R-:W3:Y:S01]  /*4d90*/  @!P4 LDG.E.64 R48, desc[UR22][R30.64] ;  /* 0x000000161e30c981 */ /* 0x008ee2000c1e1b00 */
[----:B------:R-:W-:Y:S02]  /*4da0*/  LOP3.LUT P3, RZ, R7, 0x10000000, RZ, 0xc0, !PT ;  /* 0x1000000007ff7812 */ /* 0x000fe4000786c0ff */
[----:B------:R-:W-:-:S02]  /*4db0*/  MOV R50, R34 ;  /* 0x0000002200327202 */ /* 0x000fc40000000f00 */
[----:B------:R-:W-:Y:S02]  /*4dc0*/  MOV R51, R35 ;  /* 0x0000002300337202 */ /* 0x000fe40000000f00 */
[----:B------:R-:W2:Y:S04]  /*4dd0*/  LDL.LU.64 R34, [R1+0x38] ;  /* 0x0000380001227983 */ /* 0x000ea80000300a00 */
[----:B------:R-:W2:Y:S04]  /*4de0*/  LDL.LU.64 R32, [R1+0x28] ;  /* 0x0000280001207983 */ /* 0x000ea80000300a00 */
[----:B------:R-:W5:Y:S04]  /*4df0*/  LDL.LU.64 R30, [R1+0x2b8] ;  /* 0x0002b800011e7983 */ /* 0x000f680000300a00 */
[----:B---3--:R0:W-:Y:S02]  /*4e00*/  STL.64 [R1+0x60], R48 ;  /* 0x0000603001007387 */ /* 0x0081e40000100a00 */
[----:B0-----:R-:W-:-:S06]  /*4e10*/  CS2R R48, SRZ ;  /* 0x0000000000307805 */ /* 0x001fcc000001ff00 */
[----:B----4-:R-:W3:Y:S01]  /*4e20*/  @!P3 LDG.E.64 R48, desc[UR22][R2.64] ;  /* 0x000000160230b981 */ /* 0x010ee2000c1e1b00 */
[----:B------:R-:W-:-:S06]  /*4e30*/  CS2R R56, SRZ ;  /* 0x0000000000387805 */ /* 0x000fcc000001ff00 */
[----:B------:R0:W5:Y:S01]  /*4e40*/  @!P2 LDG.E.64 R56, desc[UR22][R40.64] ;  /* 0x000000162838a981 */ /* 0x000162000c1e1b00 */
[----:B------:R-:W-:-:S03]  /*4e50*/  LOP3.LUT P2, RZ, R7, 0x20000000, RZ, 0xc0, !PT ;  /* 0x2000000007ff7812 */ /* 0x000fc6000784c0ff */
[----:B------:R-:W5:Y:S01]  /*4e60*/  LDL.LU R2, [R1+0x2b0] ;  /* 0x0002b00001027983 */ /* 0x000f620000300800 */
[----:B0-----:R-:W-:-:S06]  /*4e70*/  CS2R R40, SRZ ;  /* 0x0000000000287805 */ /* 0x001fcc000001ff00 */
[----:B--2---:R0:W5:Y:S02]  /*4e80*/  @!P6 LDG.E.64 R40, desc[UR22][R42.64] ;  /* 0x000000162a28e981 */ /* 0x004164000c1e1b00 */
[----:B0-----:R-:W-:-:S06]  /*4e90*/  CS2R R42, SRZ ;  /* 0x00000000002a7805 */ /* 0x001fcc000001ff00 */
[----:B------:R0:W5:Y:S01]  /*4ea0*/  @!P4 LDG.E.64 R42, desc[UR22][R44.64] ;  /* 0x000000162c2ac981 */ /* 0x000162000c1e1b00 */
[----:B------:R-:W-:Y:S02]  /*4eb0*/  LOP3.LUT P1, RZ, R7, 0x40000000, RZ, 0xc0, !PT ;  /* 0x4000000007ff7812 */ /* 0x000fe4000782c0ff */
[----:B0-----:R-:W-:-:S06]  /*4ec0*/  CS2R R44, SRZ ;  /* 0x00000000002c7805 */ /* 0x001fcc000001ff00 */
[----:B------:R0:W5:Y:S02]  /*4ed0*/  @!P3 LDG.E.64 R44, desc[UR22][R46.64] ;  /* 0x000000162e2cb981 */ /* 0x000164000c1e1b00 */
[----:B0-----:R-:W-:-:S06]  /*4ee0*/  CS2R R46, SRZ ;  /* 0x00000000002e7805 */ /* 0x001fcc000001ff00 */
[----:B------:R0:W5:Y:S02]  /*4ef0*/  @!P2 LDG.E.64 R46, desc[UR22][R50.64] ;  /* 0x00000016322ea981 */ /* 0x000164000c1e1b00 */
[----:B0-----:R-:W-:-:S06]  /*4f00*/  CS2R R50, SRZ ;  /* 0x0000000000327805 */ /* 0x001fcc000001ff00 */
[----:B------:R-:W2:Y:S04]  /*4f10*/  @!P1 LDG.E.64 R50, desc[UR22][R32.64] ;  /* 0x0000001620329981 */ /* 0x000ea8000c1e1b00 */
[----:B---3--:R0:W-:Y:S02]  /*4f20*/  STL.64 [R1+0x50], R48 ;  /* 0x0000503001007387 */ /* 0x0081e40000100a00 */
[----:B0-----:R-:W-:-:S06]  /*4f30*/  CS2R R48, SRZ ;  /* 0x0000000000307805 */ /* 0x001fcc000001ff00 */
[----:B------:R-:W3:Y:S04]  /*4f40*/  @!P2 LDG.E.64 R48, desc[UR22][R34.64] ;  /* 0x000000162230a981 */ /* 0x000ee8000c1e1b00 */
[----:B------:R-:W5:Y:S04]  /*4f50*/  LDL.LU.64 R34, [R1+0x2a8] ;  /* 0x0002a80001227983 */ /* 0x000f680000300a00 */
[----:B---3--:R0:W-:Y:S04]  /*4f60*/  STL.64 [R1+0x40], R48 ;  /* 0x0000403001007387 */ /* 0x0081e80000100a00 */
[----:B------:R-:W5:Y:S01]  /*4f70*/  LDL.LU.64 R32, [R1+0x2a0] ;  /* 0x0002a00001207983 */ /* 0x000f620000300a00 */
[----:B0-----:R-:W-:-:S06]  /*4f80*/  CS2R R48, SRZ ;  /* 0x0000000000307805 */ /* 0x001fcc000001ff00 */
[----:B------:R0:W5:Y:S04]  /*4f90*/  @!P1 LDG.E.64 R48, desc[UR22][R4.64] ;  /* 0x0000001604309981 */ /* 0x000168000c1e1b00 */
[----:B--2---:R1:W-:Y:S01]  /*4fa0*/  STL.64 [R1+0x30], R50 ;  /* 0x0000303201007387 */ /* 0x0043e20000100a00 */
[----:B0-----:R-:W-:-:S06]  /*4fb0*/  CS2R R4, SRZ ;  /* 0x0000000000047805 */ /* 0x001fcc000001ff00 */
[----:B------:R-:W2:Y:S04]  /*4fc0*/  @!P0 LDG.E.64 R4, desc[UR22][R54.64] ;  /* 0x0000001636048981 */ /* 0x000ea8000c1e1b00 */
[----:B------:R-:W3:Y:S01]  /*4fd0*/  LDL.LU.64 R54, [R1+0x298] ;  /* 0x0002980001367983 */ /* 0x000ee20000300a00 */
[----:B------:R-:W-:Y:S02]  /*4fe0*/  LOP3.LUT P5, RZ, R7, 0x80000000, RZ, 0xc0, !PT ;  /* 0x8000000007ff7812 */ /* 0x000fe400078ac0ff */
[----:B-1----:R-:W-:Y:S01]  /*4ff0*/  CS2R R50, SRZ ;  /* 0x0000000000327805 */ /* 0x002fe2000001ff00 */
[----:B------:R-:W-:Y:S01]  /*5000*/  UMOV UR25, 0x3f800000 ;  /* 0x3f80000000197882 */ /* 0x000fe20000000000 */
[----:B------:R-:W-:Y:S01]  /*5010*/  @UP0 UMOV UR25, UR5 ;  /* 0x0000000500190c82 */ /* 0x000fe20008000000 */
[----:B------:R-:W-:Y:S01]  /*5020*/  BSSY B0, `(.L_x_2935) ;  /* 0x000001e000007945 */ /* 0x000fe20003800000 */
[----:B------:R-:W-:-:S02]  /*5030*/  HFMA2.MMA R3, -RZ, RZ, 0, 0 ;  /* 0x00000000ff037435 */ /* 0x000fc400000001ff */
[----:B---3--:R0:W5:Y:S04]  /*5040*/  @!P0 LDG.E.64 R50, desc[UR22][R54.64] ;  /* 0x0000001636328981 */ /* 0x008168000c1e1b00 */
[----:B------:R0:W5:Y:S04]  /*5050*/  LDL.LU.64 R54, [R1+0x290] ;  /* 0x0002900001367983 */ /* 0x0001680000300a00 */
[----:B--2---:R1:W-:Y:S02]  /*5060*/  STL.64 [R1+0x20], R4 ;  /* 0x0000200401007387 */ /* 0x0043e40000100a00 */
[----:B-1----:R-:W-:Y:S01]  /*5070*/  CS2R R4, SRZ ;  /* 0x0000000000047805 */ /* 0x002fe2000001ff00 */
[----:B0-----:R-:W-:Y:S06]  /*5080*/  @P5 BRA `(.L_x_2936) ;  /* 0x00000000005c5947 */ /* 0x001fec0003800000 */
[----:B------:R-:W-:Y:S01]  /*5090*/  ISETP.NE.AND P5, PT, RZ, UR24, PT ;  /* 0x00000018ff007c0c */ /* 0x000fe2000bfa5270 */
[----:B-----5:R0:W-:Y:S01]  /*50a0*/  STL.64 [R1+0x298], R10 ;  /* 0x0002980a01007387 */ /* 0x0201e20000100a00 */
[C---:B------:R-:W-:Y:S01]  /*50b0*/  SHF.L.U32 R3, R54.reuse, 0x1, RZ ;  /* 0x0000000136037819 */ /* 0x040fe200000006ff */
[----:B------:R-:W-:Y:S02]  /*50c0*/  ULDC.64 UR6, c[0x0][0x238] ;  /* 0x00008e0000067ab9 */ /* 0x000fe40000000a00 */
[----:B------:R1:W-:Y:S08]  /*50d0*/  STL.64 [R1+0x290], R8 ;  /* 0x0002900801007387 */ /* 0x0003f00000100a00 */
[----:B0-----:R-:W1:Y:S01]  /*50e0*/  @P5 LDC.64 R10, c[0x0][0x240] ;  /* 0x00009000ff0a5b82 */ /* 0x001e620000000a00 */
[----:B------:R-:W-:-:S02]  /*50f0*/  SHF.L.U64.HI R6, R54, 0x1, R55 ;  /* 0x0000000136067819 */ /* 0x000fc40000010237 */
[----:B-1----:R-:W-:Y:S02]  /*5100*/  MOV R9, R10 ;  /* 0x0000000a00097202 */ /* 0x002fe40000000f00 */
[----:B------:R-:W-:Y:S02]  /*5110*/  MOV R8, R11 ;  /* 0x0000000b00087202 */ /* 0x000fe40000000f00 */
[C---:B------:R-:W-:Y:S01]  /*5120*/  @P5 IADD3 R54, P6, R3.reuse, R9, RZ ;  /* 0x0000000903365210 */ /* 0x040fe20007fde0ff */
[----:B------:R0:W5:Y:S03]  /*5130*/  LDL.LU.64 R10, [R1+0x298] ;  /* 0x00029800010a7983 */ /* 0x0001660000300a00 */
[----:B------:R-:W-:Y:S02]  /*5140*/  @P5 IADD3.X R55, R6, R8, RZ, P6, !PT ;  /* 0x0000000806375210 */ /* 0x000fe400037fe4ff */
[----:B------:R-:W-:-:S03]  /*5150*/  IADD3 R8, P6, R3, UR6, RZ ;  /* 0x0000000603087c10 */ /* 0x000fc6000ffde0ff */
[----:B------:R-:W2:Y:S01]  /*5160*/  @P5 LDG.E.U16 R3, desc[UR22][R54.64] ;  /* 0x0000001636035981 */ /* 0x000ea2000c1e1500 */
[----:B------:R-:W-:-:S05]  /*5170*/  IADD3.X R9, R6, UR7, RZ, P6, !PT ;  /* 0x0000000706097c10 */ /* 0x000fca000b7fe4ff */
[----:B------:R-:W3:Y:S04]  /*5180*/  LDG.E.U16 R6, desc[UR22][R8.64+0x2] ;  /* 0x0000021608067981 */ /* 0x000ee8000c1e1500 */
[----:B------:R-:W4:Y:S01]  /*5190*/  @P5 LDG.E.U16 R54, desc[UR22][R54.64+0x2] ;  /* 0x0000021636365981 */ /* 0x000f22000c1e1500 */
[----:B--2---:R-:W-:-:S03]  /*51a0*/  @P5 SHF.L.U32 R4, R3, 0x10, RZ ;  /* 0x0000001003045819 */ /* 0x004fc600000006ff */
[----:B------:R-:W2:Y:S04]  /*51b0*/  LDG.E.U16 R3, desc[UR22][R8.64] ;  /* 0x0000001608037981 */ /* 0x000ea8000c1e1500 */
[----:B------:R0:W5:Y:S01]  /*51c0*/  LDL.LU.64 R8, [R1+0x290] ;  /* 0x0002900001087983 */ /* 0x0001620000300a00 */
[----:B----4-:R-:W-:Y:S02]  /*51d0*/  @P5 SHF.L.U32 R5, R54, 0x10, RZ ;  /* 0x0000001036055819 */ /* 0x010fe400000006ff */
[----:B---3--:R-:W-:Y:S02]  /*51e0*/  SHF.L.U32 R6, R6, 0x10, RZ ;  /* 0x0000001006067819 */ /* 0x008fe400000006ff */
[----:B0-2---:R-:W-:-:S07]  /*51f0*/  SHF.L.U32 R3, R3, 0x10, RZ ;  /* 0x0000001003037819 */ /* 0x005fce00000006ff */
.L_x_2936:
[----:B------:R-:W-:Y:S05]  /*5200*/  BSYNC B0 ;  /* 0x0000000000007941 */ /* 0x000fea0003800000 */
.L_x_2935:
[----:B-----5:R-:W-:Y:S01]  /*5210*/  FADD.FTZ R60, R60, -UR14 ;  /* 0x8000000e3c3c7e21 */ /* 0x020fe20008010000 */
[----:B------:R-:W-:Y:S01]  /*5220*/  FADD.FTZ R61, R61, -UR14 ;  /* 0x8000000e3d3d7e21 */ /* 0x000fe20008010000 */
[----:B------:R0:W5:Y:S02]  /*5230*/  LDL R55, [R1+0x10] ;  /* 0x0000100001377983 */ /* 0x0001640000100800 */
[----:B------:R-:W-:Y:S01]  /*5240*/  FMUL.FTZ R60, R60, UR25 ;  /* 0x000000193c3c7c20 */ /* 0x000fe20008410000 */
[----:B------:R-:W-:Y:S01]  /*5250*/  FMUL.FTZ R61, R61, UR25 ;  /* 0x000000193d3d7c20 */ /* 0x000fe20008410000 */
[----:B------:R0:W5:Y:S01]  /*5260*/  LDL R54, [R1+0x14] ;  /* 0x0000140001367983 */ /* 0x0001620000100800 */
[----:B------:R-:W-:Y:S02]  /*5270*/  ISETP.NE.AND P5, PT, RZ, UR24, PT ;  /* 0x00000018ff007c0c */ /* 0x000fe4000bfa5270 */
[----:B------:R-:W-:Y:S01]  /*5280*/  LOP3.LUT R7, R7, 0xfffffffd, RZ, 0xc0, !PT ;  /* 0xfffffffd07077812 */ /* 0x000fe200078ec0ff */
[----:B------:R0:W-:Y:S04]  /*5290*/  STL [R1+0x68], R60 ;  /* 0x0000683c01007387 */ /* 0x0001e80000100800 */
[----:B------:R0:W-:Y:S06]  /*52a0*/  STL [R1+0x6c], R61 ;  /* 0x00006c3d01007387 */ /* 0x0001ec0000100800 */
[----:B------:R-:W-:Y:S01]  /*52b0*/  @P5 LOP3.LUT R7, R7, 0x2, RZ, 0xfc, !PT ;  /* 0x0000000207075812 */ /* 0x000fe200078efcff */
[----:B------:R-:W-:Y:S06]  /*52c0*/  @!P5 BRA `(.L_x_2937) ;  /* 0x000000000050d947 */ /* 0x000fec0003800000 */
[----:B-----5:R-:W-:-:S04]  /*52d0*/  FFMA.FTZ R55, R60, R3, R4 ;  /* 0x000000033c377223 */ /* 0x020fc80000010004 */
[----:B------:R-:W-:-:S06]  /*52e0*/  FMUL.FTZ R54, R55, -1.4426950216293334961 ;  /* 0xbfb8aa3b37367820 */ /* 0x000fcc0000410000 */
[----:B------:R-:W1:Y:S02]  /*52f0*/  MUFU.EX2 R54, R54 ;  /* 0x0000003600367308 */ /* 0x000e640000000800 */
[----:B-1----:R-:W-:-:S06]  /*5300*/  FADD.FTZ R54, R54, 1 ;  /* 0x3f80000036367421 */ /* 0x002fcc0000010000 */
[----:B------:R-:W0:Y:S02]  /*5310*/  MUFU.RCP R54, R54 ;  /* 0x0000003600367308 */ /* 0x000e240000001000 */
[----:B0-----:R-:W-:-:S04]  /*5320*/  FADD.FTZ R60, -R54, 1 ;  /* 0x3f800000363c7421 */ /* 0x001fc80000010100 */
[----:B------:R-:W-:Y:S02]  /*5330*/  FFMA.FTZ R55, R55, R60, 1 ;  /* 0x3f80000037377423 */ /* 0x000fe4000001003c */
[----:B------:R-:W2:Y:S02]  /*5340*/  LDL R60, [R1+0x10] ;  /* 0x00001000013c7983 */ /* 0x000ea40000100800 */
[----:B--2---:R-:W-:Y:S01]  /*5350*/  FMUL.FTZ R54, R60, R54 ;  /* 0x000000363c367220 */ /* 0x004fe20000410000 */
[----:B------:R-:W-:-:S03]  /*5360*/  FFMA.FTZ R60, R61, R6, R5 ;  /* 0x000000063d3c7223 */ /* 0x000fc60000010005 */
[----:B------:R-:W-:Y:S01]  /*5370*/  FMUL.FTZ R55, R54, R55 ;  /* 0x0000003736377220 */ /* 0x000fe20000410000 */
[----:B------:R-:W-:-:S06]  /*5380*/  FMUL.FTZ R54, R60, -1.4426950216293334961 ;  /* 0xbfb8aa3b3c367820 */ /* 0x000fcc0000410000 */
[----:B------:R-:W0:Y:S02]  /*5390*/  MUFU.EX2 R54, R54 ;  /* 0x0000003600367308 */ /* 0x000e240000000800 */
[----:B0-----:R-:W-:-:S06]  /*53a0*/  FADD.FTZ R54, R54, 1 ;  /* 0x3f80000036367421 */ /* 0x001fcc0000010000 */
[----:B------:R-:W0:Y:S02]  /*53b0*/  MUFU.RCP R54, R54 ;  /* 0x0000003600367308 */ /* 0x000e240000001000 */
[----:B0-----:R-:W-:-:S04]  /*53c0*/  FADD.FTZ R61, -R54, 1 ;  /* 0x3f800000363d7421 */ /* 0x001fc80000010100 */
[----:B------:R-:W-:Y:S02]  /*53d0*/  FFMA.FTZ R60, R60, R61, 1 ;  /* 0x3f8000003c3c7423 */ /* 0x000fe4000001003d */
[----:B------:R-:W2:Y:S02]  /*53e0*/  LDL R61, [R1+0x14] ;  /* 0x00001400013d7983 */ /* 0x000ea40000100800 */
[----:B--2---:R-:W-:-:S04]  /*53f0*/  FMUL.FTZ R54, R61, R54 ;  /* 0x000000363d367220 */ /* 0x004fc80000410000 */
[----:B------:R-:W-:-:S07]  /*5400*/  FMUL.FTZ R54, R54, R60 ;  /* 0x0000003c36367220 */ /* 0x000fce0000410000 */
.L_x_2937:
[----:B0-----:R-:W2:Y:S04]  /*5410*/  LDL R61, [R1+0x68] ;  /* 0x00006800013d7983 */ /* 0x001ea80000100800 */
[----:B------:R-:W-:Y:S04]  /*5420*/  STL [R1+0x290], R2 ;  /* 0x0002900201007387 */ /* 0x000fe80000100800 */
[----:B------:R0:W-:Y:S04]  /*5430*/  STL [R1+0x28c], R0 ;  /* 0x00028c0001007387 */ /* 0x0001e80000100800 */
[----:B0-----:R-:W3:Y:S01]  /*5440*/  LDL R0, [R1+0x6c] ;  /* 0x00006c0001007983 */ /* 0x001ee20000100800 */
[----:B-----5:R-:W-:Y:S01]  /*5450*/  FMUL.FTZ R60, R55, R3 ;  /* 0x00000003373c7220 */ /* 0x020fe20000410000 */
[----:B------:R-:W-:Y:S01]  /*5460*/  FADD.FTZ R58, R58, -UR14 ;  /* 0x8000000e3a3a7e21 */ /* 0x000fe20008010000 */
[----:B------:R-:W-:-:S02]  /*5470*/  FADD.FTZ R59, R59, -UR14 ;  /* 0x8000000e3b3b7e21 */ /* 0x000fc40008010000 */
[----:B--2---:R-:W-:Y:S01]  /*5480*/  FFMA.FTZ R2, R61, R60, RZ ;  /* 0x0000003c3d027223 */ /* 0x004fe200000100ff */
[----:B------:R-:W-:Y:S01]  /*5490*/  FADD.FTZ R61, RZ, R60 ;  /* 0x0000003cff3d7221 */ /* 0x000fe20000010000 */
[----:B------:R-:W-:-:S04]  /*54a0*/  FMUL.FTZ R60, R54, R6 ;  /* 0x00000006363c7220 */ /* 0x000fc80000410000 */
[----:B---3--:R-:W-:Y:S01]  /*54b0*/  FFMA.FTZ R0, R0, R60, R2 ;  /* 0x0000003c00007223 */ /* 0x008fe20000010002 */
[----:B------:R-:W-:Y:S01]  /*54c0*/  FADD.FTZ R60, R60, R61 ;  /* 0x0000003d3c3c7221 */ /* 0x000fe20000010000 */
[----:B------:R0:W5:Y:S04]  /*54d0*/  LDL.LU R2, [R1+0x290] ;  /* 0x0002900001027983 */ /* 0x0001680000300800 */
[----:B------:R1:W-:Y:S01]  /*54e0*/  STL [R1+0x4], R0 ;  /* 0x0000040001007387 */ /* 0x0003e20000100800 */
[----:B------:R-:W-:-:S03]  /*54f0*/  FMUL.FTZ R61, R59, UR25 ;  /* 0x000000193b3d7c20 */ /* 0x000fc60008410000 */
[----:B-1----:R0:W5:Y:S04]  /*5500*/  LDL.LU R0, [R1+0x28c] ;  /* 0x00028c0001007983 */ /* 0x0021680000300800 */
[----:B------:R1:W-:Y:S04]  /*5510*/  STL [R1], R60 ;  /* 0x0000003c01007387 */ /* 0x0003e80000100800 */
[----:B------:R0:W5:Y:S01]  /*5520*/  LDL R59, [R1+0xc] ;  /* 0x00000c00013b7983 */ /* 0x0001620000100800 */
[----:B-1----:R-:W-:-:S03]  /*5530*/  FMUL.FTZ R60, R58, UR25 ;  /* 0x000000193a3c7c20 */ /* 0x002fc60008410000 */
[----:B------:R0:W5:Y:S04]  /*5540*/  LDL R58, [R1+0x8] ;  /* 0x00000800013a7983 */ /* 0x0001680000100800 */
[----:B------:R0:W-:Y:S04]  /*5550*/  STL [R1+0x78], R60 ;  /* 0x0000783c01007387 */ /* 0x0001e80000100800 */
[----:B------:R0:W-:Y:S01]  /*5560*/  STL [R1+0x84], R61 ;  /* 0x0000843d01007387 */ /* 0x0001e20000100800 */
[----:B------:R-:W-:Y:S05]  /*5570*/  @!P5 BRA `(.L_x_2938) ;  /* 0x000000000050d947 */ /* 0x000fea0003800000 */
        /* <DEDUP_REMOVED lines=20> */
.L_x_2938:
[----:B0-----:R-:W2:Y:S04]  /*56c0*/  LDL.LU R61, [R1+0x4] ;  /* 0x00000400013d7983 */ /* 0x001ea80000300800 */
[----:B------:R-:W3:Y:S04]  /*56d0*/  LDL R60, [R1+0x68] ;  /* 0x00006800013c7983 */ /* 0x000ee80000100800 */
[----:B------:R0:W-:Y:S04]  /*56e0*/  STL [R1+0x294], R4 ;  /* 0x0002940401007387 */ /* 0x0001e80000100800 */
[----:B0-----:R-:W4:Y:S04]  /*56f0*/  LDL R4, [R1+0x78] ;  /* 0x0000780001047983 */ /* 0x001f280000100800 */
[----:B-----5:R-:W-:Y:S04]  /*5700*/  STL [R1+0x290], R2 ;  /* 0x0002900201007387 */ /* 0x020fe80000100800 */
[----:B------:R0:W-:Y:S04]  /*5710*/  STL [R1+0x28c], R0 ;  /* 0x00028c0001007387 */ /* 0x0001e80000100800 */
[----:B0-----:R-:W4:Y:S01]  /*5720*/  LDL R0, [R1+0x84] ;  /* 0x0000840001007983 */ /* 0x001f220000100800 */
[----:B--2---:R-:W-:Y:S01]  /*5730*/  MOV R2, R61 ;  /* 0x0000003d00027202 */ /* 0x004fe20000000f00 */
[----:B---3--:R-:W-:Y:S01]  /*5740*/  FFMA.FTZ R61, R60, R55, RZ ;  /* 0x000000373c3d7223 */ /* 0x008fe200000100ff */
[----:B------:R-:W-:Y:S01]  /*5750*/  FADD.FTZ R60, RZ, R55 ;  /* 0x00000037ff3c7221 */ /* 0x000fe20000010000 */
[----:B------:R-:W-:-:S02]  /*5760*/  FMUL.FTZ R55, R58, R3 ;  /* 0x000000033a377220 */ /* 0x000fc40000410000 */
[----:B----4-:R-:W-:Y:S01]  /*5770*/  FFMA.FTZ R61, R4, R58, R61 ;  /* 0x0000003a043d7223 */ /* 0x010fe2000001003d */
[----:B------:R-:W-:-:S04]  /*5780*/  FADD.FTZ R58, R60, R58 ;  /* 0x0000003a3c3a7221 */ /* 0x000fc80000010000 */
[----:B------:R0:W-:Y:S02]  /*5790*/  STL [R1+0x1c], R61 ;  /* 0x00001c3d01007387 */ /* 0x0001e40000100800 */
[----:B0-----:R-:W-:Y:S02]  /*57a0*/  MOV R61, R4 ;  /* 0x00000004003d7202 */ /* 0x001fe40000000f00 */
[----:B------:R0:W5:Y:S04]  /*57b0*/  LDL.LU R4, [R1+0x294] ;  /* 0x0002940001047983 */ /* 0x0001680000300800 */
[----:B------:R-:W2:Y:S04]  /*57c0*/  LDL.LU R60, [R1] ;  /* 0x00000000013c7983 */ /* 0x000ea80000300800 */
[----:B------:R1:W-:Y:S04]  /*57d0*/  STL [R1+0x18], R58 ;  /* 0x0000183a01007387 */ /* 0x0003e80000100800 */
[----:B-1----:R-:W3:Y:S01]  /*57e0*/  LDL R58, [R1+0x6c] ;  /* 0x00006c00013a7983 */ /* 0x002ee20000100800 */
[----:B------:R-:W-:-:S03]  /*57f0*/  FFMA.FTZ R61, R61, R55, R2 ;  /* 0x000000373d3d7223 */ /* 0x000fc60000010002 */
[----:B------:R0:W5:Y:S01]  /*5800*/  LDL.LU R2, [R1+0x290] ;  /* 0x0002900001027983 */ /* 0x0001620000300800 */
[----:B------:R-:W-:Y:S01]  /*5810*/  FADD.FTZ R56, R56, -UR14 ;  /* 0x8000000e38387e21 */ /* 0x000fe20008010000 */
[----:B------:R-:W-:-:S03]  /*5820*/  FADD.FTZ R57, R57, -UR14 ;  /* 0x8000000e39397e21 */ /* 0x000fc60008010000 */
[----:B------:R-:W-:Y:S01]  /*5830*/  FMUL.FTZ R56, R56, UR25 ;  /* 0x0000001938387c20 */ /* 0x000fe20008410000 */
[----:B--2---:R-:W-:Y:S01]  /*5840*/  FADD.FTZ R60, R60, R55 ;  /* 0x000000373c3c7221 */ /* 0x004fe20000010000 */
[----:B------:R-:W-:Y:S01]  /*5850*/  FADD.FTZ R55, RZ, R54 ;  /* 0x00000036ff377221 */ /* 0x000fe20000010000 */
[----:B---3--:R-:W-:-:S04]  /*5860*/  FFMA.FTZ R58, R58, R54, RZ ;  /* 0x000000363a3a7223 */ /* 0x008fc800000100ff */
[----:B------:R-:W-:Y:S01]  /*5870*/  FFMA.FTZ R58, R0, R59, R58 ;  /* 0x0000003b003a7223 */ /* 0x000fe2000001003a */
[----:B------:R-:W-:-:S04]  /*5880*/  FMUL.FTZ R54, R59, R6 ;  /* 0x000000063b367220 */ /* 0x000fc80000410000 */
[----:B------:R1:W-:Y:S02]  /*5890*/  STL [R1], R58 ;  /* 0x0000003a01007387 */ /* 0x0003e40000100800 */
[----:B-1----:R-:W-:Y:S02]  /*58a0*/  MOV R58, R0 ;  /* 0x00000000003a7202 */ /* 0x002fe40000000f00 */
[----:B------:R0:W5:Y:S03]  /*58b0*/  LDL.LU R0, [R1+0x28c] ;  /* 0x00028c0001007983 */ /* 0x0001660000300800 */
[----:B------:R-:W-:Y:S01]  /*58c0*/  FFMA.FTZ R61, R58, R54, R61 ;  /* 0x000000363a3d7223 */ /* 0x000fe2000001003d */
[----:B------:R-:W-:Y:S01]  /*58d0*/  FADD.FTZ R58, R54, R60 ;  /* 0x0000003c363a7221 */ /* 0x000fe20000010000 */
[----:B------:R-:W-:Y:S01]  /*58e0*/  FMUL.FTZ R60, R57, UR25 ;  /* 0x00000019393c7c20 */ /* 0x000fe20008410000 */
[----:B------:R0:W-:Y:S04]  /*58f0*/  STL [R1+0x74], R56 ;  /* 0x0000743801007387 */ /* 0x0001e80000100800 */
[----:B------:R0:W-:Y:S01]  /*5900*/  STL [R1+0x7c], R60 ;  /* 0x00007c3c01007387 */ /* 0x0001e20000100800 */
[----:B------:R-:W-:Y:S01]  /*5910*/  FADD.FTZ R59, R55, R59 ;  /* 0x0000003b373b7221 */ /* 0x000fe20000010000 */
[----:B------:R-:W-:-:S02]  /*5920*/  MOV R54, R8 ;  /* 0x0000000800367202 */ /* 0x000fc40000000f00 */
[----:B------:R-:W-:Y:S01]  /*5930*/  MOV R55, R9 ;  /* 0x0000000900377202 */ /* 0x000fe20000000f00 */
[----:B------:R-:W-:Y:S06]  /*5940*/  @!P5 BRA `(.L_x_2939) ;  /* 0x000000000048d947 */ /* 0x000fec0003800000 */
[----:B-----5:R-:W-:-:S04]  /*5950*/  FFMA.FTZ R54, R56, R3, R4 ;  /* 0x0000000338367223 */ /* 0x020fc80000010004 */
[----:B------:R-:W-:-:S06]  /*5960*/  FMUL.FTZ R55, R54, -1.4426950216293334961 ;  /* 0xbfb8aa3b36377820 */ /* 0x000fcc0000410000 */
[----:B------:R-:W1:Y:S02]  /*5970*/  MUFU.EX2 R55, R55 ;  /* 0x0000003700377308 */ /* 0x000e640000000800 */
[----:B-1----:R-:W-:-:S06]  /*5980*/  FADD.FTZ R55, R55, 1 ;  /* 0x3f80000037377421 */ /* 0x002fcc0000010000 */
        /* <DEDUP_REMOVED lines=14> */
.L_x_2939:
[----:B0-----:R-:W2:Y:S04]  /*5a70*/  LDL.LU R60, [R1+0x18] ;  /* 0x00001800013c7983 */ /* 0x001ea80000300800 */
[----:B------:R-:W3:Y:S04]  /*5a80*/  LDL.LU R57, [R1+0x1c] ;  /* 0x00001c0001397983 */ /* 0x000ee80000300800 */
[----:B-----5:R0:W-:Y:S04]  /*5a90*/  STL [R1+0x290], R2 ;  /* 0x0002900201007387 */ /* 0x0201e80000100800 */
[----:B0-----:R-:W3:Y:S01]  /*5aa0*/  LDL R2, [R1+0x74] ;  /* 0x0000740001027983 */ /* 0x001ee20000100800 */
[----:B------:R-:W-:-:S03]  /*5ab0*/  FMUL.FTZ R56, R54, R3 ;  /* 0x0000000336387220 */ /* 0x000fc60000410000 */
[----:B------:R0:W-:Y:S04]  /*5ac0*/  STL [R1+0x28c], R0 ;  /* 0x00028c0001007387 */ /* 0x0001e80000100800 */
[----:B0-----:R-:W4:Y:S01]  /*5ad0*/  LDL R0, [R1+0x7c] ;  /* 0x00007c0001007983 */ /* 0x001f220000100800 */
[----:B--2---:R-:W-:Y:S01]  /*5ae0*/  FADD.FTZ R60, R60, R54 ;  /* 0x000000363c3c7221 */ /* 0x004fe20000010000 */
[C---:B---3--:R-:W-:Y:S01]  /*5af0*/  FFMA.FTZ R57, R2.reuse, R54, R57 ;  /* 0x0000003602397223 */ /* 0x048fe20000010039 */
[----:B------:R-:W-:Y:S01]  /*5b00*/  FFMA.FTZ R54, R2, R56, R61 ;  /* 0x0000003802367223 */ /* 0x000fe2000001003d */
[----:B------:R-:W-:Y:S01]  /*5b10*/  FADD.FTZ R61, R59, R55 ;  /* 0x000000373b3d7221 */ /* 0x000fe20000010000 */
[----:B------:R0:W5:Y:S01]  /*5b20*/  LDL.LU R2, [R1+0x290] ;  /* 0x0002900001027983 */ /* 0x0001620000300800 */
[----:B------:R-:W-:Y:S01]  /*5b30*/  FADD.FTZ R58, R58, R56 ;  /* 0x000000383a3a7221 */ /* 0x000fe20000010000 */
[----:B------:R-:W-:-:S02]  /*5b40*/  FMUL.FTZ R56, R55, R6 ;  /* 0x0000000637387220 */ /* 0x000fc40000410000 */
[----:B------:R-:W2:Y:S01]  /*5b50*/  LDL.LU R59, [R1] ;  /* 0x00000000013b7983 */ /* 0x000ea20000300800 */
[----:B------:R-:W-:Y:S01]  /*5b60*/  FADD.FTZ R52, R52, -UR14 ;  /* 0x8000000e34347e21 */ /* 0x000fe20008010000 */
[----:B------:R-:W-:Y:S01]  /*5b70*/  FADD.FTZ R53, R53, -UR14 ;  /* 0x8000000e35357e21 */ /* 0x000fe20008010000 */
[----:B------:R-:W-:Y:S01]  /*5b80*/  FADD.FTZ R58, R56, R58 ;  /* 0x0000003a383a7221 */ /* 0x000fe20000010000 */
[C---:B----4-:R-:W-:Y:S02]  /*5b90*/  FFMA.FTZ R54, R0.reuse, R56, R54 ;  /* 0x0000003800367223 */ /* 0x050fe40000010036 */
[----:B------:R-:W-:Y:S01]  /*5ba0*/  FMUL.FTZ R56, R53, UR25 ;  /* 0x0000001935387c20 */ /* 0x000fe20008410000 */
[----:B------:R-:W-:Y:S01]  /*5bb0*/  MOV R53, R37 ;  /* 0x0000002500357202 */ /* 0x000fe20000000f00 */
[----:B--2---:R-:W-:Y:S01]  /*5bc0*/  FFMA.FTZ R59, R0, R55, R59 ;  /* 0x00000037003b7223 */ /* 0x004fe2000001003b */
[----:B------:R-:W-:Y:S01]  /*5bd0*/  FMUL.FTZ R55, R52, UR25 ;  /* 0x0000001934377c20 */ /* 0x000fe20008410000 */
[----:B------:R0:W5:Y:S01]  /*5be0*/  LDL.LU R0, [R1+0x28c] ;  /* 0x00028c0001007983 */ /* 0x0001620000300800 */
[----:B------:R-:W-:-:S03]  /*5bf0*/  MOV R52, R36 ;  /* 0x0000002400347202 */ /* 0x000fc60000000f00 */
        /* <DEDUP_REMOVED lines=21> */
.L_x_2940:
[----:B-----5:R1:W-:Y:S01]  /*5d50*/  STL [R1+0x28c], R0 ;  /* 0x00028c0001007387 */ /* 0x0203e20000100800 */
[----:B0-----:R-:W-:Y:S01]  /*5d60*/  FMUL.FTZ R55, R52, R3 ;  /* 0x0000000334377220 */ /* 0x001fe20000410000 */
[----:B------:R-:W-:Y:S02]  /*5d70*/  FADD.FTZ R60, R60, R52 ;  /* 0x000000343c3c7221 */ /* 0x000fe40000010000 */
[----:B------:R-:W2:Y:S04]  /*5d80*/  LDL R56, [R1+0x90] ;  /* 0x0000900001387983 */ /* 0x000ea80000100800 */
[----:B-1----:R-:W3:Y:S02]  /*5d90*/  LDL R0, [R1+0x80] ;  /* 0x0000800001007983 */ /* 0x002ee40000100800 */
[----:B---3--:R-:W-:-:S02]  /*5da0*/  FFMA.FTZ R57, R0, R52, R57 ;  /* 0x0000003400397223 */ /* 0x008fc40000010039 */
[----:B------:R0:W5:Y:S04]  /*5db0*/  LDL.LU R0, [R1+0x28c] ;  /* 0x00028c0001007983 */ /* 0x0001680000300800 */
[----:B------:R-:W3:Y:S01]  /*5dc0*/  LDL R52, [R1+0x80] ;  /* 0x0000800001347983 */ /* 0x000ee20000100800 */
[----:B------:R-:W-:Y:S01]  /*5dd0*/  FADD.FTZ R26, R26, -UR14 ;  /* 0x8000000e1a1a7e21 */ /* 0x000fe20008010000 */
[----:B------:R-:W-:Y:S01]  /*5de0*/  FADD.FTZ R27, R27, -UR14 ;  /* 0x8000000e1b1b7e21 */ /* 0x000fe20008010000 */
[----:B------:R-:W-:Y:S01]  /*5df0*/  FADD.FTZ R58, R58, R55 ;  /* 0x000000373a3a7221 */ /* 0x000fe20000010000 */
[----:B---3--:R-:W-:Y:S01]  /*5e00*/  FFMA.FTZ R54, R52, R55, R54 ;  /* 0x0000003734367223 */ /* 0x008fe20000010036 */
[----:B------:R-:W-:Y:S01]  /*5e10*/  FMUL.FTZ R55, R53, R6 ;  /* 0x0000000635377220 */ /* 0x000fe20000410000 */
[----:B------:R-:W-:Y:S01]  /*5e20*/  FADD.FTZ R52, R61, R53 ;  /* 0x000000353d347221 */ /* 0x000fe20000010000 */
[----:B--2---:R-:W-:Y:S01]  /*5e30*/  FFMA.FTZ R53, R56, R53, R59 ;  /* 0x0000003538357223 */ /* 0x004fe2000001003b */
[----:B------:R-:W-:Y:S01]  /*5e40*/  FMUL.FTZ R61, R26, UR25 ;  /* 0x000000191a3d7c20 */ /* 0x000fe20008410000 */
[----:B------:R-:W-:-:S04]  /*5e50*/  FMUL.FTZ R59, R27, UR25 ;  /* 0x000000191b3b7c20 */ /* 0x000fc80008410000 */
[----:B------:R0:W-:Y:S04]  /*5e60*/  STL [R1+0x88], R61 ;  /* 0x0000883d01007387 */ /* 0x0001e80000100800 */
[----:B------:R0:W-:Y:S01]  /*5e70*/  STL [R1+0x98], R59 ;  /* 0x0000983b01007387 */ /* 0x0001e20000100800 */
[----:B------:R-:W-:Y:S01]  /*5e80*/  FFMA.FTZ R54, R56, R55, R54 ;  /* 0x0000003738367223 */ /* 0x000fe20000010036 */
[----:B------:R-:W-:Y:S01]  /*5e90*/  FADD.FTZ R58, R55, R58 ;  /* 0x0000003a373a7221 */ /* 0x000fe20000010000 */
[----:B------:R-:W-:Y:S02]  /*5ea0*/  MOV R26, R38 ;  /* 0x00000026001a7202 */ /* 0x000fe40000000f00 */
[----:B------:R-:W-:Y:S01]  /*5eb0*/  MOV R27, R39 ;  /* 0x00000027001b7202 */ /* 0x000fe20000000f00 */
[----:B------:R-:W-:Y:S06]  /*5ec0*/  @!P5 BRA `(.L_x_2941) ;  /* 0x000000000048d947 */ /* 0x000fec0003800000 */
[----:B------:R-:W-:-:S04]  /*5ed0*/  FFMA.FTZ R26, R61, R3, R4 ;  /* 0x000000033d1a7223 */ /* 0x000fc80000010004 */
[----:B------:R-:W-:-:S06]  /*5ee0*/  FMUL.FTZ R27, R26, -1.4426950216293334961 ;  /* 0xbfb8aa3b1a1b7820 */ /* 0x000fcc0000410000 */
[----:B------:R-:W1:Y:S02]  /*5ef0*/  MUFU.EX2 R27, R27 ;  /* 0x0000001b001b7308 */ /* 0x000e640000000800 */
[----:B-1----:R-:W-:-:S06]  /*5f00*/  FADD.FTZ R27, R27, 1 ;  /* 0x3f8000001b1b7421 */ /* 0x002fcc0000010000 */
[----:B------:R-:W1:Y:S02]  /*5f10*/  MUFU.RCP R27, R27 ;  /* 0x0000001b001b7308 */ /* 0x000e640000001000 */
[----:B-1----:R-:W-:Y:S01]  /*5f20*/  FADD.FTZ R55, -R27, 1 ;  /* 0x3f8000001b377421 */ /* 0x002fe20000010100 */
[----:B------:R-:W-:-:S03]  /*5f30*/  FMUL.FTZ R27, R38, R27 ;  /* 0x0000001b261b7220 */ /* 0x000fc60000410000 */
[----:B------:R-:W-:-:S04]  /*5f40*/  FFMA.FTZ R26, R26, R55, 1 ;  /* 0x3f8000001a1a7423 */ /* 0x000fc80000010037 */
[----:B------:R-:W-:Y:S01]  /*5f50*/  FMUL.FTZ R26, R27, R26 ;  /* 0x0000001a1b1a7220 */ /* 0x000fe20000410000 */
        /* <DEDUP_REMOVED lines=8> */
[----:B------:R-:W-:-:S07]  /*5fe0*/  FMUL.FTZ R27, R55, R27 ;  /* 0x0000001b371b7220 */ /* 0x000fce0000410000 */
.L_x_2941:
[----:B------:R-:W-:Y:S01]  /*5ff0*/  FMUL.FTZ R56, R26, R3 ;  /* 0x000000031a387220 */ /* 0x000fe20000410000 */
[----:B------:R-:W-:Y:S01]  /*6000*/  FADD.FTZ R55, R60, R26 ;  /* 0x0000001a3c377221 */ /* 0x000fe20000010000 */
[----:B------:R-:W-:Y:S01]  /*6010*/  FFMA.FTZ R57, R61, R26, R57 ;  /* 0x0000001a3d397223 */ /* 0x000fe20000010039 */
[----:B------:R-:W-:Y:S01]  /*6020*/  FMUL.FTZ R26, R27, R6 ;  /* 0x000000061b1a7220 */ /* 0x000fe20000410000 */
[----:B------:R-:W-:Y:S01]  /*6030*/  FFMA.FTZ R54, R61, R56, R54 ;  /* 0x000000383d367223 */ /* 0x000fe20000010036 */
[----:B------:R-:W-:Y:S01]  /*6040*/  FADD.FTZ R24, R24, -UR14 ;  /* 0x8000000e18187e21 */ /* 0x000fe20008010000 */
[----:B------:R-:W-:Y:S01]  /*6050*/  FADD.FTZ R25, R25, -UR14 ;  /* 0x8000000e19197e21 */ /* 0x000fe20008010000 */
[C---:B------:R-:W-:Y:S01]  /*6060*/  FFMA.FTZ R53, R59.reuse, R27, R53 ;  /* 0x0000001b3b357223 */ /* 0x040fe20000010035 */
[----:B------:R-:W-:Y:S01]  /*6070*/  FFMA.FTZ R54, R59, R26, R54 ;  /* 0x0000001a3b367223 */ /* 0x000fe20000010036 */
[----:B------:R-:W-:Y:S01]  /*6080*/  FMUL.FTZ R60, R24, UR25 ;  /* 0x00000019183c7c20 */ /* 0x000fe20008410000 */
[----:B0-----:R-:W-:Y:S01]  /*6090*/  FMUL.FTZ R59, R25, UR25 ;  /* 0x00000019193b7c20 */ /* 0x001fe20008410000 */
[----:B------:R-:W-:Y:S01]  /*60a0*/  FADD.FTZ R58, R58, R56 ;  /* 0x000000383a3a7221 */ /* 0x000fe20000010000 */
[----:B------:R-:W-:Y:S01]  /*60b0*/  FADD.FTZ R52, R52, R27 ;  /* 0x0000001b34347221 */ /* 0x000fe20000010000 */
[----:B------:R-:W-:Y:S01]  /*60c0*/  MOV R24, R40 ;  /* 0x0000002800187202 */ /* 0x000fe20000000f00 */
[----:B------:R0:W-:Y:S01]  /*60d0*/  STL [R1+0x8c], R60 ;  /* 0x00008c3c01007387 */ /* 0x0001e20000100800 */
[----:B------:R-:W-:Y:S01]  /*60e0*/  FADD.FTZ R58, R26, R58 ;  /* 0x0000003a1a3a7221 */ /* 0x000fe20000010000 */
[----:B------:R-:W-:-:S02]  /*60f0*/  MOV R27, R41 ;  /* 0x00000029001b7202 */ /* 0x000fc40000000f00 */
[----:B------:R0:W-:Y:S01]  /*6100*/  STL [R1+0xa0], R59 ;  /* 0x0000a03b01007387 */ /* 0x0001e20000100800 */
[----:B------:R-:W-:Y:S05]  /*6110*/  @!P5 BRA `(.L_x_2942) ;  /* 0x000000000048d947 */ /* 0x000fea0003800000 */
[----:B------:R-:W-:-:S04]  /*6120*/  FFMA.FTZ R24, R60, R3, R4 ;  /* 0x000000033c187223 */ /* 0x000fc80000010004 */
[----:B------:R-:W-:-:S06]  /*6130*/  FMUL.FTZ R25, R24, -1.4426950216293334961 ;  /* 0xbfb8aa3b18197820 */ /* 0x000fcc0000410000 */
[----:B------:R-:W1:Y:S02]  /*6140*/  MUFU.EX2 R25, R25 ;  /* 0x0000001900197308 */ /* 0x000e640000000800 */
[----:B-1----:R-:W-:-:S06]  /*6150*/  FADD.FTZ R25, R25, 1 ;  /* 0x3f80000019197421 */ /* 0x002fcc0000010000 */
        /* <DEDUP_REMOVED lines=14> */
.L_x_2942:
[----:B------:R-:W2:Y:S04]  /*6240*/  LDL.LU R56, [R1+0x60] ;  /* 0x0000600001387983 */ /* 0x000ea80000300800 */
[----:B------:R-:W3:Y:S01]  /*6250*/  LDL.LU R26, [R1+0x64] ;  /* 0x00006400011a7983 */ /* 0x000ee20000300800 */
[----:B------:R-:W-:Y:S01]  /*6260*/  FMUL.FTZ R25, R24, R3 ;  /* 0x0000000318197220 */ /* 0x000fe20000410000 */
[----:B------:R-:W-:Y:S01]  /*6270*/  FADD.FTZ R55, R55, R24 ;  /* 0x0000001837377221 */ /* 0x000fe20000010000 */
[C---:B------:R-:W-:Y:S01]  /*6280*/  FFMA.FTZ R57, R60.reuse, R24, R57 ;  /* 0x000000183c397223 */ /* 0x040fe20000010039 */
[----:B------:R-:W-:Y:S01]  /*6290*/  FMUL.FTZ R24, R27, R6 ;  /* 0x000000061b187220 */ /* 0x000fe20000410000 */
[----:B------:R-:W-:Y:S01]  /*62a0*/  FFMA.FTZ R54, R60, R25, R54 ;  /* 0x000000193c367223 */ /* 0x000fe20000010036 */
[----:B------:R-:W-:Y:S01]  /*62b0*/  FADD.FTZ R58, R58, R25 ;  /* 0x000000193a3a7221 */ /* 0x000fe20000010000 */
[C---:B------:R-:W-:Y:S01]  /*62c0*/  FFMA.FTZ R53, R59.reuse, R27, R53 ;  /* 0x0000001b3b357223 */ /* 0x040fe20000010035 */
[----:B------:R-:W-:Y:S01]  /*62d0*/  FADD.FTZ R52, R52, R27 ;  /* 0x0000001b34347221 */ /* 0x000fe20000010000 */
[----:B------:R-:W-:Y:S01]  /*62e0*/  FFMA.FTZ R54, R59, R24, R54 ;  /* 0x000000183b367223 */ /* 0x000fe20000010036 */
[----:B------:R-:W-:Y:S01]  /*62f0*/  FADD.FTZ R58, R24, R58 ;  /* 0x0000003a183a7221 */ /* 0x000fe20000010000 */
[----:B------:R-:W-:Y:S01]  /*6300*/  MOV R27, R43 ;  /* 0x0000002b001b7202 */ /* 0x000fe20000000f00 */
[----:B--2---:R-:W-:Y:S01]  /*6310*/  FADD.FTZ R24, R56, -UR14 ;  /* 0x8000000e38187e21 */ /* 0x004fe20008010000 */
[----:B---3--:R-:W-:-:S03]  /*6320*/  FADD.FTZ R25, R26, -UR14 ;  /* 0x8000000e1a197e21 */ /* 0x008fc60008010000 */
[----:B0-----:R-:W-:Y:S01]  /*6330*/  FMUL.FTZ R60, R24, UR25 ;  /* 0x00000019183c7c20 */ /* 0x001fe20008410000 */
[----:B------:R-:W-:Y:S01]  /*6340*/  MOV R24, R42 ;  /* 0x0000002a00187202 */ /* 0x000fe20000000f00 */
        /* <DEDUP_REMOVED lines=22> */
.L_x_2943:
        /* <DEDUP_REMOVED lines=39> */
.L_x_2944:
        /* <DEDUP_REMOVED lines=8> */
[----:B------:R-:W-:Y:S01]  /*67a0*/  FADD.FTZ R52, R52, R27 ;  /* 0x0000001b34347221 */ /* 0x000fe20000010000 */
[C---:B------:R-:W-:Y:S01]  /*67b0*/  FFMA.FTZ R53, R59.reuse, R27, R53 ;  /* 0x0000001b3b357223 */ /* 0x040fe20000010035 */
[----:B------:R-:W-:Y:S01]  /*67c0*/  FFMA.FTZ R54, R59, R24, R54 ;  /* 0x000000183b367223 */ /* 0x000fe20000010036 */
[----:B------:R-:W-:Y:S01]  /*67d0*/  FADD.FTZ R58, R24, R58 ;  /* 0x0000003a183a7221 */ /* 0x000fe20000010000 */
[----:B------:R-:W-:Y:S01]  /*67e0*/  MOV R27, R47 ;  /* 0x0000002f001b7202 */ /* 0x000fe20000000f00 */
[----:B--2---:R-:W-:Y:S01]  /*67f0*/  FADD.FTZ R24, R56, -UR14 ;  /* 0x8000000e38187e21 */ /* 0x004fe20008010000 */
[----:B---3--:R-:W-:-:S03]  /*6800*/  FADD.FTZ R25, R26, -UR14 ;  /* 0x8000000e1a197e21 */ /* 0x008fc60008010000 */
[----:B------:R-:W-:Y:S01]  /*6810*/  FMUL.FTZ R26, R24, UR25 ;  /* 0x00000019181a7c20 */ /* 0x000fe20008410000 */
[----:B------:R-:W-:Y:S01]  /*6820*/  MOV R24, R46 ;  /* 0x0000002e00187202 */ /* 0x000fe20000000f00 */
        /* <DEDUP_REMOVED lines=22> */
.L_x_2945:
[----:B-----5:R2:W-:Y:S04]  /*6990*/  STL [R1+0x28c], R0 ;  /* 0x00028c0001007387 */ /* 0x0205e80000100800 */
[----:B--2---:R-:W2:Y:S01]  /*69a0*/  LDL R0, [R1+0xa4] ;  /* 0x0000a40001007983 */ /* 0x004ea20000100800 */
[----:B------:R-:W-:-:S03]  /*69b0*/  FMUL.FTZ R25, R24, R3 ;  /* 0x0000000318197220 */ /* 0x000fc60000410000 */
[----:B0-----:R-:W3:Y:S01]  /*69c0*/  LDL.LU R60, [R1+0xf0] ;  /* 0x0000f000013c7983 */ /* 0x001ee20000300800 */
[----:B------:R-:W-:-:S03]  /*69d0*/  FADD.FTZ R55, R55, R24 ;  /* 0x0000001837377221 */ /* 0x000fc60000010000 */
[----:B-1----:R-:W4:Y:S04]  /*69e0*/  LDL.LU R26, [R1+0xf4] ;  /* 0x0000f400011a7983 */ /* 0x002f280000300800 */
[----:B------:R-:W3:Y:S04]  /*69f0*/  LDL R59, [R1+0x158] ;  /* 0x00015800013b7983 */ /* 0x000ee80000100800 */
[----:B------:R-:W3:Y:S01]  /*6a00*/  LDL R56, [R1+0x15c] ;  /* 0x00015c0001387983 */ /* 0x000ee20000100800 */
[----:B--2---:R-:W-:-:S03]  /*6a10*/  FFMA.FTZ R57, R0, R24, R57 ;  /* 0x0000001800397223 */ /* 0x004fc60000010039 */
[----:B------:R0:W5:Y:S04]  /*6a20*/  LDL.LU R0, [R1+0x28c] ;  /* 0x00028c0001007983 */ /* 0x0001680000300800 */
[----:B------:R-:W2:Y:S01]  /*6a30*/  LDL R24, [R1+0xa4] ;  /* 0x0000a40001187983 */ /* 0x000ea20000100800 */
[----:B------:R-:W-:Y:S01]  /*6a40*/  FADD.FTZ R58, R58, R25 ;  /* 0x000000193a3a7221 */ /* 0x000fe20000010000 */
[----:B------:R-:W-:Y:S01]  /*6a50*/  FFMA.FTZ R53, R61, R27, R53 ;  /* 0x0000001b3d357223 */ /* 0x000fe20000010035 */
[----:B------:R-:W-:Y:S01]  /*6a60*/  FADD.FTZ R52, R52, R27 ;  /* 0x0000001b34347221 */ /* 0x000fe20000010000 */
[----:B--2---:R-:W-:Y:S01]  /*6a70*/  FFMA.FTZ R54, R24, R25, R54 ;  /* 0x0000001918367223 */ /* 0x004fe20000010036 */
[----:B------:R-:W-:Y:S01]  /*6a80*/  FMUL.FTZ R24, R27, R6 ;  /* 0x000000061b187220 */ /* 0x000fe20000410000 */
[----:B----4-:R-:W-:Y:S01]  /*6a90*/  FADD.FTZ R25, R26, -UR14 ;  /* 0x8000000e1a197e21 */ /* 0x010fe20008010000 */
[----:B---3--:R-:W-:-:S02]  /*6aa0*/  MOV R27, R56 ;  /* 0x00000038001b7202 */ /* 0x008fc40000000f00 */
[----:B------:R-:W-:Y:S01]  /*6ab0*/  FFMA.FTZ R54, R61, R24, R54 ;  /* 0x000000183d367223 */ /* 0x000fe20000010036 */
[----:B------:R-:W-:Y:S01]  /*6ac0*/  FADD.FTZ R58, R24, R58 ;  /* 0x0000003a183a7221 */ /* 0x000fe20000010000 */
[----:B------:R-:W-:Y:S01]  /*6ad0*/  FADD.FTZ R24, R60, -UR14 ;  /* 0x8000000e3c187e21 */ /* 0x000fe20008010000 */
[----:B------:R-:W-:-:S03]  /*6ae0*/  FMUL.FTZ R61, R25, UR25 ;  /* 0x00000019193d7c20 */ /* 0x000fc60008410000 */
[----:B------:R-:W-:Y:S01]  /*6af0*/  FMUL.FTZ R26, R24, UR25 ;  /* 0x00000019181a7c20 */ /* 0x000fe20008410000 */
[----:B------:R-:W-:-:S04]  /*6b00*/  MOV R24, R59 ;  /* 0x0000003b00187202 */ /* 0x000fc80000000f00 */
        /* <DEDUP_REMOVED lines=21> */
.L_x_2946:
[----:B-----5:R1:W-:Y:S04]  /*6c60*/  STL [R1+0x28c], R0 ;  /* 0x00028c0001007387 */ /* 0x0203e80000100800 */
[----:B-1----:R-:W2:Y:S01]  /*6c70*/  LDL R0, [R1+0xac] ;  /* 0x0000ac0001007983 */ /* 0x002ea20000100800 */
[----:B------:R-:W-:-:S03]  /*6c80*/  FMUL.FTZ R25, R24, R3 ;  /* 0x0000000318197220 */ /* 0x000fc60000410000 */
[----:B------:R-:W3:Y:S01]  /*6c90*/  LDL.LU R60, [R1+0x110] ;  /* 0x00011000013c7983 */ /* 0x000ee20000300800 */
[----:B------:R-:W-:-:S03]  /*6ca0*/  FADD.FTZ R55, R55, R24 ;  /* 0x0000001837377221 */ /* 0x000fc60000010000 */
[----:B0-----:R-:W4:Y:S04]  /*6cb0*/  LDL.LU R26, [R1+0x114] ;  /* 0x00011400011a7983 */ /* 0x001f280000300800 */
[----:B------:R-:W3:Y:S04]  /*6cc0*/  LDL R59, [R1+0x160] ;  /* 0x00016000013b7983 */ /* 0x000ee80000100800 */
[----:B------:R-:W3:Y:S01]  /*6cd0*/  LDL R56, [R1+0x164] ;  /* 0x0001640001387983 */ /* 0x000ee20000100800 */
[----:B--2---:R-:W-:-:S03]  /*6ce0*/  FFMA.FTZ R57, R0, R24, R57 ;  /* 0x0000001800397223 */ /* 0x004fc60000010039 */
[----:B------:R0:W5:Y:S04]  /*6cf0*/  LDL.LU R0, [R1+0x28c] ;  /* 0x00028c0001007983 */ /* 0x0001680000300800 */
[----:B------:R-:W2:Y:S01]  /*6d00*/  LDL R24, [R1+0xac] ;  /* 0x0000ac0001187983 */ /* 0x000ea20000100800 */
[----:B------:R-:W-:Y:S01]  /*6d10*/  FADD.FTZ R58, R58, R25 ;  /* 0x000000193a3a7221 */ /* 0x000fe20000010000 */
[----:B------:R-:W-:Y:S01]  /*6d20*/  FADD.FTZ R52, R52, R27 ;  /* 0x0000001b34347221 */ /* 0x000fe20000010000 */
[----:B------:R-:W-:Y:S01]  /*6d30*/  FFMA.FTZ R53, R61, R27, R53 ;  /* 0x0000001b3d357223 */ /* 0x000fe20000010035 */
        /* <DEDUP_REMOVED lines=30> */
[----:B------:R-:W-:-:S07]  /*6f20*/  FMUL.FTZ R24, R24, R27 ;  /* 0x0000001b18187220 */ /* 0x000fce0000410000 */
.L_x_2947:
[----:B-----5:R1:W-:Y:S04]  /*6f30*/  STL [R1+0x28c], R0 ;  /* 0x00028c0001007387 */ /* 0x0203e80000100800 */
[----:B-1----:R-:W2:Y:S01]  /*6f40*/  LDL R0, [R1+0xbc] ;  /* 0x0000bc0001007983 */ /* 0x002ea20000100800 */
[----:B------:R-:W-:-:S03]  /*6f50*/  FMUL.FTZ R25, R26, R3 ;  /* 0x000000031a197220 */ /* 0x000fc60000410000 */
[----:B------:R-:W3:Y:S01]  /*6f60*/  LDL.LU R60, [R1+0x130] ;  /* 0x00013000013c7983 */ /* 0x000ee20000300800 */
[----:B------:R-:W-:-:S03]  /*6f70*/  FADD.FTZ R55, R55, R26 ;  /* 0x0000001a37377221 */ /* 0x000fc60000010000 */
[----:B------:R-:W4:Y:S04]  /*6f80*/  LDL.LU R59, [R1+0x134] ;  /* 0x00013400013b7983 */ /* 0x000f280000300800 */
[----:B0-----:R-:W4:Y:S04]  /*6f90*/  LDL R27, [R1+0x168] ;  /* 0x00016800011b7983 */ /* 0x001f280000100800 */
[----:B------:R-:W4:Y:S01]  /*6fa0*/  LDL R56, [R1+0x16c] ;  /* 0x00016c0001387983 */ /* 0x000f220000100800 */
        /* <DEDUP_REMOVED lines=8> */
[----:B---3--:R-:W-:Y:S01]  /*7030*/  FADD.FTZ R24, R60, -UR14 ;  /* 0x8000000e3c187e21 */ /* 0x008fe20008010000 */
[----:B----4-:R-:W-:-:S02]  /*7040*/  MOV R26, R27 ;  /* 0x0000001b001a7202 */ /* 0x010fc40000000f00 */
[----:B------:R-:W-:Y:S01]  /*7050*/  FFMA.FTZ R54, R61, R25, R54 ;  /* 0x000000193d367223 */ /* 0x000fe20000010036 */
[----:B------:R-:W-:Y:S01]  /*7060*/  FADD.FTZ R58, R25, R58 ;  /* 0x0000003a193a7221 */ /* 0x000fe20000010000 */
[----:B------:R-:W-:Y:S01]  /*7070*/  FADD.FTZ R25, R59, -UR14 ;  /* 0x8000000e3b197e21 */ /* 0x000fe20008010000 */
[----:B------:R-:W-:Y:S01]  /*7080*/  FMUL.FTZ R59, R24, UR25 ;  /* 0x00000019183b7c20 */ /* 0x000fe20008410000 */
[----:B------:R-:W-:Y:S02]  /*7090*/  MOV R24, R56 ;  /* 0x0000003800187202 */ /* 0x000fe40000000f00 */
        /* <DEDUP_REMOVED lines=22> */
.L_x_2948:
[----:B-----5:R1:W-:Y:S04]  /*7200*/  STL [R1+0x28c], R0 ;  /* 0x00028c0001007387 */ /* 0x0203e80000100800 */
[----:B-1----:R-:W2:Y:S01]  /*7210*/  LDL R0, [R1+0x100] ;  /* 0x0001000001007983 */ /* 0x002ea20000100800 */
[----:B------:R-:W-:-:S03]  /*7220*/  FMUL.FTZ R25, R26, R3 ;  /* 0x000000031a197220 */ /* 0x000fc60000410000 */
[----:B------:R-:W3:Y:S01]  /*7230*/  LDL.LU R60, [R1+0x140] ;  /* 0x00014000013c7983 */ /* 0x000ee20000300800 */
[----:B------:R-:W-:-:S03]  /*7240*/  FADD.FTZ R55, R55, R26 ;  /* 0x0000001a37377221 */ /* 0x000fc60000010000 */
[----:B0-----:R-:W4:Y:S04]  /*7250*/  LDL.LU R59, [R1+0x144] ;  /* 0x00014400013b7983 */ /* 0x001f280000300800 */
[----:B------:R-:W4:Y:S04]  /*7260*/  LDL R27, [R1+0x170] ;  /* 0x00017000011b7983 */ /* 0x000f280000100800 */
        /* <DEDUP_REMOVED lines=38> */
.L_x_2949:
[----:B------:R-:W2:Y:S04]  /*74d0*/  LDL.LU R56, [R1+0x148] ;  /* 0x0001480001387983 */ /* 0x000ea80000300800 */
[----:B------:R-:W3:Y:S01]  /*74e0*/  LDL.LU R27, [R1+0x14c] ;  /* 0x00014c00011b7983 */ /* 0x000ee20000300800 */
[----:B------:R-:W-:Y:S01]  /*74f0*/  FMUL.FTZ R25, R26, R3 ;  /* 0x000000031a197220 */ /* 0x000fe20000410000 */
[----:B------:R-:W-:Y:S01]  /*7500*/  FADD.FTZ R52, R52, R24 ;  /* 0x0000001834347221 */ /* 0x000fe20000010000 */
[----:B------:R-:W-:Y:S01]  /*7510*/  FFMA.FTZ R53, R59, R24, R53 ;  /* 0x000000183b357223 */ /* 0x000fe20000010035 */
[C---:B------:R-:W-:Y:S01]  /*7520*/  FFMA.FTZ R57, R60.reuse, R26, R57 ;  /* 0x0000001a3c397223 */ /* 0x040fe20000010039 */
[----:B------:R-:W-:Y:S01]  /*7530*/  FFMA.FTZ R54, R60, R25, R54 ;  /* 0x000000193c367223 */ /* 0x000fe20000010036 */
[----:B------:R-:W-:Y:S01]  /*7540*/  FADD.FTZ R58, R58, R25 ;  /* 0x000000193a3a7221 */ /* 0x000fe20000010000 */
[----:B------:R-:W-:Y:S01]  /*7550*/  FMUL.FTZ R25, R24, R6 ;  /* 0x0000000618197220 */ /* 0x000fe20000410000 */
[----:B------:R-:W-:Y:S01]  /*7560*/  FADD.FTZ R55, R55, R26 ;  /* 0x0000001a37377221 */ /* 0x000fe20000010000 */
[----:B------:R-:W-:-:S02]  /*7570*/  MOV R26, R30 ;  /* 0x0000001e001a7202 */ /* 0x000fc40000000f00 */
[----:B------:R-:W-:Y:S01]  /*7580*/  FFMA.FTZ R54, R59, R25, R54 ;  /* 0x000000193b367223 */ /* 0x000fe20000010036 */
[----:B------:R-:W-:Y:S01]  /*7590*/  FADD.FTZ R58, R25, R58 ;  /* 0x0000003a193a7221 */ /* 0x000fe20000010000 */
        /* <DEDUP_REMOVED lines=26> */
.L_x_2950:
        /* <DEDUP_REMOVED lines=39> */
.L_x_2951:
        /* <DEDUP_REMOVED lines=39> */
.L_x_2952:
        /* <DEDUP_REMOVED lines=39> */
.L_x_2953:
        /* <DEDUP_REMOVED lines=39> */
.L_x_2954:
        /* <DEDUP_REMOVED lines=39> */
.L_x_2955:
        /* <DEDUP_REMOVED lines=39> */
.L_x_2956:
        /* <DEDUP_REMOVED lines=10> */
[----:B------:R-:W-:-:S02]  /*8680*/  MOV R26, R12 ;  /* 0x0000000c001a7202 */ /* 0x000fc40000000f00 */
[----:B------:R-:W-:Y:S01]  /*8690*/  FFMA.FTZ R54, R59, R25, R54 ;  /* 0x000000193b367223 */ /* 0x000fe20000010036 */
[----:B------:R-:W-:Y:S01]  /*86a0*/  FADD.FTZ R58, R25, R58 ;  /* 0x0000003a193a7221 */ /* 0x000fe20000010000 */
        /* <DEDUP_REMOVED lines=21> */
[----:B------:R-:W1:Y:S02]  /*8800*/  MUFU.RCP R24, R24 ;  /* 0x0000001800187308 */ /* 0x000e640000001000 */
[----:B-1----:R-:W-:Y:S01]  /*8810*/  FADD.FTZ R27, -R24, 1 ;  /* 0x3f800000181b7421 */ /* 0x002fe20000010100 */
[----:B------:R-:W-:-:S03]  /*8820*/  FMUL.FTZ R24, R13, R24 ;  /* 0x000000180d187220 */ /* 0x000fc60000410000 */
[----:B------:R-:W-:-:S04]  /*8830*/  FFMA.FTZ R27, R25, R27, 1 ;  /* 0x3f800000191b7423 */ /* 0x000fc8000001001b */
[----:B------:R-:W-:-:S07]  /*8840*/  FMUL.FTZ R24, R24, R27 ;  /* 0x0000001b18187220 */ /* 0x000fce0000410000 */
.L_x_2957:
[----:B-----5:R2:W-:Y:S04]  /*8850*/  STL [R1+0x28c], R0 ;  /* 0x00028c0001007387 */ /* 0x0205e80000100800 */
[----:B--2---:R-:W2:Y:S01]  /*8860*/  LDL R0, [R1+0xd8] ;  /* 0x0000d80001007983 */ /* 0x004ea20000100800 */
[----:B------:R-:W-:-:S03]  /*8870*/  FMUL.FTZ R25, R26, R3 ;  /* 0x000000031a197220 */ /* 0x000fc60000410000 */
[----:B0-----:R-:W3:Y:S01]  /*8880*/  LDL.LU R60, [R1+0x1b8] ;  /* 0x0001b800013c7983 */ /* 0x001ee20000300800 */
[----:B------:R-:W-:-:S03]  /*8890*/  FADD.FTZ R55, R55, R26 ;  /* 0x0000001a37377221 */ /* 0x000fc60000010000 */
[----:B------:R-:W4:Y:S04]  /*88a0*/  LDL.LU R59, [R1+0x1bc] ;  /* 0x0001bc00013b7983 */ /* 0x000f280000300800 */
[----:B-1----:R-:W4:Y:S04]  /*88b0*/  LDL R27, [R1+0x178] ;  /* 0x00017800011b7983 */ /* 0x002f280000100800 */
        /* <DEDUP_REMOVED lines=38> */
.L_x_2958:
        /* <DEDUP_REMOVED lines=39> */
.L_x_2959:
        /* <DEDUP_REMOVED lines=39> */
.L_x_2960:
        /* <DEDUP_REMOVED lines=39> */
.L_x_2961:
        /* <DEDUP_REMOVED lines=45> */
.L_x_2962:
        /* <DEDUP_REMOVED lines=45> */
.L_x_2963:
        /* <DEDUP_REMOVED lines=45> */
.L_x_2964:
[----:B-----5:R1:W-:Y:S01]  /*9ae0*/  STL [R1+0x28c], R0 ;  /* 0x00028c0001007387 */ /* 0x0203e20000100800 */
[----:B------:R-:W-:-:S03]  /*9af0*/  FADD.FTZ R61, R55, R26 ;  /* 0x0000001a373d7221 */ /* 0x000fc60000010000 */
[----:B-1----:R-:W2:Y:S04]  /*9b00*/  LDL R0, [R1+0x40] ;  /* 0x0000400001007983 */ /* 0x002ea80000100800 */
[----:B0-----:R-:W3:Y:S04]  /*9b10*/  LDL.LU R60, [R1+0x1d8] ;  /* 0x0001d800013c7983 */ /* 0x001ee80000300800 */
[----:B------:R-:W4:Y:S04]  /*9b20*/  LDL.LU R56, [R1+0x1dc] ;  /* 0x0001dc0001387983 */ /* 0x000f280000300800 */
[----:B------:R-:W3:Y:S04]  /*9b30*/  LDL R55, [R1+0x3c] ;  /* 0x00003c0001377983 */ /* 0x000ee80000100800 */
[----:B------:R-:W4:Y:S04]  /*9b40*/  LDL R59, [R1+0x198] ;  /* 0x00019800013b7983 */ /* 0x000f280000100800 */
[----:B------:R-:W4:Y:S01]  /*9b50*/  LDL R27, [R1+0x19c] ;  /* 0x00019c00011b7983 */ /* 0x000f220000100800 */
[----:B------:R-:W-:-:S03]  /*9b60*/  FMUL.FTZ R25, R26, R3 ;  /* 0x000000031a197220 */ /* 0x000fc60000410000 */
[----:B------:R2:W-:Y:S01]  /*9b70*/  STL [R1+0x34], R61 ;  /* 0x0000343d01007387 */ /* 0x0005e20000100800 */
[----:B------:R-:W-:Y:S01]  /*9b80*/  FADD.FTZ R58, R58, R25 ;  /* 0x000000193a3a7221 */ /* 0x000fe20000010000 */
[C---:B--2---:R-:W-:Y:S01]  /*9b90*/  FFMA.FTZ R61, R0.reuse, R26, R57 ;  /* 0x0000001a003d7223 */ /* 0x044fe20000010039 */
[----:B------:R-:W-:Y:S01]  /*9ba0*/  FFMA.FTZ R54, R0, R25, R54 ;  /* 0x0000001900367223 */ /* 0x000fe20000010036 */
[----:B------:R-:W-:Y:S01]  /*9bb0*/  FMUL.FTZ R25, R24, R6 ;  /* 0x0000000618197220 */ /* 0x000fe20000410000 */
[----:B------:R-:W-:Y:S01]  /*9bc0*/  FADD.FTZ R26, R52, R24 ;  /* 0x00000018341a7221 */ /* 0x000fe20000010000 */
[----:B------:R0:W5:Y:S02]  /*9bd0*/  LDL.LU R0, [R1+0x28c] ;  /* 0x00028c0001007983 */ /* 0x0001640000300800 */
[----:B------:R-:W-:Y:S02]  /*9be0*/  FADD.FTZ R58, R25, R58 ;  /* 0x0000003a193a7221 */ /* 0x000fe40000010000 */
[----:B------:R-:W-:Y:S01]  /*9bf0*/  STL [R1], R26 ;  /* 0x0000001a01007387 */ /* 0x000fe20000100800 */
[C---:B---3--:R-:W-:Y:S01]  /*9c00*/  FFMA.FTZ R24, R55.reuse, R24, R53 ;  /* 0x0000001837187223 */ /* 0x048fe20000010035 */
[----:B------:R-:W-:Y:S01]  /*9c10*/  FFMA.FTZ R54, R55, R25, R54 ;  /* 0x0000001937367223 */ /* 0x000fe20000010036 */
[----:B----4-:R-:W-:-:S03]  /*9c20*/  FADD.FTZ R25, R56, -UR14 ;  /* 0x8000000e38197e21 */ /* 0x010fc60008010000 */
[----:B------:R1:W-:Y:S01]  /*9c30*/  STL [R1+0x20], R24 ;  /* 0x0000201801007387 */ /* 0x0003e20000100800 */
[----:B------:R-:W-:Y:S01]  /*9c40*/  FMUL.FTZ R53, R25, UR25 ;  /* 0x0000001919357c20 */ /* 0x000fe20008410000 */
[----:B-1----:R-:W-:-:S04]  /*9c50*/  FADD.FTZ R24, R60, -UR14 ;  /* 0x8000000e3c187e21 */ /* 0x002fc80008010000 */
[----:B------:R-:W-:-:S05]  /*9c60*/  FMUL.FTZ R55, R24, UR25 ;  /* 0x0000001918377c20 */ /* 0x000fca0008410000 */
[----:B------:R0:W-:Y:S04]  /*9c70*/  STL [R1+0x38], R55 ;  /* 0x0000383701007387 */ /* 0x0001e80000100800 */
[----:B------:R0:W-:Y:S01]  /*9c80*/  STL [R1+0x30], R53 ;  /* 0x0000303501007387 */ /* 0x0001e20000100800 */
        /* <DEDUP_REMOVED lines=21> */
.L_x_2965:
[----:B------:R-:W2:Y:S04]  /*9de0*/  LDL.LU R27, [R1+0x1e0] ;  /* 0x0001e000011b7983 */ /* 0x000ea80000300800 */
[----:B------:R-:W3:Y:S01]  /*9df0*/  LDL.LU R52, [R1+0x1e4] ;  /* 0x0001e40001347983 */ /* 0x000ee20000300800 */
[----:B------:R-:W-:-:S03]  /*9e00*/  FMUL.FTZ R24, R57, R3 ;  /* 0x0000000339187220 */ /* 0x000fc60000410000 */
[----:B------:R-:W4:Y:S01]  /*9e10*/  LDL R59, [R1+0x194] ;  /* 0x00019400013b7983 */ /* 0x000f220000100800 */
[----:B------:R-:W-:Y:S01]  /*9e20*/  FADD.FTZ R25, R58, R24 ;  /* 0x000000183a197221 */ /* 0x000fe20000010000 */
[----:B------:R-:W-:Y:S02]  /*9e30*/  FFMA.FTZ R54, R55, R24, R54 ;  /* 0x0000001837367223 */ /* 0x000fe40000010036 */
[----:B------:R-:W4:Y:S01]  /*9e40*/  LDL R58, [R1+0x190] ;  /* 0x00019000013a7983 */ /* 0x000f220000100800 */
[----:B------:R-:W-:-:S04]  /*9e50*/  FMUL.FTZ R26, R56, R6 ;  /* 0x00000006381a7220 */ /* 0x000fc80000410000 */
[----:B------:R-:W-:Y:S01]  /*9e60*/  FFMA.FTZ R24, R53, R26, R54 ;  /* 0x0000001a35187223 */ /* 0x000fe20000010036 */
[----:B------:R-:W-:Y:S01]  /*9e70*/  FADD.FTZ R25, R26, R25 ;  /* 0x000000191a197221 */ /* 0x000fe20000010000 */
[----:B--2---:R-:W-:Y:S01]  /*9e80*/  FADD.FTZ R27, R27, -UR14 ;  /* 0x8000000e1b1b7e21 */ /* 0x004fe20008010000 */
[----:B---3--:R-:W-:-:S03]  /*9e90*/  FADD.FTZ R26, R52, -UR14 ;  /* 0x8000000e341a7e21 */ /* 0x008fc60008010000 */
[----:B0-----:R-:W-:Y:S01]  /*9ea0*/  FMUL.FTZ R53, R27, UR25 ;  /* 0x000000191b357c20 */ /* 0x001fe20008410000 */
[----:B------:R-:W-:Y:S01]  /*9eb0*/  FMUL.FTZ R60, R26, UR25 ;  /* 0x000000191a3c7c20 */ /* 0x000fe20008410000 */
[----:B----4-:R-:W-:-:S03]  /*9ec0*/  MOV R54, R59 ;  /* 0x0000003b00367202 */ /* 0x010fc60000000f00 */
[----:B------:R0:W-:Y:S01]  /*9ed0*/  STL [R1+0x2c], R53 ;  /* 0x00002c3501007387 */ /* 0x0001e20000100800 */
[----:B------:R-:W-:-:S03]  /*9ee0*/  MOV R55, R58 ;  /* 0x0000003a00377202 */ /* 0x000fc60000000f00 */
        /* <DEDUP_REMOVED lines=20> */
.L_x_2966:
[----:B------:R-:W2:Y:S01]  /*a030*/  LDL.LU R59, [R1+0x1e8] ;  /* 0x0001e800013b7983 */ /* 0x000ea20000300800 */
[----:B------:R-:W-:-:S03]  /*a040*/  MOV R27, R53 ;  /* 0x00000035001b7202 */ /* 0x000fc60000000f00 */
[----:B------:R-:W3:Y:S04]  /*a050*/  LDL.LU R52, [R1+0x1ec] ;  /* 0x0001ec0001347983 */ /* 0x000ee80000300800 */
[----:B0-----:R-:W4:Y:S04]  /*a060*/  LDL R53, [R1+0x188] ;  /* 0x0001880001357983 */ /* 0x001f280000100800 */
[----:B------:R-:W4:Y:S01]  /*a070*/  LDL R58, [R1+0x18c] ;  /* 0x00018c00013a7983 */ /* 0x000f220000100800 */
[----:B------:R-:W-:-:S04]  /*a080*/  FMUL.FTZ R26, R55, R3 ;  /* 0x00000003371a7220 */ /* 0x000fc80000410000 */
        /* <DEDUP_REMOVED lines=8> */
[----:B------:R-:W-:-:S04]  /*a110*/  FMUL.FTZ R59, R26, UR25 ;  /* 0x000000191a3b7c20 */ /* 0x000fc80008410000 */
[----:B------:R0:W-:Y:S04]  /*a120*/  STL [R1+0x24], R60 ;  /* 0x0000243c01007387 */ /* 0x0001e80000100800 */
[----:B------:R0:W-:Y:S01]  /*a130*/  STL [R1+0x1c], R59 ;  /* 0x00001c3b01007387 */ /* 0x0001e20000100800 */
[----:B----4-:R-:W-:Y:S02]  /*a140*/  MOV R26, R53 ;  /* 0x00000035001a7202 */ /* 0x010fe40000000f00 */
        /* <DEDUP_REMOVED lines=20> */
.L_x_2967:
[----:B------:R-:W-:Y:S01]  /*a290*/  FMUL.FTZ R52, R26, R3 ;  /* 0x000000031a347220 */ /* 0x000fe20000410000 */
[----:B------:R-:W2:Y:S03]  /*a2a0*/  LDL.LU R53, [R1+0x1f4] ;  /* 0x0001f40001357983 */ /* 0x000ea60000300800 */
[----:B------:R-:W-:Y:S01]  /*a2b0*/  FFMA.FTZ R25, R60, R52, R25 ;  /* 0x000000343c197223 */ /* 0x000fe20000010019 */
[----:B------:R-:W3:Y:S01]  /*a2c0*/  LDL R58, [R1+0x184] ;  /* 0x00018400013a7983 */ /* 0x000ee20000100800 */
[----:B------:R-:W-:-:S03]  /*a2d0*/  FADD.FTZ R27, R27, R52 ;  /* 0x000000341b1b7221 */ /* 0x000fc60000010000 */
[----:B------:R-:W4:Y:S01]  /*a2e0*/  LDL.LU R52, [R1+0x1f0] ;  /* 0x0001f00001347983 */ /* 0x000f220000300800 */
[----:B0-----:R-:W-:-:S04]  /*a2f0*/  FMUL.FTZ R60, R24, R6 ;  /* 0x00000006183c7220 */ /* 0x001fc80000410000 */
[----:B------:R-:W-:Y:S01]  /*a300*/  FFMA.FTZ R59, R59, R60, R25 ;  /* 0x0000003c3b3b7223 */ /* 0x000fe20000010019 */
[----:B------:R-:W-:Y:S01]  /*a310*/  FADD.FTZ R60, R60, R27 ;  /* 0x0000001b3c3c7221 */ /* 0x000fe20000010000 */
[----:B--2---:R-:W-:-:S04]  /*a320*/  FADD.FTZ R27, R53, -UR14 ;  /* 0x8000000e351b7e21 */ /* 0x004fc80008010000 */
[----:B------:R-:W-:Y:S01]  /*a330*/  FMUL.FTZ R53, R27, UR25 ;  /* 0x000000191b357c20 */ /* 0x000fe20008410000 */
[----:B----4-:R-:W-:-:S04]  /*a340*/  FADD.FTZ R25, R52, -UR14 ;  /* 0x8000000e34197e21 */ /* 0x010fc80008010000 */
[----:B------:R-:W-:Y:S02]  /*a350*/  FMUL.FTZ R52, R25, UR25 ;  /* 0x0000001919347c20 */ /* 0x000fe40008410000 */
[----:B------:R0:W5:Y:S01]  /*a360*/  LDL R25, [R1+0x180] ;  /* 0x0001800001197983 */ /* 0x0001620000100800 */
[----:B---3--:R-:W-:-:S03]  /*a370*/  MOV R27, R58 ;  /* 0x0000003a001b7202 */ /* 0x008fc60000000f00 */
        /* <DEDUP_REMOVED lines=11> */
[----:B--2---:R-:W-:-:S04]  /*a430*/  FMUL.FTZ R27, R52, R27 ;  /* 0x0000001b341b7220 */ /* 0x004fc80000410000 */
        /* <DEDUP_REMOVED lines=10> */
.L_x_2968:
[----:B0-----:R-:W2:Y:S04]  /*a4e0*/  LDL R52, [R1+0x18] ;  /* 0x0000180001347983 */ /* 0x001ea80000100800 */
[----:B------:R0:W-:Y:S04]  /*a4f0*/  STL [R1+0x298], R7 ;  /* 0x0002980701007387 */ /* 0x0001e80000100800 */
[----:B------:R1:W-:Y:S04]  /*a500*/  STL [R1+0x294], R5 ;  /* 0x0002940501007387 */ /* 0x0003e80000100800 */
[----:B------:R-:W-:Y:S04]  /*a510*/  STL [R1+0x290], R4 ;  /* 0x0002900401007387 */ /* 0x000fe80000100800 */
[----:B------:R3:W-:Y:S01]  /*a520*/  STL [R1+0x28c], R2 ;  /* 0x00028c0201007387 */ /* 0x0007e20000100800 */
[----:B0-----:R-:W0:Y:S01]  /*a530*/  S2R R7, SR_LANEID ;  /* 0x0000000000077919 */ /* 0x001e220000000000 */
[----:B-----5:R-:W-:Y:S01]  /*a540*/  FMUL.FTZ R58, R25, R3 ;  /* 0x00000003193a7220 */ /* 0x020fe20000410000 */
[----:B------:R-:W-:Y:S01]  /*a550*/  FMUL.FTZ R53, R27, R6 ;  /* 0x000000061b357220 */ /* 0x000fe20000410000 */
[----:B-1----:R-:W4:Y:S04]  /*a560*/  LDL R5, [R1+0x38] ;  /* 0x0000380001057983 */ /* 0x002f280000100800 */
[----:B---3--:R-:W3:Y:S04]  /*a570*/  LDL R2, [R1+0x4] ;  /* 0x0000040001027983 */ /* 0x008ee80000100800 */
[----:B------:R-:W4:Y:S01]  /*a580*/  LDL.LU R4, [R1+0x20] ;  /* 0x0000200001047983 */ /* 0x000f220000300800 */
[----:B0-----:R-:W-:Y:S01]  /*a590*/  ISETP.GT.AND P5, PT, R7, 0x1e, PT ;  /* 0x0000001e0700780c */ /* 0x001fe20003fa4270 */
[----:B--2---:R-:W-:Y:S01]  /*a5a0*/  FFMA.FTZ R52, R52, R58, R59 ;  /* 0x0000003a34347223 */ /* 0x004fe2000001003b */
[----:B------:R-:W-:-:S02]  /*a5b0*/  FADD.FTZ R58, R60, R58 ;  /* 0x0000003a3c3a7221 */ /* 0x000fc40000010000 */
[----:B------:R-:W2:Y:S01]  /*a5c0*/  LDL.LU R60, [R1] ;  /* 0x00000000013c7983 */ /* 0x000ea20000300800 */
[----:B---3--:R-:W-:Y:S01]  /*a5d0*/  FFMA.FTZ R52, R2, R53, R52 ;  /* 0x0000003502347223 */ /* 0x008fe20000010034 */
[----:B------:R-:W-:-:S04]  /*a5e0*/  FADD.FTZ R53, R53, R58 ;  /* 0x0000003a35357221 */ /* 0x000fc80000010000 */
[----:B------:R-:W0:Y:S04]  /*a5f0*/  SHFL.DOWN PT, R59, R52, 0x1, 0x1f ;  /* 0x08201f00343b7f89 */ /* 0x000e2800000e0000 */
[----:B------:R-:W1:Y:S01]  /*a600*/  SHFL.DOWN PT, R58, R53, 0x1, 0x1f ;  /* 0x08201f00353a7f89 */ /* 0x000e6200000e0000 */
        /* <DEDUP_REMOVED lines=19> */
[----:B------:R-:W-:-:S03]  /*a740*/  ISETP.GT.AND P5, PT, R7, 0xf, PT ;  /* 0x0000000f0700780c */ /* 0x000fc60003fa4270 */
[----:B------:R3:W5:Y:S10]  /*a750*/  LDL.LU R7, [R1+0x298] ;  /* 0x0002980001077983 */ /* 0x0007740000300800 */
[----:B0-----:R-:W-:-:S02]  /*a760*/  @!P5 FADD.FTZ R52, R52, R59 ;  /* 0x0000003b3434d221 */ /* 0x001fc40000010000 */
[----:B------:R-:W4:Y:S01]  /*a770*/  LDL R59, [R1+0x30] ;  /* 0x00003000013b7983 */ /* 0x000f220000100800 */
[----:B-1----:R-:W-:-:S03]  /*a780*/  @!P5 FADD.FTZ R53, R53, R58 ;  /* 0x0000003a3535d221 */ /* 0x002fc60000010000 */
[----:B------:R-:W3:Y:S01]  /*a790*/  LDL.LU R58, [R1+0x34] ;  /* 0x00003400013a7983 */ /* 0x000ee20000300800 */
[----:B--2---:R-:W-:Y:S01]  /*a7a0*/  FADD.FTZ R60, R60, R56 ;  /* 0x000000383c3c7221 */ /* 0x004fe20000010000 */
[----:B----4-:R-:W-:Y:S01]  /*a7b0*/  FFMA.FTZ R59, R59, R56, R4 ;  /* 0x000000383b3b7223 */ /* 0x010fe20000010004 */
[----:B---3--:R-:W-:Y:S01]  /*a7c0*/  FADD.FTZ R58, R58, R57 ;  /* 0x000000393a3a7221 */ /* 0x008fe20000010000 */
[----:B------:R-:W-:Y:S02]  /*a7d0*/  FFMA.FTZ R57, R5, R57, R61 ;  /* 0x0000003905397223 */ /* 0x000fe4000001003d */
[----:B------:R0:W5:Y:S04]  /*a7e0*/  LDL.LU R5, [R1+0x294] ;  /* 0x0002940001057983 */ /* 0x0001680000300800 */
[----:B------:R-:W2:Y:S04]  /*a7f0*/  LDL R61, [R1+0x28] ;  /* 0x00002800013d7983 */ /* 0x000ea80000100800 */
[----:B------:R0:W5:Y:S04]  /*a800*/  LDL.LU R4, [R1+0x290] ;  /* 0x0002900001047983 */ /* 0x0001680000300800 */
[----:B------:R-:W3:Y:S01]  /*a810*/  LDL R56, [R1+0x2c] ;  /* 0x00002c0001387983 */ /* 0x000ee20000100800 */
[----:B------:R-:W-:Y:S01]  /*a820*/  FADD.FTZ R58, R58, R55 ;  /* 0x000000373a3a7221 */ /* 0x000fe20000010000 */
[----:B---3--:R-:W-:Y:S01]  /*a830*/  FFMA.FTZ R56, R56, R55, R57 ;  /* 0x0000003738387223 */ /* 0x008fe20000010039 */
[----:B------:R-:W-:-:S02]  /*a840*/  FADD.FTZ R55, R60, R54 ;  /* 0x000000363c377221 */ /* 0x000fc40000010000 */
[----:B------:R-:W-:Y:S01]  /*a850*/  FADD.FTZ R57, R58, R26 ;  /* 0x0000001a3a397221 */ /* 0x000fe20000010000 */
[----:B--2---:R-:W-:Y:S01]  /*a860*/  FFMA.FTZ R54, R61, R54, R59 ;  /* 0x000000363d367223 */ /* 0x004fe2000001003b */
[----:B------:R-:W2:Y:S04]  /*a870*/  LDL R58, [R1+0x24] ;  /* 0x00002400013a7983 */ /* 0x000ea80000100800 */
[----:B------:R-:W3:Y:S04]  /*a880*/  LDL R59, [R1+0x1c] ;  /* 0x00001c00013b7983 */ /* 0x000ee80000100800 */
[----:B------:R-:W4:Y:S04]  /*a890*/  LDL R60, [R1+0x18] ;  /* 0x00001800013c7983 */ /* 0x000f280000100800 */
[----:B------:R-:W4:Y:S01]  /*a8a0*/  LDL R61, [R1+0x288] ;  /* 0x00028800013d7983 */ /* 0x000f220000100800 */
[----:B------:R-:W-:Y:S01]  /*a8b0*/  FADD.FTZ R55, R55, R24 ;  /* 0x0000001837377221 */ /* 0x000fe20000010000 */
[----:B------:R-:W1:Y:S01]  /*a8c0*/  S2UR UR7, SR_CgaCtaId ;  /* 0x00000000000779c3 */ /* 0x000e620000008800 */
[----:B------:R-:W-:-:S02]  /*a8d0*/  UMOV UR6, 0x400 ;  /* 0x0000040000067882 */ /* 0x000fc40000000000 */
[----:B------:R-:W-:Y:S01]  /*a8e0*/  UIADD3 UR5, UR6, 0xa0, URZ ;  /* 0x000000a006057890 */ /* 0x000fe2000fffe03f */
[----:B--2---:R-:W-:Y:S01]  /*a8f0*/  FFMA.FTZ R56, R58, R26, R56 ;  /* 0x0000001a3a387223 */ /* 0x004fe20000010038 */
[----:B------:R-:W-:Y:S01]  /*a900*/  FADD.FTZ R26, R57, R25 ;  /* 0x00000019391a7221 */ /* 0x000fe20000010000 */
[----:B---3--:R-:W-:Y:S02]  /*a910*/  FFMA.FTZ R54, R59, R24, R54 ;  /* 0x000000183b367223 */ /* 0x008fe40000010036 */
[----:B----4-:R-:W-:Y:S02]  /*a920*/  FFMA.FTZ R24, R60, R25, R56 ;  /* 0x000000193c187223 */ /* 0x010fe40000010038 */
[----:B------:R-:W-:Y:S02]  /*a930*/  FFMA.FTZ R25, R2, R27, R54 ;  /* 0x0000001b02197223 */ /* 0x000fe40000010036 */
[----:B------:R0:W5:Y:S01]  /*a940*/  LDL.LU R2, [R1+0x28c] ;  /* 0x00028c0001027983 */ /* 0x0001620000300800 */
[----:B------:R-:W2:Y:S01]  /*a950*/  S2R R59, SR_LANEID ;  /* 0x00000000003b7919 */ /* 0x000ea20000000000 */
[----:B-1----:R-:W-:Y:S01]  /*a960*/  ULEA UR5, UR7, UR5, 0x18 ;  /* 0x0000000507057291 */ /* 0x002fe2000f8ec03f */
[----:B------:R-:W-:-:S05]  /*a970*/  FADD.FTZ R27, R55, R27 ;  /* 0x0000001b371b7221 */ /* 0x000fca0000010000 */
[----:B------:R-:W-:-:S05]  /*a980*/  LEA R60, R0, UR5, 0x4 ;  /* 0x00000005003c7c11 */ /* 0x000fca000f8e20ff */
[----:B------:R0:W-:Y:S01]  /*a990*/  STS.128 [R60], R24 ;  /* 0x000000183c007388 */ /* 0x0001e20000000c00 */
[----:B--2---:R-:W-:-:S13]  /*a9a0*/  ISETP.NE.AND P5, PT, R59, RZ, PT ;  /* 0x000000ff3b00720c */ /* 0x004fda0003fa5270 */
[----:B------:R0:W-:Y:S01]  /*a9b0*/  @!P5 STS.64 [R61+0x10], R52 ;  /* 0x000010343d00d388 */ /* 0x0001e20000000a00 */
[----:B------:R-:W-:Y:S01]  /*a9c0*/  BAR.SYNC.DEFER_BLOCKING 0x0 ;  /* 0x0000000000007b1d */ /* 0x000fe20000010000 */
[----:B------:R-:W-:-:S05]  /*a9d0*/  ISETP.NE.AND P5, PT, R0, RZ, PT ;  /* 0x000000ff0000720c */ /* 0x000fca0003fa5270 */
[----:B------:R-:W-:Y:S08]  /*a9e0*/  BSSY B0, `(.L_x_2969) ;  /* 0x0000029000007945 */ /* 0x000ff00003800000 */
        /* <DEDUP_REMOVED lines=40> */
.L_x_2970:
[----:B------:R-:W-:Y:S05]  /*ac70*/  BSYNC B0 ;  /* 0x0000000000007941 */ /* 0x000fea0003800000 */
.L_x_2969:
[----:B------:R-:W-:Y:S01]  /*ac80*/  BAR.SYNC.DEFER_BLOCKING 0x0 ;  /* 0x0000000000007b1d */ /* 0x000fe20000010000 */
[----:B------:R-:W-:Y:S02]  /*ac90*/  ISETP.GT.U32.AND P6, PT, R0, 0x3f, PT ;  /* 0x0000003f0000780c */ /* 0x000fe40003fc4070 */
[----:B-----5:R-:W-:-:S03]  /*aca0*/  LOP3.LUT R7, R7, 0xfffffffe, RZ, 0xc0, !PT ;  /* 0xfffffffe07077812 */ /* 0x020fc600078ec0ff */
        /* <DEDUP_REMOVED lines=38> */
.L_x_2972:
[----:B------:R-:W-:Y:S05]  /*af10*/  BSYNC B0 ;  /* 0x0000000000007941 */ /* 0x000fea0003800000 */
.L_x_2971:
        /* <DEDUP_REMOVED lines=19> */
.L_x_2974:
[----:B------:R-:W-:Y:S05]  /*b050*/  BSYNC B0 ;  /* 0x0000000000007941 */ /* 0x000fea0003800000 */
.L_x_2973:
[----:B------:R-:W-:Y:S02]  /*b060*/  ULDC UR16, c[0x0][0xc] ;  /* 0x0000030000107ab9 */ /* 0x000fe40000000800 */
[----:B------:R-:W-:-:S06]  /*b070*/  UISETP.GE.U32.AND UP0, UPT, UR16, 0x2, UPT ;  /* 0x000000021000788c */ /* 0x000fcc000bf06070 */
[----:B------:R-:W-:-:S13]  /*b080*/  PLOP3.LUT P6, PT, PT, PT, UP0, 0x40, 0x0 ;  /* 0x000000000000781c */ /* 0x000fda0003fce808 */
[----:B------:R-:W-:Y:S05]  /*b090*/  @P6 BRA `(.L_x_2975) ;  /* 0x0000001800906947 */ /* 0x000fea0003800000 */
[----:B------:R-:W1:Y:S01]  /*b0a0*/  S2UR UR14, SR_CTAID.Y ;  /* 0x00000000000e79c3 */ /* 0x000e620000002600 */
[----:B------:R-:W-:Y:S01]  /*b0b0*/  ULOP3.LUT UR5, UR4, 0x1, URZ, 0xc0, !UPT ;  /* 0x0000000104057892 */ /* 0x000fe2000f8ec03f */
[----:B------:R-:W-:Y:S01]  /*b0c0*/  ULDC UR15, c[0x0][0x10] ;  /* 0x00000400000f7ab9 */ /* 0x000fe20000000800 */
[----:B------:R-:W-:Y:S02]  /*b0d0*/  ULDC.64 UR18, c[0x0][0x260] ;  /* 0x0000980000127ab9 */ /* 0x000fe40000000a00 */
[----:B------:R-:W-:-:S04]  /*b0e0*/  UIMAD UR5, UR5, UR15, URZ ;  /* 0x0000000f050572a4 */ /* 0x000fc8000f8e023f */
[----:B------:R-:W-:Y:S02]  /*b0f0*/  UIMAD UR6, UR5, UR16, URZ ;  /* 0x00000010050672a4 */ /* 0x000fe4000f8e023f */
[----:B-1----:R-:W-:Y:S02]  /*b100*/  UIADD3 UR20, UR5, UR14, URZ ;  /* 0x0000000e05147290 */ /* 0x002fe4000fffe03f */
        /* <DEDUP_REMOVED lines=20> */
[----:B-1----:R-:W-:Y:S02]  /*b250*/  MOV R24, UR20 ;  /* 0x0000001400187c02 */ /* 0x002fe40008000f00 */
        /* <DEDUP_REMOVED lines=9> */
.L_x_2977:
[----:B------:R-:W-:Y:S02]  /*b2f0*/  MOV R24, UR20 ;  /* 0x0000001400187c02 */ /* 0x000fe40008000f00 */
[----:B------:R-:W-:-:S05]  /*b300*/  MOV R25, UR21 ;  /* 0x0000001500197c02 */ /* 0x000fca0008000f00 */
[----:B------:R-:W2:Y:S04]  /*b310*/  LDG.E.STRONG.GPU R24, desc[UR22][R24.64] ;  /* 0x0000001618187981 */ /* 0x000ea8000c1ef900 */
[----:B--2---:R-:W-:Y:S01]  /*b320*/  CCTL.IVALL ;  /* 0x00000000ff00798f */ /* 0x004fe20002000000 */
[----:B------:R-:W-:Y:S05]  /*b330*/  YIELD ;  /* 0x0000000000007946 */ /* 0x000fea0003800000 */
[----:B------:R-:W-:-:S13]  /*b340*/  ISETP.NE.AND P6, PT, R24, R26, PT ;  /* 0x0000001a1800720c */ /* 0x000fda0003fc5270 */
[----:B------:R-:W-:Y:S05]  /*b350*/  @P6 BRA `(.L_x_2977) ;  /* 0xfffffffc00e46947 */ /* 0x000fea000383ffff */
.L_x_2976:
        /* <DEDUP_REMOVED lines=23> */
[----:B------:R-:W1:Y:S01]  /*b4d0*/  S2UR UR18, SR_CTAID.X ;  /* 0x00000000001279c3 */ /* 0x000e620000002500 */
[----:B------:R-:W-:Y:S02]  /*b4e0*/  PLOP3.LUT P6, PT, PT, PT, PT, 0x8, 0x0 ;  /* 0x000000000000781c */ /* 0x000fe40003fce170 */
[----:B------:R-:W-:-:S11]  /*b4f0*/  LOP3.LUT R7, R7, 0xfffffffe, RZ, 0xc0, !PT ;  /* 0xfffffffe07077812 */ /* 0x000fd600078ec0ff */
[----:B------:R-:W-:-:S07]  /*b500*/  @P6 LOP3.LUT R7, R7, 0x1, RZ, 0xfc, !PT ;  /* 0x0000000107076812 */ /* 0x000fce00078efcff */
.L_x_2981:
        /* <DEDUP_REMOVED lines=9> */
[----:B-1----:R-:W-:Y:S01]  /*b5a0*/  UMOV UR13, UR18 ;  /* 0x00000012000d7c82 */ /* 0x002fe20008000000 */
[----:B--2---:R-:W-:Y:S01]  /*b5b0*/  @!P6 FADD.FTZ R52, R52, R24 ;  /* 0x000000183434e221 */ /* 0x004fe20000010000 */
        /* <DEDUP_REMOVED lines=156> */
.L_x_2980:
        /* <DEDUP_REMOVED lines=89> */
.L_x_2982:
[----:B------:R-:W-:-:S04]  /*c510*/  LOP3.LUT P6, RZ, R7, 0x1, RZ, 0xc0, !PT ;  /* 0x0000000107ff7812 */ /* 0x000fc800078cc0ff */
[----:B------:R-:W-:-:S13]  /*c520*/  ISETP.NE.OR P6, PT, RZ, UR17, P6 ;  /* 0x00000011ff007c0c */ /* 0x000fda000b7c5670 */
[----:B------:R-:W-:Y:S05]  /*c530*/  @!P6 BRA `(.L_x_2978) ;  /* 0x0000000000c4e947 */ /* 0x000fea0003800000 */
.L_x_2979:
[----:B------:R-:W1:Y:S01]  /*c540*/  S2UR UR20, SR_CTAID.X ;  /* 0x00000000001479c3 */ /* 0x000e620000002500 */
[----:B------:R-:W-:Y:S01]  /*c550*/  NOP ;  /* 0x0000000000007918 */ /* 0x000fe20000000000 */
.L_x_2983:
        /* <DEDUP_REMOVED lines=9> */
[----:B-1----:R-:W-:Y:S02]  /*c5f0*/  UMOV UR13, UR20 ;  /* 0x00000014000d7c82 */ /* 0x002fe40008000000 */
[----:B------:R-:W-:Y:S01]  /*c600*/  MOV R26, UR13 ;  /* 0x0000000d001a7c02 */ /* 0x000fe20008000f00 */
[----:B--2---:R-:W-:Y:S01]  /*c610*/  @!P6 FADD.FTZ R52, R52, R24 ;  /* 0x000000183434e221 */ /* 0x004fe20000010000 */
        /* <DEDUP_REMOVED lines=35> */
.L_x_2978:
        /* <DEDUP_REMOVED lines=14> */
.L_x_2985:
[----:B------:R-:W-:Y:S05]  /*c930*/  BSYNC B0 ;  /* 0x0000000000007941 */ /* 0x000fea0003800000 */
.L_x_2984:
        /* <DEDUP_REMOVED lines=26> */
.L_x_2975:
[----:B------:R1:W5:Y:S04]  /*cae0*/  LDL R56, [R1+0x68] ;  /* 0x0000680001387983 */ /* 0x0003680000100800 */
[----:B0-----:R1:W5:Y:S04]  /*caf0*/  LDL R55, [R1+0x10] ;  /* 0x0000100001377983 */ /* 0x0013680000100800 */
[----:B------:R1:W5:Y:S04]  /*cb00*/  LDL R54, [R1+0x6c] ;  /* 0x00006c0001367983 */ /* 0x0003680000100800 */
[----:B------:R1:W5:Y:S01]  /*cb10*/  LDL R27, [R1+0x14] ;  /* 0x00001400011b7983 */ /* 0x0003620000100800 */
[----:B------:R-:W0:Y:S01]  /*cb20*/  S2UR UR6, SR_CgaCtaId ;  /* 0x00000000000679c3 */ /* 0x000e220000008800 */
[----:B------:R-:W-:Y:S01]  /*cb30*/  UMOV UR5, 0x400 ;  /* 0x0000040000057882 */ /* 0x000fe20000000000 */
[----:B------:R-:W-:Y:S01]  /*cb40*/  ISETP.NE.AND P6, PT, RZ, UR24, PT ;  /* 0x00000018ff007c0c */ /* 0x000fe2000bfc5270 */
        /* <DEDUP_REMOVED lines=8> */
[----:B------:R-:W-:Y:S01]  /*cbd0*/  R2UR UR6, R25 ;  /* 0x00000000190672ca */ /* 0x000fe200000e0000 */
[----:B-1----:R-:W-:-:S14]  /*cbe0*/  @!P6 BRA `(.L_x_2986) ;  /* 0x000000000050e947 */ /* 0x002fdc0003800000 */
        /* <DEDUP_REMOVED lines=20> */
.L_x_2986:
[----:B------:R-:W-:Y:S01]  /*cd30*/  LOP3.LUT P5, RZ, R7, 0x1000, RZ, 0xc0, !PT ;  /* 0x0000100007ff7812 */ /* 0x000fe200078ac0ff */
[----:B------:R-:W-:-:S12]  /*cd40*/  BSSY B0, `(.L_x_2987) ;  /* 0x0000016000007945 */ /* 0x000fd80003800000 */
[----:B------:R-:W-:Y:S05]  /*cd50*/  @P5 BRA `(.L_x_2988) ;  /* 0x0000000000505947 */ /* 0x000fea0003800000 */
[----:B------:R-:W2:Y:S01]  /*cd60*/  LDL.LU R25, [R1+0x23c] ;  /* 0x00023c0001197983 */ /* 0x000ea20000300800 */
[----:B------:R-:W-:Y:S01]  /*cd70*/  MOV R24, UR5 ;  /* 0x0000000500187c02 */ /* 0x000fe20008000f00 */
[----:B------:R-:W-:Y:S01]  /*cd80*/  ULDC.64 UR14, c[0x0][0x288] ;  /* 0x0000a200000e7ab9 */ /* 0x000fe20000000a00 */
[----:B------:R-:W-:-:S03]  /*cd90*/  MOV R26, R34 ;  /* 0x00000022001a7202 */ /* 0x000fc60000000f00 */
[----:B-----5:R-:W-:-:S04]  /*cda0*/  FFMA.FTZ R24, R56, R24, UR6 ;  /* 0x0000000638187e23 */ /* 0x020fc80008010018 */
[----:B------:R-:W-:Y:S01]  /*cdb0*/  FFMA.FTZ R52, R3, R55, -R24 ;  /* 0x0000003703347223 */ /* 0x000fe20000010818 */
[----:B------:R-:W-:-:S05]  /*cdc0*/  MOV R24, UR5 ;  /* 0x0000000500187c02 */ /* 0x000fca0008000f00 */
[----:B------:R-:W-:-:S04]  /*cdd0*/  FFMA.FTZ R24, R54, R24, UR6 ;  /* 0x0000000636187e23 */ /* 0x000fc80008010018 */
[----:B------:R-:W-:Y:S01]  /*cde0*/  FFMA.FTZ R53, R6, R27, -R24 ;  /* 0x0000001b06357223 */ /* 0x000fe20000010818 */
[----:B0-----:R-:W-:-:S03]  /*cdf0*/  MOV R27, R33 ;  /* 0x00000021001b7202 */ /* 0x001fc60000000f00 */
[----:B------:R-:W-:-:S04]  /*ce00*/  IMAD.WIDE.U32 R26, R2, UR14, R26 ;  /* 0x0000000e021a7c25 */ /* 0x000fc8000f8e001a */
[----:B--2---:R-:W-:-:S04]  /*ce10*/  IMAD R24, R25, UR14, RZ ;  /* 0x0000000e19187c24 */ /* 0x004fc8000f8e02ff */
        /* <DEDUP_REMOVED lines=8> */
.L_x_2988:
[----:B------:R-:W-:Y:S05]  /*cea0*/  BSYNC B0 ;  /* 0x0000000000007941 */ /* 0x000fea0003800000 */
.L_x_2987:
[----:B0----5:R0:W5:Y:S01]  /*ceb0*/  LDL R55, [R1+0x78] ;  /* 0x0000780001377983 */ /* 0x0211620000100800 */
[----:B------:R-:W2:Y:S03]  /*cec0*/  LDC R54, c[0x0][0x2ac] ;  /* 0x0000ab00ff367b82 */ /* 0x000ea60000000800 */
[----:B------:R0:W5:Y:S04]  /*ced0*/  LDL R52, [R1+0x8] ;  /* 0x0000080001347983 */ /* 0x0001680000100800 */
[----:B------:R0:W5:Y:S04]  /*cee0*/  LDL R53, [R1+0x84] ;  /* 0x0000840001357983 */ /* 0x0001680000100800 */
[----:B-1----:R0:W5:Y:S01]  /*cef0*/  LDL R27, [R1+0xc] ;  /* 0x00000c00011b7983 */ /* 0x0021620000100800 */
        /* <DEDUP_REMOVED lines=22> */
.L_x_2989:
        /* <DEDUP_REMOVED lines=8> */
[----:B0-----:R-:W-:Y:S01]  /*d0e0*/  FFMA.FTZ R52, R3, R52, -R24 ;  /* 0x0000003403347223 */ /* 0x001fe20000010818 */
[----:B------:R-:W-:-:S05]  /*d0f0*/  MOV R24, UR5 ;  /* 0x0000000500187c02 */ /* 0x000fca0008000f00 */
[----:B------:R-:W-:-:S04]  /*d100*/  FFMA.FTZ R24, R53, R24, UR6 ;  /* 0x0000000635187e23 */ /* 0x000fc80008010018 */
[----:B------:R-:W-:Y:S01]  /*d110*/  FFMA.FTZ R53, R6, R27, -R24 ;  /* 0x0000001b06357223 */ /* 0x000fe20000010818 */
[----:B------:R-:W-:Y:S01]  /*d120*/  MOV R27, R33 ;  /* 0x00000021001b7202 */ /* 0x000fe20000000f00 */
        /* <DEDUP_REMOVED lines=11> */
.L_x_2991:
[----:B------:R-:W-:Y:S05]  /*d1e0*/  BSYNC B0 ;  /* 0x0000000000007941 */ /* 0x000fea0003800000 */
.L_x_2990:
[----:B-1----:R1:W5:Y:S04]  /*d1f0*/  LDL R26, [R1+0x74] ;  /* 0x00007400011a7983 */ /* 0x0023680000100800 */
[----:B0----5:R1:W5:Y:S01]  /*d200*/  LDL R27, [R1+0x7c] ;  /* 0x00007c00011b7983 */ /* 0x0213620000100800 */
[----:B------:R-:W-:-:S13]  /*d210*/  ISETP.NE.AND P5, PT, RZ, UR24, PT ;  /* 0x00000018ff007c0c */ /* 0x000fda000bfa5270 */
[----:B-1----:R-:W-:Y:S05]  /*d220*/  @!P5 BRA `(.L_x_2992) ;  /* 0x000000000048d947 */ /* 0x002fea0003800000 */
        /* <DEDUP_REMOVED lines=18> */
.L_x_2992:
        /* <DEDUP_REMOVED lines=24> */
.L_x_2994:
[----:B------:R-:W-:Y:S05]  /*d4d0*/  BSYNC B0 ;  /* 0x0000000000007941 */ /* 0x000fea0003800000 */
.L_x_2993:
[----:B-----5:R1:W5:Y:S04]  /*d4e0*/  LDL R27, [R1+0x80] ;  /* 0x00008000011b7983 */ /* 0x0203680000100800 */
[----:B0-----:R1:W5:Y:S01]  /*d4f0*/  LDL R25, [R1+0x90] ;  /* 0x0000900001197983 */ /* 0x0013620000100800 */
[----:B------:R-:W-:Y:S01]  /*d500*/  ISETP.NE.AND P5, PT, RZ, UR24, PT ;  /* 0x00000018ff007c0c */ /* 0x000fe2000bfa5270 */
[----:B------:R-:W-:Y:S01]  /*d510*/  ULDC.64 UR14, c[0x0][0x290] ;  /* 0x0000a400000e7ab9 */ /* 0x000fe20000000a00 */
[----:B------:R-:W-:-:S05]  /*d520*/  SHF.R.U32.HI R26, RZ, 0x6, R0 ;  /* 0x00000006ff1a7819 */ /* 0x000fca0000011600 */
[----:B--2---:R-:W-:-:S05]  /*d530*/  IMAD R26, R54, UR13, R26 ;  /* 0x0000000d361a7c24 */ /* 0x004fca000f8e021a */
[----:B------:R-:W-:Y:S01]  /*d540*/  IADD3 R52, R26, 0xc8, RZ ;  /* 0x000000c81a347810 */ /* 0x000fe20007ffe0ff */
        /* <DEDUP_REMOVED lines=19> */
.L_x_2995:
        /* <DEDUP_REMOVED lines=9> */
[----:B------:R-:W-:-:S05]  /*d710*/  MOV R8, UR5 ;  /* 0x0000000500087c02 */ /* 0x000fca0008000f00 */
[----:B------:R-:W-:Y:S01]  /*d720*/  FFMA.FTZ R8, R25, R8, UR6 ;  /* 0x0000000619087e23 */ /* 0x000fe20008010008 */
[----:B------:R-:W-:-:S03]  /*d730*/  MOV R25, R33 ;  /* 0x0000002100197202 */ /* 0x000fc60000000f00 */
        /* <DEDUP_REMOVED lines=12> */
.L_x_2997:
[----:B------:R-:W-:Y:S05]  /*d800*/  BSYNC B0 ;  /* 0x0000000000007941 */ /* 0x000fea0003800000 */
.L_x_2996:
[----:B-----5:R1:W5:Y:S04]  /*d810*/  LDL R27, [R1+0x88] ;  /* 0x00008800011b7983 */ /* 0x0203680000100800 */
[----:B0-----:R1:W5:Y:S01]  /*d820*/  LDL R25, [R1+0x98] ;  /* 0x0000980001197983 */ /* 0x0013620000100800 */
[----:B------:R-:W-:-:S13]  /*d830*/  ISETP.NE.AND P5, PT, RZ, UR24, PT ;  /* 0x00000018ff007c0c */ /* 0x000fda000bfa5270 */
[----:B-1----:R-:W-:Y:S05]  /*d840*/  @!P5 BRA `(.L_x_2998) ;  /* 0x000000000048d947 */ /* 0x002fea0003800000 */
        /* <DEDUP_REMOVED lines=18> */
.L_x_2998:
        /* <DEDUP_REMOVED lines=24> */
.L_x_3000:
[----:B------:R-:W-:Y:S05]  /*daf0*/  BSYNC B0 ;  /* 0x0000000000007941 */ /* 0x000fea0003800000 */
.L_x_2999:
        /* <DEDUP_REMOVED lines=22> */
.L_x_3001:
        /* <DEDUP_REMOVED lines=24> */
.L_x_3003:
[----:B------:R-:W-:Y:S05]  /*dde0*/  BSYNC B0 ;  /* 0x0000000000007941 */ /* 0x000fea0003800000 */
.L_x_3002:
        /* <DEDUP_REMOVED lines=22> */
.L_x_3004:
[----:B------:R-:W-:Y:S04]  /*df50*/  BSSY B0, `(.L_x_3005) ;  /* 0x0000017000007945 */ /* 0x000fe80003800000 */
        /* <DEDUP_REMOVED lines=22> */
.L_x_3006:
[----:B------:R-:W-:Y:S05]  /*e0c0*/  BSYNC B0 ;  /* 0x0000000000007941 */ /* 0x000fea0003800000 */
.L_x_3005:
[----:B------:R-:W-:Y:S05]  /*e0d0*/  @!P5 BRA `(.L_x_3007) ;  /* 0x000000000050d947 */ /* 0x000fea0003800000 */
[----:B0-----:R-:W2:Y:S04]  /*e0e0*/  LDL R8, [R1+0x9c] ;  /* 0x00009c0001087983 */ /* 0x001ea80000100800 */
[----:B------:R-:W3:Y:S01]  /*e0f0*/  LDL R24, [R1+0xb0] ;  /* 0x0000b00001187983 */ /* 0x000ee20000100800 */
        /* <DEDUP_REMOVED lines=18> */
.L_x_3007:
[----:B------:R-:W-:Y:S04]  /*e220*/  BSSY B0, `(.L_x_3008) ;  /* 0x0000019000007945 */ /* 0x000fe80003800000 */
[----:B------:R-:W-:Y:S05]  /*e230*/  @P3 BRA `(.L_x_3009) ;  /* 0x00000000005c3947 */ /* 0x000fea0003800000 */
[----:B-----5:R-:W2:Y:S01]  /*e240*/  LDL.LU R27, [R1+0x9c] ;  /* 0x00009c00011b7983 */ /* 0x020ea20000300800 */
[----:B0-----:R-:W-:Y:S01]  /*e250*/  MOV R8, UR5 ;  /* 0x0000000500087c02 */ /* 0x001fe20008000f00 */
[----:B------:R-:W-:Y:S02]  /*e260*/  ULDC.64 UR16, c[0x0][0x288] ;  /* 0x0000a20000107ab9 */ /* 0x000fe40000000a00 */
[----:B------:R-:W3:Y:S04]  /*e270*/  LDL.LU R25, [R1+0xb0] ;  /* 0x0000b00001197983 */ /* 0x000ee80000300800 */
[----:B------:R-:W4:Y:S04]  /*e280*/  LDL.LU R24, [R1+0x258] ;  /* 0x0002580001187983 */ /* 0x000f280000300800 */
[----:B------:R-:W4:Y:S01]  /*e290*/  LDL.LU R9, [R1+0x210] ;  /* 0x0002100001097983 */ /* 0x000f220000300800 */
[----:B--2---:R-:W-:-:S04]  /*e2a0*/  FFMA.FTZ R8, R27, R8, UR6 ;  /* 0x000000061b087e23 */ /* 0x004fc80008010008 */
[----:B------:R-:W-:Y:S01]  /*e2b0*/  FFMA.FTZ R44, R3, R44, -R8 ;  /* 0x0000002c032c7223 */ /* 0x000fe20000010808 */
[----:B------:R-:W-:-:S05]  /*e2c0*/  MOV R8, UR5 ;  /* 0x0000000500087c02 */ /* 0x000fca0008000f00 */
[----:B---3--:R-:W-:Y:S01]  /*e2d0*/  FFMA.FTZ R8, R25, R8, UR6 ;  /* 0x0000000619087e23 */ /* 0x008fe20008010008 */
[----:B------:R-:W-:-:S03]  /*e2e0*/  MOV R25, R33 ;  /* 0x0000002100197202 */ /* 0x000fc60000000f00 */
        /* <DEDUP_REMOVED lines=12> */
.L_x_3009:
[----:B------:R-:W-:Y:S05]  /*e3b0*/  BSYNC B0 ;  /* 0x0000000000007941 */ /* 0x000fea0003800000 */
.L_x_3008:
[----:B------:R-:W-:Y:S05]  /*e3c0*/  @!P5 BRA `(.L_x_3010) ;  /* 0x000000000050d947 */ /* 0x000fea0003800000 */
[----:B01----:R-:W2:Y:S04]  /*e3d0*/  LDL R8, [R1+0xa4] ;  /* 0x0000a40001087983 */ /* 0x003ea80000100800 */
        /* <DEDUP_REMOVED lines=19> */
.L_x_3010:
[----:B------:R-:W-:Y:S04]  /*e510*/  BSSY B0, `(.L_x_3011) ;  /* 0x0000019000007945 */ /* 0x000fe80003800000 */
[----:B------:R-:W-:Y:S05]  /*e520*/  @P2 BRA `(.L_x_3012) ;  /* 0x00000000005c2947 */ /* 0x000fea0003800000 */
[----:B-----5:R-:W2:Y:S01]  /*e530*/  LDL.LU R27, [R1+0xa4] ;  /* 0x0000a400011b7983 */ /* 0x020ea20000300800 */
[----:B01----:R-:W-:Y:S01]  /*e540*/  MOV R8, UR5 ;  /* 0x0000000500087c02 */ /* 0x003fe20008000f00 */
        /* <DEDUP_REMOVED lines=21> */
.L_x_3012:
[----:B------:R-:W-:Y:S05]  /*e6a0*/  BSYNC B0 ;  /* 0x0000000000007941 */ /* 0x000fea0003800000 */
.L_x_3011:
[----:B------:R-:W-:Y:S05]  /*e6b0*/  @!P5 BRA `(.L_x_3013) ;  /* 0x000000000060d947 */ /* 0x000fea0003800000 */
[----:B012---:R-:W2:Y:S04]  /*e6c0*/  LDL R8, [R1+0xac] ;  /* 0x0000ac0001087983 */ /* 0x007ea80000100800 */
[----:B------:R-:W3:Y:S04]  /*e6d0*/  LDL.LU R24, [R1+0x158] ;  /* 0x0001580001187983 */ /* 0x000ee80000300800 */
[----:B-----5:R-:W4:Y:S04]  /*e6e0*/  LDL R27, [R1+0xb8] ;  /* 0x0000b800011b7983 */ /* 0x020f280000100800 */
[----:B------:R-:W4:Y:S01]  /*e6f0*/  LDL.LU R25, [R1+0x15c] ;  /* 0x00015c0001197983 */ /* 0x000f220000300800 */
[----:B--2---:R-:W-:-:S04]  /*e700*/  FFMA.FTZ R8, R8, R3, R4 ;  /* 0x0000000308087223 */ /* 0x004fc80000010004 */
[----:B------:R-:W-:-:S06]  /*e710*/  FMUL.FTZ R9, R8, -1.4426950216293334961 ;  /* 0xbfb8aa3b08097820 */ /* 0x000fcc0000410000 */
[----:B------:R-:W0:Y:S02]  /*e720*/  MUFU.EX2 R9, R9 ;  /* 0x0000000900097308 */ /* 0x000e240000000800 */
[----:B0-----:R-:W-:-:S06]  /*e730*/  FADD.FTZ R9, R9, 1 ;  /* 0x3f80000009097421 */ /* 0x001fcc0000010000 */
[----:B------:R-:W3:Y:S02]  /*e740*/  MUFU.RCP R9, R9 ;  /* 0x0000000900097308 */ /* 0x000ee40000001000 */
[----:B---3--:R-:W-:Y:S01]  /*e750*/  FMUL.FTZ R24, R24, R9 ;  /* 0x0000000918187220 */ /* 0x008fe20000410000 */
[----:B------:R-:W-:-:S04]  /*e760*/  FADD.FTZ R9, -R9, 1 ;  /* 0x3f80000009097421 */ /* 0x000fc80000010100 */
[----:B------:R-:W-:Y:S01]  /*e770*/  FFMA.FTZ R9, R8, R9, 1 ;  /* 0x3f80000008097423 */ /* 0x000fe20000010009 */
[----:B----4-:R-:W-:-:S03]  /*e780*/  FFMA.FTZ R8, R27, R6, R5 ;  /* 0x000000061b087223 */ /* 0x010fc60000010005 */
[----:B------:R-:W-:Y:S01]  /*e790*/  FMUL.FTZ R24, R24, R9 ;  /* 0x0000000918187220 */ /* 0x000fe20000410000 */
[----:B------:R-:W-:-:S04]  /*e7a0*/  FMUL.FTZ R9, R8, -1.4426950216293334961 ;  /* 0xbfb8aa3b08097820 */ /* 0x000fc80000410000 */
[----:B------:R0:W-:Y:S02]  /*e7b0*/  STL [R1+0x158], R24 ;  /* 0x0001581801007387 */ /* 0x0001e40000100800 */
        /* <DEDUP_REMOVED lines=8> */
.L_x_3013:
[----:B------:R-:W-:Y:S01]  /*e840*/  LOP3.LUT P2, RZ, R7, 0x20000, RZ, 0xc0, !PT ;  /* 0x0002000007ff7812 */ /* 0x000fe2000784c0ff */
[----:B------:R-:W-:-:S12]  /*e850*/  BSSY B0, `(.L_x_3014) ;  /* 0x000001b000007945 */ /* 0x000fd80003800000 */
[----:B------:R-:W-:Y:S05]  /*e860*/  @P2 BRA `(.L_x_3015) ;  /* 0x0000000000642947 */ /* 0x000fea0003800000 */
[----:B-----5:R-:W4:Y:S01]  /*e870*/  LDL.LU R27, [R1+0xac] ;  /* 0x0000ac00011b7983 */ /* 0x020f220000300800 */
[----:B0123--:R-:W-:Y:S01]  /*e880*/  MOV R8, UR5 ;  /* 0x0000000500087c02 */ /* 0x00ffe20008000f00 */
[----:B------:R-:W-:Y:S02]  /*e890*/  ULDC.64 UR16, c[0x0][0x288] ;  /* 0x0000a20000107ab9 */ /* 0x000fe40000000a00 */
[----:B------:R-:W2:Y:S04]  /*e8a0*/  LDL.LU R25, [R1+0x158] ;  /* 0x0001580001197983 */ /* 0x000ea80000300800 */
[----:B------:R-:W3:Y:S04]  /*e8b0*/  LDL.LU R24, [R1+0xb8] ;  /* 0x0000b80001187983 */ /* 0x000ee80000300800 */
[----:B------:R-:W3:Y:S01]  /*e8c0*/  LDL.LU R9, [R1+0x15c] ;  /* 0x00015c0001097983 */ /* 0x000ee20000300800 */
[----:B----4-:R-:W-:-:S04]  /*e8d0*/  FFMA.FTZ R8, R27, R8, UR6 ;  /* 0x000000061b087e23 */ /* 0x010fc80008010008 */
[----:B--2---:R-:W-:Y:S01]  /*e8e0*/  FFMA.FTZ R27, R3, R25, -R8 ;  /* 0x00000019031b7223 */ /* 0x004fe20000010808 */
[----:B------:R-:W-:Y:S02]  /*e8f0*/  MOV R8, UR5 ;  /* 0x0000000500087c02 */ /* 0x000fe40008000f00 */
[----:B------:R-:W-:-:S03]  /*e900*/  MOV R25, R33 ;  /* 0x0000002100197202 */ /* 0x000fc60000000f00 */
[----:B---3--:R-:W-:Y:S01]  /*e910*/  FFMA.FTZ R8, R24, R8, UR6 ;  /* 0x0000000618087e23 */ /* 0x008fe20008010008 */
[----:B------:R-:W-:-:S03]  /*e920*/  MOV R24, R34 ;  /* 0x0000002200187202 */ /* 0x000fc60000000f00 */
[----:B------:R-:W-:Y:S01]  /*e930*/  FFMA.FTZ R36, R6, R9, -R8 ;  /* 0x0000000906247223 */ /* 0x000fe20000010808 */
[----:B------:R-:W-:-:S04]  /*e940*/  IADD3 R9, R2, 0x48, RZ ;  /* 0x0000004802097810 */ /* 0x000fc80007ffe0ff */
        /* <DEDUP_REMOVED lines=11> */
.L_x_3015:
[----:B------:R-:W-:Y:S05]  /*ea00*/  BSYNC B0 ;  /* 0x0000000000007941 */ /* 0x000fea0003800000 */
.L_x_3014:
[----:B------:R-:W-:Y:S05]  /*ea10*/  @!P5 BRA `(.L_x_3016) ;  /* 0x000000000060d947 */ /* 0x000fea0003800000 */
[----:B01234-:R-:W2:Y:S04]  /*ea20*/  LDL R8, [R1+0xbc] ;  /* 0x0000bc0001087983 */ /* 0x01fea80000100800 */
        /* <DEDUP_REMOVED lines=23> */
.L_x_3016:
[----:B------:R-:W-:Y:S01]  /*eba0*/  LOP3.LUT P2, RZ, R7, 0x40000, RZ, 0xc0, !PT ;  /* 0x0004000007ff7812 */ /* 0x000fe2000784c0ff */
[----:B------:R-:W-:-:S12]  /*ebb0*/  BSSY B0, `(.L_x_3017) ;  /* 0x000001b000007945 */ /* 0x000fd80003800000 */
[----:B------:R-:W-:Y:S05]  /*ebc0*/  @P2 BRA `(.L_x_3018) ;  /* 0x0000000000642947 */ /* 0x000fea0003800000 */
[----:B01234-:R-:W2:Y:S01]  /*ebd0*/  LDL.LU R8, [R1+0xbc] ;  /* 0x0000bc0001087983 */ /* 0x01fea20000300800 */
[----:B-----5:R-:W-:Y:S01]  /*ebe0*/  MOV R27, UR5 ;  /* 0x00000005001b7c02 */ /* 0x020fe20008000f00 */
[----:B------:R-:W-:Y:S02]  /*ebf0*/  ULDC.64 UR16, c[0x0][0x288] ;  /* 0x0000a20000107ab9 */ /* 0x000fe40000000a00 */
[----:B------:R-:W3:Y:S04]  /*ec00*/  LDL.LU R38, [R1+0x160] ;  /* 0x0001600001267983 */ /* 0x000ee80000300800 */
[----:B------:R-:W4:Y:S04]  /*ec10*/  LDL.LU R37, [R1+0xf0] ;  /* 0x0000f00001257983 */ /* 0x000f280000300800 */
[----:B------:R-:W4:Y:S01]  /*ec20*/  LDL.LU R36, [R1+0x164] ;  /* 0x0001640001247983 */ /* 0x000f220000300800 */
[----:B------:R-:W-:-:S02]  /*ec30*/  IADD3 R25, R2, 0x50, RZ ;  /* 0x0000005002197810 */ /* 0x000fc40007ffe0ff */
[----:B------:R-:W-:Y:S01]  /*ec40*/  MOV R9, R33 ;  /* 0x0000002100097202 */ /* 0x000fe20000000f00 */
[----:B--2---:R-:W-:Y:S01]  /*ec50*/  FFMA.FTZ R27, R8, R27, UR6 ;  /* 0x00000006081b7e23 */ /* 0x004fe2000801001b */
[----:B------:R-:W-:-:S05]  /*ec60*/  SHF.R.S32.HI R8, RZ, 0x1f, R25 ;  /* 0x0000001fff087819 */ /* 0x000fca0000011419 */
[----:B------:R-:W-:-:S04]  /*ec70*/  IMAD R8, R8, UR16, RZ ;  /* 0x0000001008087c24 */ /* 0x000fc8000f8e02ff */
[----:B------:R-:W-:Y:S01]  /*ec80*/  IMAD R24, R25, UR17, R8 ;  /* 0x0000001119187c24 */ /* 0x000fe2000f8e0208 */
[----:B------:R-:W-:-:S05]  /*ec90*/  MOV R8, R34 ;  /* 0x0000002200087202 */ /* 0x000fca0000000f00 */
[----:B------:R-:W-:Y:S01]  /*eca0*/  IMAD.WIDE.U32 R8, R25, UR16, R8 ;  /* 0x0000001019087c25 */ /* 0x000fe2000f8e0008 */
[----:B------:R-:W-:-:S04]  /*ecb0*/  ULDC.64 UR16, c[0x0][0x210] ;  /* 0x0000840000107ab9 */ /* 0x000fc80000000a00 */
[----:B------:R-:W-:Y:S02]  /*ecc0*/  IADD3 R9, R9, R24, RZ ;  /* 0x0000001809097210 */ /* 0x000fe40007ffe0ff */
[----:B------:R-:W-:-:S04]  /*ecd0*/  LEA R24, P2, R8, UR16, 0x2 ;  /* 0x0000001008187c11 */ /* 0x000fc8000f8410ff */
[----:B------:R-:W-:Y:S01]  /*ece0*/  LEA.HI.X R25, R8, UR17, R9, 0x2, P2 ;  /* 0x0000001108197c11 */ /* 0x000fe200090f1409 */
[----:B---3--:R-:W-:Y:S01]  /*ecf0*/  FFMA.FTZ R8, R3, R38, -R27 ;  /* 0x0000002603087223 */ /* 0x008fe2000001081b */
[----:B------:R-:W-:-:S03]  /*ed00*/  MOV R9, UR5 ;  /* 0x0000000500097c02 */ /* 0x000fc60008000f00 */
[----:B------:R-:W-:Y:S02]  /*ed10*/  FMUL.FTZ R8, R8, UR25 ;  /* 0x0000001908087c20 */ /* 0x000fe40008410000 */
[----:B----4-:R-:W-:-:S04]  /*ed20*/  FFMA.FTZ R9, R37, R9, UR6 ;  /* 0x0000000625097e23 */ /* 0x010fc80008010009 */
[----:B------:R-:W-:-:S04]  /*ed30*/  FFMA.FTZ R9, R6, R36, -R9 ;  /* 0x0000002406097223 */ /* 0x000fc80000010809 */
[----:B------:R-:W-:-:S05]  /*ed40*/  FMUL.FTZ R9, R9, UR25 ;  /* 0x0000001909097c20 */ /* 0x000fca0008410000 */
[----:B------:R0:W-:Y:S02]  /*ed50*/  STG.E.64 desc[UR22][R24.64], R8 ;  /* 0x0000000818007986 */ /* 0x0001e4000c101b16 */
.L_x_3018:
[----:B------:R-:W-:Y:S05]  /*ed60*/  BSYNC B0 ;  /* 0x0000000000007941 */ /* 0x000fea0003800000 */
.L_x_3017:
[----:B------:R-:W-:Y:S05]  /*ed70*/  @!P5 BRA `(.L_x_3019) ;  /* 0x000000000060d947 */ /* 0x000fea0003800000 */
[----:B012-4-:R-:W2:Y:S04]  /*ed80*/  LDL R9, [R1+0xf4] ;  /* 0x0000f40001097983 */ /* 0x017ea80000100800 */
[----:B---3--:R-:W3:Y:S04]  /*ed90*/  LDL R8, [R1+0x100] ;  /* 0x0001000001087983 */ /* 0x008ee80000100800 */
[----:B-----5:R-:W4:Y:S04]  /*eda0*/  LDL.LU R27, [R1+0x168] ;  /* 0x00016800011b7983 */ /* 0x020f280000300800 */
[----:B------:R-:W4:Y:S01]  /*edb0*/  LDL.LU R36, [R1+0x16c] ;  /* 0x00016c0001247983 */ /* 0x000f220000300800 */
[----:B--2---:R-:W-:Y:S01]  /*edc0*/  FFMA.FTZ R9, R9, R6, R5 ;  /* 0x0000000609097223 */ /* 0x004fe20000010005 */
[----:B---3--:R-:W-:-:S03]  /*edd0*/  FFMA.FTZ R8, R8, R3, R4 ;  /* 0x0000000308087223 */ /* 0x008fc60000010004 */
[----:B------:R-:W-:Y:S01]  /*ede0*/  FMUL.FTZ R25, R9, -1.4426950216293334961 ;  /* 0xbfb8aa3b09197820 */ /* 0x000fe20000410000 */
[----:B------:R-:W-:-:S05]  /*edf0*/  FMUL.FTZ R24, R8, -1.4426950216293334961 ;  /* 0xbfb8aa3b08187820 */ /* 0x000fca0000410000 */
[----:B------:R-:W0:Y:S08]  /*ee00*/  MUFU.EX2 R25, R25 ;  /* 0x0000001900197308 */ /* 0x000e300000000800 */
[----:B------:R-:W1:Y:S01]  /*ee10*/  MUFU.EX2 R24, R24 ;  /* 0x0000001800187308 */ /* 0x000e620000000800 */
[----:B0-----:R-:W-:Y:S01]  /*ee20*/  FADD.FTZ R25, R25, 1 ;  /* 0x3f80000019197421 */ /* 0x001fe20000010000 */
[----:B-1----:R-:W-:-:S06]  /*ee30*/  FADD.FTZ R24, R24, 1 ;  /* 0x3f80000018187421 */ /* 0x002fcc0000010000 */
[----:B------:R-:W4:Y:S08]  /*ee40*/  MUFU.RCP R25, R25 ;  /* 0x0000001900197308 */ /* 0x000f300000001000 */
[----:B------:R-:W0:Y:S01]  /*ee50*/  MUFU.RCP R24, R24 ;  /* 0x0000001800187308 */ /* 0x000e220000001000 */
[----:B----4-:R-:W-:Y:S01]  /*ee60*/  FMUL.FTZ R36, R36, R25 ;  /* 0x0000001924247220 */ /* 0x010fe20000410000 */
[----:B------:R-:W-:Y:S01]  /*ee70*/  FADD.FTZ R25, -R25, 1 ;  /* 0x3f80000019197421 */ /* 0x000fe20000010100 */
[----:B0-----:R-:W-:Y:S01]  /*ee80*/  FMUL.FTZ R27, R27, R24 ;  /* 0x000000181b1b7220 */ /* 0x001fe20000410000 */
[----:B------:R-:W-:-:S02]  /*ee90*/  FADD.FTZ R24, -R24, 1 ;  /* 0x3f80000018187421 */ /* 0x000fc40000010100 */
[----:B------:R-:W-:Y:S02]  /*eea0*/  FFMA.FTZ R25, R9, R25, 1 ;  /* 0x3f80000009197423 */ /* 0x000fe40000010019 */
[----:B------:R-:W-:Y:S02]  /*eeb0*/  FFMA.FTZ R24, R8, R24, 1 ;  /* 0x3f80000008187423 */ /* 0x000fe40000010018 */
[----:B------:R-:W-:Y:S02]  /*eec0*/  FMUL.FTZ R8, R36, R25 ;  /* 0x0000001924087220 */ /* 0x000fe40000410000 */
[----:B------:R-:W-:-:S03]  /*eed0*/  FMUL.FTZ R9, R27, R24 ;  /* 0x000000181b097220 */ /* 0x000fc60000410000 */
[----:B------:R0:W-:Y:S04]  /*eee0*/  STL [R1+0x16c], R8 ;  /* 0x00016c0801007387 */ /* 0x0001e80000100800 */
[----:B------:R0:W-:Y:S02]  /*eef0*/  STL [R1+0x168], R9 ;  /* 0x0001680901007387 */ /* 0x0001e40000100800 */
.L_x_3019:
[----:B------:R-:W-:Y:S01]  /*ef00*/  LOP3.LUT P2, RZ, R7, 0x80000, RZ, 0xc0, !PT ;  /* 0x0008000007ff7812 */ /* 0x000fe2000784c0ff */
[----:B------:R-:W-:-:S12]  /*ef10*/  BSSY B0, `(.L_x_3020) ;  /* 0x000001b000007945 */ /* 0x000fd80003800000 */
[----:B------:R-:W-:Y:S05]  /*ef20*/  @P2 BRA `(.L_x_3021) ;  /* 0x0000000000642947 */ /* 0x000fea0003800000 */
[----:B------:R-:W3:Y:S01]  /*ef30*/  LDL.LU R38, [R1+0x100] ;  /* 0x0001000001267983 */ /* 0x000ee20000300800 */
[----:B012-45:R-:W-:Y:S01]  /*ef40*/  IADD3 R25, R2, 0x58, RZ ;  /* 0x0000005802197810 */ /* 0x037fe20007ffe0ff */
[----:B------:R-:W-:Y:S02]  /*ef50*/  ULDC.64 UR16, c[0x0][0x288] ;  /* 0x0000a20000107ab9 */ /* 0x000fe40000000a00 */
[----:B------:R-:W2:Y:S04]  /*ef60*/  LDL.LU R37, [R1+0xf4] ;  /* 0x0000f40001257983 */ /* 0x000ea80000300800 */
[----:B------:R-:W4:Y:S04]  /*ef70*/  LDL.LU R36, [R1+0x168] ;  /* 0x0001680001247983 */ /* 0x000f280000300800 */
[----:B------:R-:W4:Y:S01]  /*ef80*/  LDL.LU R27, [R1+0x16c] ;  /* 0x00016c00011b7983 */ /* 0x000f220000300800 */
[----:B---3--:R-:W-:-:S02]  /*ef90*/  SHF.R.S32.HI R8, RZ, 0x1f, R25 ;  /* 0x0000001fff087819 */ /* 0x008fc40000011419 */
[----:B------:R-:W-:-:S03]  /*efa0*/  MOV R9, R33 ;  /* 0x0000002100097202 */ /* 0x000fc60000000f00 */
[----:B------:R-:W-:-:S04]  /*efb0*/  IMAD R8, R8, UR16, RZ ;  /* 0x0000001008087c24 */ /* 0x000fc8000f8e02ff */
[----:B------:R-:W-:Y:S01]  /*efc0*/  IMAD R24, R25, UR17, R8 ;  /* 0x0000001119187c24 */ /* 0x000fe2000f8e0208 */
[----:B------:R-:W-:-:S05]  /*efd0*/  MOV R8, R34 ;  /* 0x0000002200087202 */ /* 0x000fca0000000f00 */
        /* <DEDUP_REMOVED lines=8> */
[----:B--2---:R-:W-:Y:S02]  /*f060*/  FFMA.FTZ R9, R37, R9, UR6 ;  /* 0x0000000625097e23 */ /* 0x004fe40008010009 */
[----:B----4-:R-:W-:Y:S02]  /*f070*/  FFMA.FTZ R8, R3, R36, -R8 ;  /* 0x0000002403087223 */ /* 0x010fe40000010808 */
[----:B------:R-:W-:Y:S02]  /*f080*/  FFMA.FTZ R9, R6, R27, -R9 ;  /* 0x0000001b06097223 */ /* 0x000fe40000010809 */
[----:B------:R-:W-:Y:S02]  /*f090*/  FMUL.FTZ R8, R8, UR25 ;  /* 0x0000001908087c20 */ /* 0x000fe40008410000 */
[----:B------:R-:W-:-:S05]  /*f0a0*/  FMUL.FTZ R9, R9, UR25 ;  /* 0x0000001909097c20 */ /* 0x000fca0008410000 */
[----:B------:R0:W-:Y:S02]  /*f0b0*/  STG.E.64 desc[UR22][R24.64], R8 ;  /* 0x0000000818007986 */ /* 0x0001e4000c101b16 */
.L_x_3021:
[----:B------:R-:W-:Y:S05]  /*f0c0*/  BSYNC B0 ;  /* 0x0000000000007941 */ /* 0x000fea0003800000 */
.L_x_3020:
        /* <DEDUP_REMOVED lines=25> */
.L_x_3022:
        /* <DEDUP_REMOVED lines=28> */
.L_x_3024:
[----:B------:R-:W-:Y:S05]  /*f420*/  BSYNC B0 ;  /* 0x0000000000007941 */ /* 0x000fea0003800000 */
.L_x_3023:
[----:B------:R0:W5:Y:S04]  /*f430*/  LDL R38, [R1+0x110] ;  /* 0x0001100001267983 */ /* 0x0001680000100800 */
[----:B------:R0:W5:Y:S01]  /*f440*/  LDL R37, [R1+0x10c] ;  /* 0x00010c0001257983 */ /* 0x0001620000100800 */
[----:B------:R-:W-:-:S13]  /*f450*/  ISETP.NE.AND P3, PT, RZ, UR24, PT ;  /* 0x00000018ff007c0c */ /* 0x000fda000bf65270 */
[----:B0-----:R-:W-:Y:S05]  /*f460*/  @!P3 BRA `(.L_x_3025) ;  /* 0x000000000048b947 */ /* 0x001fea0003800000 */
[----:B-12-45:R-:W-:Y:S01]  /*f470*/  FFMA.FTZ R25, R38, R3, R4 ;  /* 0x0000000326197223 */ /* 0x036fe20000010004 */
[----:B------:R-:W-:-:S03]  /*f480*/  FFMA.FTZ R24, R37, R6, R5 ;  /* 0x0000000625187223 */ /* 0x000fc60000010005 */
[----:B------:R-:W-:Y:S01]  /*f490*/  FMUL.FTZ R9, R25, -1.4426950216293334961 ;  /* 0xbfb8aa3b19097820 */ /* 0x000fe20000410000 */
[----:B---3--:R-:W-:-:S05]  /*f4a0*/  FMUL.FTZ R8, R24, -1.4426950216293334961 ;  /* 0xbfb8aa3b18087820 */ /* 0x008fca0000410000 */
        /* <DEDUP_REMOVED lines=14> */
.L_x_3025:
[----:B------:R-:W-:Y:S01]  /*f590*/  LOP3.LUT P2, RZ, R7, 0x200000, RZ, 0xc0, !PT ;  /* 0x0020000007ff7812 */ /* 0x000fe2000784c0ff */
[----:B------:R-:W-:-:S12]  /*f5a0*/  BSSY B0, `(.L_x_3026) ;  /* 0x0000017000007945 */ /* 0x000fd80003800000 */
[----:B------:R-:W-:Y:S05]  /*f5b0*/  @P2 BRA `(.L_x_3027) ;  /* 0x0000000000542947 */ /* 0x000fea0003800000 */
[----:B-12-4-:R-:W-:Y:S01]  /*f5c0*/  IADD3 R24, R2, 0x68, RZ ;  /* 0x0000006802187810 */ /* 0x016fe20007ffe0ff */
[----:B------:R-:W-:Y:S01]  /*f5d0*/  ULDC.64 UR16, c[0x0][0x288] ;  /* 0x0000a20000107ab9 */ /* 0x000fe20000000a00 */
[----:B---3--:R-:W-:Y:S02]  /*f5e0*/  MOV R8, R34 ;  /* 0x0000002200087202 */ /* 0x008fe40000000f00 */
[----:B-----5:R-:W-:Y:S02]  /*f5f0*/  SHF.R.S32.HI R25, RZ, 0x1f, R24 ;  /* 0x0000001fff197819 */ /* 0x020fe40000011418 */
[----:B------:R-:W-:-:S03]  /*f600*/  MOV R9, R33 ;  /* 0x0000002100097202 */ /* 0x000fc60000000f00 */
[----:B------:R-:W-:Y:S02]  /*f610*/  IMAD R25, R25, UR16, RZ ;  /* 0x0000001019197c24 */ /* 0x000fe4000f8e02ff */
[----:B------:R-:W-:-:S04]  /*f620*/  IMAD.WIDE.U32 R8, R24, UR16, R8 ;  /* 0x0000001018087c25 */ /* 0x000fc8000f8e0008 */
[----:B------:R-:W-:Y:S01]  /*f630*/  IMAD R25, R24, UR17, R25 ;  /* 0x0000001118197c24 */ /* 0x000fe2000f8e0219 */
[----:B------:R-:W-:Y:S02]  /*f640*/  ULDC.64 UR16, c[0x0][0x210] ;  /* 0x0000840000107ab9 */ /* 0x000fe40000000a00 */
[----:B------:R-:W-:Y:S02]  /*f650*/  LEA R24, P2, R8, UR16, 0x2 ;  /* 0x0000001008187c11 */ /* 0x000fe4000f8410ff */
[----:B------:R-:W-:-:S04]  /*f660*/  IADD3 R9, R9, R25, RZ ;  /* 0x0000001909097210 */ /* 0x000fc80007ffe0ff */
        /* <DEDUP_REMOVED lines=9> */
[----:B------:R0:W-:Y:S02]  /*f700*/  STG.E.64 desc[UR22][R24.64], R8 ;  /* 0x0000000818007986 */ /* 0x0001e4000c101b16 */
.L_x_3027:
[----:B------:R-:W-:Y:S05]  /*f710*/  BSYNC B0 ;  /* 0x0000000000007941 */ /* 0x000fea0003800000 */
.L_x_3026:
[----:B------:R-:W-:Y:S05]  /*f720*/  @!P3 BRA `(.L_x_3028) ;  /* 0x000000000050b947 */ /* 0x000fea0003800000 */
[----:B01234-:R-:W2:Y:S04]  /*f730*/  LDL R8, [R1+0x118] ;  /* 0x0001180001087983 */ /* 0x01fea80000100800 */
[----:B------:R-:W3:Y:S01]  /*f740*/  LDL R9, [R1+0x114] ;  /* 0x0001140001097983 */ /* 0x000ee20000100800 */
[----:B--2---:R-:W-:Y:S01]  /*f750*/  FFMA.FTZ R8, R8, R3, R4 ;  /* 0x0000000308087223 */ /* 0x004fe20000010004 */
[----:B---3--:R-:W-:-:S03]  /*f760*/  FFMA.FTZ R9, R9, R6, R5 ;  /* 0x0000000609097223 */ /* 0x008fc60000010005 */
[----:B------:R-:W-:Y:S01]  /*f770*/  FMUL.FTZ R24, R8, -1.4426950216293334961 ;  /* 0xbfb8aa3b08187820 */ /* 0x000fe20000410000 */
[----:B-----5:R-:W-:-:S05]  /*f780*/  FMUL.FTZ R25, R9, -1.4426950216293334961 ;  /* 0xbfb8aa3b09197820 */ /* 0x020fca0000410000 */
        /* <DEDUP_REMOVED lines=14> */
.L_x_3028:
[----:B------:R-:W-:Y:S01]  /*f870*/  LOP3.LUT P2, RZ, R7, 0x2000000, RZ, 0xc0, !PT ;  /* 0x0200000007ff7812 */ /* 0x000fe2000784c0ff */
[----:B------:R-:W-:-:S12]  /*f880*/  BSSY B0, `(.L_x_3029) ;  /* 0x0000019000007945 */ /* 0x000fd80003800000 */
[----:B------:R-:W-:Y:S05]  /*f890*/  @P2 BRA `(.L_x_3030) ;  /* 0x00000000005c2947 */ /* 0x000fea0003800000 */
[----:B------:R-:W3:Y:S01]  /*f8a0*/  LDL.LU R30, [R1+0x118] ;  /* 0x00011800011e7983 */ /* 0x000ee20000300800 */
[----:B012-4-:R-:W-:Y:S01]  /*f8b0*/  IADD3 R24, R2, 0x70, RZ ;  /* 0x0000007002187810 */ /* 0x017fe20007ffe0ff */
[----:B------:R-:W-:Y:S02]  /*f8c0*/  ULDC.64 UR16, c[0x0][0x288] ;  /* 0x0000a20000107ab9 */ /* 0x000fe40000000a00 */
[----:B-----5:R-:W2:Y:S01]  /*f8d0*/  LDL.LU R27, [R1+0x114] ;  /* 0x00011400011b7983 */ /* 0x020ea20000300800 */
[----:B------:R-:W-:Y:S02]  /*f8e0*/  SHF.R.S32.HI R25, RZ, 0x1f, R24 ;  /* 0x0000001fff197819 */ /* 0x000fe40000011418 */
[----:B---3--:R-:W-:Y:S02]  /*f8f0*/  MOV R8, R34 ;  /* 0x0000002200087202 */ /* 0x008fe40000000f00 */
[----:B------:R-:W-:Y:S01]  /*f900*/  MOV R9, R33 ;  /* 0x0000002100097202 */ /* 0x000fe20000000f00 */
[----:B------:R-:W-:-:S02]  /*f910*/  IMAD R25, R25, UR16, RZ ;  /* 0x0000001019197c24 */ /* 0x000fc4000f8e02ff */
        /* <DEDUP_REMOVED lines=9> */
[----:B--2---:R-:W-:Y:S02]  /*f9b0*/  FFMA.FTZ R8, R27, R8, UR6 ;  /* 0x000000061b087e23 */ /* 0x004fe40008010008 */
[----:B------:R-:W-:Y:S02]  /*f9c0*/  FFMA.FTZ R9, R3, R28, -R9 ;  /* 0x0000001c03097223 */ /* 0x000fe40000010809 */
[----:B------:R-:W-:Y:S02]  /*f9d0*/  FFMA.FTZ R29, R6, R29, -R8 ;  /* 0x0000001d061d7223 */ /* 0x000fe40000010808 */
[----:B------:R-:W-:Y:S02]  /*f9e0*/  FMUL.FTZ R8, R9, UR25 ;  /* 0x0000001909087c20 */ /* 0x000fe40008410000 */
[----:B------:R-:W-:-:S05]  /*f9f0*/  FMUL.FTZ R9, R29, UR25 ;  /* 0x000000191d097c20 */ /* 0x000fca0008410000 */
[----:B------:R0:W-:Y:S02]  /*fa00*/  STG.E.64 desc[UR22][R24.64], R8 ;  /* 0x0000000818007986 */ /* 0x0001e4000c101b16 */
.L_x_3030:
[----:B------:R-:W-:Y:S05]  /*fa10*/  BSYNC B0 ;  /* 0x0000000000007941 */ /* 0x000fea0003800000 */
.L_x_3029:
        /* <DEDUP_REMOVED lines=21> */
.L_x_3031:
        /* <DEDUP_REMOVED lines=26> */
.L_x_3033:
[----:B------:R-:W-:Y:S05]  /*fd10*/  BSYNC B0 ;  /* 0x0000000000007941 */ /* 0x000fea0003800000 */
.L_x_3032:
[----:B------:R-:W-:Y:S05]  /*fd20*/  @!P3 BRA `(.L_x_3034) ;  /* 0x000000000050b947 */ /* 0x000fea0003800000 */
[----:B01234-:R-:W2:Y:S04]  /*fd30*/  LDL R8, [R1+0xcc] ;  /* 0x0000cc0001087983 */ /* 0x01fea80000100800 */
[----:B------:R-:W3:Y:S01]  /*fd40*/  LDL R9, [R1+0xc8] ;  /* 0x0000c80001097983 */ /* 0x000ee20000100800 */
[----:B--2---:R-:W-:Y:S01]  /*fd50*/  FFMA.FTZ R8, R8, R3, R4 ;  /* 0x0000000308087223 */ /* 0x004fe20000010004 */
[----:B---3--:R-:W-:-:S03]  /*fd60*/  FFMA.FTZ R9, R9, R6, R5 ;  /* 0x0000000609097223 */ /* 0x008fc60000010005 */
        /* <DEDUP_REMOVED lines=11> */
[----:B-1---5:R-:W-:Y:S01]  /*fe20*/  FADD.FTZ R25, -R23, 1 ;  /* 0x3f80000017197421 */ /* 0x022fe20000010100 */
[----:B------:R-:W-:Y:S02]  /*fe30*/  FMUL.FTZ R21, R21, R23 ;  /* 0x0000001715157220 */ /* 0x000fe40000410000 */
[----:B------:R-:W-:Y:S01]  /*fe40*/  FMUL.FTZ R20, R20, R24 ;  /* 0x0000001814147220 */ /* 0x000fe20000410000 */
[----:B------:R-:W-:-:S04]  /*fe50*/  FFMA.FTZ R25, R9, R25, 1 ;  /* 0x3f80000009197423 */ /* 0x000fc80000010019 */
[----:B------:R-:W-:-:S07]  /*fe60*/  FMUL.FTZ R21, R21, R25 ;  /* 0x0000001915157220 */ /* 0x000fce0000410000 */
.L_x_3034:
[----:B------:R-:W-:Y:S01]  /*fe70*/  LOP3.LUT P2, RZ, R7, 0x800000, RZ, 0xc0, !PT ;  /* 0x0080000007ff7812 */ /* 0x000fe2000784c0ff */
[----:B------:R-:W-:-:S12]  /*fe80*/  BSSY B0, `(.L_x_3035) ;  /* 0x0000019000007945 */ /* 0x000fd80003800000 */
[----:B------:R-:W-:Y:S05]  /*fe90*/  @P2 BRA `(.L_x_3036) ;  /* 0x00000000005c2947 */ /* 0x000fea0003800000 */
[----:B012-45:R-:W2:Y:S01]  /*fea0*/  LDL.LU R25, [R1+0xcc] ;  /* 0x0000cc0001197983 */ /* 0x037ea20000300800 */
[----:B------:R-:W-:Y:S01]  /*feb0*/  IADD3 R22, R2, 0x80, RZ ;  /* 0x0000008002167810 */ /* 0x000fe20007ffe0ff */
[----:B------:R-:W-:Y:S02]  /*fec0*/  ULDC.64 UR16, c[0x0][0x288] ;  /* 0x0000a20000107ab9 */ /* 0x000fe40000000a00 */
[----:B------:R-:W4:Y:S01]  /*fed0*/  LDL.LU R24, [R1+0xc8] ;  /* 0x0000c80001187983 */ /* 0x000f220000300800 */
        /* <DEDUP_REMOVED lines=12> */
[----:B--2---:R-:W-:Y:S02]  /*ffa0*/  FFMA.FTZ R9, R25, R9, UR6 ;  /* 0x0000000619097e23 */ /* 0x004fe40008010009 */
[----:B----4-:R-:W-:Y:S02]  /*ffb0*/  FFMA.FTZ R8, R24, R8, UR6 ;  /* 0x0000000618087e23 */ /* 0x010fe40008010008 */
[----:B------:R-:W-:Y:S02]  /*ffc0*/  FFMA.FTZ R9, R3, R20, -R9 ;  /* 0x0000001403097223 */ /* 0x000fe40000010809 */
[----:B------:R-:W-:Y:S02]  /*ffd0*/  FFMA.FTZ R21, R6, R21, -R8 ;  /* 0x0000001506157223 */ /* 0x000fe40000010808 */
[----:B------:R-:W-:Y:S02]  /*ffe0*/  FMUL.FTZ R8, R9, UR25 ;  /* 0x0000001909087c20 */ /* 0x000fe40008410000 */
[----:B------:R-:W-:-:S05]  /*fff0*/  FMUL.FTZ R9, R21, UR25 ;  /* 0x0000001915097c20 */ /* 0x000fca0008410000 */
[----:B------:R0:W-:Y:S02]  /*10000*/  STG.E.64 desc[UR22][R22.64], R8 ;  /* 0x0000000816007986 */ /* 0x0001e4000c101b16 */
.L_x_3036:
[----:B------:R-:W-:Y:S05]  /*10010*/  BSYNC B0 ;  /* 0x0000000000007941 */ /* 0x000fea0003800000 */
.L_x_3035:
[----:B012-45:R0:W5:Y:S04]  /*10020*/  LDL R25, [R1+0x124] ;  /* 0x0001240001197983 */ /* 0x0371680000100800 */
[----:B------:R0:W5:Y:S01]  /*10030*/  LDL R24, [R1+0xd4] ;  /* 0x0000d40001187983 */ /* 0x0001620000100800 */
[----:B------:R-:W-:-:S13]  /*10040*/  ISETP.NE.AND P3, PT, RZ, UR24, PT ;  /* 0x00000018ff007c0c */ /* 0x000fda000bf65270 */
[----:B0-----:R-:W-:Y:S05]  /*10050*/  @!P3 BRA `(.L_x_3037) ;  /* 0x000000000048b947 */ /* 0x001fea0003800000 */
[----:B---3-5:R-:W-:Y:S01]  /*10060*/  FFMA.FTZ R8, R25, R3, R4 ;  /* 0x0000000319087223 */ /* 0x028fe20000010004 */
        /* <DEDUP_REMOVED lines=17> */
.L_x_3037:
[----:B------:R-:W-:Y:S01]  /*10180*/  LOP3.LUT P2, RZ, R7, 0x400000, RZ, 0xc0, !PT ;  /* 0x0040000007ff7812 */ /* 0x000fe2000784c0ff */
[----:B------:R-:W-:-:S12]  /*10190*/  BSSY B0, `(.L_x_3038) ;  /* 0x0000017000007945 */ /* 0x000fd80003800000 */
[----:B------:R-:W-:Y:S05]  /*101a0*/  @P2 BRA `(.L_x_3039) ;  /* 0x0000000000542947 */ /* 0x000fea0003800000 */
[----:B------:R-:W-:Y:S01]  /*101b0*/  IADD3 R20, R2, 0x88, RZ ;  /* 0x0000008802147810 */ /* 0x000fe20007ffe0ff */
[----:B------:R-:W-:Y:S01]  /*101c0*/  ULDC.64 UR16, c[0x0][0x288] ;  /* 0x0000a20000107ab9 */ /* 0x000fe20000000a00 */
[----:B---3--:R-:W-:Y:S02]  /*101d0*/  MOV R8, R34 ;  /* 0x0000002200087202 */ /* 0x008fe40000000f00 */
        /* <DEDUP_REMOVED lines=11> */
[----:B-----5:R-:W-:Y:S02]  /*10290*/  FFMA.FTZ R9, R25, R9, UR6 ;  /* 0x0000000619097e23 */ /* 0x020fe40008010009 */
[----:B------:R-:W-:Y:S02]  /*102a0*/  FFMA.FTZ R8, R24, R8, UR6 ;  /* 0x0000000618087e23 */ /* 0x000fe40008010008 */
[----:B------:R-:W-:Y:S02]  /*102b0*/  FFMA.FTZ R9, R3, R18, -R9 ;  /* 0x0000001203097223 */ /* 0x000fe40000010809 */
[----:B------:R-:W-:Y:S02]  /*102c0*/  FFMA.FTZ R19, R6, R19, -R8 ;  /* 0x0000001306137223 */ /* 0x000fe40000010808 */
[----:B------:R-:W-:Y:S02]  /*102d0*/  FMUL.FTZ R8, R9, UR25 ;  /* 0x0000001909087c20 */ /* 0x000fe40008410000 */
[----:B------:R-:W-:-:S05]  /*102e0*/  FMUL.FTZ R9, R19, UR25 ;  /* 0x0000001913097c20 */ /* 0x000fca0008410000 */
[----:B------:R0:W-:Y:S02]  /*102f0*/  STG.E.64 desc[UR22][R20.64], R8 ;  /* 0x0000000814007986 */ /* 0x0001e4000c101b16 */
.L_x_3039:
[----:B------:R-:W-:Y:S05]  /*10300*/  BSYNC B0 ;  /* 0x0000000000007941 */ /* 0x000fea0003800000 */
.L_x_3038:
[----:B------:R-:W-:Y:S05]  /*10310*/  @!P3 BRA `(.L_x_3040) ;  /* 0x000000000050b947 */ /* 0x000fea0003800000 */
[----:B0--3--:R-:W2:Y:S04]  /*10320*/  LDL R8, [R1+0x12c] ;  /* 0x00012c0001087983 */ /* 0x009ea80000100800 */
        /* <DEDUP_REMOVED lines=19> */
.L_x_3040:
[----:B------:R-:W-:Y:S01]  /*10460*/  LOP3.LUT P2, RZ, R7, 0x10000, RZ, 0xc0, !PT ;  /* 0x0001000007ff7812 */ /* 0x000fe2000784c0ff */
[----:B------:R-:W-:-:S12]  /*10470*/  BSSY B0, `(.L_x_3041) ;  /* 0x0000019000007945 */ /* 0x000fd80003800000 */
[----:B------:R-:W-:Y:S05]  /*10480*/  @P2 BRA `(.L_x_3042) ;  /* 0x00000000005c2947 */ /* 0x000fea0003800000 */
[----:B0-----:R-:W2:Y:S01]  /*10490*/  LDL.LU R21, [R1+0x12c] ;  /* 0x00012c0001157983 */ /* 0x001ea20000300800 */
        /* <DEDUP_REMOVED lines=22> */
.L_x_3042:
[----:B------:R-:W-:Y:S05]  /*10600*/  BSYNC B0 ;  /* 0x0000000000007941 */ /* 0x000fea0003800000 */
.L_x_3041:
[----:B------:R-:W-:Y:S05]  /*10610*/  @!P3 BRA `(.L_x_3043) ;  /* 0x000000000050b947 */ /* 0x000fea0003800000 */
[----:B01-3--:R-:W2:Y:S04]  /*10620*/  LDL R8, [R1+0xd0] ;  /* 0x0000d00001087983 */ /* 0x00bea80000100800 */
        /* <DEDUP_REMOVED lines=19> */
.L_x_3043:
[----:B------:R-:W-:Y:S01]  /*10760*/  LOP3.LUT P2, RZ, R7, 0x8000, RZ, 0xc0, !PT ;  /* 0x0000800007ff7812 */ /* 0x000fe2000784c0ff */
[----:B------:R-:W-:-:S12]  /*10770*/  BSSY B0, `(.L_x_3044) ;  /* 0x0000019000007945 */ /* 0x000fd80003800000 */
[----:B------:R-:W-:Y:S05]  /*10780*/  @P2 BRA `(.L_x_3045) ;  /* 0x00000000005c2947 */ /* 0x000fea0003800000 */
[----:B------:R-:W2:Y:S01]  /*10790*/  LDL.LU R16, [R1+0xd0] ;  /* 0x0000d00001107983 */ /* 0x000ea20000300800 */
[----:B01-3--:R-:W-:Y:S01]  /*107a0*/  IADD3 R8, R2, 0x98, RZ ;  /* 0x0000009802087810 */ /* 0x00bfe20007ffe0ff */
[----:B------:R-:W-:Y:S02]  /*107b0*/  ULDC.64 UR16, c[0x0][0x288] ;  /* 0x0000a20000107ab9 */ /* 0x000fe40000000a00 */
[----:B------:R-:W3:Y:S01]  /*107c0*/  LDL.LU R20, [R1+0xdc] ;  /* 0x0000dc0001147983 */ /* 0x000ee20000300800 */
[----:B------:R-:W-:Y:S02]  /*107d0*/  MOV R19, UR5 ;  /* 0x0000000500137c02 */ /* 0x000fe40008000f00 */
[----:B------:R-:W-:Y:S02]  /*107e0*/  SHF.R.S32.HI R18, RZ, 0x1f, R8 ;  /* 0x0000001fff127819 */ /* 0x000fe40000011408 */
[----:B------:R-:W-:Y:S02]  /*107f0*/  MOV R17, R33 ;  /* 0x0000002100117202 */ /* 0x000fe40000000f00 */
[----:B------:R-:W-:Y:S01]  /*10800*/  MOV R9, UR5 ;  /* 0x0000000500097c02 */ /* 0x000fe20008000f00 */
[----:B------:R-:W-:-:S04]  /*10810*/  IMAD R18, R18, UR16, RZ ;  /* 0x0000001012127c24 */ /* 0x000fc8000f8e02ff */
[----:B------:R-:W-:Y:S02]  /*10820*/  IMAD R18, R8, UR17, R18 ;  /* 0x0000001108127c24 */ /* 0x000fe4000f8e0212 */
[----:B--2---:R-:W-:Y:S01]  /*10830*/  FFMA.FTZ R19, R16, R19, UR6 ;  /* 0x0000000610137e23 */ /* 0x004fe20008010013 */
[----:B------:R-:W-:Y:S01]  /*10840*/  MOV R16, R34 ;  /* 0x0000002200107202 */ /* 0x000fe20000000f00 */
[----:B---3--:R-:W-:Y:S02]  /*10850*/  FFMA.FTZ R9, R20, R9, UR6 ;  /* 0x0000000614097e23 */ /* 0x008fe40008010009 */
[----:B------:R-:W-:Y:S02]  /*10860*/  FFMA.FTZ R14, R3, R14, -R19 ;  /* 0x0000000e030e7223 */ /* 0x000fe40000010813 */
[----:B------:R-:W-:Y:S01]  /*10870*/  IMAD.WIDE.U32 R16, R8, UR16, R16 ;  /* 0x0000001008107c25 */ /* 0x000fe2000f8e0010 */
[----:B------:R-:W-:-:S03]  /*10880*/  ULDC.64 UR16, c[0x0][0x210] ;  /* 0x0000840000107ab9 */ /* 0x000fc60000000a00 */
[----:B------:R-:W-:Y:S01]  /*10890*/  FFMA.FTZ R15, R6, R15, -R9 ;  /* 0x0000000f060f7223 */ /* 0x000fe20000010809 */
[----:B------:R-:W-:Y:S01]  /*108a0*/  FMUL.FTZ R14, R14, UR25 ;  /* 0x000000190e0e7c20 */ /* 0x000fe20008410000 */
[----:B------:R-:W-:Y:S02]  /*108b0*/  LEA R8, P2, R16, UR16, 0x2 ;  /* 0x0000001010087c11 */ /* 0x000fe4000f8410ff */
[----:B------:R-:W-:Y:S01]  /*108c0*/  FMUL.FTZ R15, R15, UR25 ;  /* 0x000000190f0f7c20 */ /* 0x000fe20008410000 */
[----:B------:R-:W-:-:S04]  /*108d0*/  IADD3 R18, R17, R18, RZ ;  /* 0x0000001211127210 */ /* 0x000fc80007ffe0ff */
[----:B------:R-:W-:-:S05]  /*108e0*/  LEA.HI.X R9, R16, UR17, R18, 0x2, P2 ;  /* 0x0000001110097c11 */ /* 0x000fca00090f1412 */
[----:B------:R2:W-:Y:S02]  /*108f0*/  STG.E.64 desc[UR22][R8.64], R14 ;  /* 0x0000000e08007986 */ /* 0x0005e4000c101b16 */
.L_x_3045:
[----:B------:R-:W-:Y:S05]  /*10900*/  BSYNC B0 ;  /* 0x0000000000007941 */ /* 0x000fea0003800000 */
.L_x_3044:
[----:B------:R-:W-:Y:S05]  /*10910*/  @!P3 BRA `(.L_x_3046) ;  /* 0x000000000050b947 */ /* 0x000fea0003800000 */
[----:B0123--:R-:W2:Y:S04]  /*10920*/  LDL R8, [R1+0xd8] ;  /* 0x0000d80001087983 */ /* 0x00fea80000100800 */
        /* <DEDUP_REMOVED lines=19> */
.L_x_3046:
[----:B------:R-:W-:Y:S01]  /*10a60*/  LOP3.LUT P2, RZ, R7, 0x4000, RZ, 0xc0, !PT ;  /* 0x0000400007ff7812 */ /* 0x000fe2000784c0ff */
[----:B------:R-:W-:-:S12]  /*10a70*/  BSSY B0, `(.L_x_3047) ;  /* 0x0000019000007945 */ /* 0x000fd80003800000 */
[----:B------:R-:W-:Y:S05]  /*10a80*/  @P2 BRA `(.L_x_3048) ;  /* 0x00000000005c2947 */ /* 0x000fea0003800000 */
[----:B--2---:R-:W2:Y:S01]  /*10a90*/  LDL.LU R14, [R1+0xd8] ;  /* 0x0000d800010e7983 */ /* 0x004ea20000300800 */
        /* <DEDUP_REMOVED lines=22> */
.L_x_3048:
[----:B------:R-:W-:Y:S05]  /*10c00*/  BSYNC B0 ;  /* 0x0000000000007941 */ /* 0x000fea0003800000 */
.L_x_3047:
[----:B-1----:R1:W5:Y:S04]  /*10c10*/  LDL R19, [R1+0xc0] ;  /* 0x0000c00001137983 */ /* 0x0023680000100800 */
[----:B------:R1:W5:Y:S04]  /*10c20*/  LDL R18, [R1+0xc4] ;  /* 0x0000c40001127983 */ /* 0x0003680000100800 */
[----:B------:R1:W5:Y:S04]  /*10c30*/  LDL R17, [R1+0x178] ;  /* 0x0001780001117983 */ /* 0x0003680000100800 */
[----:B------:R1:W5:Y:S01]  /*10c40*/  LDL R16, [R1+0x17c] ;  /* 0x00017c0001107983 */ /* 0x0003620000100800 */
[----:B------:R-:W-:-:S13]  /*10c50*/  ISETP.NE.AND P5, PT, RZ, UR24, PT ;  /* 0x00000018ff007c0c */ /* 0x000fda000bfa5270 */
[----:B-1----:R-:W-:Y:S05]  /*10c60*/  @!P5 BRA `(.L_x_3049) ;  /* 0x000000000050d947 */ /* 0x002fea0003800000 */
[----:B0-2-45:R-:W-:Y:S01]  /*10c70*/  FFMA.FTZ R9, R18, R6, R5 ;  /* 0x0000000612097223 */ /* 0x035fe20000010005 */
        /* <DEDUP_REMOVED lines=16> */
[----:B------:R1:W-:Y:S01]  /*10d80*/  STL [R1+0x17c], R16 ;  /* 0x00017c1001007387 */ /* 0x0003e20000100800 */
[----:B------:R-:W-:-:S05]  /*10d90*/  FMUL.FTZ R17, R12, R14 ;  /* 0x0000000e0c117220 */ /* 0x000fca0000410000 */
[----:B------:R1:W-:Y:S02]  /*10da0*/  STL [R1+0x178], R17 ;  /* 0x0001781101007387 */ /* 0x0003e40000100800 */
.L_x_3049:
[----:B------:R-:W-:Y:S01]  /*10db0*/  LOP3.LUT P2, RZ, R7, 0x4000000, RZ, 0xc0, !PT ;  /* 0x0400000007ff7812 */ /* 0x000fe2000784c0ff */
[----:B------:R-:W-:-:S12]  /*10dc0*/  BSSY B0, `(.L_x_3050) ;  /* 0x0000017000007945 */ /* 0x000fd80003800000 */
[----:B------:R-:W-:Y:S05]  /*10dd0*/  @P2 BRA `(.L_x_3051) ;  /* 0x0000000000542947 */ /* 0x000fea0003800000 */
[----:B0-234-:R-:W-:Y:S01]  /*10de0*/  IADD3 R8, R2, 0xa8, RZ ;  /* 0x000000a802087810 */ /* 0x01dfe20007ffe0ff */
[----:B------:R-:W-:Y:S01]  /*10df0*/  ULDC.64 UR16, c[0x0][0x288] ;  /* 0x0000a20000107ab9 */ /* 0x000fe20000000a00 */
[----:B------:R-:W-:Y:S02]  /*10e00*/  MOV R15, UR5 ;  /* 0x00000005000f7c02 */ /* 0x000fe40008000f00 */
[----:B------:R-:W-:Y:S02]  /*10e10*/  SHF.R.S32.HI R14, RZ, 0x1f, R8 ;  /* 0x0000001fff0e7819 */ /* 0x000fe40000011408 */
[----:B------:R-:W-:Y:S01]  /*10e20*/  MOV R12, R34 ;  /* 0x00000022000c7202 */ /* 0x000fe20000000f00 */
[----:B-----5:R-:W-:Y:S01]  /*10e30*/  FFMA.FTZ R15, R19, R15, UR6 ;  /* 0x00000006130f7e23 */ /* 0x020fe2000801000f */
[----:B------:R-:W-:Y:S01]  /*10e40*/  MOV R13, R33 ;  /* 0x00000021000d7202 */ /* 0x000fe20000000f00 */
[----:B------:R-:W-:Y:S01]  /*10e50*/  IMAD R14, R14, UR16, RZ ;  /* 0x000000100e0e7c24 */ /* 0x000fe2000f8e02ff */
[----:B------:R-:W-:Y:S01]  /*10e60*/  MOV R9, UR5 ;  /* 0x0000000500097c02 */ /* 0x000fe20008000f00 */
[----:B------:R-:W-:Y:S01]  /*10e70*/  FFMA.FTZ R15, R3, R17, -R15 ;  /* 0x00000011030f7223 */ /* 0x000fe2000001080f */
[----:B------:R-:W-:-:S04]  /*10e80*/  IMAD.WIDE.U32 R12, R8, UR16, R12 ;  /* 0x00000010080c7c25 */ /* 0x000fc8000f8e000c */
[----:B------:R-:W-:Y:S01]  /*10e90*/  FFMA.FTZ R9, R18, R9, UR6 ;  /* 0x0000000612097e23 */ /* 0x000fe20008010009 */
[----:B------:R-:W-:Y:S01]  /*10ea0*/  IMAD R14, R8, UR17, R14 ;  /* 0x00000011080e7c24 */ /* 0x000fe2000f8e020e */
[----:B------:R-:W-:Y:S02]  /*10eb0*/  ULDC.64 UR16, c[0x0][0x210] ;  /* 0x0000840000107ab9 */ /* 0x000fe40000000a00 */
[----:B-1----:R-:W-:Y:S01]  /*10ec0*/  FFMA.FTZ R16, R6, R16, -R9 ;  /* 0x0000001006107223 */ /* 0x002fe20000010809 */
[----:B------:R-:W-:Y:S02]  /*10ed0*/  LEA R8, P2, R12, UR16, 0x2 ;  /* 0x000000100c087c11 */ /* 0x000fe4000f8410ff */
[----:B------:R-:W-:Y:S01]  /*10ee0*/  IADD3 R13, R13, R14, RZ ;  /* 0x0000000e0d0d7210 */ /* 0x000fe20007ffe0ff */
[----:B------:R-:W-:Y:S01]  /*10ef0*/  FMUL.FTZ R14, R15, UR25 ;  /* 0x000000190f0e7c20 */ /* 0x000fe20008410000 */
[----:B------:R-:W-:Y:S02]  /*10f00*/  FMUL.FTZ R15, R16, UR25 ;  /* 0x00000019100f7c20 */ /* 0x000fe40008410000 */
[----:B------:R-:W-:-:S05]  /*10f10*/  LEA.HI.X R9, R12, UR17, R13, 0x2, P2 ;  /* 0x000000110c097c11 */ /* 0x000fca00090f140d */
[----:B------:R0:W-:Y:S02]  /*10f20*/  STG.E.64 desc[UR22][R8.64], R14 ;  /* 0x0000000e08007986 */ /* 0x0001e4000c101b16 */
.L_x_3051:
[----:B------:R-:W-:Y:S05]  /*10f30*/  BSYNC B0 ;  /* 0x0000000000007941 */ /* 0x000fea0003800000 */
.L_x_3050:
[----:B-1---5:R1:W5:Y:S04]  /*10f40*/  LDL R17, [R1+0x64] ;  /* 0x0000640001117983 */ /* 0x0223680000100800 */
[----:B------:R1:W5:Y:S01]  /*10f50*/  LDL R16, [R1+0x70] ;  /* 0x0000700001107983 */ /* 0x0003620000100800 */
[C---:B0-2-4-:R-:W-:Y:S02]  /*10f60*/  IADD3 R9, R26.reuse, 0xd0, RZ ;  /* 0x000000d01a097810 */ /* 0x055fe40007ffe0ff */
[----:B---3--:R-:W-:Y:S02]  /*10f70*/  IADD3 R8, R26, 0xd8, RZ ;  /* 0x000000d81a087810 */ /* 0x008fe40007ffe0ff */
[----:B------:R-:W-:Y:S02]  /*10f80*/  ISETP.GE.U32.AND P4, PT, R52, UR14, PT ;  /* 0x0000000e34007c0c */ /* 0x000fe4000bf86070 */
[----:B------:R-:W-:-:S02]  /*10f90*/  SHF.R.S32.HI R52, RZ, 0x1f, R52 ;  /* 0x0000001fff347819 */ /* 0x000fc40000011434 */
[----:B------:R-:W-:Y:S02]  /*10fa0*/  ISETP.GE.U32.AND P3, PT, R9, UR14, PT ;  /* 0x0000000e09007c0c */ /* 0x000fe4000bf66070 */
[----:B------:R-:W-:Y:S02]  /*10fb0*/  ISETP.GE.U32.AND P2, PT, R8, UR14, PT ;  /* 0x0000000e08007c0c */ /* 0x000fe4000bf46070 */
[----:B------:R-:W-:Y:S02]  /*10fc0*/  SHF.R.S32.HI R9, RZ, 0x1f, R9 ;  /* 0x0000001fff097819 */ /* 0x000fe40000011409 */
[----:B------:R-:W-:Y:S02]  /*10fd0*/  SHF.R.S32.HI R8, RZ, 0x1f, R8 ;  /* 0x0000001fff087819 */ /* 0x000fe40000011408 */
[----:B------:R-:W-:Y:S02]  /*10fe0*/  ISETP.GE.AND.EX P4, PT, R52, UR15, PT, P4 ;  /* 0x0000000f34007c0c */ /* 0x000fe4000bf86340 */
[----:B------:R-:W-:-:S02]  /*10ff0*/  ISETP.GE.AND.EX P3, PT, R9, UR15, PT, P3 ;  /* 0x0000000f09007c0c */ /* 0x000fc4000bf66330 */
[----:B------:R-:W-:Y:S02]  /*11000*/  ISETP.GE.AND.EX P2, PT, R8, UR15, PT, P2 ;  /* 0x0000000f08007c0c */ /* 0x000fe4000bf46320 */
[----:B------:R-:W-:Y:S01]  /*11010*/  ISETP.GT.U32.OR P4, PT, R0, 0x1ff, P4 ;  /* 0x000001ff0000780c */ /* 0x000fe20002784470 */
[----:B-1----:R-:W-:-:S12]  /*11020*/  @!P5 BRA `(.L_x_3052) ;  /* 0x000000000048d947 */ /* 0x002fd80003800000 */
[----:B-----5:R-:W-:Y:S01]  /*11030*/  FFMA.FTZ R8, R17, R3, R4 ;  /* 0x0000000311087223 */ /* 0x020fe20000010004 */
        /* <DEDUP_REMOVED lines=17> */
.L_x_3052:
[----:B------:R-:W-:Y:S01]  /*11150*/  LOP3.LUT P5, RZ, R7, 0x2000, RZ, 0xc0, !PT ;  /* 0x0000200007ff7812 */ /* 0x000fe200078ac0ff */
[----:B------:R-:W-:-:S12]  /*11160*/  BSSY B0, `(.L_x_3053) ;  /* 0x0000017000007945 */ /* 0x000fd80003800000 */
[----:B------:R-:W-:Y:S05]  /*11170*/  @P5 BRA `(.L_x_3054) ;  /* 0x0000000000545947 */ /* 0x000fea0003800000 */
[----:B------:R-:W2:Y:S01]  /*11180*/  LDL.LU R8, [R1+0x274] ;  /* 0x0002740001087983 */ /* 0x000ea20000300800 */
[----:B------:R-:W-:Y:S01]  /*11190*/  IADD3 R9, R2, 0xb0, RZ ;  /* 0x000000b002097810 */ /* 0x000fe20007ffe0ff */
[----:B------:R-:W-:Y:S01]  /*111a0*/  ULDC.64 UR16, c[0x0][0x288] ;  /* 0x0000a20000107ab9 */ /* 0x000fe20000000a00 */
[----:B------:R-:W-:Y:S02]  /*111b0*/  MOV R12, R34 ;  /* 0x00000022000c7202 */ /* 0x000fe40000000f00 */
[----:B------:R-:W-:Y:S02]  /*111c0*/  MOV R13, R33 ;  /* 0x00000021000d7202 */ /* 0x000fe40000000f00 */
[----:B------:R-:W-:Y:S02]  /*111d0*/  MOV R14, UR5 ;  /* 0x00000005000e7c02 */ /* 0x000fe40008000f00 */
[----:B------:R-:W-:Y:S01]  /*111e0*/  MOV R2, UR5 ;  /* 0x0000000500027c02 */ /* 0x000fe20008000f00 */
[----:B------:R-:W-:-:S04]  /*111f0*/  IMAD.WIDE.U32 R12, R9, UR16, R12 ;  /* 0x00000010090c7c25 */ /* 0x000fc8000f8e000c */
[----:B-----5:R-:W-:Y:S01]  /*11200*/  FFMA.FTZ R14, R17, R14, UR6 ;  /* 0x00000006110e7e23 */ /* 0x020fe2000801000e */
[----:B------:R-:W-:-:S03]  /*11210*/  FFMA.FTZ R2, R16, R2, UR6 ;  /* 0x0000000610027e23 */ /* 0x000fc60008010002 */
[----:B------:R-:W-:Y:S01]  /*11220*/  FFMA.FTZ R10, R3, R10, -R14 ;  /* 0x0000000a030a7223 */ /* 0x000fe2000001080e */
[----:B------:R-:W-:-:S03]  /*11230*/  FFMA.FTZ R11, R6, R11, -R2 ;  /* 0x0000000b060b7223 */ /* 0x000fc60000010802 */
[----:B------:R-:W-:Y:S01]  /*11240*/  FMUL.FTZ R10, R10, UR25 ;  /* 0x000000190a0a7c20 */ /* 0x000fe20008410000 */
[----:B------:R-:W-:Y:S01]  /*11250*/  FMUL.FTZ R11, R11, UR25 ;  /* 0x000000190b0b7c20 */ /* 0x000fe20008410000 */
[----:B--2---:R-:W-:-:S04]  /*11260*/  IMAD R8, R8, UR16, RZ ;  /* 0x0000001008087c24 */ /* 0x004fc8000f8e02ff */
[----:B------:R-:W-:Y:S01]  /*11270*/  IMAD R9, R9, UR17, R8 ;  /* 0x0000001109097c24 */ /* 0x000fe2000f8e0208 */
[----:B------:R-:W-:Y:S02]  /*11280*/  ULDC.64 UR16, c[0x0][0x210] ;  /* 0x0000840000107ab9 */ /* 0x000fe40000000a00 */
[----:B------:R-:W-:Y:S02]  /*11290*/  LEA R8, P5, R12, UR16, 0x2 ;  /* 0x000000100c087c11 */ /* 0x000fe4000f8a10ff */
[----:B------:R-:W-:-:S04]  /*112a0*/  IADD3 R9, R13, R9, RZ ;  /* 0x000000090d097210 */ /* 0x000fc80007ffe0ff */
[----:B------:R-:W-:-:S05]  /*112b0*/  LEA.HI.X R9, R12, UR17, R9, 0x2, P5 ;  /* 0x000000110c097c11 */ /* 0x000fca000a8f1409 */
[----:B------:R0:W-:Y:S02]  /*112c0*/  STG.E.64 desc[UR22][R8.64], R10 ;  /* 0x0000000a08007986 */ /* 0x0001e4000c101b16 */
.L_x_3054:
[----:B------:R-:W-:Y:S05]  /*112d0*/  BSYNC B0 ;  /* 0x0000000000007941 */ /* 0x000fea0003800000 */
.L_x_3053:
[----:B------:R1:W5:Y:S04]  /*112e0*/  LDL R14, [R1+0x5c] ;  /* 0x00005c00010e7983 */ /* 0x0003680000100800 */
[----:B------:R1:W5:Y:S01]  /*112f0*/  LDL R13, [R1+0x60] ;  /* 0x00006000010d7983 */ /* 0x0003620000100800 */
[----:B------:R-:W-:-:S13]  /*11300*/  ISETP.NE.AND P6, PT, RZ, UR24, PT ;  /* 0x00000018ff007c0c */ /* 0x000fda000bfc5270 */
[----:B-1----:R-:W-:Y:S05]  /*11310*/  @!P6 BRA `(.L_x_3055) ;  /* 0x000000000048e947 */ /* 0x002fea0003800000 */
[----:B-----5:R-:W-:Y:S01]  /*11320*/  FFMA.FTZ R2, R14, R3, R4 ;  /* 0x000000030e027223 */ /* 0x020fe20000010004 */
        /* <DEDUP_REMOVED lines=17> */
.L_x_3055:
[----:B------:R-:W-:Y:S04]  /*11440*/  BSSY B0, `(.L_x_3056) ;  /* 0x0000017000007945 */ /* 0x000fe80003800000 */
[----:B------:R-:W-:Y:S05]  /*11450*/  @P1 BRA `(.L_x_3057) ;  /* 0x0000000000541947 */ /* 0x000fea0003800000 */
[----:B0-----:R-:W2:Y:S01]  /*11460*/  LDL.LU R8, [R1+0x264] ;  /* 0x0002640001087983 */ /* 0x001ea20000300800 */
[----:B------:R-:W-:-:S03]  /*11470*/  ULDC.64 UR16, c[0x0][0x288] ;  /* 0x0000a20000107ab9 */ /* 0x000fc60000000a00 */
[----:B------:R-:W3:Y:S01]  /*11480*/  LDL.LU R12, [R1+0x21c] ;  /* 0x00021c00010c7983 */ /* 0x000ee20000300800 */
[----:B------:R-:W-:Y:S02]  /*11490*/  MOV R10, R34 ;  /* 0x00000022000a7202 */ /* 0x000fe40000000f00 */
[----:B------:R-:W-:Y:S02]  /*114a0*/  MOV R11, R33 ;  /* 0x00000021000b7202 */ /* 0x000fe40000000f00 */
[----:B------:R-:W-:Y:S02]  /*114b0*/  MOV R9, UR5 ;  /* 0x0000000500097c02 */ /* 0x000fe40008000f00 */
[----:B------:R-:W-:-:S03]  /*114c0*/  MOV R2, UR5 ;  /* 0x0000000500027c02 */ /* 0x000fc60008000f00 */
[----:B-----5:R-:W-:Y:S02]  /*114d0*/  FFMA.FTZ R9, R14, R9, UR6 ;  /* 0x000000060e097e23 */ /* 0x020fe40008010009 */
[----:B------:R-:W-:Y:S02]  /*114e0*/  FFMA.FTZ R2, R13, R2, UR6 ;  /* 0x000000060d027e23 */ /* 0x000fe40008010002 */
        /* <DEDUP_REMOVED lines=8> */
[----:B------:R-:W-:Y:S01]  /*11570*/  IADD3 R11, R11, R12, RZ ;  /* 0x0000000c0b0b7210 */ /* 0x000fe20007ffe0ff */
[----:B------:R-:W-:-:S03]  /*11580*/  FMUL.FTZ R12, R9, UR25 ;  /* 0x00000019090c7c20 */ /* 0x000fc60008410000 */
[----:B------:R-:W-:-:S05]  /*11590*/  LEA.HI.X R9, R10, UR17, R11, 0x2, P1 ;  /* 0x000000110a097c11 */ /* 0x000fca00088f140b */
[----:B------:R1:W-:Y:S02]  /*115a0*/  STG.E.64 desc[UR22][R8.64], R12 ;  /* 0x0000000c08007986 */ /* 0x0003e4000c101b16 */
.L_x_3057:
[----:B------:R-:W-:Y:S05]  /*115b0*/  BSYNC B0 ;  /* 0x0000000000007941 */ /* 0x000fea0003800000 */
.L_x_3056:
[----:B------:R-:W-:Y:S05]  /*115c0*/  @!P6 BRA `(.L_x_3058) ;  /* 0x000000000050e947 */ /* 0x000fea0003800000 */
[----:B------:R-:W2:Y:S04]  /*115d0*/  LDL R2, [R1+0x54] ;  /* 0x0000540001027983 */ /* 0x000ea80000100800 */
[----:B01----:R-:W3:Y:S01]  /*115e0*/  LDL R8, [R1+0x58] ;  /* 0x0000580001087983 */ /* 0x003ee20000100800 */
        /* <DEDUP_REMOVED lines=18> */
.L_x_3058:
[----:B------:R-:W-:Y:S04]  /*11710*/  BSSY B0, `(.L_x_3059) ;  /* 0x000001b000007945 */ /* 0x000fe80003800000 */
[----:B------:R-:W-:Y:S05]  /*11720*/  @P0 BRA `(.L_x_3060) ;  /* 0x0000000000640947 */ /* 0x000fea0003800000 */
[----:B01----:R-:W2:Y:S01]  /*11730*/  LDL.LU R9, [R1+0x54] ;  /* 0x0000540001097983 */ /* 0x003ea20000300800 */
[----:B------:R-:W-:-:S03]  /*11740*/  ULDC.64 UR16, c[0x0][0x288] ;  /* 0x0000a20000107ab9 */ /* 0x000fc60000000a00 */
[----:B------:R-:W3:Y:S04]  /*11750*/  LDL.LU R2, [R1+0x58] ;  /* 0x0000580001027983 */ /* 0x000ee80000300800 */
[----:B------:R-:W4:Y:S04]  /*11760*/  LDL.LU R8, [R1+0x260] ;  /* 0x0002600001087983 */ /* 0x000f280000300800 */
[----:B------:R-:W4:Y:S01]  /*11770*/  LDL.LU R12, [R1+0x218] ;  /* 0x00021800010c7983 */ /* 0x000f220000300800 */
[----:B------:R-:W-:Y:S02]  /*11780*/  MOV R11, R33 ;  /* 0x00000021000b7202 */ /* 0x000fe40000000f00 */
[----:B--2---:R-:W-:-:S02]  /*11790*/  MOV R10, R9 ;  /* 0x00000009000a7202 */ /* 0x004fc40000000f00 */
[----:B------:R-:W-:Y:S02]  /*117a0*/  MOV R9, UR5 ;  /* 0x0000000500097c02 */ /* 0x000fe40008000f00 */
[----:B---3-5:R-:W-:-:S03]  /*117b0*/  MOV R13, R2 ;  /* 0x00000002000d7202 */ /* 0x028fc60000000f00 */
[----:B------:R-:W-:Y:S01]  /*117c0*/  FFMA.FTZ R9, R10, R9, UR6 ;  /* 0x000000060a097e23 */ /* 0x000fe20008010009 */
[----:B------:R-:W-:Y:S01]  /*117d0*/  MOV R10, R34 ;  /* 0x00000022000a7202 */ /* 0x000fe20000000f00 */
[----:B----4-:R-:W-:Y:S01]  /*117e0*/  IMAD R8, R8, UR16, RZ ;  /* 0x0000001008087c24 */ /* 0x010fe2000f8e02ff */
[----:B------:R-:W-:-:S03]  /*117f0*/  MOV R2, UR5 ;  /* 0x0000000500027c02 */ /* 0x000fc60008000f00 */
[----:B------:R-:W-:-:S04]  /*11800*/  IMAD.WIDE.U32 R10, R12, UR16, R10 ;  /* 0x000000100c0a7c25 */ /* 0x000fc8000f8e000a */
[----:B------:R-:W-:Y:S01]  /*11810*/  FFMA.FTZ R2, R13, R2, UR6 ;  /* 0x000000060d027e23 */ /* 0x000fe20008010002 */
[----:B------:R-:W-:Y:S01]  /*11820*/  IMAD R12, R12, UR17, R8 ;  /* 0x000000110c0c7c24 */ /* 0x000fe2000f8e0208 */
[----:B------:R-:W-:Y:S01]  /*11830*/  ULDC.64 UR16, c[0x0][0x210] ;  /* 0x0000840000107ab9 */ /* 0x000fe20000000a00 */
[----:B------:R-:W-:Y:S01]  /*11840*/  FFMA.FTZ R9, R3, R50, -R9 ;  /* 0x0000003203097223 */ /* 0x000fe20000010809 */
[----:B------:R-:W-:Y:S01]  /*11850*/  LEA R8, P0, R10, UR16, 0x2 ;  /* 0x000000100a087c11 */ /* 0x000fe2000f8010ff */
[----:B------:R-:W-:Y:S01]  /*11860*/  FFMA.FTZ R2, R6, R51, -R2 ;  /* 0x0000003306027223 */ /* 0x000fe20000010802 */
[----:B------:R-:W-:Y:S01]  /*11870*/  IADD3 R11, R11, R12, RZ ;  /* 0x0000000c0b0b7210 */ /* 0x000fe20007ffe0ff */
[----:B------:R-:W-:Y:S02]  /*11880*/  FMUL.FTZ R12, R9, UR25 ;  /* 0x00000019090c7c20 */ /* 0x000fe40008410000 */
[----:B------:R-:W-:Y:S01]  /*11890*/  FMUL.FTZ R13, R2, UR25 ;  /* 0x00000019020d7c20 */ /* 0x000fe20008410000 */
[----:B------:R-:W-:-:S05]  /*118a0*/  LEA.HI.X R9, R10, UR17, R11, 0x2, P0 ;  /* 0x000000110a097c11 */ /* 0x000fca00080f140b */
[----:B------:R2:W-:Y:S02]  /*118b0*/  STG.E.64 desc[UR22][R8.64], R12 ;  /* 0x0000000c08007986 */ /* 0x0005e4000c101b16 */
.L_x_3060:
[----:B------:R-:W-:Y:S05]  /*118c0*/  BSYNC B0 ;  /* 0x0000000000007941 */ /* 0x000fea0003800000 */
.L_x_3059:
[----:B------:R-:W-:Y:S05]  /*118d0*/  @!P6 BRA `(.L_x_3061) ;  /* 0x000000000060e947 */ /* 0x000fea0003800000 */
[----:B------:R-:W3:Y:S04]  /*118e0*/  LDL R2, [R1+0x4c] ;  /* 0x00004c0001027983 */ /* 0x000ee80000100800 */
[----:B012---:R-:W2:Y:S04]  /*118f0*/  LDL R8, [R1+0x50] ;  /* 0x0000500001087983 */ /* 0x007ea80000100800 */
[----:B------:R-:W4:Y:S04]  /*11900*/  LDL.LU R18, [R1+0x1b0] ;  /* 0x0001b00001127983 */ /* 0x000f280000300800 */
[----:B-----5:R-:W4:Y:S01]  /*11910*/  LDL.LU R17, [R1+0x1b4] ;  /* 0x0001b40001117983 */ /* 0x020f220000300800 */
[----:B---3--:R-:W-:Y:S01]  /*11920*/  FFMA.FTZ R9, R2, R6, R5 ;  /* 0x0000000602097223 */ /* 0x008fe20000010005 */
[----:B--2---:R-:W-:-:S03]  /*11930*/  FFMA.FTZ R11, R8, R3, R4 ;  /* 0x00000003080b7223 */ /* 0x004fc60000010004 */
        /* <DEDUP_REMOVED lines=9> */
[----:B----4-:R-:W-:-:S03]  /*119d0*/  FMUL.FTZ R10, R17, R10 ;  /* 0x0000000a110a7220 */ /* 0x010fc60000410000 */
[----:B------:R-:W-:Y:S01]  /*119e0*/  FFMA.FTZ R9, R9, R2, 1 ;  /* 0x3f80000009097423 */ /* 0x000fe20000010002 */
[----:B-1----:R-:W-:Y:S01]  /*119f0*/  FADD.FTZ R8, -R12, 1 ;  /* 0x3f8000000c087421 */ /* 0x002fe20000010100 */
[----:B------:R-:W-:-:S03]  /*11a00*/  FMUL.FTZ R12, R18, R12 ;  /* 0x0000000c120c7220 */ /* 0x000fc60000410000 */
[----:B------:R-:W-:Y:S01]  /*11a10*/  FFMA.FTZ R11, R11, R8, 1 ;  /* 0x3f8000000b0b7423 */ /* 0x000fe20000010008 */
[----:B------:R-:W-:-:S03]  /*11a20*/  FMUL.FTZ R2, R10, R9 ;  /* 0x000000090a027220 */ /* 0x000fc60000410000 */
[----:B------:R-:W-:Y:S02]  /*11a30*/  FMUL.FTZ R8, R12, R11 ;  /* 0x0000000b0c087220 */ /* 0x000fe40000410000 */
[----:B------:R3:W-:Y:S04]  /*11a40*/  STL [R1+0x1b4], R2 ;  /* 0x0001b40201007387 */ /* 0x0007e80000100800 */
[----:B------:R3:W-:Y:S02]  /*11a50*/  STL [R1+0x1b0], R8 ;  /* 0x0001b00801007387 */ /* 0x0007e40000100800 */
.L_x_3061:
[----:B------:R-:W-:Y:S04]  /*11a60*/  BSSY B0, `(.L_x_3062) ;  /* 0x000001e000007945 */ /* 0x000fe80003800000 */
[----:B------:R-:W-:Y:S05]  /*11a70*/  @P4 BRA `(.L_x_3063) ;  /* 0x0000000000704947 */ /* 0x000fea0003800000 */
[----:B0123--:R-:W2:Y:S01]  /*11a80*/  LDL.LU R8, [R1+0x50] ;  /* 0x0000500001087983 */ /* 0x00fea20000300800 */
[----:B------:R-:W-:-:S03]  /*11a90*/  ULDC.64 UR16, c[0x0][0x288] ;  /* 0x0000a20000107ab9 */ /* 0x000fc60000000a00 */
[----:B------:R-:W3:Y:S04]  /*11aa0*/  LDL.LU R11, [R1+0x4c] ;  /* 0x00004c00010b7983 */ /* 0x000ee80000300800 */
[----:B------:R-:W4:Y:S04]  /*11ab0*/  LDL.LU R10, [R1+0x1b0] ;  /* 0x0001b000010a7983 */ /* 0x000f280000300800 */
[----:B------:R-:W2:Y:S04]  /*11ac0*/  LDL.LU R2, [R1+0x1b4] ;  /* 0x0001b40001027983 */ /* 0x000ea80000300800 */
[----:B------:R-:W2:Y:S04]  /*11ad0*/  LDL.LU R9, [R1+0x284] ;  /* 0x0002840001097983 */ /* 0x000ea80000300800 */
[----:B-----5:R-:W2:Y:S01]  /*11ae0*/  LDL.LU R13, [R1+0x238] ;  /* 0x00023800010d7983 */ /* 0x020ea20000300800 */
[----:B---3--:R-:W-:-:S02]  /*11af0*/  MOV R15, R11 ;  /* 0x0000000b000f7202 */ /* 0x008fc40000000f00 */
[----:B----4-:R-:W-:Y:S02]  /*11b00*/  MOV R12, R10 ;  /* 0x0000000a000c7202 */ /* 0x010fe40000000f00 */
[----:B------:R-:W-:Y:S02]  /*11b10*/  MOV R10, UR5 ;  /* 0x00000005000a7c02 */ /* 0x000fe40008000f00 */
[----:B--2---:R-:W-:Y:S02]  /*11b20*/  MOV R14, R2 ;  /* 0x00000002000e7202 */ /* 0x004fe40000000f00 */
[----:B------:R-:W-:Y:S01]  /*11b30*/  MOV R2, UR5 ;  /* 0x0000000500027c02 */ /* 0x000fe20008000f00 */
[----:B------:R-:W-:Y:S01]  /*11b40*/  FFMA.FTZ R10, R8, R10, UR6 ;  /* 0x00000006080a7e23 */ /* 0x000fe2000801000a */
[----:B------:R-:W-:Y:S01]  /*11b50*/  IMAD R11, R9, UR16, RZ ;  /* 0x00000010090b7c24 */ /* 0x000fe2000f8e02ff */
[----:B------:R-:W-:Y:S02]  /*11b60*/  MOV R8, R34 ;  /* 0x0000002200087202 */ /* 0x000fe40000000f00 */
[----:B------:R-:W-:Y:S01]  /*11b70*/  MOV R9, R33 ;  /* 0x0000002100097202 */ /* 0x000fe20000000f00 */
[----:B------:R-:W-:-:S02]  /*11b80*/  FFMA.FTZ R12, R3, R12, -R10 ;  /* 0x0000000c030c7223 */ /* 0x000fc4000001080a */
[----:B------:R-:W-:-:S04]  /*11b90*/  IMAD.WIDE.U32 R8, R13, UR16, R8 ;  /* 0x000000100d087c25 */ /* 0x000fc8000f8e0008 */
[----:B------:R-:W-:Y:S01]  /*11ba0*/  FMUL.FTZ R12, R12, UR25 ;  /* 0x000000190c0c7c20 */ /* 0x000fe20008410000 */
[----:B------:R-:W-:Y:S02]  /*11bb0*/  IMAD R13, R13, UR17, R11 ;  /* 0x000000110d0d7c24 */ /* 0x000fe4000f8e020b */
[----:B------:R-:W-:Y:S01]  /*11bc0*/  FFMA.FTZ R11, R15, R2, UR6 ;  /* 0x000000060f0b7e23 */ /* 0x000fe20008010002 */
[----:B------:R-:W-:Y:S02]  /*11bd0*/  ULDC.64 UR16, c[0x0][0x210] ;  /* 0x0000840000107ab9 */ /* 0x000fe40000000a00 */
[----:B------:R-:W-:Y:S02]  /*11be0*/  LEA R10, P0, R8, UR16, 0x2 ;  /* 0x00000010080a7c11 */ /* 0x000fe4000f8010ff */
[----:B------:R-:W-:Y:S01]  /*11bf0*/  IADD3 R9, R9, R13, RZ ;  /* 0x0000000d09097210 */ /* 0x000fe20007ffe0ff */
[----:B------:R-:W-:-:S03]  /*11c00*/  FFMA.FTZ R13, R6, R14, -R11 ;  /* 0x0000000e060d7223 */ /* 0x000fc6000001080b */
[----:B------:R-:W-:Y:S01]  /*11c10*/  LEA.HI.X R11, R8, UR17, R9, 0x2, P0 ;  /* 0x00000011080b7c11 */ /* 0x000fe200080f1409 */
[----:B------:R-:W-:-:S05]  /*11c20*/  FMUL.FTZ R13, R13, UR25 ;  /* 0x000000190d0d7c20 */ /* 0x000fca0008410000 */
[----:B------:R4:W-:Y:S02]  /*11c30*/  STG.E.64 desc[UR22][R10.64], R12 ;  /* 0x0000000c0a007986 */ /* 0x0009e4000c101b16 */
.L_x_3063:
[----:B------:R-:W-:Y:S05]  /*11c40*/  BSYNC B0 ;  /* 0x0000000000007941 */ /* 0x000fea0003800000 */
.L_x_3062:
[----:B------:R0:W5:Y:S04]  /*11c50*/  LDL R20, [R1+0x48] ;  /* 0x0000480001147983 */ /* 0x0001680000100800 */
[----:B------:R0:W5:Y:S04]  /*11c60*/  LDL R19, [R1+0x44] ;  /* 0x0000440001137983 */ /* 0x0001680000100800 */
[----:B------:R4:W5:Y:S04]  /*11c70*/  LDL R18, [R1+0x1a8] ;  /* 0x0001a80001127983 */ /* 0x0009680000100800 */
[----:B-----5:R4:W5:Y:S01]  /*11c80*/  LDL R16, [R1+0x1ac] ;  /* 0x0001ac0001107983 */ /* 0x0209620000100800 */
[----:B---3--:R-:W-:-:S02]  /*11c90*/  IADD3 R2, R26, 0xe0, RZ ;  /* 0x000000e01a027810 */ /* 0x008fc40007ffe0ff */
[C---:B012---:R-:W-:Y:S02]  /*11ca0*/  IADD3 R8, R26.reuse, 0xe8, RZ ;  /* 0x000000e81a087810 */ /* 0x047fe40007ffe0ff */
[C---:B------:R-:W-:Y:S02]  /*11cb0*/  IADD3 R9, R26.reuse, 0xf0, RZ ;  /* 0x000000f01a097810 */ /* 0x040fe40007ffe0ff */
[----:B----4-:R-:W-:Y:S02]  /*11cc0*/  IADD3 R10, R26, 0xf8, RZ ;  /* 0x000000f81a0a7810 */ /* 0x010fe40007ffe0ff */
[----:B------:R-:W-:Y:S02]  /*11cd0*/  ISETP.GE.U32.AND P0, PT, R2, UR14, PT ;  /* 0x0000000e02007c0c */ /* 0x000fe4000bf06070 */
[----:B------:R-:W-:Y:S02]  /*11ce0*/  ISETP.GE.U32.AND P1, PT, R8, UR14, PT ;  /* 0x0000000e08007c0c */ /* 0x000fe4000bf26070 */
[----:B------:R-:W-:-:S02]  /*11cf0*/  ISETP.GE.U32.AND P4, PT, R9, UR14, PT ;  /* 0x0000000e09007c0c */ /* 0x000fc4000bf86070 */
[----:B------:R-:W-:Y:S02]  /*11d00*/  ISETP.GE.U32.AND P5, PT, R10, UR14, PT ;  /* 0x0000000e0a007c0c */ /* 0x000fe4000bfa6070 */
[----:B------:R-:W-:Y:S02]  /*11d10*/  SHF.R.S32.HI R2, RZ, 0x1f, R2 ;  /* 0x0000001fff027819 */ /* 0x000fe40000011402 */
[----:B------:R-:W-:Y:S02]  /*11d20*/  SHF.R.S32.HI R8, RZ, 0x1f, R8 ;  /* 0x0000001fff087819 */ /* 0x000fe40000011408 */
[----:B------:R-:W-:Y:S02]  /*11d30*/  SHF.R.S32.HI R9, RZ, 0x1f, R9 ;  /* 0x0000001fff097819 */ /* 0x000fe40000011409 */
[----:B------:R-:W-:Y:S02]  /*11d40*/  SHF.R.S32.HI R10, RZ, 0x1f, R10 ;  /* 0x0000001fff0a7819 */ /* 0x000fe4000001140a */
[----:B------:R-:W-:-:S02]  /*11d50*/  ISETP.GE.AND.EX P0, PT, R2, UR15, PT, P0 ;  /* 0x0000000f02007c0c */ /* 0x000fc4000bf06300 */
[----:B------:R-:W-:Y:S02]  /*11d60*/  ISETP.GE.AND.EX P1, PT, R8, UR15, PT, P1 ;  /* 0x0000000f08007c0c */ /* 0x000fe4000bf26310 */
[----:B------:R-:W-:Y:S02]  /*11d70*/  ISETP.GE.AND.EX P4, PT, R9, UR15, PT, P4 ;  /* 0x0000000f09007c0c */ /* 0x000fe4000bf86340 */
[----:B------:R-:W-:Y:S02]  /*11d80*/  ISETP.GE.AND.EX P5, PT, R10, UR15, PT, P5 ;  /* 0x0000000f0a007c0c */ /* 0x000fe4000bfa6350 */
[C---:B------:R-:W-:Y:S02]  /*11d90*/  ISETP.GT.U32.OR P3, PT, R0.reuse, 0x1ff, P3 ;  /* 0x000001ff0000780c */ /* 0x040fe40001f64470 */
[C---:B------:R-:W-:Y:S02]  /*11da0*/  ISETP.GT.U32.OR P2, PT, R0.reuse, 0x1ff, P2 ;  /* 0x000001ff0000780c */ /* 0x040fe40001744470 */
[----:B------:R-:W-:-:S02]  /*11db0*/  ISETP.GT.U32.OR P0, PT, R0, 0x1ff, P0 ;  /* 0x000001ff0000780c */ /* 0x000fc40000704470 */
        /* <DEDUP_REMOVED lines=15> */
[----:B-----5:R-:W-:-:S03]  /*11eb0*/  FMUL.FTZ R14, R16, R12 ;  /* 0x0000000c100e7220 */ /* 0x020fc60000410000 */
        /* <DEDUP_REMOVED lines=8> */
.L_x_3064:
[----:B------:R-:W-:Y:S04]  /*11f40*/  BSSY B0, `(.L_x_3065) ;  /* 0x0000017000007945 */ /* 0x000fe80003800000 */
[----:B------:R-:W-:Y:S05]  /*11f50*/  @P3 BRA `(.L_x_3066) ;  /* 0x0000000000543947 */ /* 0x000fea0003800000 */
[----:B------:R-:W2:Y:S01]  /*11f60*/  LDL.LU R8, [R1+0x280] ;  /* 0x0002800001087983 */ /* 0x000ea20000300800 */
[----:B------:R-:W-:-:S03]  /*11f70*/  ULDC.64 UR14, c[0x0][0x288] ;  /* 0x0000a200000e7ab9 */ /* 0x000fc60000000a00 */
[----:B------:R-:W3:Y:S01]  /*11f80*/  LDL.LU R12, [R1+0x234] ;  /* 0x00023400010c7983 */ /* 0x000ee20000300800 */
[----:B------:R-:W-:Y:S02]  /*11f90*/  MOV R9, R33 ;  /* 0x0000002100097202 */ /* 0x000fe40000000f00 */
[----:B------:R-:W-:Y:S02]  /*11fa0*/  MOV R2, UR5 ;  /* 0x0000000500027c02 */ /* 0x000fe40008000f00 */
[----:B------:R-:W-:-:S03]  /*11fb0*/  MOV R11, UR5 ;  /* 0x00000005000b7c02 */ /* 0x000fc60008000f00 */
[----:B------:R-:W-:Y:S02]  /*11fc0*/  FFMA.FTZ R2, R20, R2, UR6 ;  /* 0x0000000614027e23 */ /* 0x000fe40008010002 */
[----:B------:R-:W-:Y:S02]  /*11fd0*/  FFMA.FTZ R11, R19, R11, UR6 ;  /* 0x00000006130b7e23 */ /* 0x000fe4000801000b */
[----:B------:R-:W-:Y:S01]  /*11fe0*/  FFMA.FTZ R2, R3, R18, -R2 ;  /* 0x0000001203027223 */ /* 0x000fe20000010802 */
[----:B--2---:R-:W-:Y:S01]  /*11ff0*/  IMAD R10, R8, UR14, RZ ;  /* 0x0000000e080a7c24 */ /* 0x004fe2000f8e02ff */
[----:B------:R-:W-:-:S03]  /*12000*/  MOV R8, R34 ;  /* 0x0000002200087202 */ /* 0x000fc60000000f00 */
[C---:B---3--:R-:W-:Y:S02]  /*12010*/  IMAD R13, R12.reuse, UR15, R10 ;  /* 0x0000000f0c0d7c24 */ /* 0x048fe4000f8e020a */
[----:B------:R-:W-:Y:S01]  /*12020*/  IMAD.WIDE.U32 R8, R12, UR14, R8 ;  /* 0x0000000e0c087c25 */ /* 0x000fe2000f8e0008 */
[----:B------:R-:W-:-:S03]  /*12030*/  ULDC.64 UR14, c[0x0][0x210] ;  /* 0x00008400000e7ab9 */ /* 0x000fc60000000a00 */
[----:B------:R-:W-:Y:S01]  /*12040*/  FMUL.FTZ R12, R2, UR25 ;  /* 0x00000019020c7c20 */ /* 0x000fe20008410000 */
[----:B------:R-:W-:Y:S01]  /*12050*/  IADD3 R9, R9, R13, RZ ;  /* 0x0000000d09097210 */ /* 0x000fe20007ffe0ff */
[----:B-----5:R-:W-:Y:S01]  /*12060*/  FFMA.FTZ R13, R6, R16, -R11 ;  /* 0x00000010060d7223 */ /* 0x020fe2000001080b */
[----:B------:R-:W-:-:S03]  /*12070*/  LEA R10, P3, R8, UR14, 0x2 ;  /* 0x0000000e080a7c11 */ /* 0x000fc6000f8610ff */
[----:B------:R-:W-:Y:S01]  /*12080*/  FMUL.FTZ R13, R13, UR25 ;  /* 0x000000190d0d7c20 */ /* 0x000fe20008410000 */
[----:B------:R-:W-:-:S05]  /*12090*/  LEA.HI.X R11, R8, UR15, R9, 0x2, P3 ;  /* 0x0000000f080b7c11 */ /* 0x000fca00098f1409 */
[----:B------:R1:W-:Y:S04]  /*120a0*/  STG.E.64 desc[UR22][R10.64], R12 ;  /* 0x0000000c0a007986 */ /* 0x0003e8000c101b16 */
.L_x_3066:
[----:B------:R-:W-:Y:S05]  /*120b0*/  BSYNC B0 ;  /* 0x0000000000007941 */ /* 0x000fea0003800000 */
.L_x_3065:
[----:B------:R-:W-:Y:S05]  /*120c0*/  @!P6 BRA `(.L_x_3067) ;  /* 0x000000000060e947 */ /* 0x000fea0003800000 */
[----:B------:R-:W2:Y:S04]  /*120d0*/  LDL R2, [R1+0x40] ;  /* 0x0000400001027983 */ /* 0x000ea80000100800 */
[----:B------:R-:W3:Y:S04]  /*120e0*/  LDL R8, [R1+0x3c] ;  /* 0x00003c0001087983 */ /* 0x000ee80000100800 */
[----:B-1----:R-:W4:Y:S04]  /*120f0*/  LDL.LU R13, [R1+0x1a0] ;  /* 0x0001a000010d7983 */ /* 0x002f280000300800 */
[----:B------:R-:W4:Y:S01]  /*12100*/  LDL.LU R14, [R1+0x1a4] ;  /* 0x0001a400010e7983 */ /* 0x000f220000300800 */
[----:B--2---:R-:W-:Y:S01]  /*12110*/  FFMA.FTZ R2, R2, R3, R4 ;  /* 0x0000000302027223 */ /* 0x004fe20000010004 */
[----:B---3--:R-:W-:-:S03]  /*12120*/  FFMA.FTZ R8, R8, R6, R5 ;  /* 0x0000000608087223 */ /* 0x008fc60000010005 */
        /* <DEDUP_REMOVED lines=9> */
[----:B----4-:R-:W-:-:S03]  /*121c0*/  FMUL.FTZ R13, R13, R10 ;  /* 0x0000000a0d0d7220 */ /* 0x010fc60000410000 */
[----:B------:R-:W-:Y:S01]  /*121d0*/  FFMA.FTZ R2, R2, R15, 1 ;  /* 0x3f80000002027423 */ /* 0x000fe2000001000f */
[----:B--2---:R-:W-:Y:S01]  /*121e0*/  FADD.FTZ R17, -R12, 1 ;  /* 0x3f8000000c117421 */ /* 0x004fe20000010100 */
[----:B------:R-:W-:-:S03]  /*121f0*/  FMUL.FTZ R14, R14, R12 ;  /* 0x0000000c0e0e7220 */ /* 0x000fc60000410000 */
[----:B------:R-:W-:Y:S01]  /*12200*/  FFMA.FTZ R17, R8, R17, 1 ;  /* 0x3f80000008117423 */ /* 0x000fe20000010011 */
[----:B------:R-:W-:-:S03]  /*12210*/  FMUL.FTZ R8, R13, R2 ;  /* 0x000000020d087220 */ /* 0x000fc60000410000 */
[----:B------:R-:W-:-:S05]  /*12220*/  FMUL.FTZ R2, R14, R17 ;  /* 0x000000110e027220 */ /* 0x000fca0000410000 */
[----:B------:R2:W-:Y:S04]  /*12230*/  STL [R1+0x1a4], R2 ;  /* 0x0001a40201007387 */ /* 0x0005e80000100800 */
[----:B------:R2:W-:Y:S02]  /*12240*/  STL [R1+0x1a0], R8 ;  /* 0x0001a00801007387 */ /* 0x0005e40000100800 */
.L_x_3067:
[----:B------:R-:W-:Y:S04]  /*12250*/  BSSY B0, `(.L_x_3068) ;  /* 0x000001e000007945 */ /* 0x000fe80003800000 */
[----:B------:R-:W-:Y:S05]  /*12260*/  @P2 BRA `(.L_x_3069) ;  /* 0x0000000000702947 */ /* 0x000fea0003800000 */
[----:B--2---:R-:W2:Y:S01]  /*12270*/  LDL.LU R8, [R1+0x40] ;  /* 0x0000400001087983 */ /* 0x004ea20000300800 */
[----:B------:R-:W-:-:S03]  /*12280*/  ULDC.64 UR14, c[0x0][0x288] ;  /* 0x0000a200000e7ab9 */ /* 0x000fc60000000a00 */
[----:B-1----:R-:W3:Y:S04]  /*12290*/  LDL.LU R11, [R1+0x3c] ;  /* 0x00003c00010b7983 */ /* 0x002ee80000300800 */
[----:B------:R-:W4:Y:S04]  /*122a0*/  LDL.LU R10, [R1+0x1a0] ;  /* 0x0001a000010a7983 */ /* 0x000f280000300800 */
[----:B------:R-:W2:Y:S04]  /*122b0*/  LDL.LU R2, [R1+0x1a4] ;  /* 0x0001a40001027983 */ /* 0x000ea80000300800 */
[----:B------:R-:W2:Y:S04]  /*122c0*/  LDL.LU R9, [R1+0x27c] ;  /* 0x00027c0001097983 */ /* 0x000ea80000300800 */
[----:B------:R-:W2:Y:S01]  /*122d0*/  LDL.LU R13, [R1+0x230] ;  /* 0x00023000010d7983 */ /* 0x000ea20000300800 */
[----:B---3--:R-:W-:-:S02]  /*122e0*/  MOV R15, R11 ;  /* 0x0000000b000f7202 */ /* 0x008fc40000000f00 */
[----:B------:R-:W-:Y:S02]  /*122f0*/  MOV R11, UR5 ;  /* 0x00000005000b7c02 */ /* 0x000fe40008000f00 */
[----:B----4-:R-:W-:-:S03]  /*12300*/  MOV R14, R10 ;  /* 0x0000000a000e7202 */ /* 0x010fc60000000f00 */
[----:B------:R-:W-:Y:S01]  /*12310*/  FFMA.FTZ R11, R15, R11, UR6 ;  /* 0x000000060f0b7e23 */ /* 0x000fe2000801000b */
[----:B--2---:R-:W-:Y:S02]  /*12320*/  MOV R12, R2 ;  /* 0x00000002000c7202 */ /* 0x004fe40000000f00 */
[----:B------:R-:W-:Y:S01]  /*12330*/  MOV R2, UR5 ;  /* 0x0000000500027c02 */ /* 0x000fe20008000f00 */
[----:B------:R-:W-:Y:S01]  /*12340*/  IMAD R10, R9, UR14, RZ ;  /* 0x0000000e090a7c24 */ /* 0x000fe2000f8e02ff */
[----:B------:R-:W-:-:S03]  /*12350*/  MOV R9, R33 ;  /* 0x0000002100097202 */ /* 0x000fc60000000f00 */
[----:B------:R-:W-:Y:S01]  /*12360*/  FFMA.FTZ R2, R8, R2, UR6 ;  /* 0x0000000608027e23 */ /* 0x000fe20008010002 */
[----:B------:R-:W-:-:S03]  /*12370*/  MOV R8, R34 ;  /* 0x0000002200087202 */ /* 0x000fc60000000f00 */
[----:B------:R-:W-:Y:S02]  /*12380*/  FFMA.FTZ R2, R3, R14, -R2 ;  /* 0x0000000e03027223 */ /* 0x000fe40000010802 */
[----:B------:R-:W-:-:S04]  /*12390*/  IMAD.WIDE.U32 R8, R13, UR14, R8 ;  /* 0x0000000e0d087c25 */ /* 0x000fc8000f8e0008 */
[----:B------:R-:W-:Y:S01]  /*123a0*/  IMAD R13, R13, UR15, R10 ;  /* 0x0000000f0d0d7c24 */ /* 0x000fe2000f8e020a */
[----:B------:R-:W-:Y:S02]  /*123b0*/  ULDC.64 UR14, c[0x0][0x210] ;  /* 0x00008400000e7ab9 */ /* 0x000fe40000000a00 */
[----:B------:R-:W-:Y:S02]  /*123c0*/  LEA R10, P2, R8, UR14, 0x2 ;  /* 0x0000000e080a7c11 */ /* 0x000fe4000f8410ff */
[----:B------:R-:W-:Y:S01]  /*123d0*/  IADD3 R9, R9, R13, RZ ;  /* 0x0000000d09097210 */ /* 0x000fe20007ffe0ff */
[----:B------:R-:W-:Y:S01]  /*123e0*/  FFMA.FTZ R13, R6, R12, -R11 ;  /* 0x0000000c060d7223 */ /* 0x000fe2000001080b */
[----:B------:R-:W-:Y:S02]  /*123f0*/  FMUL.FTZ R12, R2, UR25 ;  /* 0x00000019020c7c20 */ /* 0x000fe40008410000 */
[----:B------:R-:W-:Y:S01]  /*12400*/  LEA.HI.X R11, R8, UR15, R9, 0x2, P2 ;  /* 0x0000000f080b7c11 */ /* 0x000fe200090f1409 */
[----:B------:R-:W-:-:S05]  /*12410*/  FMUL.FTZ R13, R13, UR25 ;  /* 0x000000190d0d7c20 */ /* 0x000fca0008410000 */
[----:B------:R3:W-:Y:S02]  /*12420*/  STG.E.64 desc[UR22][R10.64], R12 ;  /* 0x0000000c0a007986 */ /* 0x0007e4000c101b16 */
.L_x_3069:
[----:B------:R-:W-:Y:S05]  /*12430*/  BSYNC B0 ;  /* 0x0000000000007941 */ /* 0x000fea0003800000 */
.L_x_3068:
[----:B------:R-:W-:Y:S05]  /*12440*/  @!P6 BRA `(.L_x_3070) ;  /* 0x000000000060e947 */ /* 0x000fea0003800000 */
[----:B--2---:R-:W2:Y:S04]  /*12450*/  LDL R2, [R1+0x38] ;  /* 0x0000380001027983 */ /* 0x004ea80000100800 */
[----:B------:R-:W4:Y:S04]  /*12460*/  LDL R8, [R1+0x30] ;  /* 0x0000300001087983 */ /* 0x000f280000100800 */
[----:B-1-3--:R-:W3:Y:S04]  /*12470*/  LDL.LU R13, [R1+0x198] ;  /* 0x00019800010d7983 */ /* 0x00aee80000300800 */
[----:B------:R-:W3:Y:S01]  /*12480*/  LDL.LU R14, [R1+0x19c] ;  /* 0x00019c00010e7983 */ /* 0x000ee20000300800 */
[----:B--2---:R-:W-:Y:S01]  /*12490*/  FFMA.FTZ R2, R2, R3, R4 ;  /* 0x0000000302027223 */ /* 0x004fe20000010004 */
[----:B----4-:R-:W-:-:S03]  /*124a0*/  FFMA.FTZ R8, R8, R6, R5 ;  /* 0x0000000608087223 */ /* 0x010fc60000010005 */
        /* <DEDUP_REMOVED lines=9> */
[----:B---3--:R-:W-:-:S03]  /*12540*/  FMUL.FTZ R13, R13, R10 ;  /* 0x0000000a0d0d7220 */ /* 0x008fc60000410000 */
        /* <DEDUP_REMOVED lines=8> */
.L_x_3070:
[----:B------:R-:W-:Y:S04]  /*125d0*/  BSSY B0, `(.L_x_3071) ;  /* 0x000001e000007945 */ /* 0x000fe80003800000 */
[----:B------:R-:W-:Y:S05]  /*125e0*/  @P0 BRA `(.L_x_3072) ;  /* 0x0000000000700947 */ /* 0x000fea0003800000 */
[----:B--2-4-:R-:W2:Y:S01]  /*125f0*/  LDL.LU R8, [R1+0x38] ;  /* 0x0000380001087983 */ /* 0x014ea20000300800 */
[----:B------:R-:W-:-:S03]  /*12600*/  ULDC.64 UR14, c[0x0][0x288] ;  /* 0x0000a200000e7ab9 */ /* 0x000fc60000000a00 */
[----:B-1-3--:R-:W3:Y:S04]  /*12610*/  LDL.LU R11, [R1+0x30] ;  /* 0x00003000010b7983 */ /* 0x00aee80000300800 */
        /* <DEDUP_REMOVED lines=25> */
.L_x_3072:
[----:B------:R-:W-:Y:S05]  /*127b0*/  BSYNC B0 ;  /* 0x0000000000007941 */ /* 0x000fea0003800000 */
.L_x_3071:
[----:B------:R-:W-:Y:S05]  /*127c0*/  @!P6 BRA `(.L_x_3073) ;  /* 0x000000000060e947 */ /* 0x000fea0003800000 */
[----:B--2-4-:R-:W2:Y:S04]  /*127d0*/  LDL R2, [R1+0x2c] ;  /* 0x00002c0001027983 */ /* 0x014ea80000100800 */
        /* <DEDUP_REMOVED lines=23> */
.L_x_3073:
[----:B------:R-:W-:Y:S04]  /*12950*/  BSSY B0, `(.L_x_3074) ;  /* 0x000001e000007945 */ /* 0x000fe80003800000 */
[----:B------:R-:W-:Y:S05]  /*12960*/  @P1 BRA `(.L_x_3075) ;  /* 0x0000000000701947 */ /* 0x000fea0003800000 */
[----:B-12-4-:R-:W2:Y:S01]  /*12970*/  LDL.LU R8, [R1+0x2c] ;  /* 0x00002c0001087983 */ /* 0x016ea20000300800 */
[----:B------:R-:W-:-:S03]  /*12980*/  ULDC.64 UR14, c[0x0][0x288] ;  /* 0x0000a200000e7ab9 */ /* 0x000fc60000000a00 */
[----:B---3--:R-:W3:Y:S04]  /*12990*/  LDL.LU R11, [R1+0x28] ;  /* 0x00002800010b7983 */ /* 0x008ee80000300800 */
        /* <DEDUP_REMOVED lines=25> */
.L_x_3075:
[----:B------:R-:W-:Y:S05]  /*12b30*/  BSYNC B0 ;  /* 0x0000000000007941 */ /* 0x000fea0003800000 */
.L_x_3074:
[----:B------:R-:W-:Y:S05]  /*12b40*/  @!P6 BRA `(.L_x_3076) ;  /* 0x000000000060e947 */ /* 0x000fea0003800000 */
[----:B-12-4-:R-:W2:Y:S04]  /*12b50*/  LDL R2, [R1+0x24] ;  /* 0x0000240001027983 */ /* 0x016ea80000100800 */
[----:B------:R-:W4:Y:S04]  /*12b60*/  LDL R8, [R1+0x1c] ;  /* 0x00001c0001087983 */ /* 0x000f280000100800 */
[----:B---3--:R-:W3:Y:S04]  /*12b70*/  LDL.LU R13, [R1+0x188] ;  /* 0x00018800010d7983 */ /* 0x008ee80000300800 */
        /* <DEDUP_REMOVED lines=21> */
.L_x_3076:
[----:B------:R-:W-:Y:S04]  /*12cd0*/  BSSY B0, `(.L_x_3077) ;  /* 0x000001e000007945 */ /* 0x000fe80003800000 */
[----:B------:R-:W-:Y:S05]  /*12ce0*/  @P4 BRA `(.L_x_3078) ;  /* 0x0000000000704947 */ /* 0x000fea0003800000 */
[----:B-12-4-:R-:W2:Y:S01]  /*12cf0*/  LDL.LU R8, [R1+0x24] ;  /* 0x0000240001087983 */ /* 0x016ea20000300800 */
[----:B------:R-:W-:-:S03]  /*12d00*/  ULDC.64 UR14, c[0x0][0x288] ;  /* 0x0000a200000e7ab9 */ /* 0x000fc60000000a00 */
[----:B---3--:R-:W3:Y:S04]  /*12d10*/  LDL.LU R11, [R1+0x1c] ;  /* 0x00001c00010b7983 */ /* 0x008ee80000300800 */
[----:B------:R-:W0:Y:S04]  /*12d20*/  LDL.LU R10, [R1+0x188] ;  /* 0x00018800010a7983 */ /* 0x000e280000300800 */
[----:B------:R-:W4:Y:S04]  /*12d30*/  LDL.LU R2, [R1+0x18c] ;  /* 0x00018c0001027983 */ /* 0x000f280000300800 */
[----:B------:R-:W2:Y:S04]  /*12d40*/  LDL.LU R9, [R1+0x26c] ;  /* 0x00026c0001097983 */ /* 0x000ea80000300800 */
[----:B------:R-:W2:Y:S01]  /*12d50*/  LDL.LU R13, [R1+0x224] ;  /* 0x00022400010d7983 */ /* 0x000ea20000300800 */
[----:B------:R-:W-:-:S02]  /*12d60*/  MOV R14, UR5 ;  /* 0x00000005000e7c02 */ /* 0x000fc40008000f00 */
[----:B---3--:R-:W-:Y:S02]  /*12d70*/  MOV R17, R11 ;  /* 0x0000000b00117202 */ /* 0x008fe40000000f00 */
[----:B0----5:R-:W-:Y:S02]  /*12d80*/  MOV R16, R10 ;  /* 0x0000000a00107202 */ /* 0x021fe40000000f00 */
[----:B----4-:R-:W-:Y:S02]  /*12d90*/  MOV R15, R2 ;  /* 0x00000002000f7202 */ /* 0x010fe40000000f00 */
[----:B------:R-:W-:Y:S01]  /*12da0*/  MOV R2, UR5 ;  /* 0x0000000500027c02 */ /* 0x000fe20008000f00 */
[----:B--2---:R-:W-:Y:S01]  /*12db0*/  IMAD R12, R9, UR14, RZ ;  /* 0x0000000e090c7c24 */ /* 0x004fe2000f8e02ff */
[----:B------:R-:W-:-:S03]  /*12dc0*/  MOV R9, R33 ;  /* 0x0000002100097202 */ /* 0x000fc60000000f00 */
[----:B------:R-:W-:Y:S01]  /*12dd0*/  FFMA.FTZ R2, R8, R2, UR6 ;  /* 0x0000000608027e23 */ /* 0x000fe20008010002 */
[----:B------:R-:W-:-:S03]  /*12de0*/  MOV R8, R34 ;  /* 0x0000002200087202 */ /* 0x000fc60000000f00 */
[----:B------:R-:W-:Y:S02]  /*12df0*/  FFMA.FTZ R2, R3, R16, -R2 ;  /* 0x0000001003027223 */ /* 0x000fe40000010802 */
[----:B------:R-:W-:-:S04]  /*12e00*/  IMAD.WIDE.U32 R10, R13, UR14, R8 ;  /* 0x0000000e0d0a7c25 */ /* 0x000fc8000f8e0008 */
[----:B------:R-:W-:Y:S01]  /*12e10*/  FFMA.FTZ R9, R17, R14, UR6 ;  /* 0x0000000611097e23 */ /* 0x000fe2000801000e */
[----:B------:R-:W-:Y:S01]  /*12e20*/  IMAD R13, R13, UR15, R12 ;  /* 0x0000000f0d0d7c24 */ /* 0x000fe2000f8e020c */
[----:B------:R-:W-:Y:S01]  /*12e30*/  ULDC.64 UR14, c[0x0][0x210] ;  /* 0x00008400000e7ab9 */ /* 0x000fe20000000a00 */
[----:B------:R-:W-:Y:S01]  /*12e40*/  FMUL.FTZ R12, R2, UR25 ;  /* 0x00000019020c7c20 */ /* 0x000fe20008410000 */
[----:B------:R-:W-:Y:S02]  /*12e50*/  LEA R8, P0, R10, UR14, 0x2 ;  /* 0x0000000e0a087c11 */ /* 0x000fe4000f8010ff */
[----:B------:R-:W-:Y:S01]  /*12e60*/  IADD3 R11, R11, R13, RZ ;  /* 0x0000000d0b0b7210 */ /* 0x000fe20007ffe0ff */
[----:B------:R-:W-:-:S03]  /*12e70*/  FFMA.FTZ R13, R6, R15, -R9 ;  /* 0x0000000f060d7223 */ /* 0x000fc60000010809 */
[----:B------:R-:W-:Y:S01]  /*12e80*/  LEA.HI.X R9, R10, UR15, R11, 0x2, P0 ;  /* 0x0000000f0a097c11 */ /* 0x000fe200080f140b */
[----:B------:R-:W-:-:S05]  /*12e90*/  FMUL.FTZ R13, R13, UR25 ;  /* 0x000000190d0d7c20 */ /* 0x000fca0008410000 */
[----:B------:R0:W-:Y:S02]  /*12ea0*/  STG.E.64 desc[UR22][R8.64], R12 ;  /* 0x0000000c08007986 */ /* 0x0001e4000c101b16 */
.L_x_3078:
[----:B------:R-:W-:Y:S05]  /*12eb0*/  BSYNC B0 ;  /* 0x0000000000007941 */ /* 0x000fea0003800000 */
.L_x_3077:
[----:B------:R-:W-:Y:S05]  /*12ec0*/  @!P6 BRA `(.L_x_3079) ;  /* 0x000000000060e947 */ /* 0x000fea0003800000 */
[----:B012-4-:R-:W2:Y:S04]  /*12ed0*/  LDL R8, [R1+0x4] ;  /* 0x0000040001087983 */ /* 0x017ea80000100800 */
[----:B------:R-:W4:Y:S04]  /*12ee0*/  LDL R2, [R1+0x18] ;  /* 0x0000180001027983 */ /* 0x000f280000100800 */
[----:B---3--:R-:W3:Y:S04]  /*12ef0*/  LDL.LU R11, [R1+0x180] ;  /* 0x00018000010b7983 */ /* 0x008ee80000300800 */
[----:B------:R-:W3:Y:S01]  /*12f00*/  LDL.LU R12, [R1+0x184] ;  /* 0x00018400010c7983 */ /* 0x000ee20000300800 */
[----:B--2---:R-:W-:Y:S01]  /*12f10*/  FFMA.FTZ R5, R8, R6, R5 ;  /* 0x0000000608057223 */ /* 0x004fe20000010005 */
[----:B----4-:R-:W-:-:S03]  /*12f20*/  FFMA.FTZ R4, R2, R3, R4 ;  /* 0x0000000302047223 */ /* 0x010fc60000010004 */
[----:B------:R-:W-:Y:S01]  /*12f30*/  FMUL.FTZ R9, R5, -1.4426950216293334961 ;  /* 0xbfb8aa3b05097820 */ /* 0x000fe20000410000 */
[----:B------:R-:W-:-:S05]  /*12f40*/  FMUL.FTZ R2, R4, -1.4426950216293334961 ;  /* 0xbfb8aa3b04027820 */ /* 0x000fca0000410000 */
[----:B------:R-:W0:Y:S08]  /*12f50*/  MUFU.EX2 R9, R9 ;  /* 0x0000000900097308 */ /* 0x000e300000000800 */
[----:B------:R-:W1:Y:S01]  /*12f60*/  MUFU.EX2 R2, R2 ;  /* 0x0000000200027308 */ /* 0x000e620000000800 */
[----:B0-----:R-:W-:Y:S01]  /*12f70*/  FADD.FTZ R10, R9, 1 ;  /* 0x3f800000090a7421 */ /* 0x001fe20000010000 */
[----:B-1----:R-:W-:-:S06]  /*12f80*/  FADD.FTZ R8, R2, 1 ;  /* 0x3f80000002087421 */ /* 0x002fcc0000010000 */
[----:B------:R-:W0:Y:S08]  /*12f90*/  MUFU.RCP R10, R10 ;  /* 0x0000000a000a7308 */ /* 0x000e300000001000 */
[----:B------:R-:W1:Y:S01]  /*12fa0*/  MUFU.RCP R8, R8 ;  /* 0x0000000800087308 */ /* 0x000e620000001000 */
[----:B0-----:R-:W-:Y:S01]  /*12fb0*/  FADD.FTZ R14, -R10, 1 ;  /* 0x3f8000000a0e7421 */ /* 0x001fe20000010100 */
[----:B---3--:R-:W-:-:S03]  /*12fc0*/  FMUL.FTZ R12, R12, R10 ;  /* 0x0000000a0c0c7220 */ /* 0x008fc60000410000 */
        /* <DEDUP_REMOVED lines=8> */
.L_x_3079:
[----:B------:R-:W-:Y:S04]  /*13050*/  BSSY B0, `(.L_x_3080) ;  /* 0x000001e000007945 */ /* 0x000fe80003800000 */
[----:B------:R-:W-:Y:S05]  /*13060*/  @P5 BRA `(.L_x_3081) ;  /* 0x0000000000705947 */ /* 0x000fea0003800000 */
[----:B0-----:R-:W3:Y:S01]  /*13070*/  LDL.LU R9, [R1+0x18] ;  /* 0x0000180001097983 */ /* 0x001ee20000300800 */
[----:B------:R-:W-:-:S03]  /*13080*/  ULDC.64 UR14, c[0x0][0x288] ;  /* 0x0000a200000e7ab9 */ /* 0x000fc60000000a00 */
[----:B-12-4-:R-:W2:Y:S04]  /*13090*/  LDL.LU R8, [R1+0x4] ;  /* 0x0000040001087983 */ /* 0x016ea80000300800 */
[----:B------:R-:W4:Y:S04]  /*130a0*/  LDL.LU R5, [R1+0x180] ;  /* 0x0001800001057983 */ /* 0x000f280000300800 */
[----:B------:R-:W4:Y:S04]  /*130b0*/  LDL.LU R2, [R1+0x184] ;  /* 0x0001840001027983 */ /* 0x000f280000300800 */
[----:B------:R-:W4:Y:S01]  /*130c0*/  LDL.LU R4, [R1+0x268] ;  /* 0x0002680001047983 */ /* 0x000f220000300800 */
[----:B---3--:R-:W-:-:S03]  /*130d0*/  MOV R12, R9 ;  /* 0x00000009000c7202 */ /* 0x008fc60000000f00 */
[----:B------:R-:W3:Y:S01]  /*130e0*/  LDL.LU R9, [R1+0x220] ;  /* 0x0002200001097983 */ /* 0x000ee20000300800 */
[----:B------:R-:W-:Y:S02]  /*130f0*/  MOV R32, R34 ;  /* 0x0000002200207202 */ /* 0x000fe40000000f00 */
[----:B--2---:R-:W-:Y:S02]  /*13100*/  MOV R11, R8 ;  /* 0x00000008000b7202 */ /* 0x004fe40000000f00 */
[----:B----4-:R-:W-:Y:S02]  /*13110*/  MOV R10, R5 ;  /* 0x00000005000a7202 */ /* 0x010fe40000000f00 */
[----:B------:R-:W-:Y:S02]  /*13120*/  MOV R5, UR5 ;  /* 0x0000000500057c02 */ /* 0x000fe40008000f00 */
[----:B------:R-:W-:Y:S02]  /*13130*/  MOV R8, R2 ;  /* 0x0000000200087202 */ /* 0x000fe40000000f00 */
[----:B------:R-:W-:Y:S01]  /*13140*/  MOV R2, UR5 ;  /* 0x0000000500027c02 */ /* 0x000fe20008000f00 */
[----:B------:R-:W-:Y:S01]  /*13150*/  FFMA.FTZ R5, R11, R5, UR6 ;  /* 0x000000060b057e23 */ /* 0x000fe20008010005 */
[----:B------:R-:W-:-:S03]  /*13160*/  IMAD R4, R4, UR14, RZ ;  /* 0x0000000e04047c24 */ /* 0x000fc6000f8e02ff */
[----:B------:R-:W-:Y:S01]  /*13170*/  FFMA.FTZ R2, R12, R2, UR6 ;  /* 0x000000060c027e23 */ /* 0x000fe20008010002 */
[----:B------:R-:W-:-:S03]  /*13180*/  FFMA.FTZ R5, R6, R8, -R5 ;  /* 0x0000000806057223 */ /* 0x000fc60000010805 */
[----:B------:R-:W-:Y:S01]  /*13190*/  FFMA.FTZ R3, R3, R10, -R2 ;  /* 0x0000000a03037223 */ /* 0x000fe20000010802 */
[----:B------:R-:W-:Y:S01]  /*131a0*/  FMUL.FTZ R5, R5, UR25 ;  /* 0x0000001905057c20 */ /* 0x000fe20008410000 */
[----:B---3--:R-:W-:-:S04]  /*131b0*/  IMAD.WIDE.U32 R32, R9, UR14, R32 ;  /* 0x0000000e09207c25 */ /* 0x008fc8000f8e0020 */
[----:B------:R-:W-:Y:S01]  /*131c0*/  IMAD R9, R9, UR15, R4 ;  /* 0x0000000f09097c24 */ /* 0x000fe2000f8e0204 */
[----:B------:R-:W-:Y:S01]  /*131d0*/  ULDC.64 UR14, c[0x0][0x210] ;  /* 0x00008400000e7ab9 */ /* 0x000fe20000000a00 */
[----:B------:R-:W-:Y:S01]  /*131e0*/  FMUL.FTZ R4, R3, UR25 ;  /* 0x0000001903047c20 */ /* 0x000fe20008410000 */
[----:B------:R-:W-:Y:S02]  /*131f0*/  LEA R2, P0, R32, UR14, 0x2 ;  /* 0x0000000e20027c11 */ /* 0x000fe4000f8010ff */
[----:B------:R-:W-:-:S04]  /*13200*/  IADD3 R9, R33, R9, RZ ;  /* 0x0000000921097210 */ /* 0x000fc80007ffe0ff */
[----:B------:R-:W-:-:S05]  /*13210*/  LEA.HI.X R3, R32, UR15, R9, 0x2, P0 ;  /* 0x0000000f20037c11 */ /* 0x000fca00080f1409 */
[----:B------:R0:W-:Y:S02]  /*13220*/  STG.E.64 desc[UR22][R2.64], R4 ;  /* 0x0000000402007986 */ /* 0x0001e4000c101b16 */
.L_x_3081:
[----:B------:R-:W-:Y:S05]  /*13230*/  BSYNC B0 ;  /* 0x0000000000007941 */ /* 0x000fea0003800000 */
.L_x_3080:
        /* <DEDUP_REMOVED lines=9> */
.L_x_2934:
[----:B------:R-:W3:Y:S01]  /*132d0*/  LDC R6, c[0x0][0xc] ;  /* 0x00000300ff067b82 */ /* 0x000ee20000000800 */
[----:B------:R-:W-:Y:S01]  /*132e0*/  ISETP.NE.AND P1, PT, R0, RZ, PT ;  /* 0x000000ff0000720c */ /* 0x000fe20003f25270 */
[----:B------:R-:W-:Y:S06]  /*132f0*/  BSSY B0, `(.L_x_3083) ;  /* 0x0000011000007945 */ /* 0x000fec0003800000 */
[----:B------:R-:W3:Y:S08]  /*13300*/  LDC R7, c[0x0][0x10] ;  /* 0x00000400ff077b82 */ /* 0x000ef00000000800 */
[----:B012-4-:R-:W0:Y:S01]  /*13310*/  LDC.64 R2, c[0x0][0x258] ;  /* 0x00009600ff027b82 */ /* 0x017e220000000a00 */
[----:B---3--:R-:W-:-:S02]  /*13320*/  ISETP.NE.AND P0, PT, R6, 0x1, PT ;  /* 0x000000010600780c */ /* 0x008fc40003f05270 */
[----:B------:R-:W-:-:S04]  /*13330*/  SHF.L.U32 R4, R7, 0x1, RZ ;  /* 0x0000000107047819 */ /* 0x000fc800000006ff */
        /* <DEDUP_REMOVED lines=12> */
.L_x_3084:
[----:B------:R-:W-:Y:S05]  /*13400*/  BSYNC B0 ;  /* 0x0000000000007941 */ /* 0x000fea0003800000 */
.L_x_3083:
        /* <DEDUP_REMOVED lines=11> */
.L_x_3086:
[----:B------:R-:W2:Y:S04]  /*134c0*/  LDG.E.STRONG.GPU R5, desc[UR22][R2.64] ;  /* 0x0000001602057981 */ /* 0x000ea8000c1ef900 */
[----:B--2---:R-:W-:Y:S01]  /*134d0*/  CCTL.IVALL ;  /* 0x00000000ff00798f */ /* 0x004fe20002000000 */
[----:B------:R-:W-:Y:S05]  /*134e0*/  YIELD ;  /* 0x0000000000007946 */ /* 0x000fea0003800000 */
[----:B------:R-:W-:-:S13]  /*134f0*/  ISETP.NE.AND P0, PT, R5, R4, PT ;  /* 0x000000040500720c */ /* 0x000fda0003f05270 */
[----:B------:R-:W-:Y:S05]  /*13500*/  @P0 BRA `(.L_x_3086) ;  /* 0xfffffffc00ec0947 */ /* 0x000fea000383ffff */
.L_x_3085:
        /* <DEDUP_REMOVED lines=25> */
.L_x_3087:
[----:B------:R-:W-:-:S04]  /*136a0*/  LEA R12, P0, R0, UR4, 0x2 ;  /* 0x00000004000c7c11 */ /* 0x000fc8000f8010ff */
[----:B------:R-:W-:Y:S02]  /*136b0*/  LEA.HI.X R13, R0, UR5, R13, 0x2, P0 ;  /* 0x00000005000d7c11 */ /* 0x000fe400080f140d */
[-C--:B------:R-:W-:Y:S02]  /*136c0*/  LEA R14, P0, R25, R12.reuse, 0x2 ;  /* 0x0000000c190e7211 */ /* 0x080fe400078010ff */
[-C--:B------:R-:W-:Y:S01]  /*136d0*/  LEA R18, P2, R27, R12.reuse, 0x2 ;  /* 0x0000000c1b127211 */ /* 0x080fe200078410ff */
[----:B--2---:R2:W3:Y:S01]  /*136e0*/  LDG.E R3, desc[UR22][R12.64] ;  /* 0x000000160c037981 */ /* 0x0044e2000c1e1900 */
[----:B-----5:R-:W-:Y:S02]  /*136f0*/  LEA R16, P1, R2, R12, 0x2 ;  /* 0x0000000c02107211 */ /* 0x020fe400078210ff */
[C---:B------:R-:W-:Y:S02]  /*13700*/  IADD3.X R15, R13.reuse, R31, RZ, P0, !PT ;  /* 0x0000001f0d0f7210 */ /* 0x040fe400007fe4ff */
        /* <DEDUP_REMOVED lines=11> */
[----:B------:R-:W-:Y:S02]  /*137c0*/  ISETP.GT.AND.EX P0, PT, R20, R13, PT, P0 ;  /* 0x0000000d1400720c */ /* 0x000fe40003f04300 */
[----:B---3--:R-:W-:Y:S02]  /*137d0*/  F2FP.BF16.F32.PACK_AB R3, R14, R3 ;  /* 0x000000030e03723e */ /* 0x008fe400000010ff */
[----:B----4-:R-:W-:-:S03]  /*137e0*/  F2FP.BF16.F32.PACK_AB R21, R19, R16 ;  /* 0x000000101315723e */ /* 0x010fc600000010ff */
[----:B------:R2:W-:Y:S04]  /*137f0*/  STG.E desc[UR22][R8.64], R3 ;  /* 0x0000000308007986 */ /* 0x0005e8000c101916 */
[----:B------:R2:W-:Y:S02]  /*13800*/  STG.E desc[UR22][R10.64], R21 ;  /* 0x000000150a007986 */ /* 0x0005e4000c101916 */
[----:B------:R-:W-:Y:S05]  /*13810*/  @P0 BRA `(.L_x_3087) ;  /* 0xfffffffc00a00947 */ /* 0x000fea000383ffff */
[----:B------:R-:W-:Y:S05]  /*13820*/  EXIT ;  /* 0x000000000000794d */ /* 0x000fea0003800000 */
.L_x_3088:
        /* <DEDUP_REMOVED lines=13> */
.L_x_5690:


//--------------------- .text._Z35group_norm_nhwc_bwd_one_pass_kernelI11Fp32IOBf16WLi512ELi128ELi512EEv26Group_norm_nhwc_bwd_params --------------------------
	.section	.text._Z35group_norm_nhwc_bwd_one_pass_kernelI11Fp32IOBf16WLi512ELi128ELi512EEv26Group_norm_nhwc_bwd_params,"ax",@progbits
	.align	128
        .global         _Z35group_norm_nhwc_bwd_one_pass_kernelI11Fp32IOBf16WLi512ELi128ELi512EEv26Group_norm_nhwc_bwd_params
        .type           _Z35group_norm_nhwc_bwd_one_pass_kernelI11Fp32IOBf16WLi512ELi128ELi512EEv26Group_norm_nhwc_bwd_params,@function
        .size           _Z35group_norm_nhwc_bwd_one_pass_kernelI11Fp32IOBf16WLi512ELi128ELi512EEv26Group_norm_nhwc_bwd_params,(.L_x_5691 - _Z35group_norm_nhwc_bwd_one_pass_kernelI11Fp32IOBf16WLi512ELi128ELi512EEv26Group_norm_nhwc_bwd_params)
        .other          _Z35group_norm_nhwc_bwd_one_pass_kernelI11Fp32IOBf16WLi512ELi128ELi512EEv26Group_norm_nhwc_bwd_params,@"STO_CUDA_ENTRY STV_DEFAULT"
_Z35group_norm_nhwc_bwd_one_pass_kernelI11Fp32IOBf16WLi512ELi128ELi512EEv26Group_norm_nhwc_bwd_params:
.text._Z35group_norm_nhwc_bwd_one_pass_kernelI11Fp32IOBf16WLi512ELi128ELi512EEv26Group_norm_nhwc_bwd_params:
        /* <DEDUP_REMOVED lines=24> */
.L_x_3180:
        /* <DEDUP_REMOVED lines=12> */
[----:B0-----:R-:W-:-:S09]  /*0240*/  LOP3.LUT R0, R0, 0x7fffffff, RZ, 0xc0, !PT ;  /* 0x7fffffff00007812 */ /* 0x001fd200078ec0ff */
[----:B------:R-:W0:Y:S08]  /*0250*/  I2F.RP R2, UR16 ;  /* 0x0000001000027d06 */ /* 0x000e300008209400 */
[----:B0-----:R-:W0:Y:S02]  /*0260*/  MUFU.RCP R2, R2 ;  /* 0x0000000200027308 */ /* 0x001e240000001000 */
[----:B0-----:R-:W-:-:S06]  /*0270*/  IADD3 R3, R2, 0xffffffe, RZ ;  /* 0x0ffffffe02037810 */ /* 0x001fcc0007ffe0ff */
[----:B------:R-:W0:Y:S02]  /*0280*/  F2I.FTZ.U32.TRUNC.NTZ R3, R3 ;  /* 0x0000000300037305 */ /* 0x000e24000021f000 */
[----:B0-----:R-:W-:Y:S02]  /*0290*/  R2UR UR7, R3 ;  /* 0x00000000030772ca */ /* 0x001fe400000e0000 */
[----:B------:R-:W0:Y:S11]  /*02a0*/  LDC R3, c[0x0][0x2ac] ;  /* 0x0000ab00ff037b82 */ /* 0x000e360000000800 */
        /* <DEDUP_REMOVED lines=51> */
[----:B-1----:R-:W1:Y:S01]  /*05e0*/  @!P6 LDC.64 R8, c[0x0][0x288] ;  /* 0x0000a200ff08eb82 */ /* 0x002e620000000a00 */
[----:B------:R-:W-:Y:S01]  /*05f0*/  IADD3 R22, R4, 0x18, RZ ;  /* 0x0000001804167810 */ /* 0x000fe20007ffe0ff */
[----:B------:R-:W-:Y:S01]  /*0600*/  ULDC.64 UR8, c[0x0][0x248] ;  /* 0x0000920000087ab9 */ /* 0x000fe20000000a00 */
[----:B------:R-:W-:Y:S01]  /*0610*/  LOP3.LUT R6, R6, 0xff7fffff, RZ, 0xc0, !PT ;  /* 0xff7fffff06067812 */ /* 0x000fe200078ec0ff */
[----:B------:R-:W-:Y:S01]  /*0620*/  STL [R1+0x814], R40 ;  /* 0x0008142801007387 */ /* 0x000fe20000100800 */
[----:B------:R-:W-:-:S02]  /*0630*/  ISETP.GE.U32.AND P0, PT, R22, UR18, PT ;  /* 0x0000001216007c0c */ /* 0x000fc4000bf06070 */
[----:B------:R-:W-:Y:S01]  /*0640*/  SHF.R.S32.HI R23, RZ, 0x1f, R22 ;  /* 0x0000001fff177819 */ /* 0x000fe20000011416 */
[----:B------:R-:W2:Y:S01]  /*0650*/  @!P2 LDC.64 R10, c[0x0][0x230] ;  /* 0x00008c00ff0aab82 */ /* 0x000ea20000000a00 */
[----:B------:R-:W-:Y:S01]  /*0660*/  @P6 LOP3.LUT R6, R6, 0x800000, RZ, 0xfc, !PT ;  /* 0x0080000006066812 */ /* 0x000fe200078efcff */
[----:B------:R-:W-:Y:S01]  /*0670*/  STL [R1+0x810], R41 ;  /* 0x0008102901007387 */ /* 0x000fe20000100800 */
[----:B------:R-:W-:Y:S02]  /*0680*/  IADD3 R43, R41, UR7, RZ ;  /* 0x00000007292b7c10 */ /* 0x000fe4000fffe0ff */
[----:B------:R-:W-:Y:S02]  /*0690*/  @!P2 MOV R42, R40 ;  /* 0x00000028002aa202 */ /* 0x000fe40000000f00 */
[----:B------:R-:W-:Y:S01]  /*06a0*/  ISETP.GE.OR.EX P3, PT, R23, UR19, P5, P0 ;  /* 0x0000001317007c0c */ /* 0x000fe2000af66700 */
[-C--:B0-----:R-:W-:Y:S01]  /*06b0*/  @!P2 IMAD R2, R3, R18.reuse, RZ ;  /* 0x000000120302a224 */ /* 0x081fe200078e02ff */
[----:B------:R-:W-:Y:S01]  /*06c0*/  LOP3.LUT R6, R6, 0xffbfffff, RZ, 0xc0, !PT ;  /* 0xffbfffff06067812 */ /* 0x000fe200078ec0ff */
[----:B------:R-:W0:Y:S01]  /*06d0*/  @!P2 LDC.64 R12, c[0x0][0x228] ;  /* 0x00008a00ff0cab82 */ /* 0x000e220000000a00 */
[C---:B------:R-:W-:Y:S01]  /*06e0*/  IADD3 R5, R4.reuse, 0x20, RZ ;  /* 0x0000002004057810 */ /* 0x040fe20007ffe0ff */
[----:B------:R-:W-:Y:S01]  /*06f0*/  @!P2 IMAD R7, R4, R19, R2 ;  /* 0x000000130407a224 */ /* 0x000fe200078e0202 */
[----:B------:R-:W-:Y:S01]  /*0700*/  @P4 LOP3.LUT R6, R6, 0x400000, RZ, 0xfc, !PT ;  /* 0x0040000006064812 */ /* 0x000fe200078efcff */
[----:B------:R-:W-:Y:S01]  /*0710*/  @!P2 IMAD.WIDE.U32 R18, R4, R18, R42 ;  /* 0x000000120412a225 */ /* 0x000fe200078e002a */
[----:B------:R-:W-:-:S02]  /*0720*/  ISETP.GE.U32.AND P1, PT, R5, UR18, PT ;  /* 0x0000001205007c0c */ /* 0x000fc4000bf26070 */
[----:B------:R-:W-:Y:S01]  /*0730*/  LOP3.LUT R6, R6, 0xffdfffff, RZ, 0xc0, !PT ;  /* 0xffdfffff06067812 */ /* 0x000fe200078ec0ff */
[----:B------:R-:W3:Y:S01]  /*0740*/  @!P4 LDC.64 R20, c[0x0][0x288] ;  /* 0x0000a200ff14cb82 */ /* 0x000ee20000000a00 */
[----:B------:R-:W-:Y:S01]  /*0750*/  @!P2 IADD3 R7, R19, R7, RZ ;  /* 0x000000071307a210 */ /* 0x000fe20007ffe0ff */
[----:B-1----:R-:W-:Y:S01]  /*0760*/  @!P6 IMAD R26, R25, R8, RZ ;  /* 0x00000008191ae224 */ /* 0x002fe200078e02ff */
[C---:B------:R-:W-:Y:S02]  /*0770*/  @!P2 SHF.L.U32 R25, R18.reuse, 0x2, RZ ;  /* 0x000000021219a819 */ /* 0x040fe400000006ff */
[----:B------:R-:W-:Y:S01]  /*0780*/  @!P2 SHF.L.U64.HI R16, R18, 0x2, R7 ;  /* 0x000000021210a819 */ /* 0x000fe20000010207 */
[----:B------:R-:W-:Y:S01]  /*0790*/  @!P6 IMAD R9, R29, R9, R26 ;  /* 0x000000091d09e224 */ /* 0x000fe200078e021a */
[----:B------:R-:W-:Y:S01]  /*07a0*/  SHF.R.S32.HI R7, RZ, 0x1f, R5 ;  /* 0x0000001fff077819 */ /* 0x000fe20000011405 */
[----:B------:R-:W1:Y:S01]  /*07b0*/  @!P6 LDC.64 R14, c[0x0][0x230] ;  /* 0x00008c00ff0eeb82 */ /* 0x000e620000000a00 */
        /* <DEDUP_REMOVED lines=43> */
[----:B0-----:R-:W-:Y:S01]  /*0a70*/  @!P4 IADD3 R8, P0, R23, R8, RZ ;  /* 0x000000081708c210 */ /* 0x001fe20007f1e0ff */
[----:B------:R-:W-:-:S03]  /*0a80*/  @!P3 IMAD.WIDE.U32 R18, R22, R18, R24 ;  /* 0x000000121612b225 */ /* 0x000fc600078e0018 */
[----:B------:R-:W-:-:S03]  /*0a90*/  @!P4 IADD3.X R9, R26, R9, RZ, P0, !PT ;  /* 0x000000091a09c210 */ /* 0x000fc600007fe4ff */
[----:B------:R-:W0:Y:S01]  /*0aa0*/  @!P2 LDC.64 R50, c[0x0][0x230] ;  /* 0x00008c00ff32ab82 */ /* 0x000e220000000a00 */
[----:B-1----:R-:W-:Y:S01]  /*0ab0*/  @!P2 IMAD R22, R7, R16, RZ ;  /* 0x000000100716a224 */ /* 0x002fe200078e02ff */
[----:B---3--:R-:W-:Y:S02]  /*0ac0*/  @!P4 IADD3 R54, P0, R23, R54, RZ ;  /* 0x000000361736c210 */ /* 0x008fe40007f1e0ff */
[----:B------:R-:W-:Y:S01]  /*0ad0*/  @!P3 IADD3 R19, R19, R27, RZ ;  /* 0x0000001b1313b210 */ /* 0x000fe20007ffe0ff */
[----:B------:R-:W-:Y:S01]  /*0ae0*/  @!P2 IMAD R25, R5, R17, R22 ;  /* 0x000000110519a224 */ /* 0x000fe200078e0216 */
[----:B------:R-:W-:Y:S02]  /*0af0*/  @!P3 SHF.L.U32 R7, R18, 0x2, RZ ;  /* 0x000000021207b819 */ /* 0x000fe400000006ff */
[----:B------:R-:W1:Y:S01]  /*0b00*/  @!P2 LDC.64 R52, c[0x0][0x228] ;  /* 0x00008a00ff34ab82 */ /* 0x000e620000000a00 */
[----:B------:R-:W-:Y:S02]  /*0b10*/  @!P2 MOV R22, R40 ;  /* 0x000000280016a202 */ /* 0x000fe40000000f00 */
[----:B------:R-:W-:-:S02]  /*0b20*/  @!P2 MOV R23, R43 ;  /* 0x0000002b0017a202 */ /* 0x000fc40000000f00 */
[----:B------:R-:W-:Y:S02]  /*0b30*/  @!P4 IADD3.X R55, R26, R55, RZ, P0, !PT ;  /* 0x000000371a37c210 */ /* 0x000fe400007fe4ff */
[----:B------:R-:W-:Y:S01]  /*0b40*/  @!P3 SHF.L.U64.HI R24, R18, 0x2, R19 ;  /* 0x000000021218b819 */ /* 0x000fe20000010213 */
[----:B------:R-:W-:Y:S01]  /*0b50*/  @!P2 IMAD.WIDE.U32 R16, R5, R16, R22 ;  /* 0x000000100510a225 */ /* 0x000fe200078e0016 */
[----:B--2---:R-:W-:-:S04]  /*0b60*/  @!P3 IADD3 R18, P0, R7, R20, RZ ;  /* 0x000000140712b210 */ /* 0x004fc80007f1e0ff */
        /* <DEDUP_REMOVED lines=21> */
[----:B------:R-:W1:Y:S08]  /*0cc0*/  @!P1 LDC.64 R20, c[0x0][0x230] ;  /* 0x00008c00ff149b82 */ /* 0x000e700000000a00 */
[----:B------:R-:W2:Y:S01]  /*0cd0*/  @!P1 LDC.64 R24, c[0x0][0x228] ;  /* 0x00008a00ff189b82 */ /* 0x000ea20000000a00 */
        /* <DEDUP_REMOVED lines=11> */
[----:B--2---:R-:W-:-:S03]  /*0d90*/  @!P1 IADD3 R22, P0, R23, R24, RZ ;  /* 0x0000001817169210 */ /* 0x004fc60007f1e0ff */
[----:B------:R-:W-:Y:S01]  /*0da0*/  STL.64 [R1+0x8b8], R20 ;  /* 0x0008b81401007387 */ /* 0x000fe20000100a00 */
        /* <DEDUP_REMOVED lines=67> */
[----:B------:R-:W-:Y:S01]  /*11e0*/  SHF.R.S32.HI R7, RZ, 0x1f, R5 ;  /* 0x0000001fff077819 */ /* 0x000fe20000011405 */
        /* <DEDUP_REMOVED lines=19> */
[----:B------:R-:W-:Y:S01]  /*1320*/  @!P1 IADD3.X R37, R16, R37, RZ, P0, !PT ;  /* 0x0000002510259210 */ /* 0x000fe200007fe4ff */
[----:B------:R-:W-:Y:S01]  /*1330*/  UIMAD.WIDE UR8, UR5, 0x8, UR8 ;  /* 0x00000008050878a5 */ /* 0x000fe2000f8e0208 */
[----:B------:R-:W-:Y:S04]  /*1340*/  STL.64 [R1+0x808], R42 ;  /* 0x0008082a01007387 */ /* 0x000fe80000100a00 */
[----:B------:R-:W-:Y:S01]  /*1350*/  STL [R1+0x870], R37 ;  /* 0x0008702501007387 */ /* 0x000fe20000100800 */
[----:B0-----:R-:W-:Y:S02]  /*1360*/  @!P1 IADD3 R38, P0, R5, R38, RZ ;  /* 0x0000002605269210 */ /* 0x001fe40007f1e0ff */
[----:B------:R-:W-:Y:S02]  /*1370*/  IADD3 R5, R4, 0x50, RZ ;  /* 0x0000005004057810 */ /* 0x000fe40007ffe0ff */
[----:B------:R-:W-:-:S02]  /*1380*/  @!P1 IADD3.X R39, R16, R39, RZ, P0, !PT ;  /* 0x0000002710279210 */ /* 0x000fc400007fe4ff */
[----:B------:R-:W-:Y:S02]  /*1390*/  SHF.R.S32.HI R7, RZ, 0x1f, R5 ;  /* 0x0000001fff077819 */ /* 0x000fe40000011405 */
[----:B------:R-:W-:Y:S01]  /*13a0*/  ISETP.GE.U32.AND P0, PT, R5, UR18, PT ;  /* 0x0000001205007c0c */ /* 0x000fe2000bf06070 */
[----:B------:R-:W-:Y:S03]  /*13b0*/  STL.64 [R1+0x878], R38 ;  /* 0x0008782601007387 */ /* 0x000fe60000100a00 */
        /* <DEDUP_REMOVED lines=37> */
[----:B------:R-:W-:-:S04]  /*1610*/  @!P1 SHF.L.U64.HI R5, R56, 0x2, R5 ;  /* 0x0000000238059819 */ /* 0x000fc80000010205 */
[----:B------:R-:W-:-:S05]  /*1620*/  @!P1 IADD3.X R61, R5, R61, RZ, P0, !PT ;  /* 0x0000003d053d9210 */ /* 0x000fca00007fe4ff */
[----:B------:R-:W-:Y:S01]  /*1630*/  STL.64 [R1+0x860], R60 ;  /* 0x0008603c01007387 */ /* 0x000fe20000100a00 */
        /* <DEDUP_REMOVED lines=341> */
[----:B------:R-:W-:-:S05]  /*2b90*/  @!P1 IADD3.X R61, R58, R57, RZ, P0, !PT ;  /* 0x000000393a3d9210 */ /* 0x000fca00007fe4ff */
[----:B------:R2:W-:Y:S01]  /*2ba0*/  STL.64 [R1+0x880], R60 ;  /* 0x0008803c01007387 */ /* 0x0005e20000100a00 */
[----:B-1----:R-:W-:Y:S02]  /*2bb0*/  @!P1 IADD3 R38, P0, R5, R16, RZ ;  /* 0x0000001005269210 */ /* 0x002fe40007f1e0ff */
        /* <DEDUP_REMOVED lines=9> */
[----:B------:R-:W3:Y:S01]  /*2c50*/  @!P1 LDC.64 R56, c[0x0][0x230] ;  /* 0x00008c00ff389b82 */ /* 0x000ee20000000a00 */
[----:B------:R-:W-:Y:S01]  /*2c60*/  LOP3.LUT R0, R0, 0xefffffff, RZ, 0xc0, !PT ;  /* 0xefffffff00007812 */ /* 0x000fe200078ec0ff */
[-C--:B-1----:R-:W-:Y:S02]  /*2c70*/  @!P1 IMAD R7, R7, R16.reuse, RZ ;  /* 0x0000001007079224 */ /* 0x082fe400078e02ff */
[----:B------:R-:W-:-:S04]  /*2c80*/  @!P1 IMAD.WIDE.U32 R58, R5, R16, R58 ;  /* 0x00000010053a9225 */ /* 0x000fc800078e003a */
[----:B------:R-:W-:Y:S01]  /*2c90*/  @!P1 IMAD R17, R5, R17, R7 ;  /* 0x0000001105119224 */ /* 0x000fe200078e0207 */
[----:B------:R-:W-:-:S04]  /*2ca0*/  @!P1 SHF.L.U32 R5, R58, 0x2, RZ ;  /* 0x000000023a059819 */ /* 0x000fc800000006ff */
[----:B------:R-:W-:Y:S02]  /*2cb0*/  @!P1 IADD3 R17, R59, R17, RZ ;  /* 0x000000113b119210 */ /* 0x000fe40007ffe0ff */
[C---:B---3--:R-:W-:Y:S02]  /*2cc0*/  @!P1 IADD3 R32, P0, R5.reuse, R56, RZ ;  /* 0x0000003805209210 */ /* 0x048fe40007f1e0ff */
        /* <DEDUP_REMOVED lines=657> */
[----:B------:R-:W2:Y:S02]  /*55e0*/  @!P1 LDC.64 R16, c[0x0][0x230] ;  /* 0x00008c00ff109b82 */ /* 0x000ea40000000a00 */
[----:B------:R-:W-:Y:S01]  /*55f0*/  STL [R1+0x83c], R0 ;  /* 0x00083c0001007387 */ /* 0x000fe20000100800 */
        /* <DEDUP_REMOVED lines=8> */
[----:B------:R-:W1:Y:S02]  /*5680*/  @!P1 LDC.64 R16, c[0x0][0x228] ;  /* 0x00008a00ff109b82 */ /* 0x000e640000000a00 */
[----:B-1----:R-:W-:-:S04]  /*5690*/  @!P1 IADD3 R12, P0, R7, R16, RZ ;  /* 0x00000010070c9210 */ /* 0x002fc80007f1e0ff */
[----:B------:R-:W-:Y:S02]  /*56a0*/  @!P1 IADD3.X R13, R5, R17, RZ, P0, !PT ;  /* 0x00000011050d9210 */ /* 0x000fe400007fe4ff */
[----:B------:R-:W-:-:S04]  /*56b0*/  IADD3 R5, R4, 0x1c8, RZ ;  /* 0x000001c804057810 */ /* 0x000fc80007ffe0ff */
        /* <DEDUP_REMOVED lines=29> */
[----:B------:R-:W-:Y:S02]  /*5890*/  MOV R42, R48 ;  /* 0x00000030002a7202 */ /* 0x000fe40000000f00 */
        /* <DEDUP_REMOVED lines=53> */
[----:B------:R-:W-:Y:S02]  /*5bf0*/  IADD3 R5, R4, 0x1e8, RZ ;  /* 0x000001e804057810 */ /* 0x000fe40007ffe0ff */
[----:B------:R-:W-:Y:S02]  /*5c00*/  LOP3.LUT P3, RZ, R6, 0x2000000, RZ, 0xc0, !PT ;  /* 0x0200000006ff7812 */ /* 0x000fe4000786c0ff */
        /* <DEDUP_REMOVED lines=35> */
[----:B------:R-:W-:Y:S02]  /*5e40*/  MOV R41, R3 ;  /* 0x0000000300297202 */ /* 0x000fe40000000f00 */
        /* <DEDUP_REMOVED lines=12> */
[-C--:B0-----:R-:W-:Y:S01]  /*5f10*/  @!P0 IMAD R7, R7, R56.reuse, RZ ;  /* 0x0000003807078224 */ /* 0x081fe200078e02ff */
[----:B------:R-:W-:Y:S01]  /*5f20*/  MOV R43, R49 ;  /* 0x00000031002b7202 */ /* 0x000fe20000000f00 */
[C---:B------:R-:W-:Y:S01]  /*5f30*/  @!P0 IMAD.WIDE.U32 R58, R5.reuse, R56, R58 ;  /* 0x00000038053a8225 */ /* 0x040fe200078e003a */
[----:B------:R-:W2:Y:S03]  /*5f40*/  LDL.LU.64 R2, [R1+0x8f8] ;  /* 0x0008f80001027983 */ /* 0x000ea60000300a00 */
        /* <DEDUP_REMOVED lines=10> */
[----:B------:R-:W3:Y:S02]  /*5ff0*/  LDG.E.64 R16, desc[UR10][R16.64] ;  /* 0x0000000a10107981 */ /* 0x000ee4000c1e1b00 */
[----:B---3--:R-:W-:-:S13]  /*6000*/  R2UR UR16, R16 ;  /* 0x00000000101072ca */ /* 0x008fda00000e0000 */
        /* <DEDUP_REMOVED lines=11> */
[----:B------:R-:W3:Y:S01]  /*60c0*/  LDL.LU.64 R12, [R1+0x8e8] ;  /* 0x0008e800010c7983 */ /* 0x000ee20000300a00 */
[----:B0-----:R-:W-:Y:S02]  /*60d0*/  MOV R48, R10 ;  /* 0x0000000a00307202 */ /* 0x001fe40000000f00 */
[----:B------:R-:W-:Y:S02]  /*60e0*/  MOV R49, R11 ;  /* 0x0000000b00317202 */ /* 0x000fe40000000f00 */
[----:B------:R-:W4:Y:S01]  /*60f0*/  LDL.LU.64 R10, [R1+0x8e0] ;  /* 0x0008e000010a7983 */ /* 0x000f220000300a00 */
        /* <DEDUP_REMOVED lines=10> */
[----:B------:R-:W2:Y:S04]  /*61a0*/  LDL.LU.64 R14, [R1+0x8f0] ;  /* 0x0008f000010e7983 */ /* 0x000ea80000300a00 */
[----:B----4-:R0:W4:Y:S02]  /*61b0*/  @!P3 LDG.E.64 R16, desc[UR10][R10.64] ;  /* 0x0000000a0a10b981 */ /* 0x010124000c1e1b00 */
[----:B0-----:R-:W-:-:S06]  /*61c0*/  CS2R R10, SRZ ;  /* 0x00000000000a7805 */ /* 0x001fcc000001ff00 */
[----:B---3--:R0:W3:Y:S01]  /*61d0*/  @!P3 LDG.E.64 R10, desc[UR10][R12.64] ;  /* 0x0000000a0c0ab981 */ /* 0x0080e2000c1e1b00 */
[----:B------:R-:W-:Y:S02]  /*61e0*/  LOP3.LUT P4, RZ, R6, 0x800000, RZ, 0xc0, !PT ;  /* 0x0080000006ff7812 */ /* 0x000fe4000788c0ff */
[----:B0-----:R-:W-:Y:S02]  /*61f0*/  MOV R12, R58 ;  /* 0x0000003a000c7202 */ /* 0x001fe40000000f00 */
[----:B------:R-:W-:Y:S02]  /*6200*/  MOV R13, R59 ;  /* 0x0000003b000d7202 */ /* 0x000fe40000000f00 */
[----:B------:R-:W-:Y:S02]  /*6210*/  CS2R R58, SRZ ;  /* 0x00000000003a7805 */ /* 0x000fe4000001ff00 */
[----:B---3--:R-:W-:Y:S02]  /*6220*/  @!P3 MOV R59, R10 ;  /* 0x0000000a003bb202 */ /* 0x008fe40000000f00 */
[----:B------:R-:W-:-:S03]  /*6230*/  @!P3 MOV R58, R11 ;  /* 0x0000000b003ab202 */ /* 0x000fc60000000f00 */
[----:B------:R0:W-:Y:S04]  /*6240*/  STL [R1+0x820], R59 ;  /* 0x0008203b01007387 */ /* 0x0001e80000100800 */
[----:B------:R1:W-:Y:S01]  /*6250*/  STL [R1+0x824], R58 ;  /* 0x0008243a01007387 */ /* 0x0003e20000100800 */
[----:B0-----:R-:W-:Y:S02]  /*6260*/  MOV R59, R13 ;  /* 0x0000000d003b7202 */ /* 0x001fe40000000f00 */
[----:B-1----:R-:W-:Y:S02]  /*6270*/  MOV R58, R12 ;  /* 0x0000000c003a7202 */ /* 0x002fe40000000f00 */
[----:B------:R-:W-:-:S06]  /*6280*/  CS2R R12, SRZ ;  /* 0x00000000000c7805 */ /* 0x000fcc000001ff00 */
[----:B--2---:R0:W2:Y:S02]  /*6290*/  @!P4 LDG.E.64 R12, desc[UR10][R14.64] ;  /* 0x0000000a0e0cc981 */ /* 0x0040a4000c1e1b00 */
[----:B0-----:R-:W-:-:S06]  /*62a0*/  CS2R R14, SRZ ;  /* 0x00000000000e7805 */ /* 0x001fcc000001ff00 */
[----:B------:R0:W3:Y:S01]  /*62b0*/  @!P4 LDG.E.64 R14, desc[UR10][R2.64] ;  /* 0x0000000a020ec981 */ /* 0x0000e2000c1e1b00 */
[----:B------:R-:W-:Y:S02]  /*62c0*/  LOP3.LUT P6, RZ, R6, 0x400000, RZ, 0xc0, !PT ;  /* 0x0040000006ff7812 */ /* 0x000fe400078cc0ff */
[----:B0-----:R-:W-:Y:S02]  /*62d0*/  CS2R R2, SRZ ;  /* 0x0000000000027805 */ /* 0x001fe4000001ff00 */
[----:B--2---:R-:W-:-:S05]  /*62e0*/  @!P4 MOV R3, R13 ;  /* 0x0000000d0003c202 */ /* 0x004fca0000000f00 */
[----:B------:R-:W-:Y:S01]  /*62f0*/  STL [R1+0x664], R3 ;  /* 0x0006640301007387 */ /* 0x000fe20000100800 */
[----:B---3--:R-:W-:-:S05]  /*6300*/  @!P4 MOV R2, R14 ;  /* 0x0000000e0002c202 */ /* 0x008fca0000000f00 */
[----:B------:R0:W-:Y:S02]  /*6310*/  STL [R1+0x474], R2 ;  /* 0x0004740201007387 */ /* 0x0001e40000100800 */
[----:B0-----:R-:W-:-:S06]  /*6320*/  CS2R R2, SRZ ;  /* 0x0000000000027805 */ /* 0x001fcc000001ff00 */
[----:B------:R0:W2:Y:S02]  /*6330*/  @!P6 LDG.E.64 R2, desc[UR10][R8.64] ;  /* 0x0000000a0802e981 */ /* 0x0000a4000c1e1b00 */
[----:B0-----:R-:W-:-:S06]  /*6340*/  CS2R R8, SRZ ;  /* 0x0000000000087805 */ /* 0x001fcc000001ff00 */
[----:B------:R0:W3:Y:S02]  /*6350*/  @!P6 LDG.E.64 R8, desc[UR10][R54.64] ;  /* 0x0000000a3608e981 */ /* 0x0000e4000c1e1b00 */
[----:B0-----:R-:W-:Y:S02]  /*6360*/  MOV R54, R18 ;  /* 0x0000001200367202 */ /* 0x001fe40000000f00 */
[----:B------:R-:W-:Y:S02]  /*6370*/  MOV R55, R19 ;  /* 0x0000001300377202 */ /* 0x000fe40000000f00 */
[----:B------:R-:W2:Y:S01]  /*6380*/  LDL.LU.64 R18, [R1+0x8d8] ;  /* 0x0008d80001127983 */ /* 0x000ea20000300a00 */
[----:B------:R-:W-:-:S06]  /*6390*/  HFMA2.MMA R0, -RZ, RZ, 0, 0 ;  /* 0x00000000ff007435 */ /* 0x000fcc00000001ff */
[----:B----4-:R-:W-:-:S05]  /*63a0*/  @!P3 MOV R0, R16 ;  /* 0x000000100000b202 */ /* 0x010fca0000000f00 */
        /* <DEDUP_REMOVED lines=9> */
[----:B------:R-:W4:Y:S04]  /*6440*/  LDL.LU.64 R50, [R1+0x8c8] ;  /* 0x0008c80001327983 */ /* 0x000f280000300a00 */
[----:B--2---:R0:W2:Y:S02]  /*6450*/  @!P3 LDG.E.64 R16, desc[UR10][R18.64] ;  /* 0x0000000a1210b981 */ /* 0x0040a4000c1e1b00 */
[----:B0-----:R-:W-:-:S06]  /*6460*/  CS2R R18, SRZ ;  /* 0x0000000000127805 */ /* 0x001fcc000001ff00 */
[----:B------:R0:W2:Y:S02]  /*6470*/  @!P3 LDG.E.64 R18, desc[UR10][R46.64] ;  /* 0x0000000a2e12b981 */ /* 0x0000a4000c1e1b00 */
[----:B0-----:R-:W-:Y:S02]  /*6480*/  MOV R46, R52 ;  /* 0x00000034002e7202 */ /* 0x001fe40000000f00 */
[----:B------:R-:W-:Y:S02]  /*6490*/  MOV R47, R53 ;  /* 0x00000035002f7202 */ /* 0x000fe40000000f00 */
[----:B------:R-:W3:Y:S04]  /*64a0*/  LDL.LU.64 R52, [R1+0x8d0] ;  /* 0x0008d00001347983 */ /* 0x000ee80000300a00 */
        /* <DEDUP_REMOVED lines=14> */
[----:B------:R-:W2:Y:S04]  /*6590*/  LDL.LU.64 R20, [R1+0x8b8] ;  /* 0x0008b80001147983 */ /* 0x000ea80000300a00 */
[----:B----4-:R0:W4:Y:S02]  /*65a0*/  @!P4 LDG.E.64 R10, desc[UR10][R50.64] ;  /* 0x0000000a320ac981 */ /* 0x010124000c1e1b00 */
[----:B0-----:R-:W-:-:S02]  /*65b0*/  MOV R50, R12 ;  /* 0x0000000c00327202 */ /* 0x001fc40000000f00 */
[----:B------:R-:W-:Y:S02]  /*65c0*/  MOV R51, R13 ;  /* 0x0000000d00337202 */ /* 0x000fe40000000f00 */
[----:B------:R-:W-:-:S06]  /*65d0*/  CS2R R12, SRZ ;  /* 0x00000000000c7805 */ /* 0x000fcc000001ff00 */
[----:B---3--:R0:W3:Y:S02]  /*65e0*/  @!P4 LDG.E.64 R12, desc[UR10][R52.64] ;  /* 0x0000000a340cc981 */ /* 0x0080e4000c1e1b00 */
[----:B0-----:R-:W-:Y:S02]  /*65f0*/  MOV R52, R22 ;  /* 0x0000001600347202 */ /* 0x001fe40000000f00 */
[----:B------:R-:W-:Y:S02]  /*6600*/  MOV R53, R23 ;  /* 0x0000001700357202 */ /* 0x000fe40000000f00 */
[----:B------:R-:W3:Y:S04]  /*6610*/  LDL.LU.64 R22, [R1+0x8c0] ;  /* 0x0008c00001167983 */ /* 0x000ee80000300a00 */
[----:B------:R0:W-:Y:S02]  /*6620*/  STL [R1+0x470], R0 ;  /* 0x0004700001007387 */ /* 0x0001e40000100800 */
[----:B0-----:R-:W-:-:S06]  /*6630*/  HFMA2.MMA R0, -RZ, RZ, 0, 0 ;  /* 0x00000000ff007435 */ /* 0x001fcc00000001ff */
[----:B------:R-:W-:-:S05]  /*6640*/  @!P6 MOV R0, R2 ;  /* 0x000000020000e202 */ /* 0x000fca0000000f00 */
[----:B------:R0:W-:Y:S02]  /*6650*/  STL [R1+0x6b0], R0 ;  /* 0x0006b00001007387 */ /* 0x0001e40000100800 */
[----:B0-----:R-:W-:Y:S02]  /*6660*/  HFMA2.MMA R0, -RZ, RZ, 0, 0 ;  /* 0x00000000ff007435 */ /* 0x001fe400000001ff */
[----:B------:R-:W-:-:S04]  /*6670*/  HFMA2.MMA R37, -RZ, RZ, 0, 0 ;  /* 0x00000000ff257435 */ /* 0x000fc800000001ff */
[----:B------:R-:W-:-:S05]  /*6680*/  @!P6 MOV R0, R9 ;  /* 0x000000090000e202 */ /* 0x000fca0000000f00 */
[----:B------:R0:W-:Y:S01]  /*6690*/  STL [R1+0x480], R0 ;  /* 0x0004800001007387 */ /* 0x0001e20000100800 */
[----:B------:R-:W-:Y:S02]  /*66a0*/  MOV R7, RZ ;  /* 0x000000ff00077202 */ /* 0x000fe40000000f00 */
[----:B------:R-:W-:Y:S02]  /*66b0*/  @!P6 MOV R37, R3 ;  /* 0x000000030025e202 */ /* 0x000fe40000000f00 */
[----:B------:R-:W-:Y:S01]  /*66c0*/  @!P6 MOV R7, R8 ;  /* 0x000000080007e202 */ /* 0x000fe20000000f00 */
[----:B0-----:R-:W-:Y:S01]  /*66d0*/  HFMA2.MMA R0, -RZ, RZ, 0, 0 ;  /* 0x00000000ff007435 */ /* 0x001fe200000001ff */
[----:B------:R-:W-:-:S05]  /*66e0*/  LOP3.LUT P6, RZ, R6, 0x80000, RZ, 0xc0, !PT ;  /* 0x0008000006ff7812 */ /* 0x000fca00078cc0ff */
[----:B--2---:R-:W-:Y:S01]  /*66f0*/  @!P3 MOV R0, R16 ;  /* 0x000000100000b202 */ /* 0x004fe20000000f00 */
[----:B------:R0:W-:Y:S04]  /*6700*/  STL.64 [R1+0x20], R2 ;  /* 0x0000200201007387 */ /* 0x0001e80000100a00 */
[----:B------:R1:W-:Y:S01]  /*6710*/  STL [R1+0x6f0], R0 ;  /* 0x0006f00001007387 */ /* 0x0003e20000100800 */
[----:B0-----:R-:W-:Y:S01]  /*6720*/  CS2R R2, SRZ ;  /* 0x0000000000027805 */ /* 0x001fe2000001ff00 */
[----:B-1----:R-:W-:Y:S02]  /*6730*/  HFMA2.MMA R0, -RZ, RZ, 0, 0 ;  /* 0x00000000ff007435 */ /* 0x002fe400000001ff */
[----:B------:R0:W-:Y:S04]  /*6740*/  STL.64 [R1+0x220], R8 ;  /* 0x0002200801007387 */ /* 0x0001e80000100a00 */
[----:B------:R1:W2:Y:S01]  /*6750*/  @!P6 LDG.E.64 R2, desc[UR10][R20.64] ;  /* 0x0000000a1402e981 */ /* 0x0002a2000c1e1b00 */
[----:B------:R-:W-:-:S02]  /*6760*/  @!P3 MOV R0, R19 ;  /* 0x000000130000b202 */ /* 0x000fc40000000f00 */
[----:B0-----:R-:W-:Y:S02]  /*6770*/  MOV R8, R24 ;  /* 0x0000001800087202 */ /* 0x001fe40000000f00 */
[----:B------:R-:W-:Y:S02]  /*6780*/  MOV R9, R25 ;  /* 0x0000001900097202 */ /* 0x000fe40000000f00 */
[----:B------:R-:W2:Y:S01]  /*6790*/  LDL.LU.64 R24, [R1+0x8a8] ;  /* 0x0008a80001187983 */ /* 0x000ea20000300a00 */
[----:B-1----:R-:W-:Y:S02]  /*67a0*/  MOV R20, R14 ;  /* 0x0000000e00147202 */ /* 0x002fe40000000f00 */
[----:B------:R-:W-:Y:S01]  /*67b0*/  MOV R21, R15 ;  /* 0x0000000f00157202 */ /* 0x000fe20000000f00 */
[----:B------:R0:W-:Y:S01]  /*67c0*/  STL [R1+0x484], R0 ;  /* 0x0004840001007387 */ /* 0x0001e20000100800 */
[----:B------:R-:W-:-:S03]  /*67d0*/  CS2R R14, SRZ ;  /* 0x00000000000e7805 */ /* 0x000fc6000001ff00 */
[----:B------:R1:W-:Y:S01]  /*67e0*/  STL [R1+0x478], R7 ;  /* 0x0004780701007387 */ /* 0x0003e20000100800 */
[----:B0-----:R-:W-:-:S03]  /*67f0*/  HFMA2.MMA R0, -RZ, RZ, 0, 0 ;  /* 0x00000000ff007435 */ /* 0x001fc600000001ff */
[----:B------:R0:W-:Y:S01]  /*6800*/  STL.64 [R1+0x228], R18 ;  /* 0x0002281201007387 */ /* 0x0001e20000100a00 */
[----:B-1----:R-:W-:Y:S02]  /*6810*/  MOV R7, RZ ;  /* 0x000000ff00077202 */ /* 0x002fe40000000f00 */
[----:B------:R-:W-:Y:S02]  /*6820*/  @!P3 MOV R7, R18 ;  /* 0x000000120007b202 */ /* 0x000fe40000000f00 */
[----:B----4-:R-:W-:Y:S02]  /*6830*/  @!P4 MOV R0, R10 ;  /* 0x0000000a0000c202 */ /* 0x010fe40000000f00 */
[----:B0-----:R-:W-:Y:S02]  /*6840*/  MOV R18, R28 ;  /* 0x0000001c00127202 */ /* 0x001fe40000000f00 */
[----:B------:R-:W-:Y:S02]  /*6850*/  MOV R19, R29 ;  /* 0x0000001d00137202 */ /* 0x000fe40000000f00 */
[----:B------:R-:W4:Y:S04]  /*6860*/  LDL.LU.64 R28, [R1+0x898] ;  /* 0x00089800011c7983 */ /* 0x000f280000300a00 */
[----:B------:R0:W-:Y:S04]  /*6870*/  STL [R1+0x730], R0 ;  /* 0x0007300001007387 */ /* 0x0001e80000100800 */
[----:B------:R1:W-:Y:S01]  /*6880*/  STL [R1+0x488], R7 ;  /* 0x0004880701007387 */ /* 0x0003e20000100800 */
[----:B0-----:R-:W-:Y:S01]  /*6890*/  HFMA2.MMA R0, -RZ, RZ, 0, 0 ;  /* 0x00000000ff007435 */ /* 0x001fe200000001ff */
[----:B-1----:R-:W-:-:S02]  /*68a0*/  MOV R7, RZ ;  /* 0x000000ff00077202 */ /* 0x002fc40000000f00 */
[----:B---3--:R-:W-:Y:S01]  /*68b0*/  @!P4 MOV R7, R12 ;  /* 0x0000000c0007c202 */ /* 0x008fe20000000f00 */
[----:B------:R0:W-:Y:S02]  /*68c0*/  STL.64 [R1+0x230], R12 ;  /* 0x0002300c01007387 */ /* 0x0001e40000100a00 */
[----:B------:R-:W-:Y:S02]  /*68d0*/  @!P4 MOV R0, R13 ;  /* 0x0000000d0000c202 */ /* 0x000fe40000000f00 */
[----:B------:R1:W3:Y:S01]  /*68e0*/  @!P6 LDG.E.64 R14, desc[UR10][R22.64] ;  /* 0x0000000a160ee981 */ /* 0x0002e2000c1e1b00 */
[----:B0-----:R-:W-:Y:S02]  /*68f0*/  MOV R12, R32 ;  /* 0x00000020000c7202 */ /* 0x001fe40000000f00 */
[----:B------:R-:W-:Y:S02]  /*6900*/  MOV R13, R33 ;  /* 0x00000021000d7202 */ /* 0x000fe40000000f00 */
[----:B------:R-:W3:Y:S01]  /*6910*/  LDL.LU.64 R32, [R1+0x888] ;  /* 0x0008880001207983 */ /* 0x000ee20000300a00 */
[----:B-1----:R-:W-:-:S02]  /*6920*/  MOV R22, R26 ;  /* 0x0000001a00167202 */ /* 0x002fc40000000f00 */
[----:B------:R-:W-:Y:S02]  /*6930*/  MOV R23, R27 ;  /* 0x0000001b00177202 */ /* 0x000fe40000000f00 */
[----:B------:R-:W3:Y:S04]  /*6940*/  LDL.LU.64 R26, [R1+0x8b0] ;  /* 0x0008b000011a7983 */ /* 0x000ee80000300a00 */
[----:B------:R0:W-:Y:S02]  /*6950*/  STL [R1+0x6b4], R37 ;  /* 0x0006b42501007387 */ /* 0x0001e40000100800 */
[----:B0-----:R-:W-:Y:S02]  /*6960*/  HFMA2.MMA R37, -RZ, RZ, 0, 0 ;  /* 0x00000000ff257435 */ /* 0x001fe400000001ff */
[----:B------:R0:W-:Y:S04]  /*6970*/  STL [R1+0x46c], R0 ;  /* 0x00046c0001007387 */ /* 0x0001e80000100800 */
[----:B------:R-:W-:-:S02]  /*6980*/  @!P3 MOV R37, R17 ;  /* 0x000000110025b202 */ /* 0x000fc40000000f00 */
[----:B------:R-:W-:Y:S01]  /*6990*/  LOP3.LUT P3, RZ, R6, 0x40000, RZ, 0xc0, !PT ;  /* 0x0004000006ff7812 */ /* 0x000fe2000786c0ff */
[----:B------:R1:W-:Y:S01]  /*69a0*/  STL.64 [R1+0x28], R16 ;  /* 0x0000281001007387 */ /* 0x0003e20000100a00 */
[----:B0-----:R-:W-:-:S03]  /*69b0*/  HFMA2.MMA R0, -RZ, RZ, 0, 0 ;  /* 0x00000000ff007435 */ /* 0x001fc600000001ff */
[----:B------:R0:W-:Y:S01]  /*69c0*/  STL [R1+0x6f4], R37 ;  /* 0x0006f42501007387 */ /* 0x0001e20000100800 */
[----:B-1----:R-:W-:Y:S01]  /*69d0*/  MOV R16, R8 ;  /* 0x0000000800107202 */ /* 0x002fe20000000f00 */
[----:B0-----:R-:W-:Y:S01]  /*69e0*/  HFMA2.MMA R37, -RZ, RZ, 0, 0 ;  /* 0x00000000ff257435 */ /* 0x001fe200000001ff */
[----:B------:R-:W-:Y:S02]  /*69f0*/  MOV R17, R9 ;  /* 0x0000000900117202 */ /* 0x000fe40000000f00 */
[----:B------:R-:W-:-:S03]  /*6a00*/  CS2R R8, SRZ ;  /* 0x0000000000087805 */ /* 0x000fc6000001ff00 */
[----:B------:R-:W-:Y:S02]  /*6a10*/  @!P4 MOV R37, R11 ;  /* 0x0000000b0025c202 */ /* 0x000fe40000000f00 */
[----:B------:R-:W-:Y:S01]  /*6a20*/  LOP3.LUT P4, RZ, R6, 0x20000, RZ, 0xc0, !PT ;  /* 0x0002000006ff7812 */ /* 0x000fe2000788c0ff */
[----:B------:R0:W-:Y:S04]  /*6a30*/  STL.64 [R1+0x30], R10 ;  /* 0x0000300a01007387 */ /* 0x0001e80000100a00 */
[----:B------:R1:W-:Y:S04]  /*6a40*/  STL [R1+0x734], R37 ;  /* 0x0007342501007387 */ /* 0x0003e80000100800 */
[----:B------:R-:W-:Y:S01]  /*6a50*/  STL [R1+0x47c], R7 ;  /* 0x00047c0701007387 */ /* 0x000fe20000100800 */
[----:B0-----:R-:W-:Y:S01]  /*6a60*/  CS2R R10, SRZ ;  /* 0x00000000000a7805 */ /* 0x001fe2000001ff00 */
[----:B-1----:R-:W-:Y:S01]  /*6a70*/  HFMA2.MMA R37, -RZ, RZ, 0, 0 ;  /* 0x00000000ff257435 */ /* 0x002fe200000001ff */
[----:B--2---:R-:W-:-:S05]  /*6a80*/  @!P6 MOV R0, R2 ;  /* 0x000000020000e202 */ /* 0x004fca0000000f00 */
[----:B------:R0:W-:Y:S04]  /*6a90*/  STL [R1+0x758], R0 ;  /* 0x0007580001007387 */ /* 0x0001e80000100800 */
[----:B------:R1:W2:Y:S01]  /*6aa0*/  @!P3 LDG.E.64 R8, desc[UR10][R24.64] ;  /* 0x0000000a1808b981 */ /* 0x0002a2000c1e1b00 */
[----:B0-----:R-:W-:Y:S01]  /*6ab0*/  HFMA2.MMA R0, -RZ, RZ, 0, 0 ;  /* 0x00000000ff007435 */ /* 0x001fe200000001ff */
[----:B------:R-:W-:Y:S02]  /*6ac0*/  MOV R7, RZ ;  /* 0x000000ff00077202 */ /* 0x000fe40000000f00 */
[----:B------:R-:W-:Y:S02]  /*6ad0*/  @!P6 MOV R37, R3 ;  /* 0x000000030025e202 */ /* 0x000fe40000000f00 */
[----:B-1----:R-:W-:-:S02]  /*6ae0*/  MOV R24, R16 ;  /* 0x0000001000187202 */ /* 0x002fc40000000f00 */
[----:B------:R-:W-:Y:S02]  /*6af0*/  MOV R25, R17 ;  /* 0x0000001100197202 */ /* 0x000fe40000000f00 */
[----:B------:R-:W-:Y:S01]  /*6b00*/  CS2R R16, SRZ ;  /* 0x0000000000107805 */ /* 0x000fe2000001ff00 */
[----:B------:R0:W-:Y:S04]  /*6b10*/  STL.64 [R1+0x38], R2 ;  /* 0x0000380201007387 */ /* 0x0001e80000100a00 */
[----:B----4-:R-:W4:Y:S01]  /*6b20*/  @!P4 LDG.E.64 R10, desc[UR10][R28.64] ;  /* 0x0000000a1c0ac981 */ /* 0x010f22000c1e1b00 */
[----:B0-----:R-:W-:Y:S02]  /*6b30*/  CS2R R2, SRZ ;  /* 0x0000000000027805 */ /* 0x001fe4000001ff00 */
[----:B---3--:R-:W-:-:S02]  /*6b40*/  @!P6 MOV R7, R14 ;  /* 0x0000000e0007e202 */ /* 0x008fc40000000f00 */
[----:B------:R-:W-:Y:S02]  /*6b50*/  @!P6 MOV R0, R15 ;  /* 0x0000000f0000e202 */ /* 0x000fe40000000f00 */
[----:B------:R-:W-:Y:S01]  /*6b60*/  LOP3.LUT P6, RZ, R6, 0x10000, RZ, 0xc0, !PT ;  /* 0x0001000006ff7812 */ /* 0x000fe200078cc0ff */
[----:B------:R0:W3:-:S12]  /*6b70*/  @!P3 LDG.E.64 R16, desc[UR10][R26.64] ;  /* 0x0000000a1a10b981 */ /* 0x0000d8000c1e1b00 */
[----:B------:R-:W3:Y:S01]  /*6b80*/  @!P6 LDG.E.64 R2, desc[UR10][R32.64] ;  /* 0x0000000a2002e981 */ /* 0x000ee2000c1e1b00 */
[----:B0-----:R-:W-:Y:S02]  /*6b90*/  MOV R26, R30 ;  /* 0x0000001e001a7202 */ /* 0x001fe40000000f00 */
[----:B------:R-:W-:Y:S02]  /*6ba0*/  MOV R27, R31 ;  /* 0x0000001f001b7202 */ /* 0x000fe40000000f00 */
[----:B------:R-:W3:Y:S04]  /*6bb0*/  LDL.LU.64 R30, [R1+0x8a0] ;  /* 0x0008a000011e7983 */ /* 0x000ee80000300a00 */
[----:B------:R0:W-:Y:S02]  /*6bc0*/  STL [R1+0x75c], R37 ;  /* 0x00075c2501007387 */ /* 0x0001e40000100800 */
[----:B0-----:R-:W-:Y:S01]  /*6bd0*/  HFMA2.MMA R37, -RZ, RZ, 0, 0 ;  /* 0x00000000ff257435 */ /* 0x001fe200000001ff */
[----:B------:R-:W-:-:S02]  /*6be0*/  MOV R28, R18 ;  /* 0x00000012001c7202 */ /* 0x000fc40000000f00 */
[----:B------:R-:W-:Y:S02]  /*6bf0*/  MOV R29, R19 ;  /* 0x00000013001d7202 */ /* 0x000fe40000000f00 */
[----:B------:R-:W-:Y:S02]  /*6c00*/  CS2R R18, SRZ ;  /* 0x0000000000127805 */ /* 0x000fe4000001ff00 */
[----:B--2---:R-:W-:-:S05]  /*6c10*/  @!P3 MOV R37, R9 ;  /* 0x000000090025b202 */ /* 0x004fca0000000f00 */
[----:B------:R0:W-:Y:S02]  /*6c20*/  STL [R1+0x784], R37 ;  /* 0x0007842501007387 */ /* 0x0001e40000100800 */
[----:B0-----:R-:W-:-:S06]  /*6c30*/  HFMA2.MMA R37, -RZ, RZ, 0, 0 ;  /* 0x00000000ff257435 */ /* 0x001fcc00000001ff */
[----:B----4-:R-:W-:-:S05]  /*6c40*/  @!P4 MOV R37, R11 ;  /* 0x0000000b0025c202 */ /* 0x010fca0000000f00 */
[----:B------:R0:W-:Y:S02]  /*6c50*/  STL [R1+0x7ac], R37 ;  /* 0x0007ac2501007387 */ /* 0x0001e40000100800 */
[----:B0-----:R-:W-:-:S06]  /*6c60*/  HFMA2.MMA R37, -RZ, RZ, 0, 0 ;  /* 0x00000000ff257435 */ /* 0x001fcc00000001ff */
[----:B---3--:R-:W-:Y:S01]  /*6c70*/  @!P6 MOV R37, R3 ;  /* 0x000000030025e202 */ /* 0x008fe20000000f00 */
[----:B------:R0:W2:Y:S02]  /*6c80*/  @!P4 LDG.E.64 R18, desc[UR10][R30.64] ;  /* 0x0000000a1e12c981 */ /* 0x0000a4000c1e1b00 */
[----:B0-----:R-:W-:Y:S02]  /*6c90*/  MOV R30, R34 ;  /* 0x00000022001e7202 */ /* 0x001fe40000000f00 */
[----:B------:R-:W-:Y:S02]  /*6ca0*/  MOV R31, R35 ;  /* 0x00000023001f7202 */ /* 0x000fe40000000f00 */
[----:B------:R-:W3:Y:S04]  /*6cb0*/  LDL.LU.64 R34, [R1+0x890] ;  /* 0x0008900001227983 */ /* 0x000ee80000300a00 */
[----:B------:R0:W-:Y:S04]  /*6cc0*/  STL [R1+0x7d4], R37 ;  /* 0x0007d42501007387 */ /* 0x0001e80000100800 */
[----:B0-----:R-:W4:Y:S04]  /*6cd0*/  LDL.LU R37, [R1+0x870] ;  /* 0x0008700001257983 */ /* 0x001f280000300800 */
[----:B------:R0:W-:Y:S02]  /*6ce0*/  STL [R1+0x48c], R0 ;  /* 0x00048c0001007387 */ /* 0x0001e40000100800 */
[----:B0-----:R-:W-:-:S06]  /*6cf0*/  HFMA2.MMA R0, -RZ, RZ, 0, 0 ;  /* 0x00000000ff007435 */ /* 0x001fcc00000001ff */
[----:B------:R-:W-:-:S05]  /*6d00*/  @!P3 MOV R0, R8 ;  /* 0x000000080000b202 */ /* 0x000fca0000000f00 */
[----:B------:R0:W-:Y:S01]  /*6d10*/  STL [R1+0x780], R0 ;  /* 0x0007800001007387 */ /* 0x0001e20000100800 */
[----:B------:R-:W-:Y:S02]  /*6d20*/  MOV R32, R12 ;  /* 0x0000000c00207202 */ /* 0x000fe40000000f00 */
[----:B------:R-:W-:Y:S01]  /*6d30*/  MOV R33, R13 ;  /* 0x0000000d00217202 */ /* 0x000fe20000000f00 */
[----:B------:R1:W-:Y:S01]  /*6d40*/  STL [R1+0x4a8], R7 ;  /* 0x0004a80701007387 */ /* 0x0003e20000100800 */
[----:B------:R-:W-:Y:S01]  /*6d50*/  CS2R R12, SRZ ;  /* 0x00000000000c7805 */ /* 0x000fe2000001ff00 */
[----:B0-----:R-:W-:Y:S02]  /*6d60*/  HFMA2.MMA R0, -RZ, RZ, 0, 0 ;  /* 0x00000000ff007435 */ /* 0x001fe400000001ff */
[----:B------:R0:W-:Y:S01]  /*6d70*/  STL.64 [R1+0x238], R14 ;  /* 0x0002380e01007387 */ /* 0x0001e20000100a00 */
[----:B-1----:R-:W-:Y:S02]  /*6d80*/  MOV R7, RZ ;  /* 0x000000ff00077202 */ /* 0x002fe40000000f00 */
[----:B------:R-:W-:-:S02]  /*6d90*/  @!P3 MOV R7, R16 ;  /* 0x000000100007b202 */ /* 0x000fc40000000f00 */
[----:B------:R-:W-:Y:S02]  /*6da0*/  @!P3 MOV R0, R17 ;  /* 0x000000110000b202 */ /* 0x000fe40000000f00 */
[----:B------:R-:W-:Y:S02]  /*6db0*/  LOP3.LUT P3, RZ, R6, 0x8000, RZ, 0xc0, !PT ;  /* 0x0000800006ff7812 */ /* 0x000fe4000786c0ff */
[----:B0-----:R-:W-:Y:S02]  /*6dc0*/  MOV R14, R38 ;  /* 0x00000026000e7202 */ /* 0x001fe40000000f00 */
[----:B------:R-:W-:Y:S01]  /*6dd0*/  MOV R15, R39 ;  /* 0x00000027000f7202 */ /* 0x000fe20000000f00 */
[----:B------:R0:W-:Y:S04]  /*6de0*/  STL.64 [R1+0x40], R8 ;  /* 0x0000400801007387 */ /* 0x0001e80000100a00 */
[----:B------:R-:W2:Y:S01]  /*6df0*/  LDL.LU.64 R38, [R1+0x878] ;  /* 0x0008780001267983 */ /* 0x000ea20000300a00 */
[----:B0-----:R-:W-:-:S02]  /*6e00*/  MOV R8, R14 ;  /* 0x0000000e00087202 */ /* 0x001fc40000000f00 */
[----:B------:R-:W-:Y:S02]  /*6e10*/  MOV R9, R15 ;  /* 0x0000000f00097202 */ /* 0x000fe40000000f00 */
[----:B------:R-:W-:Y:S01]  /*6e20*/  CS2R R14, SRZ ;  /* 0x00000000000e7805 */ /* 0x000fe2000001ff00 */
[----:B---3--:R0:W3:Y:S02]  /*6e30*/  @!P6 LDG.E.64 R12, desc[UR10][R34.64] ;  /* 0x0000000a220ce981 */ /* 0x0080e4000c1e1b00 */
[----:B0-----:R-:W-:Y:S02]  /*6e40*/  MOV R34, R60 ;  /* 0x0000003c00227202 */ /* 0x001fe40000000f00 */
[----:B------:R-:W-:Y:S02]  /*6e50*/  MOV R35, R61 ;  /* 0x0000003d00237202 */ /* 0x000fe40000000f00 */
[----:B------:R-:W3:Y:S04]  /*6e60*/  LDL.LU.64 R60, [R1+0x880] ;  /* 0x00088000013c7983 */ /* 0x000ee80000300a00 */
[----:B----4-:R0:W4:Y:S04]  /*6e70*/  @!P3 LDG.E.64 R14, desc[UR10][R36.64] ;  /* 0x0000000a240eb981 */ /* 0x010128000c1e1b00 */
[----:B------:R1:W-:Y:S01]  /*6e80*/  STL.64 [R1+0x240], R16 ;  /* 0x0002401001007387 */ /* 0x0003e20000100a00 */
[----:B0-----:R-:W-:-:S02]  /*6e90*/  MOV R36, R8 ;  /* 0x0000000800247202 */ /* 0x001fc40000000f00 */
[----:B------:R-:W-:Y:S02]  /*6ea0*/  MOV R37, R9 ;  /* 0x0000000900257202 */ /* 0x000fe40000000f00 */
[----:B------:R-:W-:Y:S02]  /*6eb0*/  CS2R R8, SRZ ;  /* 0x0000000000087805 */ /* 0x000fe4000001ff00 */
[----:B-1----:R-:W-:Y:S02]  /*6ec0*/  MOV R16, R22 ;  /* 0x0000001600107202 */ /* 0x002fe40000000f00 */
[----:B------:R-:W-:Y:S02]  /*6ed0*/  MOV R17, R23 ;  /* 0x0000001700117202 */ /* 0x000fe40000000f00 */
[----:B--2---:R0:W2:Y:S02]  /*6ee0*/  @!P3 LDG.E.64 R8, desc[UR10][R38.64] ;  /* 0x0000000a2608b981 */ /* 0x0040a4000c1e1b00 */
[----:B0-----:R-:W-:-:S02]  /*6ef0*/  MOV R38, R44 ;  /* 0x0000002c00267202 */ /* 0x001fc40000000f00 */
[----:B------:R-:W-:Y:S02]  /*6f00*/  MOV R39, R45 ;  /* 0x0000002d00277202 */ /* 0x000fe40000000f00 */
[----:B------:R-:W2:Y:S01]  /*6f10*/  LDL.LU.64 R44, [R1+0x868] ;  /* 0x00086800012c7983 */ /* 0x000ea20000300a00 */
[----:B---3--:R-:W-:Y:S01]  /*6f20*/  MOV R22, R60 ;  /* 0x0000003c00167202 */ /* 0x008fe20000000f00 */
[----:B------:R-:W-:Y:S01]  /*6f30*/  HFMA2.MMA R60, -RZ, RZ, 0, 0 ;  /* 0x00000000ff3c7435 */ /* 0x000fe200000001ff */
[----:B------:R-:W-:-:S05]  /*6f40*/  MOV R23, R61 ;  /* 0x0000003d00177202 */ /* 0x000fca0000000f00 */
[----:B----4-:R-:W-:-:S05]  /*6f50*/  @!P3 MOV R60, R15 ;  /* 0x0000000f003cb202 */ /* 0x010fca0000000f00 */
[----:B------:R0:W-:Y:S04]  /*6f60*/  STL [R1+0x7dc], R60 ;  /* 0x0007dc3c01007387 */ /* 0x0001e80000100800 */
[----:B0-----:R-:W3:Y:S04]  /*6f70*/  LDL.LU.64 R60, [R1+0x510] ;  /* 0x00051000013c7983 */ /* 0x001ee80000300a00 */
[----:B------:R0:W-:Y:S02]  /*6f80*/  STL [R1+0x4ac], R0 ;  /* 0x0004ac0001007387 */ /* 0x0001e40000100800 */
[----:B0-----:R-:W-:-:S06]  /*6f90*/  HFMA2.MMA R0, -RZ, RZ, 0, 0 ;  /* 0x00000000ff007435 */ /* 0x001fcc00000001ff */
[----:B------:R-:W-:-:S05]  /*6fa0*/  @!P4 MOV R0, R10 ;  /* 0x0000000a0000c202 */ /* 0x000fca0000000f00 */
[----:B------:R0:W-:Y:S04]  /*6fb0*/  STL [R1+0x7a8], R0 ;  /* 0x0007a80001007387 */ /* 0x0001e80000100800 */
[----:B------:R1:W-:Y:S01]  /*6fc0*/  STL [R1+0x4b8], R7 ;  /* 0x0004b80701007387 */ /* 0x0003e20000100800 */
[----:B0-----:R-:W-:Y:S01]  /*6fd0*/  HFMA2.MMA R0, -RZ, RZ, 0, 0 ;  /* 0x00000000ff007435 */ /* 0x001fe200000001ff */
[----:B-1----:R-:W-:Y:S02]  /*6fe0*/  MOV R7, RZ ;  /* 0x000000ff00077202 */ /* 0x002fe40000000f00 */
[----:B------:R-:W-:-:S03]  /*6ff0*/  @!P4 MOV R7, R18 ;  /* 0x000000120007c202 */ /* 0x000fc60000000f00 */
[----:B------:R-:W-:Y:S02]  /*7000*/  @!P4 MOV R0, R19 ;  /* 0x000000130000c202 */ /* 0x000fe40000000f00 */
[----:B------:R-:W-:Y:S01]  /*7010*/  LOP3.LUT P4, RZ, R6, 0x4000, RZ, 0xc0, !PT ;  /* 0x0000400006ff7812 */ /* 0x000fe2000788c0ff */
[----:B------:R0:W-:Y:S02]  /*7020*/  STL.64 [R1+0x48], R10 ;  /* 0x0000480a01007387 */ /* 0x0001e40000100a00 */
[----:B0-----:R-:W-:Y:S02]  /*7030*/  MOV R10, R22 ;  /* 0x00000016000a7202 */ /* 0x001fe40000000f00 */
[----:B------:R-:W-:Y:S02]  /*7040*/  MOV R11, R23 ;  /* 0x00000017000b7202 */ /* 0x000fe40000000f00 */
[----:B------:R-:W-:-:S06]  /*7050*/  CS2R R22, SRZ ;  /* 0x0000000000167805 */ /* 0x000fcc000001ff00 */
[----:B--2---:R0:W2:Y:S02]  /*7060*/  @!P4 LDG.E.64 R22, desc[UR10][R44.64] ;  /* 0x0000000a2c16c981 */ /* 0x0040a4000c1e1b00 */
[----:B0-----:R-:W-:Y:S02]  /*7070*/  MOV R44, R10 ;  /* 0x0000000a002c7202 */ /* 0x001fe40000000f00 */
[----:B------:R-:W-:Y:S02]  /*7080*/  MOV R45, R11 ;  /* 0x0000000b002d7202 */ /* 0x000fe40000000f00 */
[----:B------:R-:W-:-:S06]  /*7090*/  CS2R R10, SRZ ;  /* 0x00000000000a7805 */ /* 0x000fcc000001ff00 */
[----:B---3--:R-:W3:Y:S04]  /*70a0*/  @!P4 LDG.E.64 R10, desc[UR10][R60.64] ;  /* 0x0000000a3c0ac981 */ /* 0x008ee8000c1e1b00 */
[----:B------:R-:W4:Y:S04]  /*70b0*/  LDL.LU.64 R60, [R1+0x860] ;  /* 0x00086000013c7983 */ /* 0x000f280000300a00 */
[----:B------:R0:W-:Y:S02]  /*70c0*/  STL [R1+0x4bc], R0 ;  /* 0x0004bc0001007387 */ /* 0x0001e40000100800 */
[----:B0-----:R-:W-:-:S06]  /*70d0*/  HFMA2.MMA R0, -RZ, RZ, 0, 0 ;  /* 0x00000000ff007435 */ /* 0x001fcc00000001ff */
[----:B------:R-:W-:-:S05]  /*70e0*/  @!P6 MOV R0, R2 ;  /* 0x000000020000e202 */ /* 0x000fca0000000f00 */
[----:B------:R0:W-:Y:S02]  /*70f0*/  STL [R1+0x7d0], R0 ;  /* 0x0007d00001007387 */ /* 0x0001e40000100800 */
[----:B0-----:R-:W-:-:S06]  /*7100*/  HFMA2.MMA R0, -RZ, RZ, 0, 0 ;  /* 0x00000000ff007435 */ /* 0x001fcc00000001ff */
[----:B------:R-:W-:-:S05]  /*7110*/  @!P6 MOV R0, R13 ;  /* 0x0000000d0000e202 */ /* 0x000fca0000000f00 */
[----:B------:R0:W-:Y:S02]  /*7120*/  STL [R1+0x4d4], R0 ;  /* 0x0004d40001007387 */ /* 0x0001e40000100800 */
[----:B0-----:R-:W-:Y:S02]  /*7130*/  HFMA2.MMA R0, -RZ, RZ, 0, 0 ;  /* 0x00000000ff007435 */ /* 0x001fe400000001ff */
[----:B------:R0:W-:Y:S04]  /*7140*/  STL [R1+0x4d0], R7 ;  /* 0x0004d00701007387 */ /* 0x0001e80000100800 */
[----:B------:R-:W-:Y:S02]  /*7150*/  @!P3 MOV R0, R14 ;  /* 0x0000000e0000b202 */ /* 0x000fe40000000f00 */
[----:B0-----:R-:W-:-:S03]  /*7160*/  MOV R7, RZ ;  /* 0x000000ff00077202 */ /* 0x001fc60000000f00 */
[----:B------:R0:W-:Y:S01]  /*7170*/  STL [R1+0x7d8], R0 ;  /* 0x0007d80001007387 */ /* 0x0001e20000100800 */
[----:B------:R-:W-:Y:S02]  /*7180*/  @!P6 MOV R7, R12 ;  /* 0x0000000c0007e202 */ /* 0x000fe40000000f00 */
[----:B------:R-:W-:Y:S01]  /*7190*/  LOP3.LUT P6, RZ, R6, 0x2000, RZ, 0xc0, !PT ;  /* 0x0000200006ff7812 */ /* 0x000fe200078cc0ff */
[----:B------:R-:W-:Y:S01]  /*71a0*/  STL.64 [R1+0x858], R8 ;  /* 0x0008580801007387 */ /* 0x000fe20000100a00 */
[----:B0-----:R-:W-:-:S03]  /*71b0*/  HFMA2.MMA R0, -RZ, RZ, 0, 0 ;  /* 0x00000000ff007435 */ /* 0x001fc600000001ff */
[----:B------:R0:W-:Y:S04]  /*71c0*/  STL [R1+0x4e8], R7 ;  /* 0x0004e80701007387 */ /* 0x0001e80000100800 */
[----:B------:R1:W-:Y:S01]  /*71d0*/  STL.64 [R1+0x50], R2 ;  /* 0x0000500201007387 */ /* 0x0003e20000100a00 */
[----:B------:R-:W-:Y:S02]  /*71e0*/  @!P3 MOV R0, R9 ;  /* 0x000000090000b202 */ /* 0x000fe40000000f00 */
[----:B0-----:R-:W-:Y:S02]  /*71f0*/  MOV R7, RZ ;  /* 0x000000ff00077202 */ /* 0x001fe40000000f00 */
[----:B------:R-:W-:Y:S02]  /*7200*/  @!P3 MOV R7, R8 ;  /* 0x000000080007b202 */ /* 0x000fe40000000f00 */
[----:B------:R-:W3:Y:S01]  /*7210*/  LDL.LU.64 R8, [R1+0x740] ;  /* 0x0007400001087983 */ /* 0x000ee20000300a00 */
[----:B-1----:R-:W-:-:S02]  /*7220*/  MOV R2, R24 ;  /* 0x0000001800027202 */ /* 0x002fc40000000f00 */
[----:B------:R-:W-:Y:S02]  /*7230*/  MOV R3, R25 ;  /* 0x0000001900037202 */ /* 0x000fe40000000f00 */
[----:B------:R-:W-:-:S06]  /*7240*/  CS2R R24, SRZ ;  /* 0x0000000000187805 */ /* 0x000fcc000001ff00 */
[----:B----4-:R-:W4:Y:S04]  /*7250*/  @!P6 LDG.E.64 R24, desc[UR10][R60.64] ;  /* 0x0000000a3c18e981 */ /* 0x010f28000c1e1b00 */
[----:B------:R-:W4:Y:S04]  /*7260*/  LDL.LU.64 R60, [R1+0x528] ;  /* 0x00052800013c7983 */ /* 0x000f280000300a00 */
[----:B------:R0:W-:Y:S02]  /*7270*/  STL.64 [R1+0x248], R18 ;  /* 0x0002481201007387 */ /* 0x0001e40000100a00 */
[----:B0-----:R-:W-:-:S06]  /*7280*/  HFMA2.MMA R18, -RZ, RZ, 0, 0 ;  /* 0x00000000ff127435 */ /* 0x001fcc00000001ff */
[----:B--2---:R-:W-:-:S05]  /*7290*/  @!P4 MOV R18, R23 ;  /* 0x000000170012c202 */ /* 0x004fca0000000f00 */
[----:B------:R3:W-:Y:S04]  /*72a0*/  STL [R1+0x7e4], R18 ;  /* 0x0007e41201007387 */ /* 0x0007e80000100800 */
[----:B------:R0:W-:Y:S01]  /*72b0*/  STL.64 [R1+0x250], R12 ;  /* 0x0002500c01007387 */ /* 0x0001e20000100a00 */
[----:B---3--:R-:W-:Y:S02]  /*72c0*/  MOV R18, R8 ;  /* 0x0000000800127202 */ /* 0x008fe40000000f00 */
[----:B------:R-:W-:Y:S02]  /*72d0*/  MOV R19, R9 ;  /* 0x0000000900137202 */ /* 0x000fe40000000f00 */
[----:B------:R-:W-:Y:S02]  /*72e0*/  MOV R8, R16 ;  /* 0x0000001000087202 */ /* 0x000fe40000000f00 */
[----:B------:R-:W-:-:S02]  /*72f0*/  MOV R9, R17 ;  /* 0x0000001100097202 */ /* 0x000fc40000000f00 */
[----:B------:R-:W-:Y:S02]  /*7300*/  CS2R R16, SRZ ;  /* 0x0000000000107805 */ /* 0x000fe4000001ff00 */
[----:B0-----:R-:W-:Y:S01]  /*7310*/  MOV R12, R8 ;  /* 0x00000008000c7202 */ /* 0x001fe20000000f00 */
[----:B------:R-:W-:Y:S01]  /*7320*/  HFMA2.MMA R8, -RZ, RZ, 0, 0 ;  /* 0x00000000ff087435 */ /* 0x000fe200000001ff */
[----:B------:R-:W-:-:S05]  /*7330*/  MOV R13, R9 ;  /* 0x00000009000d7202 */ /* 0x000fca0000000f00 */
[----:B----4-:R-:W-:Y:S01]  /*7340*/  @!P6 MOV R8, R25 ;  /* 0x000000190008e202 */ /* 0x010fe20000000f00 */
[----:B------:R0:W2:Y:S02]  /*7350*/  @!P6 LDG.E.64 R16, desc[UR10][R60.64] ;  /* 0x0000000a3c10e981 */ /* 0x0000a4000c1e1b00 */
[----:B0-----:R-:W-:Y:S02]  /*7360*/  MOV R60, R18 ;  /* 0x00000012003c7202 */ /* 0x001fe40000000f00 */
[----:B------:R-:W-:Y:S02]  /*7370*/  MOV R61, R19 ;  /* 0x00000013003d7202 */ /* 0x000fe40000000f00 */
[----:B------:R-:W3:Y:S04]  /*7380*/  LDL.LU.64 R18, [R1+0x7c8] ;  /* 0x0007c80001127983 */ /* 0x000ee80000300a00 */
[----:B------:R0:W-:Y:S04]  /*7390*/  STL [R1+0x7ec], R8 ;  /* 0x0007ec0801007387 */ /* 0x0001e80000100800 */
[----:B0-----:R-:W4:Y:S01]  /*73a0*/  LDL.LU.64 R8, [R1+0x540] ;  /* 0x0005400001087983 */ /* 0x001f220000300a00 */
[----:B------:R-:W-:-:S03]  /*73b0*/  LOP3.LUT P3, RZ, R6, 0x1000, RZ, 0xc0, !PT ;  /* 0x0000100006ff7812 */ /* 0x000fc6000786c0ff */
[----:B------:R0:W-:Y:S02]  /*73c0*/  STL.64 [R1+0x58], R14 ;  /* 0x0000580e01007387 */ /* 0x0001e40000100a00 */
[----:B0-----:R-:W-:Y:S02]  /*73d0*/  MOV R14, R20 ;  /* 0x00000014000e7202 */ /* 0x001fe40000000f00 */
[----:B------:R-:W-:Y:S02]  /*73e0*/  MOV R15, R21 ;  /* 0x00000015000f7202 */ /* 0x000fe40000000f00 */
[----:B------:R-:W-:-:S06]  /*73f0*/  CS2R R20, SRZ ;  /* 0x0000000000147805 */ /* 0x000fcc000001ff00 */
[----:B---3--:R0:W3:Y:S02]  /*7400*/  @!P3 LDG.E.64 R20, desc[UR10][R18.64] ;  /* 0x0000000a1214b981 */ /* 0x0080e4000c1e1b00 */
[----:B0-----:R-:W-:-:S06]  /*7410*/  CS2R R18, SRZ ;  /* 0x0000000000127805 */ /* 0x001fcc000001ff00 */
[----:B----4-:R0:W4:Y:S04]  /*7420*/  @!P3 LDG.E.64 R18, desc[UR10][R8.64] ;  /* 0x0000000a0812b981 */ /* 0x010128000c1e1b00 */
[----:B------:R-:W2:Y:S04]  /*7430*/  LDL.LU.64 R8, [R1+0x858] ;  /* 0x0008580001087983 */ /* 0x000ea80000300a00 */
[----:B------:R1:W-:Y:S04]  /*7440*/  STL [R1+0x4ec], R0 ;  /* 0x0004ec0001007387 */ /* 0x0003e80000100800 */
[----:B------:R0:W-:Y:S01]  /*7450*/  STL.64 [R1+0x60], R22 ;  /* 0x0000601601007387 */ /* 0x0001e20000100a00 */
[----:B-1----:R-:W-:-:S06]  /*7460*/  HFMA2.MMA R0, -RZ, RZ, 0, 0 ;  /* 0x00000000ff007435 */ /* 0x002fcc00000001ff */
[----:B------:R-:W-:Y:S02]  /*7470*/  @!P4 MOV R0, R22 ;  /* 0x000000160000c202 */ /* 0x000fe40000000f00 */
[----:B0-----:R-:W4:Y:S04]  /*7480*/  LDL.LU.64 R22, [R1+0x7b8] ;  /* 0x0007b80001167983 */ /* 0x001f280000300a00 */
[----:B------:R0:W-:Y:S02]  /*7490*/  STL [R1+0x7e0], R0 ;  /* 0x0007e00001007387 */ /* 0x0001e40000100800 */
[----:B0-----:R-:W-:-:S06]  /*74a0*/  HFMA2.MMA R0, -RZ, RZ, 0, 0 ;  /* 0x00000000ff007435 */ /* 0x001fcc00000001ff */
[----:B------:R-:W-:Y:S01]  /*74b0*/  @!P4 MOV R0, R11 ;  /* 0x0000000b0000c202 */ /* 0x000fe20000000f00 */
[----:B--2---:R0:W-:Y:S02]  /*74c0*/  STL.64 [R1+0x258], R8 ;  /* 0x0002580801007387 */ /* 0x0041e40000100a00 */
[----:B0-----:R-:W-:Y:S01]  /*74d0*/  MOV R8, R14 ;  /* 0x0000000e00087202 */ /* 0x001fe20000000f00 */
[----:B------:R-:W-:Y:S01]  /*74e0*/  HFMA2.MMA R14, -RZ, RZ, 0, 0 ;  /* 0x00000000ff0e7435 */ /* 0x000fe200000001ff */
[----:B------:R-:W-:-:S05]  /*74f0*/  MOV R9, R15 ;  /* 0x0000000f00097202 */ /* 0x000fca0000000f00 */
[----:B---3--:R-:W-:-:S05]  /*7500*/  @!P3 MOV R14, R21 ;  /* 0x00000015000eb202 */ /* 0x008fca0000000f00 */
[----:B------:R0:W-:Y:S04]  /*7510*/  STL [R1+0x7cc], R14 ;  /* 0x0007cc0e01007387 */ /* 0x0001e80000100800 */
[----:B0-----:R-:W2:Y:S04]  /*7520*/  LDL.LU.64 R14, [R1+0x7c0] ;  /* 0x0007c000010e7983 */ /* 0x001ea80000300a00 */
        /* <DEDUP_REMOVED lines=17> */
[----:B-1----:R-:W-:Y:S01]  /*7640*/  HFMA2.MMA R0, -RZ, RZ, 0, 0 ;  /* 0x00000000ff007435 */ /* 0x002fe200000001ff */
[----:B----4-:R0:W-:Y:S04]  /*7650*/  STL.64 [R1+0x850], R18 ;  /* 0x0008501201007387 */ /* 0x0101e80000100a00 */
[----:B------:R1:W-:Y:S01]  /*7660*/  STL [R1+0x528], R7 ;  /* 0x0005280701007387 */ /* 0x0003e20000100800 */
[----:B------:R-:W-:-:S02]  /*7670*/  @!P3 MOV R0, R19 ;  /* 0x000000130000b202 */ /* 0x000fc40000000f00 */
[----:B0-----:R-:W-:Y:S02]  /*7680*/  MOV R19, R3 ;  /* 0x0000000300137202 */ /* 0x001fe40000000f00 */
[----:B-1----:R-:W-:Y:S02]  /*7690*/  MOV R7, RZ ;  /* 0x000000ff00077202 */ /* 0x002fe40000000f00 */
[----:B------:R-:W-:Y:S02]  /*76a0*/  @!P3 MOV R7, R18 ;  /* 0x000000120007b202 */ /* 0x000fe40000000f00 */
[----:B------:R-:W-:Y:S02]  /*76b0*/  MOV R18, R2 ;  /* 0x0000000200127202 */ /* 0x000fe40000000f00 */
[----:B------:R-:W-:-:S06]  /*76c0*/  CS2R R2, SRZ ;  /* 0x0000000000027805 */ /* 0x000fcc000001ff00 */
[----:B--2---:R0:W2:Y:S02]  /*76d0*/  @!P4 LDG.E.64 R2, desc[UR10][R14.64] ;  /* 0x0000000a0e02c981 */ /* 0x0040a4000c1e1b00 */
[----:B0-----:R-:W-:-:S06]  /*76e0*/  CS2R R14, SRZ ;  /* 0x00000000000e7805 */ /* 0x001fcc000001ff00 */
[----:B------:R0:W3:Y:S02]  /*76f0*/  @!P4 LDG.E.64 R14, desc[UR10][R22.64] ;  /* 0x0000000a160ec981 */ /* 0x0000e4000c1e1b00 */
[----:B0-----:R-:W-:Y:S02]  /*7700*/  MOV R22, R18 ;  /* 0x0000001200167202 */ /* 0x001fe40000000f00 */
[----:B------:R-:W-:Y:S02]  /*7710*/  MOV R23, R19 ;  /* 0x0000001300177202 */ /* 0x000fe40000000f00 */
[----:B------:R-:W-:Y:S02]  /*7720*/  MOV R18, R8 ;  /* 0x0000000800127202 */ /* 0x000fe40000000f00 */
[----:B------:R-:W-:Y:S02]  /*7730*/  MOV R19, R9 ;  /* 0x0000000900137202 */ /* 0x000fe40000000f00 */
[----:B------:R-:W-:-:S02]  /*7740*/  MOV R8, R12 ;  /* 0x0000000c00087202 */ /* 0x000fc40000000f00 */
[----:B------:R-:W-:Y:S02]  /*7750*/  MOV R9, R13 ;  /* 0x0000000d00097202 */ /* 0x000fe40000000f00 */
[----:B------:R-:W4:Y:S04]  /*7760*/  LDL.LU.64 R12, [R1+0x460] ;  /* 0x00046000010c7983 */ /* 0x000f280000300a00 */
[----:B------:R0:W-:Y:S01]  /*7770*/  STL.64 [R1+0x260], R10 ;  /* 0x0002600a01007387 */ /* 0x0001e20000100a00 */
[----:B------:R-:W-:Y:S01]  /*7780*/  LOP3.LUT P6, RZ, R6, 0x400, RZ, 0xc0, !PT ;  /* 0x0000040006ff7812 */ /* 0x000fe200078cc0ff */
[----:B0-----:R-:W-:Y:S02]  /*7790*/  HFMA2.MMA R10, -RZ, RZ, 0, 0 ;  /* 0x00000000ff0a7435 */ /* 0x001fe400000001ff */
[----:B------:R0:W-:Y:S04]  /*77a0*/  STL.64 [R1+0x68], R24 ;  /* 0x0000681801007387 */ /* 0x0001e80000100a00 */
[----:B0-----:R-:W3:Y:S01]  /*77b0*/  LDL.LU.64 R24, [R1+0x458] ;  /* 0x0004580001187983 */ /* 0x001ee20000300a00 */
[----:B--2---:R-:W-:-:S05]  /*77c0*/  @!P4 MOV R10, R3 ;  /* 0x00000003000ac202 */ /* 0x004fca0000000f00 */
[----:B------:R0:W-:Y:S02]  /*77d0*/  STL [R1+0x7bc], R10 ;  /* 0x0007bc0a01007387 */ /* 0x0001e40000100800 */
[----:B0-----:R-:W-:-:S06]  /*77e0*/  CS2R R10, SRZ ;  /* 0x00000000000a7805 */ /* 0x001fcc000001ff00 */
[----:B----4-:R0:W2:Y:S02]  /*77f0*/  @!P6 LDG.E.64 R10, desc[UR10][R12.64] ;  /* 0x0000000a0c0ae981 */ /* 0x0100a4000c1e1b00 */
[----:B0-----:R-:W-:Y:S02]  /*7800*/  CS2R R12, SRZ ;  /* 0x00000000000c7805 */ /* 0x001fe4000001ff00 */
[----:B------:R0:W-:Y:S04]  /*7810*/  STL.64 [R1+0x268], R16 ;  /* 0x0002681001007387 */ /* 0x0001e80000100a00 */
[----:B0-----:R-:W4:Y:S04]  /*7820*/  LDL.LU.64 R16, [R1+0x7b0] ;  /* 0x0007b00001107983 */ /* 0x001f280000300a00 */
[----:B---3--:R0:W3:Y:S02]  /*7830*/  @!P6 LDG.E.64 R12, desc[UR10][R24.64] ;  /* 0x0000000a180ce981 */ /* 0x0080e4000c1e1b00 */
[----:B0-----:R-:W-:Y:S01]  /*7840*/  MOV R24, R18 ;  /* 0x0000001200187202 */ /* 0x001fe20000000f00 */
[----:B------:R-:W-:Y:S01]  /*7850*/  HFMA2.MMA R18, -RZ, RZ, 0, 0 ;  /* 0x00000000ff127435 */ /* 0x000fe200000001ff */
[----:B------:R-:W-:-:S05]  /*7860*/  MOV R25, R19 ;  /* 0x0000001300197202 */ /* 0x000fca0000000f00 */
[----:B--2---:R-:W-:-:S05]  /*7870*/  @!P6 MOV R18, R11 ;  /* 0x0000000b0012e202 */ /* 0x004fca0000000f00 */
[----:B------:R0:W-:Y:S04]  /*7880*/  STL [R1+0x7c4], R18 ;  /* 0x0007c41201007387 */ /* 0x0001e80000100800 */
[----:B0-----:R-:W2:Y:S01]  /*7890*/  LDL.LU.64 R18, [R1+0x7a0] ;  /* 0x0007a00001127983 */ /* 0x001ea20000300a00 */
[----:B------:R-:W-:-:S03]  /*78a0*/  LOP3.LUT P3, RZ, R6, 0x200, RZ, 0xc0, !PT ;  /* 0x0000020006ff7812 */ /* 0x000fc6000786c0ff */
[----:B------:R0:W-:Y:S02]  /*78b0*/  STL.64 [R1+0x70], R20 ;  /* 0x0000701401007387 */ /* 0x0001e40000100a00 */
[----:B0-----:R-:W-:Y:S02]  /*78c0*/  MOV R20, R8 ;  /* 0x0000000800147202 */ /* 0x001fe40000000f00 */
[----:B------:R-:W-:Y:S02]  /*78d0*/  MOV R21, R9 ;  /* 0x0000000900157202 */ /* 0x000fe40000000f00 */
[----:B------:R-:W-:-:S06]  /*78e0*/  CS2R R8, SRZ ;  /* 0x0000000000087805 */ /* 0x000fcc000001ff00 */
[----:B----4-:R0:W4:Y:S02]  /*78f0*/  @!P3 LDG.E.64 R8, desc[UR10][R16.64] ;  /* 0x0000000a1008b981 */ /* 0x010124000c1e1b00 */
[----:B0-----:R-:W-:-:S06]  /*7900*/  CS2R R16, SRZ ;  /* 0x0000000000107805 */ /* 0x001fcc000001ff00 */
[----:B--2---:R0:W2:Y:S04]  /*7910*/  @!P3 LDG.E.64 R16, desc[UR10][R18.64] ;  /* 0x0000000a1210b981 */ /* 0x0040a8000c1e1b00 */
[----:B------:R-:W3:Y:S04]  /*7920*/  LDL.LU.64 R18, [R1+0x850] ;  /* 0x0008500001127983 */ /* 0x000ee80000300a00 */
[----:B------:R1:W-:Y:S02]  /*7930*/  STL [R1+0x540], R0 ;  /* 0x0005400001007387 */ /* 0x0003e40000100800 */
[----:B-1----:R-:W-:-:S06]  /*7940*/  HFMA2.MMA R0, -RZ, RZ, 0, 0 ;  /* 0x00000000ff007435 */ /* 0x002fcc00000001ff */
[----:B------:R-:W-:-:S05]  /*7950*/  @!P4 MOV R0, R2 ;  /* 0x000000020000c202 */ /* 0x000fca0000000f00 */
[----:B------:R1:W-:Y:S02]  /*7960*/  STL [R1+0x7b8], R0 ;  /* 0x0007b80001007387 */ /* 0x0003e40000100800 */
[----:B-1----:R-:W-:-:S06]  /*7970*/  HFMA2.MMA R0, -RZ, RZ, 0, 0 ;  /* 0x00000000ff007435 */ /* 0x002fcc00000001ff */
[----:B------:R-:W-:Y:S01]  /*7980*/  @!P4 MOV R0, R15 ;  /* 0x0000000f0000c202 */ /* 0x000fe20000000f00 */
[----:B---3--:R0:W-:Y:S02]  /*7990*/  STL.64 [R1+0x270], R18 ;  /* 0x0002701201007387 */ /* 0x0081e40000100a00 */
[----:B0-----:R-:W-:-:S06]  /*79a0*/  HFMA2.MMA R18, -RZ, RZ, 0, 0 ;  /* 0x00000000ff127435 */ /* 0x001fcc00000001ff */
[----:B----4-:R-:W-:-:S05]  /*79b0*/  @!P3 MOV R18, R9 ;  /* 0x000000090012b202 */ /* 0x010fca0000000f00 */
[----:B------:R0:W-:Y:S04]  /*79c0*/  STL [R1+0x7a4], R18 ;  /* 0x0007a41201007387 */ /* 0x0001e80000100800 */
[----:B0-----:R-:W3:Y:S04]  /*79d0*/  LDL.LU.64 R18, [R1+0x450] ;  /* 0x0004500001127983 */ /* 0x001ee80000300a00 */
        /* <DEDUP_REMOVED lines=18> */
[----:B--2---:R-:W-:Y:S04]  /*7b00*/  STL.64 [R1+0x848], R16 ;  /* 0x0008481001007387 */ /* 0x004fe80000100a00 */
[----:B------:R0:W-:Y:S01]  /*7b10*/  STL [R1+0x460], R7 ;  /* 0x0004600701007387 */ /* 0x0001e20000100800 */
[----:B------:R-:W-:-:S03]  /*7b20*/  @!P3 MOV R0, R17 ;  /* 0x000000110000b202 */ /* 0x000fc60000000f00 */
[----:B------:R1:W-:Y:S01]  /*7b30*/  STL.64 [R1+0x78], R2 ;  /* 0x0000780201007387 */ /* 0x0003e20000100a00 */
[----:B0-----:R-:W-:Y:S02]  /*7b40*/  MOV R7, RZ ;  /* 0x000000ff00077202 */ /* 0x001fe40000000f00 */
[----:B------:R-:W-:Y:S02]  /*7b50*/  @!P3 MOV R7, R16 ;  /* 0x000000100007b202 */ /* 0x000fe40000000f00 */
[----:B------:R-:W2:Y:S01]  /*7b60*/  LDL.LU.64 R16, [R1+0x448] ;  /* 0x0004480001107983 */ /* 0x000ea20000300a00 */
[----:B-1----:R-:W-:-:S03]  /*7b70*/  CS2R R2, SRZ ;  /* 0x0000000000027805 */ /* 0x002fc6000001ff00 */
[----:B------:R0:W-:Y:S04]  /*7b80*/  STL.64 [R1+0x278], R14 ;  /* 0x0002780e01007387 */ /* 0x0001e80000100a00 */
[----:B0-----:R-:W4:Y:S04]  /*7b90*/  LDL.LU.64 R14, [R1+0x798] ;  /* 0x00079800010e7983 */ /* 0x001f280000300a00 */
[----:B---3--:R0:W3:Y:S02]  /*7ba0*/  @!P4 LDG.E.64 R2, desc[UR10][R18.64] ;  /* 0x0000000a1202c981 */ /* 0x0080e4000c1e1b00 */
[----:B0-----:R-:W-:-:S02]  /*7bb0*/  CS2R R18, SRZ ;  /* 0x0000000000127805 */ /* 0x001fc4000001ff00 */
[----:B------:R-:W-:Y:S01]  /*7bc0*/  LOP3.LUT P6, RZ, R6, 0x80, RZ, 0xc0, !PT ;  /* 0x0000008006ff7812 */ /* 0x000fe200078cc0ff */
[----:B------:R0:W-:Y:S02]  /*7bd0*/  STL.64 [R1+0x80], R10 ;  /* 0x0000800a01007387 */ /* 0x0001e40000100a00 */
[----:B0-----:R-:W-:Y:S02]  /*7be0*/  CS2R R10, SRZ ;  /* 0x00000000000a7805 */ /* 0x001fe4000001ff00 */
[----:B--2---:R0:W2:Y:S02]  /*7bf0*/  @!P4 LDG.E.64 R18, desc[UR10][R16.64] ;  /* 0x0000000a1012c981 */ /* 0x0040a4000c1e1b00 */
[----:B0-----:R-:W-:-:S06]  /*7c00*/  HFMA2.MMA R16, -RZ, RZ, 0, 0 ;  /* 0x00000000ff107435 */ /* 0x001fcc00000001ff */
[----:B----4-:R0:W4:Y:S01]  /*7c10*/  @!P6 LDG.E.64 R10, desc[UR10][R14.64] ;  /* 0x0000000a0e0ae981 */ /* 0x010122000c1e1b00 */
[----:B---3--:R-:W-:-:S05]  /*7c20*/  @!P4 MOV R16, R3 ;  /* 0x000000030010c202 */ /* 0x008fca0000000f00 */
[----:B------:R1:W-:Y:S04]  /*7c30*/  STL [R1+0x7b4], R16 ;  /* 0x0007b41001007387 */ /* 0x0003e80000100800 */
[----:B-1----:R-:W3:Y:S01]  /*7c40*/  LDL.LU.64 R16, [R1+0x790] ;  /* 0x0007900001107983 */ /* 0x002ee20000300a00 */
[----:B0-----:R-:W-:-:S03]  /*7c50*/  CS2R R14, SRZ ;  /* 0x00000000000e7805 */ /* 0x001fc6000001ff00 */
[----:B------:R0:W-:Y:S04]  /*7c60*/  STL.64 [R1+0x280], R12 ;  /* 0x0002800c01007387 */ /* 0x0001e80000100a00 */
[----:B0-----:R-:W2:Y:S04]  /*7c70*/  LDL.LU.64 R12, [R1+0x440] ;  /* 0x00044000010c7983 */ /* 0x001ea80000300a00 */
[----:B---3--:R0:W3:Y:S02]  /*7c80*/  @!P6 LDG.E.64 R14, desc[UR10][R16.64] ;  /* 0x0000000a100ee981 */ /* 0x0080e4000c1e1b00 */
[----:B0-----:R-:W-:-:S06]  /*7c90*/  HFMA2.MMA R16, -RZ, RZ, 0, 0 ;  /* 0x00000000ff107435 */ /* 0x001fcc00000001ff */
[----:B----4-:R-:W-:-:S05]  /*7ca0*/  @!P6 MOV R16, R11 ;  /* 0x0000000b0010e202 */ /* 0x010fca0000000f00 */
[----:B------:R0:W-:Y:S04]  /*7cb0*/  STL [R1+0x794], R16 ;  /* 0x0007941001007387 */ /* 0x0001e80000100800 */
[----:B0-----:R-:W4:Y:S01]  /*7cc0*/  LDL.LU.64 R16, [R1+0x438] ;  /* 0x0004380001107983 */ /* 0x001f220000300a00 */
[----:B------:R-:W-:-:S03]  /*7cd0*/  LOP3.LUT P3, RZ, R6, 0x40, RZ, 0xc0, !PT ;  /* 0x0000004006ff7812 */ /* 0x000fc6000786c0ff */
[----:B------:R0:W-:Y:S02]  /*7ce0*/  STL.64 [R1+0x88], R8 ;  /* 0x0000880801007387 */ /* 0x0001e40000100a00 */
[----:B0-----:R-:W-:-:S08]  /*7cf0*/  CS2R R8, SRZ ;  /* 0x0000000000087805 */ /* 0x001fd0000001ff00 */
[----:B--2---:R0:W2:Y:S02]  /*7d00*/  @!P3 LDG.E.64 R8, desc[UR10][R12.64] ;  /* 0x0000000a0c08b981 */ /* 0x0040a4000c1e1b00 */
[----:B0-----:R-:W-:-:S06]  /*7d10*/  CS2R R12, SRZ ;  /* 0x00000000000c7805 */ /* 0x001fcc000001ff00 */
[----:B----4-:R0:W4:Y:S04]  /*7d20*/  @!P3 LDG.E.64 R12, desc[UR10][R16.64] ;  /* 0x0000000a100cb981 */ /* 0x010128000c1e1b00 */
        /* <DEDUP_REMOVED lines=9> */
[----:B--2---:R-:W-:-:S05]  /*7dc0*/  @!P3 MOV R16, R9 ;  /* 0x000000090010b202 */ /* 0x004fca0000000f00 */
        /* <DEDUP_REMOVED lines=20> */
[----:B----4-:R-:W-:Y:S04]  /*7f10*/  STL.64 [R1+0x840], R12 ;  /* 0x0008400c01007387 */ /* 0x010fe80000100a00 */
[----:B------:R0:W-:Y:S01]  /*7f20*/  STL [R1+0x454], R7 ;  /* 0x0004540701007387 */ /* 0x0001e20000100800 */
[----:B------:R-:W-:-:S03]  /*7f30*/  @!P3 MOV R0, R13 ;  /* 0x0000000d0000b202 */ /* 0x000fc60000000f00 */
[----:B------:R1:W-:Y:S01]  /*7f40*/  STL.64 [R1+0x90], R2 ;  /* 0x0000900201007387 */ /* 0x0003e20000100a00 */
[----:B0-----:R-:W-:Y:S02]  /*7f50*/  MOV R7, RZ ;  /* 0x000000ff00077202 */ /* 0x001fe40000000f00 */
[----:B------:R-:W-:Y:S02]  /*7f60*/  @!P3 MOV R7, R12 ;  /* 0x0000000c0007b202 */ /* 0x000fe40000000f00 */
[----:B------:R-:W3:Y:S01]  /*7f70*/  LDL.LU.64 R12, [R1+0x778] ;  /* 0x00077800010c7983 */ /* 0x000ee20000300a00 */
[----:B-1----:R-:W-:-:S03]  /*7f80*/  CS2R R2, SRZ ;  /* 0x0000000000027805 */ /* 0x002fc6000001ff00 */
[----:B------:R0:W-:Y:S04]  /*7f90*/  STL.64 [R1+0x290], R18 ;  /* 0x0002901201007387 */ /* 0x0001e80000100a00 */
[----:B0-----:R-:W4:Y:S04]  /*7fa0*/  LDL.LU.64 R18, [R1+0x430] ;  /* 0x0004300001127983 */ /* 0x001f280000300a00 */
[----:B--2---:R0:W2:Y:S02]  /*7fb0*/  @!P4 LDG.E.64 R2, desc[UR10][R16.64] ;  /* 0x0000000a1002c981 */ /* 0x0040a4000c1e1b00 */
[----:B0-----:R-:W-:-:S02]  /*7fc0*/  CS2R R16, SRZ ;  /* 0x0000000000107805 */ /* 0x001fc4000001ff00 */
[----:B------:R-:W-:Y:S01]  /*7fd0*/  LOP3.LUT P6, RZ, R6, 0x10, RZ, 0xc0, !PT ;  /* 0x0000001006ff7812 */ /* 0x000fe200078cc0ff */
[----:B------:R0:W-:Y:S02]  /*7fe0*/  STL.64 [R1+0x98], R10 ;  /* 0x0000980a01007387 */ /* 0x0001e40000100a00 */
[----:B0-----:R-:W-:Y:S02]  /*7ff0*/  CS2R R10, SRZ ;  /* 0x00000000000a7805 */ /* 0x001fe4000001ff00 */
[----:B---3--:R0:W3:Y:S02]  /*8000*/  @!P4 LDG.E.64 R16, desc[UR10][R12.64] ;  /* 0x0000000a0c10c981 */ /* 0x0080e4000c1e1b00 */
[----:B0-----:R-:W-:-:S06]  /*8010*/  HFMA2.MMA R12, -RZ, RZ, 0, 0 ;  /* 0x00000000ff0c7435 */ /* 0x001fcc00000001ff */
[----:B----4-:R0:W4:Y:S01]  /*8020*/  @!P6 LDG.E.64 R10, desc[UR10][R18.64] ;  /* 0x0000000a120ae981 */ /* 0x010122000c1e1b00 */
[----:B--2---:R-:W-:-:S05]  /*8030*/  @!P4 MOV R12, R3 ;  /* 0x00000003000cc202 */ /* 0x004fca0000000f00 */
[----:B------:R1:W-:Y:S04]  /*8040*/  STL [R1+0x77c], R12 ;  /* 0x00077c0c01007387 */ /* 0x0003e80000100800 */
[----:B-1----:R-:W2:Y:S01]  /*8050*/  LDL.LU.64 R12, [R1+0x428] ;  /* 0x00042800010c7983 */ /* 0x002ea20000300a00 */
[----:B0-----:R-:W-:-:S03]  /*8060*/  CS2R R18, SRZ ;  /* 0x0000000000127805 */ /* 0x001fc6000001ff00 */
[----:B------:R0:W-:Y:S04]  /*8070*/  STL.64 [R1+0x298], R14 ;  /* 0x0002980e01007387 */ /* 0x0001e80000100a00 */
[----:B0-----:R-:W3:Y:S04]  /*8080*/  LDL.LU.64 R14, [R1+0x770] ;  /* 0x00077000010e7983 */ /* 0x001ee80000300a00 */
[----:B--2---:R0:W2:Y:S02]  /*8090*/  @!P6 LDG.E.64 R18, desc[UR10][R12.64] ;  /* 0x0000000a0c12e981 */ /* 0x0040a4000c1e1b00 */
[----:B0-----:R-:W-:-:S06]  /*80a0*/  HFMA2.MMA R12, -RZ, RZ, 0, 0 ;  /* 0x00000000ff0c7435 */ /* 0x001fcc00000001ff */
[----:B----4-:R-:W-:-:S05]  /*80b0*/  @!P6 MOV R12, R11 ;  /* 0x0000000b000ce202 */ /* 0x010fca0000000f00 */
[----:B------:R0:W-:Y:S04]  /*80c0*/  STL [R1+0x78c], R12 ;  /* 0x00078c0c01007387 */ /* 0x0001e80000100800 */
[----:B0-----:R-:W4:Y:S01]  /*80d0*/  LDL.LU.64 R12, [R1+0x768] ;  /* 0x00076800010c7983 */ /* 0x001f220000300a00 */
[----:B------:R-:W-:-:S03]  /*80e0*/  LOP3.LUT P3, RZ, R6, 0x8, RZ, 0xc0, !PT ;  /* 0x0000000806ff7812 */ /* 0x000fc6000786c0ff */
[----:B------:R0:W-:Y:S02]  /*80f0*/  STL.64 [R1+0xa0], R8 ;  /* 0x0000a00801007387 */ /* 0x0001e40000100a00 */
[----:B0-----:R-:W-:-:S08]  /*8100*/  CS2R R8, SRZ ;  /* 0x0000000000087805 */ /* 0x001fd0000001ff00 */
[----:B---3--:R0:W3:Y:S02]  /*8110*/  @!P3 LDG.E.64 R8, desc[UR10][R14.64] ;  /* 0x0000000a0e08b981 */ /* 0x0080e4000c1e1b00 */
[----:B0-----:R-:W-:Y:S02]  /*8120*/  CS2R R14, SRZ ;  /* 0x00000000000e7805 */ /* 0x001fe4000001ff00 */
[----:B------:R0:W-:Y:S02]  /*8130*/  STL [R1+0x43c], R0 ;  /* 0x00043c0001007387 */ /* 0x0001e40000100800 */
[----:B0-----:R-:W-:Y:S02]  /*8140*/  HFMA2.MMA R0, -RZ, RZ, 0, 0 ;  /* 0x00000000ff007435 */ /* 0x001fe400000001ff */
[----:B----4-:R0:W4:Y:S04]  /*8150*/  @!P3 LDG.E.64 R14, desc[UR10][R12.64] ;  /* 0x0000000a0c0eb981 */ /* 0x010128000c1e1b00 */
        /* <DEDUP_REMOVED lines=9> */
[----:B-1----:R-:W-:Y:S02]  /*81f0*/  HFMA2.MMA R0, -RZ, RZ, 0, 0 ;  /* 0x00000000ff007435 */ /* 0x002fe400000001ff */
[----:B------:R1:W-:Y:S04]  /*8200*/  STL [R1+0x440], R7 ;  /* 0x0004400701007387 */ /* 0x0003e80000100800 */
[----:B--2---:R-:W-:Y:S02]  /*8210*/  @!P6 MOV R0, R19 ;  /* 0x000000130000e202 */ /* 0x004fe40000000f00 */
[----:B-1----:R-:W-:-:S03]  /*8220*/  MOV R7, RZ ;  /* 0x000000ff00077202 */ /* 0x002fc60000000f00 */
[----:B------:R1:W-:Y:S01]  /*8230*/  STL [R1+0x42c], R0 ;  /* 0x00042c0001007387 */ /* 0x0003e20000100800 */
[----:B------:R-:W-:-:S05]  /*8240*/  @!P4 MOV R7, R16 ;  /* 0x000000100007c202 */ /* 0x000fca0000000f00 */
[----:B------:R2:W-:Y:S01]  /*8250*/  STL [R1+0x444], R7 ;  /* 0x0004440701007387 */ /* 0x0005e20000100800 */
[----:B-1----:R-:W-:Y:S01]  /*8260*/  HFMA2.MMA R0, -RZ, RZ, 0, 0 ;  /* 0x00000000ff007435 */ /* 0x002fe200000001ff */
[----:B--2---:R-:W-:Y:S02]  /*8270*/  MOV R7, RZ ;  /* 0x000000ff00077202 */ /* 0x004fe40000000f00 */
[----:B------:R-:W-:-:S03]  /*8280*/  @!P6 MOV R7, R18 ;  /* 0x000000120007e202 */ /* 0x000fc60000000f00 */
[----:B---3--:R-:W-:Y:S02]  /*8290*/  @!P3 MOV R0, R8 ;  /* 0x000000080000b202 */ /* 0x008fe40000000f00 */
[----:B------:R1:W-:Y:S04]  /*82a0*/  STL [R1+0x430], R7 ;  /* 0x0004300701007387 */ /* 0x0003e80000100800 */
[----:B------:R2:W-:Y:S01]  /*82b0*/  STL [R1+0x768], R0 ;  /* 0x0007680001007387 */ /* 0x0005e20000100800 */
[----:B-1----:R-:W-:Y:S01]  /*82c0*/  MOV R7, RZ ;  /* 0x000000ff00077202 */ /* 0x002fe20000000f00 */
[----:B--2---:R-:W-:Y:S01]  /*82d0*/  HFMA2.MMA R0, -RZ, RZ, 0, 0 ;  /* 0x00000000ff007435 */ /* 0x004fe200000001ff */
[C---:B------:R-:W-:Y:S02]  /*82e0*/  LOP3.LUT P4, RZ, R6.reuse, 0x4, RZ, 0xc0, !PT ;  /* 0x0000000406ff7812 */ /* 0x040fe4000788c0ff */
[----:B------:R-:W-:Y:S01]  /*82f0*/  LOP3.LUT P6, RZ, R6, 0x2, RZ, 0xc0, !PT ;  /* 0x0000000206ff7812 */ /* 0x000fe200078cc0ff */
[----:B----4-:R0:W-:Y:S02]  /*8300*/  STL.64 [R1+0x2a0], R12 ;  /* 0x0002a00c01007387 */ /* 0x0101e40000100a00 */
[----:B0-----:R-:W-:-:S06]  /*8310*/  HFMA2.MMA R12, -RZ, RZ, 0, 0 ;  /* 0x00000000ff0c7435 */ /* 0x001fcc00000001ff */
[----:B------:R-:W-:Y:S02]  /*8320*/  @!P3 MOV R12, R9 ;  /* 0x00000009000cb202 */ /* 0x000fe40000000f00 */
[----:B------:R-:W-:-:S03]  /*8330*/  @!P3 MOV R7, R14 ;  /* 0x0000000e0007b202 */ /* 0x000fc60000000f00 */
[----:B------:R0:W-:Y:S01]  /*8340*/  STL [R1+0x76c], R12 ;  /* 0x00076c0c01007387 */ /* 0x0001e20000100800 */
[----:B------:R-:W-:Y:S02]  /*8350*/  @!P3 MOV R0, R15 ;  /* 0x0000000f0000b202 */ /* 0x000fe40000000f00 */
[----:B------:R-:W-:Y:S01]  /*8360*/  LOP3.LUT P3, RZ, R6, 0x1, RZ, 0xc0, !PT ;  /* 0x0000000106ff7812 */ /* 0x000fe2000786c0ff */
[----:B------:R-:W-:Y:S04]  /*8370*/  STL [R1+0x434], R7 ;  /* 0x0004340701007387 */ /* 0x000fe80000100800 */
[----:B0-----:R-:W2:Y:S04]  /*8380*/  LDL.LU.64 R12, [R1+0x420] ;  /* 0x00042000010c7983 */ /* 0x001ea80000300a00 */
[----:B------:R0:W-:Y:S04]  /*8390*/  STL [R1+0x830], R6 ;  /* 0x0008300601007387 */ /* 0x0001e80000100800 */
[----:B0-----:R-:W3:Y:S04]  /*83a0*/  LDL.LU.64 R6, [R1+0x418] ;  /* 0x0004180001067983 */ /* 0x001ee80000300a00 */
[----:B------:R0:W-:Y:S02]  /*83b0*/  STL.64 [R1+0xa8], R2 ;  /* 0x0000a80201007387 */ /* 0x0001e40000100a00 */
[----:B0-----:R-:W-:-:S02]  /*83c0*/  CS2R R2, SRZ ;  /* 0x0000000000027805 */ /* 0x001fc4000001ff00 */
[----:B------:R0:W-:Y:S04]  /*83d0*/  STL.64 [R1+0x2a8], R16 ;  /* 0x0002a81001007387 */ /* 0x0001e80000100a00 */
[----:B0-----:R-:W4:Y:S04]  /*83e0*/  LDL.LU.64 R16, [R1+0x760] ;  /* 0x0007600001107983 */ /* 0x001f280000300a00 */
[----:B--2---:R0:W2:Y:S02]  /*83f0*/  @!P4 LDG.E.64 R2, desc[UR10][R12.64] ;  /* 0x0000000a0c02c981 */ /* 0x0040a4000c1e1b00 */
[----:B0-----:R-:W-:-:S06]  /*8400*/  CS2R R12, SRZ ;  /* 0x00000000000c7805 */ /* 0x001fcc000001ff00 */
[----:B---3--:R0:W3:Y:S04]  /*8410*/  @!P4 LDG.E.64 R12, desc[UR10][R6.64] ;  /* 0x0000000a060cc981 */ /* 0x0080e8000c1e1b00 */
[----:B------:R1:W-:Y:S02]  /*8420*/  STL [R1+0x428], R0 ;  /* 0x0004280001007387 */ /* 0x0003e40000100800 */
[----:B-1----:R-:W-:Y:S01]  /*8430*/  HFMA2.MMA R0, -RZ, RZ, 0, 0 ;  /* 0x00000000ff007435 */ /* 0x002fe200000001ff */
[----:B0-----:R-:W-:Y:S01]  /*8440*/  CS2R R6, SRZ ;  /* 0x0000000000067805 */ /* 0x001fe2000001ff00 */
[----:B------:R0:W-:Y:S02]  /*8450*/  STL.64 [R1+0xb0], R10 ;  /* 0x0000b00a01007387 */ /* 0x0001e40000100a00 */
[----:B0-----:R-:W-:-:S06]  /*8460*/  CS2R R10, SRZ ;  /* 0x00000000000a7805 */ /* 0x001fcc000001ff00 */
[----:B----4-:R0:W4:Y:S01]  /*8470*/  @!P6 LDG.E.64 R10, desc[UR10][R16.64] ;  /* 0x0000000a100ae981 */ /* 0x010122000c1e1b00 */
[----:B--2---:R-:W-:Y:S02]  /*8480*/  @!P4 MOV R0, R2 ;  /* 0x000000020000c202 */ /* 0x004fe40000000f00 */
[----:B------:R-:W-:-:S03]  /*8490*/  @!P4 MOV R7, R3 ;  /* 0x000000030007c202 */ /* 0x000fc60000000f00 */
[----:B------:R1:W-:Y:S04]  /*84a0*/  STL [R1+0x770], R0 ;  /* 0x0007700001007387 */ /* 0x0003e80000100800 */
[----:B------:R-:W-:Y:S01]  /*84b0*/  STL [R1+0x774], R7 ;  /* 0x0007740701007387 */ /* 0x000fe20000100800 */
[----:B-1----:R-:W-:Y:S01]  /*84c0*/  HFMA2.MMA R0, -RZ, RZ, 0, 0 ;  /* 0x00000000ff007435 */ /* 0x002fe200000001ff */
[----:B---3--:R-:W-:-:S05]  /*84d0*/  @!P4 MOV R6, R12 ;  /* 0x0000000c0006c202 */ /* 0x008fca0000000f00 */
[----:B------:R1:W-:Y:S01]  /*84e0*/  STL [R1+0x420], R6 ;  /* 0x0004200601007387 */ /* 0x0003e20000100800 */
[----:B------:R-:W-:-:S03]  /*84f0*/  @!P4 MOV R0, R13 ;  /* 0x0000000d0000c202 */ /* 0x000fc60000000f00 */
[----:B-1----:R-:W2:Y:S04]  /*8500*/  LDL.LU.64 R6, [R1+0x750] ;  /* 0x0007500001067983 */ /* 0x002ea80000300a00 */
[----:B------:R1:W-:Y:S04]  /*8510*/  STL [R1+0x41c], R0 ;  /* 0x00041c0001007387 */ /* 0x0003e80000100800 */
[----:B-1----:R-:W3:Y:S01]  /*8520*/  LDL.LU R0, [R1+0x83c] ;  /* 0x00083c0001007983 */ /* 0x002ee20000300800 */
[----:B0-----:R-:W-:-:S03]  /*8530*/  CS2R R16, SRZ ;  /* 0x0000000000107805 */ /* 0x001fc6000001ff00 */
[----:B------:R0:W-:Y:S02]  /*8540*/  STL.64 [R1+0x2b0], R18 ;  /* 0x0002b01201007387 */ /* 0x0001e40000100a00 */
[----:B0-----:R-:W-:Y:S02]  /*8550*/  HFMA2.MMA R18, -RZ, RZ, 0, 0 ;  /* 0x00000000ff127435 */ /* 0x001fe400000001ff */
[----:B------:R0:W-:Y:S04]  /*8560*/  STL.64 [R1+0xb8], R8 ;  /* 0x0000b80801007387 */ /* 0x0001e80000100a00 */
[----:B----4-:R-:W-:-:S05]  /*8570*/  @!P6 MOV R18, R11 ;  /* 0x0000000b0012e202 */ /* 0x010fca0000000f00 */
[----:B------:R1:W-:Y:S01]  /*8580*/  STL [R1+0x754], R18 ;  /* 0x0007541201007387 */ /* 0x0003e20000100800 */
[----:B0-----:R-:W-:-:S03]  /*8590*/  CS2R R8, SRZ ;  /* 0x0000000000087805 */ /* 0x001fc6000001ff00 */
[----:B------:R0:W-:Y:S04]  /*85a0*/  STL.64 [R1+0xc0], R2 ;  /* 0x0000c00201007387 */ /* 0x0001e80000100a00 */
[----:B------:R4:W3:Y:S01]  /*85b0*/  @!P3 LDG.E.64 R8, desc[UR10][R20.64] ;  /* 0x0000000a1408b981 */ /* 0x0008e2000c1e1b00 */
[----:B-1----:R-:W-:-:S06]  /*85c0*/  CS2R R18, SRZ ;  /* 0x0000000000127805 */ /* 0x002fcc000001ff00 */
[----:B------:R-:W3:Y:S01]  /*85d0*/  @!P3 LDG.E.64 R18, desc[UR10][R24.64] ;  /* 0x0000000a1812b981 */ /* 0x000ee2000c1e1b00 */
[----:B0-----:R-:W-:Y:S02]  /*85e0*/  CS2R R2, SRZ ;  /* 0x0000000000027805 */ /* 0x001fe4000001ff00 */
[----:B----4-:R-:W-:Y:S02]  /*85f0*/  MOV R20, R60 ;  /* 0x0000003c00147202 */ /* 0x010fe40000000f00 */
[----:B------:R-:W-:Y:S01]  /*8600*/  MOV R21, R61 ;  /* 0x0000003d00157202 */ /* 0x000fe20000000f00 */
[----:B------:R-:W4:Y:S04]  /*8610*/  LDL.LU.64 R24, [R1+0x410] ;  /* 0x0004100001187983 */ /* 0x000f280000300a00 */
[----:B--2---:R0:W2:Y:S01]  /*8620*/  @!P6 LDG.E.64 R16, desc[UR10][R6.64] ;  /* 0x0000000a0610e981 */ /* 0x0040a2000c1e1b00 */
[----:B---3--:R-:W-:-:S13]  /*8630*/  LOP3.LUT P4, RZ, R0, 0x80000000, RZ, 0xc0, !PT ;  /* 0x8000000000ff7812 */ /* 0x008fda000788c0ff */
[----:B------:R-:W3:Y:S01]  /*8640*/  @!P4 LDG.E.64 R2, desc[UR10][R20.64] ;  /* 0x0000000a1402c981 */ /* 0x000ee2000c1e1b00 */
[----:B0-----:R-:W-:Y:S02]  /*8650*/  CS2R R6, SRZ ;  /* 0x0000000000067805 */ /* 0x001fe4000001ff00 */
[----:B------:R-:W-:-:S05]  /*8660*/  @!P6 MOV R6, R10 ;  /* 0x0000000a0006e202 */ /* 0x000fca0000000f00 */
[----:B------:R0:W-:Y:S02]  /*8670*/  STL [R1+0x750], R6 ;  /* 0x0007500601007387 */ /* 0x0001e40000100800 */
[----:B0-----:R-:W-:Y:S02]  /*8680*/  MOV R6, RZ ;  /* 0x000000ff00067202 */ /* 0x001fe40000000f00 */
[----:B------:R0:W-:Y:S04]  /*8690*/  STL.64 [R1+0x2b8], R14 ;  /* 0x0002b80e01007387 */ /* 0x0001e80000100a00 */
[----:B------:R1:W-:Y:S01]  /*86a0*/  STL.64 [R1+0x2c0], R12 ;  /* 0x0002c00c01007387 */ /* 0x0003e20000100a00 */
[----:B0-----:R-:W-:Y:S01]  /*86b0*/  CS2R R14, SRZ ;  /* 0x00000000000e7805 */ /* 0x001fe2000001ff00 */
[----:B-1----:R-:W-:-:S05]  /*86c0*/  HFMA2.MMA R12, -RZ, RZ, 0, 0 ;  /* 0x00000000ff0c7435 */ /* 0x002fca00000001ff */
[----:B----4-:R-:W4:Y:S01]  /*86d0*/  @!P4 LDG.E.64 R14, desc[UR10][R24.64] ;  /* 0x0000000a180ec981 */ /* 0x010f22000c1e1b00 */
[----:B------:R-:W-:Y:S01]  /*86e0*/  HFMA2.MMA R60, -RZ, RZ, 0, 0 ;  /* 0x00000000ff3c7435 */ /* 0x000fe200000001ff */
[----:B------:R-:W-:Y:S02]  /*86f0*/  MOV R61, RZ ;  /* 0x000000ff003d7202 */ /* 0x000fe40000000f00 */
[----:B------:R-:W-:-:S03]  /*8700*/  @!P3 MOV R61, R18 ;  /* 0x00000012003db202 */ /* 0x000fc60000000f00 */
[----:B------:R-:W-:Y:S01]  /*8710*/  @!P3 MOV R60, R19 ;  /* 0x00000013003cb202 */ /* 0x000fe20000000f00 */
[----:B------:R-:W-:Y:S01]  /*8720*/  STL.64 [R1+0xd0], R8 ;  /* 0x0000d00801007387 */ /* 0x000fe20000100a00 */
[----:B--2---:R-:W-:-:S05]  /*8730*/  @!P6 MOV R6, R17 ;  /* 0x000000110006e202 */ /* 0x004fca0000000f00 */
[----:B------:R0:W-:Y:S02]  /*8740*/  STL [R1+0x418], R6 ;  /* 0x0004180601007387 */ /* 0x0001e40000100800 */
[----:B0-----:R-:W-:-:S06]  /*8750*/  HFMA2.MMA R6, -RZ, RZ, 0, 0 ;  /* 0x00000000ff067435 */ /* 0x001fcc00000001ff */
[----:B------:R-:W-:Y:S02]  /*8760*/  @!P3 MOV R6, R8 ;  /* 0x000000080006b202 */ /* 0x000fe40000000f00 */
[----:B------:R-:W-:-:S03]  /*8770*/  @!P6 MOV R7, R16 ;  /* 0x000000100007e202 */ /* 0x000fc60000000f00 */
[----:B------:R0:W-:Y:S01]  /*8780*/  STL [R1+0x748], R6 ;  /* 0x0007480601007387 */ /* 0x0001e20000100800 */
[----:B------:R-:W-:Y:S02]  /*8790*/  LOP3.LUT P6, RZ, R0, 0x40000000, RZ, 0xc0, !PT ;  /* 0x4000000000ff7812 */ /* 0x000fe400078cc0ff */
[----:B---3--:R-:W-:Y:S01]  /*87a0*/  @!P4 MOV R12, R3 ;  /* 0x00000003000cc202 */ /* 0x008fe20000000f00 */
[----:B0-----:R-:W-:-:S04]  /*87b0*/  HFMA2.MMA R6, -RZ, RZ, 0, 0 ;  /* 0x00000000ff067435 */ /* 0x001fc800000001ff */
[----:B------:R0:W-:Y:S02]  /*87c0*/  STL [R1+0x744], R12 ;  /* 0x0007440c01007387 */ /* 0x0001e40000100800 */
[----:B------:R-:W-:Y:S02]  /*87d0*/  @!P3 MOV R6, R9 ;  /* 0x000000090006b202 */ /* 0x000fe40000000f00 */
[----:B------:R-:W-:Y:S02]  /*87e0*/  LOP3.LUT P3, RZ, R0, 0x20000000, RZ, 0xc0, !PT ;  /* 0x2000000000ff7812 */ /* 0x000fe4000786c0ff */
[----:B0-----:R-:W-:Y:S02]  /*87f0*/  CS2R R12, SRZ ;  /* 0x00000000000c7805 */ /* 0x001fe4000001ff00 */
[----:B------:R-:W-:-:S04]  /*8800*/  CS2R R8, SRZ ;  /* 0x0000000000087805 */ /* 0x000fc8000001ff00 */
[----:B------:R0:W2:Y:S02]  /*8810*/  @!P6 LDG.E.64 R12, desc[UR10][R36.64] ;  /* 0x0000000a240ce981 */ /* 0x0000a4000c1e1b00 */
[----:B0-----:R-:W-:Y:S02]  /*8820*/  MOV R36, R32 ;  /* 0x0000002000247202 */ /* 0x001fe40000000f00 */
[----:B------:R-:W-:-:S05]  /*8830*/  MOV R37, R33 ;  /* 0x0000002100257202 */ /* 0x000fca0000000f00 */
[----:B------:R0:W3:Y:S01]  /*8840*/  @!P3 LDG.E.64 R8, desc[UR10][R36.64] ;  /* 0x0000000a2408b981 */ /* 0x0000e2000c1e1b00 */
[----:B------:R-:W-:Y:S02]  /*8850*/  MOV R32, R52 ;  /* 0x0000003400207202 */ /* 0x000fe40000000f00 */
[----:B------:R-:W-:Y:S02]  /*8860*/  MOV R33, R53 ;  /* 0x0000003500217202 */ /* 0x000fe40000000f00 */
[----:B------:R-:W2:Y:S01]  /*8870*/  LDL.LU.64 R52, [R1+0x728] ;  /* 0x0007280001347983 */ /* 0x000ea20000300a00 */
[----:B0-----:R-:W-:Y:S02]  /*8880*/  MOV R36, R34 ;  /* 0x0000002200247202 */ /* 0x001fe40000000f00 */
[----:B------:R-:W-:Y:S02]  /*8890*/  MOV R37, R35 ;  /* 0x0000002300257202 */ /* 0x000fe40000000f00 */
[----:B------:R-:W3:Y:S04]  /*88a0*/  LDL.LU.64 R34, [R1+0x720] ;  /* 0x0007200001227983 */ /* 0x000ee80000300a00 */
[----:B------:R0:W-:Y:S02]  /*88b0*/  STL.64 [R1+0xc8], R10 ;  /* 0x0000c80a01007387 */ /* 0x0001e40000100a00 */
[----:B0-----:R-:W-:-:S06]  /*88c0*/  CS2R R10, SRZ ;  /* 0x00000000000a7805 */ /* 0x001fcc000001ff00 */
[----:B------:R-:W3:Y:S04]  /*88d0*/  @!P6 LDG.E.64 R10, desc[UR10][R44.64] ;  /* 0x0000000a2c0ae981 */ /* 0x000ee8000c1e1b00 */
[----:B------:R0:W-:Y:S02]  /*88e0*/  STL [R1+0x74c], R6 ;  /* 0x00074c0601007387 */ /* 0x0001e40000100800 */
[----:B0-----:R-:W-:Y:S02]  /*88f0*/  HFMA2.MMA R6, -RZ, RZ, 0, 0 ;  /* 0x00000000ff067435 */ /* 0x001fe400000001ff */
[----:B------:R-:W-:Y:S04]  /*8900*/  STL [R1+0x424], R7 ;  /* 0x0004240701007387 */ /* 0x000fe80000100800 */
[----:B------:R-:W-:-:S05]  /*8910*/  @!P4 MOV R6, R2 ;  /* 0x000000020006c202 */ /* 0x000fca0000000f00 */
[----:B------:R0:W-:Y:S02]  /*8920*/  STL [R1+0x740], R6 ;  /* 0x0007400601007387 */ /* 0x0001e40000100800 */
[----:B0-----:R-:W-:Y:S02]  /*8930*/  CS2R R6, SRZ ;  /* 0x0000000000067805 */ /* 0x001fe4000001ff00 */
[----:B----4-:R-:W-:Y:S02]  /*8940*/  @!P4 MOV R6, R14 ;  /* 0x0000000e0006c202 */ /* 0x010fe40000000f00 */
[----:B------:R-:W-:Y:S02]  /*8950*/  @!P4 MOV R7, R15 ;  /* 0x0000000f0007c202 */ /* 0x000fe40000000f00 */
[----:B------:R-:W-:Y:S01]  /*8960*/  LOP3.LUT P4, RZ, R0, 0x10000000, RZ, 0xc0, !PT ;  /* 0x1000000000ff7812 */ /* 0x000fe2000788c0ff */
[----:B------:R0:W-:Y:S01]  /*8970*/  STL.64 [R1+0xd8], R2 ;  /* 0x0000d80201007387 */ /* 0x0001e20000100a00 */
[----:B------:R-:W-:-:S02]  /*8980*/  MOV R24, R38 ;  /* 0x0000002600187202 */ /* 0x000fc40000000f00 */
[----:B------:R-:W-:Y:S02]  /*8990*/  MOV R25, R39 ;  /* 0x0000002700197202 */ /* 0x000fe40000000f00 */
[----:B------:R-:W4:Y:S01]  /*89a0*/  LDL.LU.64 R38, [R1+0x718] ;  /* 0x0007180001267983 */ /* 0x000f220000300a00 */
[----:B0-----:R-:W-:-:S03]  /*89b0*/  CS2R R2, SRZ ;  /* 0x0000000000027805 */ /* 0x001fc6000001ff00 */
[----:B------:R0:W-:Y:S04]  /*89c0*/  STL.64 [R1+0x2d0], R18 ;  /* 0x0002d01201007387 */ /* 0x0001e80000100a00 */
[----:B------:R-:W4:Y:S01]  /*89d0*/  @!P4 LDG.E.64 R2, desc[UR10][R36.64] ;  /* 0x0000000a2402c981 */ /* 0x000f22000c1e1b00 */
[----:B0-----:R-:W-:-:S03]  /*89e0*/  CS2R R18, SRZ ;  /* 0x0000000000127805 */ /* 0x001fc6000001ff00 */
[----:B------:R0:W-:Y:S04]  /*89f0*/  STL.64 [R1+0x2c8], R16 ;  /* 0x0002c81001007387 */ /* 0x0001e80000100a00 */
[----:B------:R-:W4:Y:S01]  /*8a00*/  LDL.LU.64 R36, [R1+0x710] ;  /* 0x0007100001247983 */ /* 0x000f220000300a00 */
[----:B0-----:R-:W-:-:S03]  /*8a10*/  CS2R R16, SRZ ;  /* 0x0000000000107805 */ /* 0x001fc6000001ff00 */
[----:B------:R0:W-:Y:S04]  /*8a20*/  STL.64 [R1+0x828], R60 ;  /* 0x0008283c01007387 */ /* 0x0001e80000100a00 */
[----:B0-----:R-:W4:Y:S01]  /*8a30*/  LDL.LU.64 R60, [R1+0x6f8] ;  /* 0x0006f800013c7983 */ /* 0x001f220000300a00 */
[----:B------:R-:W-:Y:S02]  /*8a40*/  MOV R20, R24 ;  /* 0x0000001800147202 */ /* 0x000fe40000000f00 */
[----:B------:R-:W-:Y:S01]  /*8a50*/  MOV R21, R25 ;  /* 0x0000001900157202 */ /* 0x000fe20000000f00 */
[----:B--2---:R0:W2:Y:S04]  /*8a60*/  @!P3 LDG.E.64 R16, desc[UR10][R52.64] ;  /* 0x0000000a3410b981 */ /* 0x0040a8000c1e1b00 */
[----:B---3--:R1:W3:Y:S01]  /*8a70*/  @!P4 LDG.E.64 R18, desc[UR10][R34.64] ;  /* 0x0000000a2212c981 */ /* 0x0082e2000c1e1b00 */
[----:B------:R-:W-:-:S02]  /*8a80*/  MOV R24, R22 ;  /* 0x0000001600187202 */ /* 0x000fc40000000f00 */
[----:B------:R-:W-:Y:S02]  /*8a90*/  MOV R25, R23 ;  /* 0x0000001700197202 */ /* 0x000fe40000000f00 */
        /* <DEDUP_REMOVED lines=10> */
[----:B------:R-:W-:-:S03]  /*8b40*/  CS2R R44, SRZ ;  /* 0x00000000002c7805 */ /* 0x000fc6000001ff00 */
[----:B------:R0:W-:Y:S01]  /*8b50*/  STL [R1+0x728], R6 ;  /* 0x0007280601007387 */ /* 0x0001e20000100800 */
[----:B------:R-:W-:Y:S02]  /*8b60*/  @!P6 MOV R44, R12 ;  /* 0x0000000c002ce202 */ /* 0x000fe40000000f00 */
[----:B------:R-:W-:Y:S01]  /*8b70*/  @!P6 MOV R45, R13 ;  /* 0x0000000d002de202 */ /* 0x000fe20000000f00 */
[----:B0-----:R-:W-:Y:S01]  /*8b80*/  HFMA2.MMA R6, -RZ, RZ, 0, 0 ;  /* 0x00000000ff067435 */ /* 0x001fe200000001ff */
[----:B------:R-:W-:-:S05]  /*8b90*/  LOP3.LUT P6, RZ, R0, 0x8000000, RZ, 0xc0, !PT ;  /* 0x0800000000ff7812 */ /* 0x000fca00078cc0ff */
[----:B------:R-:W-:Y:S01]  /*8ba0*/  @!P3 MOV R6, R9 ;  /* 0x000000090006b202 */ /* 0x000fe20000000f00 */
[----:B------:R0:W-:Y:S04]  /*8bb0*/  STL.64 [R1+0xe0], R10 ;  /* 0x0000e00a01007387 */ /* 0x0001e80000100a00 */
[----:B------:R1:W-:Y:S01]  /*8bc0*/  STL [R1+0x72c], R6 ;  /* 0x00072c0601007387 */ /* 0x0003e20000100800 */
[----:B0-----:R-:W-:Y:S01]  /*8bd0*/  CS2R R10, SRZ ;  /* 0x00000000000a7805 */ /* 0x001fe2000001ff00 */
[----:B-1----:R-:W-:Y:S01]  /*8be0*/  HFMA2.MMA R6, -RZ, RZ, 0, 0 ;  /* 0x00000000ff067435 */ /* 0x002fe200000001ff */
[----:B------:R-:W-:-:S04]  /*8bf0*/  MOV R52, R50 ;  /* 0x0000003200347202 */ /* 0x000fc80000000f00 */
[----:B----4-:R-:W4:Y:S01]  /*8c00*/  @!P6 LDG.E.64 R10, desc[UR10][R38.64] ;  /* 0x0000000a260ae981 */ /* 0x010f22000c1e1b00 */
[----:B------:R-:W-:Y:S02]  /*8c10*/  @!P4 MOV R6, R2 ;  /* 0x000000020006c202 */ /* 0x000fe40000000f00 */
[----:B------:R-:W-:Y:S01]  /*8c20*/  MOV R53, R51 ;  /* 0x0000003300357202 */ /* 0x000fe20000000f00 */
[----:B------:R0:W-:Y:S01]  /*8c30*/  STL.64 [R1+0x2d8], R14 ;  /* 0x0002d80e01007387 */ /* 0x0001e20000100a00 */
[----:B------:R-:W-:Y:S02]  /*8c40*/  MOV R50, R46 ;  /* 0x0000002e00327202 */ /* 0x000fe40000000f00 */
[----:B------:R-:W-:Y:S01]  /*8c50*/  MOV R51, R47 ;  /* 0x0000002f00337202 */ /* 0x000fe20000000f00 */
[----:B------:R1:W-:Y:S01]  /*8c60*/  STL [R1+0x720], R6 ;  /* 0x0007200601007387 */ /* 0x0003e20000100800 */
[----:B------:R-:W-:Y:S02]  /*8c70*/  MOV R34, R52 ;  /* 0x0000003400227202 */ /* 0x000fe40000000f00 */
[----:B------:R-:W-:Y:S01]  /*8c80*/  MOV R35, R53 ;  /* 0x0000003500237202 */ /* 0x000fe20000000f00 */
[----:B------:R-:W4:Y:S01]  /*8c90*/  LDL.LU.64 R38, [R1+0x700] ;  /* 0x0007000001267983 */ /* 0x000f220000300a00 */
[----:B------:R-:W-:-:S02]  /*8ca0*/  MOV R52, R50 ;  /* 0x0000003200347202 */ /* 0x000fc40000000f00 */
[----:B0-----:R-:W-:Y:S01]  /*8cb0*/  CS2R R14, SRZ ;  /* 0x00000000000e7805 */ /* 0x001fe2000001ff00 */
[----:B-1----:R-:W-:Y:S01]  /*8cc0*/  HFMA2.MMA R6, -RZ, RZ, 0, 0 ;  /* 0x00000000ff067435 */ /* 0x002fe200000001ff */
[----:B------:R-:W-:Y:S02]  /*8cd0*/  MOV R53, R51 ;  /* 0x0000003300357202 */ /* 0x000fe40000000f00 */
[----:B------:R-:W-:Y:S02]  /*8ce0*/  CS2R R50, SRZ ;  /* 0x0000000000327805 */ /* 0x000fe4000001ff00 */
[----:B------:R0:W4:Y:S01]  /*8cf0*/  @!P6 LDG.E.64 R14, desc[UR10][R36.64] ;  /* 0x0000000a240ee981 */ /* 0x000122000c1e1b00 */
[----:B------:R-:W-:Y:S02]  /*8d00*/  @!P4 MOV R6, R3 ;  /* 0x000000030006c202 */ /* 0x000fe40000000f00 */
[----:B------:R-:W-:Y:S02]  /*8d10*/  CS2R R46, SRZ ;  /* 0x00000000002e7805 */ /* 0x000fe4000001ff00 */
[----:B--2---:R-:W-:Y:S01]  /*8d20*/  @!P3 MOV R46, R16 ;  /* 0x00000010002eb202 */ /* 0x004fe20000000f00 */
[----:B------:R1:W-:Y:S01]  /*8d30*/  STL.64 [R1+0x2e8], R16 ;  /* 0x0002e81001007387 */ /* 0x0003e20000100a00 */
[----:B------:R-:W-:-:S02]  /*8d40*/  @!P3 MOV R47, R17 ;  /* 0x00000011002fb202 */ /* 0x000fc40000000f00 */
[----:B---3--:R-:W-:Y:S02]  /*8d50*/  @!P4 MOV R50, R18 ;  /* 0x000000120032c202 */ /* 0x008fe40000000f00 */
[----:B------:R-:W-:Y:S02]  /*8d60*/  @!P4 MOV R51, R19 ;  /* 0x000000130033c202 */ /* 0x000fe40000000f00 */
[----:B------:R-:W-:Y:S02]  /*8d70*/  LOP3.LUT P4, RZ, R0, 0x2000000, RZ, 0xc0, !PT ;  /* 0x0200000000ff7812 */ /* 0x000fe4000788c0ff */
[----:B-1----:R-:W-:-:S11]  /*8d80*/  CS2R R16, SRZ ;  /* 0x0000000000107805 */ /* 0x002fd6000001ff00 */
[----:B------:R-:W2:Y:S04]  /*8d90*/  @!P4 LDG.E.64 R16, desc[UR10][R60.64] ;  /* 0x0000000a3c10c981 */ /* 0x000ea8000c1e1b00 */
[----:B------:R-:W3:Y:S01]  /*8da0*/  LDL.LU.64 R60, [R1+0x6d8] ;  /* 0x0006d800013c7983 */ /* 0x000ee20000300a00 */
[----:B------:R-:W-:-:S03]  /*8db0*/  LOP3.LUT P3, RZ, R0, 0x4000000, RZ, 0xc0, !PT ;  /* 0x0400000000ff7812 */ /* 0x000fc6000786c0ff */
[----:B------:R1:W-:Y:S02]  /*8dc0*/  STL.64 [R1+0x2e0], R12 ;  /* 0x0002e00c01007387 */ /* 0x0003e40000100a00 */
[----:B-1----:R-:W-:-:S08]  /*8dd0*/  CS2R R12, SRZ ;  /* 0x00000000000c7805 */ /* 0x002fd0000001ff00 */
[----:B------:R-:W2:Y:S04]  /*8de0*/  @!P3 LDG.E.64 R12, desc[UR10][R22.64] ;  /* 0x0000000a160cb981 */ /* 0x000ea8000c1e1b00 */
[----:B------:R1:W-:Y:S01]  /*8df0*/  STL [R1+0x724], R6 ;  /* 0x0007240601007387 */ /* 0x0003e20000100800 */
[----:B0-----:R-:W-:-:S03]  /*8e00*/  MOV R36, R34 ;  /* 0x0000002200247202 */ /* 0x001fc60000000f00 */
[----:B------:R0:W-:Y:S01]  /*8e10*/  STL.64 [R1+0xe8], R8 ;  /* 0x0000e80801007387 */ /* 0x0001e20000100a00 */
[----:B------:R-:W-:-:S03]  /*8e20*/  MOV R37, R35 ;  /* 0x0000002300257202 */ /* 0x000fc60000000f00 */
[----:B------:R-:W2:Y:S01]  /*8e30*/  LDL.LU.64 R22, [R1+0x6e8] ;  /* 0x0006e80001167983 */ /* 0x000ea20000300a00 */
[----:B-1----:R-:W-:Y:S01]  /*8e40*/  HFMA2.MMA R6, -RZ, RZ, 0, 0 ;  /* 0x00000000ff067435 */ /* 0x002fe200000001ff */
[----:B------:R-:W-:Y:S02]  /*8e50*/  MOV R34, R52 ;  /* 0x0000003400227202 */ /* 0x000fe40000000f00 */
[----:B------:R-:W-:Y:S02]  /*8e60*/  MOV R35, R53 ;  /* 0x0000003500237202 */ /* 0x000fe40000000f00 */
[----:B0-----:R-:W-:Y:S02]  /*8e70*/  CS2R R8, SRZ ;  /* 0x0000000000087805 */ /* 0x001fe4000001ff00 */
[----:B------:R-:W-:Y:S02]  /*8e80*/  CS2R R52, SRZ ;  /* 0x0000000000347805 */ /* 0x000fe4000001ff00 */
[----:B----4-:R-:W-:-:S05]  /*8e90*/  @!P6 MOV R6, R10 ;  /* 0x0000000a0006e202 */ /* 0x010fca0000000f00 */
[----:B------:R0:W-:Y:S04]  /*8ea0*/  STL [R1+0x710], R6 ;  /* 0x0007100601007387 */ /* 0x0001e80000100800 */
[----:B------:R1:W4:Y:S01]  /*8eb0*/  @!P3 LDG.E.64 R8, desc[UR10][R38.64] ;  /* 0x0000000a2608b981 */ /* 0x000322000c1e1b00 */
[----:B0-----:R-:W-:-:S06]  /*8ec0*/  HFMA2.MMA R6, -RZ, RZ, 0, 0 ;  /* 0x00000000ff067435 */ /* 0x001fcc00000001ff */
[----:B------:R-:W-:Y:S02]  /*8ed0*/  @!P6 MOV R6, R11 ;  /* 0x0000000b0006e202 */ /* 0x000fe40000000f00 */
[----:B------:R-:W-:Y:S02]  /*8ee0*/  @!P6 MOV R52, R14 ;  /* 0x0000000e0034e202 */ /* 0x000fe40000000f00 */
[----:B------:R-:W-:Y:S02]  /*8ef0*/  @!P6 MOV R53, R15 ;  /* 0x0000000f0035e202 */ /* 0x000fe40000000f00 */
[----:B------:R-:W-:Y:S01]  /*8f00*/  LOP3.LUT P6, RZ, R0, 0x1000000, RZ, 0xc0, !PT ;  /* 0x0100000000ff7812 */ /* 0x000fe200078cc0ff */
[----:B------:R0:W-:Y:S02]  /*8f10*/  STL.64 [R1+0xf8], R10 ;  /* 0x0000f80a01007387 */ /* 0x0001e40000100a00 */
[----:B0-----:R-:W-:Y:S02]  /*8f20*/  CS2R R10, SRZ ;  /* 0x00000000000a7805 */ /* 0x001fe4000001ff00 */
[----:B------:R0:W-:Y:S02]  /*8f30*/  STL [R1+0x714], R6 ;  /* 0x0007140601007387 */ /* 0x0001e40000100800 */
[----:B0-----:R-:W-:-:S06]  /*8f40*/  HFMA2.MMA R6, -RZ, RZ, 0, 0 ;  /* 0x00000000ff067435 */ /* 0x001fcc00000001ff */
[----:B---3--:R-:W3:Y:S04]  /*8f50*/  @!P6 LDG.E.64 R10, desc[UR10][R60.64] ;  /* 0x0000000a3c0ae981 */ /* 0x008ee8000c1e1b00 */
[----:B------:R-:W3:Y:S01]  /*8f60*/  LDL.LU.64 R60, [R1+0x6c8] ;  /* 0x0006c800013c7983 */ /* 0x000ee20000300a00 */
[----:B--2---:R-:W-:-:S05]  /*8f70*/  @!P3 MOV R6, R12 ;  /* 0x0000000c0006b202 */ /* 0x004fca0000000f00 */
[----:B------:R0:W-:Y:S02]  /*8f80*/  STL [R1+0x700], R6 ;  /* 0x0007000601007387 */ /* 0x0001e40000100800 */
[----:B0-----:R-:W-:Y:S02]  /*8f90*/  HFMA2.MMA R6, -RZ, RZ, 0, 0 ;  /* 0x00000000ff067435 */ /* 0x001fe400000001ff */
[----:B------:R-:W-:Y:S04]  /*8fa0*/  STL [R1+0x834], R7 ;  /* 0x0008340701007387 */ /* 0x000fe80000100800 */
[----:B------:R-:W-:-:S05]  /*8fb0*/  @!P3 MOV R6, R13 ;  /* 0x0000000d0006b202 */ /* 0x000fca0000000f00 */
[----:B------:R0:W-:Y:S04]  /*8fc0*/  STL [R1+0x704], R6 ;  /* 0x0007040601007387 */ /* 0x0001e80000100800 */
[----:B0-----:R-:W2:Y:S01]  /*8fd0*/  LDL.LU.64 R6, [R1+0x6e0] ;  /* 0x0006e00001067983 */ /* 0x001ea20000300a00 */
[----:B-1----:R-:W-:Y:S02]  /*8fe0*/  MOV R38, R36 ;  /* 0x0000002400267202 */ /* 0x002fe40000000f00 */
[----:B------:R-:W-:Y:S02]  /*8ff0*/  MOV R39, R37 ;  /* 0x0000002500277202 */ /* 0x000fe40000000f00 */
[----:B------:R-:W-:Y:S02]  /*9000*/  MOV R36, R54 ;  /* 0x0000003600247202 */ /* 0x000fe40000000f00 */
[----:B------:R-:W-:-:S02]  /*9010*/  MOV R37, R55 ;  /* 0x0000003700257202 */ /* 0x000fc40000000f00 */
[----:B------:R-:W-:Y:S01]  /*9020*/  CS2R R54, SRZ ;  /* 0x0000000000367805 */ /* 0x000fe2000001ff00 */
[----:B------:R0:W-:Y:S04]  /*9030*/  STL.64 [R1+0xf0], R2 ;  /* 0x0000f00201007387 */ /* 0x0001e80000100a00 */
[----:B------:R1:W-:Y:S01]  /*9040*/  STL.64 [R1+0x100], R12 ;  /* 0x0001000c01007387 */ /* 0x0003e20000100a00 */
[----:B0-----:R-:W-:Y:S02]  /*9050*/  CS2R R2, SRZ ;  /* 0x0000000000027805 */ /* 0x001fe4000001ff00 */
[----:B-1----:R-:W-:-:S04]  /*9060*/  CS2R R12, SRZ ;  /* 0x00000000000c7805 */ /* 0x002fc8000001ff00 */
[----:B------:R0:W2:Y:S01]  /*9070*/  @!P4 LDG.E.64 R2, desc[UR10][R22.64] ;  /* 0x0000000a1602c981 */ /* 0x0000a2000c1e1b00 */
[----:B----4-:R-:W-:Y:S02]  /*9080*/  @!P3 MOV R54, R8 ;  /* 0x000000080036b202 */ /* 0x010fe40000000f00 */
[----:B------:R-:W-:Y:S02]  /*9090*/  @!P3 MOV R55, R9 ;  /* 0x000000090037b202 */ /* 0x000fe40000000f00 */
[----:B------:R-:W-:Y:S01]  /*90a0*/  LOP3.LUT P3, RZ, R0, 0x800000, RZ, 0xc0, !PT ;  /* 0x0080000000ff7812 */ /* 0x000fe2000786c0ff */
[----:B------:R1:W-:Y:S02]  /*90b0*/  STL.64 [R1+0x2f0], R18 ;  /* 0x0002f01201007387 */ /* 0x0003e40000100a00 */
[----:B-1----:R-:W-:-:S06]  /*90c0*/  HFMA2.MMA R18, -RZ, RZ, 0, 0 ;  /* 0x00000000ff127435 */ /* 0x002fcc00000001ff */
[----:B------:R-:W-:-:S05]  /*90d0*/  @!P4 MOV R18, R17 ;  /* 0x000000110012c202 */ /* 0x000fca0000000f00 */
[----:B------:R1:W-:Y:S02]  /*90e0*/  STL [R1+0x6ec], R18 ;  /* 0x0006ec1201007387 */ /* 0x0003e40000100800 */
[----:B-1----:R-:W-:Y:S02]  /*90f0*/  CS2R R18, SRZ ;  /* 0x0000000000127805 */ /* 0x002fe4000001ff00 */
[----:B---3--:R-:W3:Y:S04]  /*9100*/  @!P3 LDG.E.64 R12, desc[UR10][R60.64] ;  /* 0x0000000a3c0cb981 */ /* 0x008ee8000c1e1b00 */
[----:B------:R-:W4:Y:S04]  /*9110*/  LDL.LU.64 R60, [R1+0x6b8] ;  /* 0x0006b800013c7983 */ /* 0x000f280000300a00 */
[----:B--2---:R-:W2:Y:S04]  /*9120*/  @!P6 LDG.E.64 R18, desc[UR10][R6.64] ;  /* 0x0000000a0612e981 */ /* 0x004ea8000c1e1b00 */
[----:B------:R-:W2:Y:S01]  /*9130*/  LDL.LU.64 R6, [R1+0x6d0] ;  /* 0x0006d00001067983 */ /* 0x000ea20000300a00 */
[----:B0-----:R-:W-:-:S06]  /*9140*/  HFMA2.MMA R22, -RZ, RZ, 0, 0 ;  /* 0x00000000ff167435 */ /* 0x001fcc00000001ff */
[----:B------:R-:W-:Y:S02]  /*9150*/  @!P4 MOV R22, R16 ;  /* 0x000000100016c202 */ /* 0x000fe40000000f00 */
[----:B------:R-:W-:-:S03]  /*9160*/  MOV R23, R35 ;  /* 0x0000002300177202 */ /* 0x000fc60000000f00 */
[----:B------:R0:W-:Y:S01]  /*9170*/  STL [R1+0x6e8], R22 ;  /* 0x0006e81601007387 */ /* 0x0001e20000100800 */
[----:B------:R-:W-:-:S03]  /*9180*/  MOV R35, R57 ;  /* 0x0000003900237202 */ /* 0x000fc60000000f00 */
[----:B------:R1:W-:Y:S01]  /*9190*/  STL.64 [R1+0x300], R8 ;  /* 0x0003000801007387 */ /* 0x0003e20000100a00 */
[----:B0-----:R-:W-:Y:S02]  /*91a0*/  MOV R22, R34 ;  /* 0x0000002200167202 */ /* 0x001fe40000000f00 */
[----:B------:R-:W-:Y:S02]  /*91b0*/  MOV R34, R56 ;  /* 0x0000003800227202 */ /* 0x000fe40000000f00 */
[----:B------:R-:W-:Y:S02]  /*91c0*/  CS2R R56, SRZ ;  /* 0x0000000000387805 */ /* 0x000fe4000001ff00 */
[----:B------:R-:W-:Y:S02]  /*91d0*/  @!P4 MOV R56, R2 ;  /* 0x000000020038c202 */ /* 0x000fe40000000f00 */
[----:B-1----:R-:W-:Y:S02]  /*91e0*/  CS2R R8, SRZ ;  /* 0x0000000000087805 */ /* 0x002fe4000001ff00 */
[----:B------:R-:W-:-:S02]  /*91f0*/  @!P4 MOV R57, R3 ;  /* 0x000000030039c202 */ /* 0x000fc40000000f00 */
[----:B------:R-:W-:Y:S01]  /*9200*/  LOP3.LUT P4, RZ, R0, 0x400000, RZ, 0xc0, !PT ;  /* 0x0040000000ff7812 */ /* 0x000fe2000788c0ff */
[----:B------:R0:W-:Y:S02]  /*9210*/  STL.64 [R1+0x2f8], R14 ;  /* 0x0002f80e01007387 */ /* 0x0001e40000100a00 */
[----:B0-----:R-:W-:Y:S02]  /*9220*/  CS2R R14, SRZ ;  /* 0x00000000000e7805 */ /* 0x001fe4000001ff00 */
[----:B------:R-:W-:Y:S02]  /*9230*/  @!P6 MOV R15, R10 ;  /* 0x0000000a000fe202 */ /* 0x000fe40000000f00 */
[----:B------:R-:W-:-:S03]  /*9240*/  @!P6 MOV R14, R11 ;  /* 0x0000000b000ee202 */ /* 0x000fc60000000f00 */
[----:B------:R-:W-:Y:S04]  /*9250*/  STL [R1+0x410], R15 ;  /* 0x0004100f01007387 */ /* 0x000fe80000100800 */
[----:B------:R-:W-:Y:S01]  /*9260*/  STL [R1+0x6d8], R14 ;  /* 0x0006d80e01007387 */ /* 0x000fe20000100800 */
[----:B---3--:R-:W-:Y:S02]  /*9270*/  @!P3 MOV R9, R12 ;  /* 0x0000000c0009b202 */ /* 0x008fe40000000f00 */
[----:B------:R-:W-:-:S03]  /*9280*/  @!P3 MOV R8, R13 ;  /* 0x0000000d0008b202 */ /* 0x000fc60000000f00 */
[----:B------:R-:W-:Y:S04]  /*9290*/  STL [R1+0x6c8], R9 ;  /* 0x0006c80901007387 */ /* 0x000fe80000100800 */
[----:B------:R0:W-:Y:S02]  /*92a0*/  STL [R1+0x6cc], R8 ;  /* 0x0006cc0801007387 */ /* 0x0001e40000100800 */
[----:B0-----:R-:W-:-:S06]  /*92b0*/  CS2R R8, SRZ ;  /* 0x0000000000087805 */ /* 0x001fcc000001ff00 */
[----:B----4-:R-:W3:Y:S04]  /*92c0*/  @!P4 LDG.E.64 R8, desc[UR10][R60.64] ;  /* 0x0000000a3c08c981 */ /* 0x010ee8000c1e1b00 */
[----:B------:R-:W4:Y:S01]  /*92d0*/  LDL.LU.64 R60, [R1+0x6a0] ;  /* 0x0006a000013c7983 */ /* 0x000f220000300a00 */
[----:B------:R-:W-:-:S06]  /*92e0*/  CS2R R14, SRZ ;  /* 0x00000000000e7805 */ /* 0x000fcc000001ff00 */
[----:B--2---:R-:W2:Y:S04]  /*92f0*/  @!P3 LDG.E.64 R14, desc[UR10][R6.64] ;  /* 0x0000000a060eb981 */ /* 0x004ea8000c1e1b00 */
        /* <DEDUP_REMOVED lines=17> */
[----:B----4-:R-:W3:Y:S04]  /*9410*/  @!P6 LDG.E.64 R2, desc[UR10][R60.64] ;  /* 0x0000000a3c02e981 */ /* 0x010ee8000c1e1b00 */
[----:B------:R-:W4:Y:S04]  /*9420*/  LDL.LU.64 R60, [R1+0x690] ;  /* 0x00069000013c7983 */ /* 0x000f280000300a00 */
        /* <DEDUP_REMOVED lines=19> */
[----:B--2---:R-:W2:Y:S04]  /*9560*/  @!P6 LDG.E.64 R18, desc[UR10][R6.64] ;  /* 0x0000000a0612e981 */ /* 0x004ea8000c1e1b00 */
[----:B------:R-:W4:Y:S04]  /*9570*/  LDL.LU.64 R60, [R1+0x680] ;  /* 0x00068000013c7983 */ /* 0x000f280000300a00 */
        /* <DEDUP_REMOVED lines=15> */
[----:B------:R0:W-:Y:S04]  /*9670*/  STL [R1+0x694], R12 ;  /* 0x0006940c01007387 */ /* 0x0001e80000100800 */
[----:B--2---:R-:W2:Y:S01]  /*9680*/  @!P3 LDG.E.64 R14, desc[UR10][R6.64] ;  /* 0x0000000a060eb981 */ /* 0x004ea2000c1e1b00 */
        /* <DEDUP_REMOVED lines=16> */
[----:B----4-:R-:W-:-:S03]  /*9790*/  @!P4 MOV R9, R12 ;  /* 0x0000000c0009c202 */ /* 0x010fc60000000f00 */
        /* <DEDUP_REMOVED lines=19> */
[----:B--2---:R-:W-:-:S03]  /*98d0*/  @!P6 MOV R3, R8 ;  /* 0x000000080003e202 */ /* 0x004fc60000000f00 */
        /* <DEDUP_REMOVED lines=19> */
[----:B---3--:R-:W-:-:S03]  /*9a10*/  @!P3 MOV R11, R2 ;  /* 0x00000002000bb202 */ /* 0x008fc60000000f00 */
        /* <DEDUP_REMOVED lines=98> */
[----:B------:R-:W-:Y:S04]  /*a040*/  STL [R1+0x62c], R44 ;  /* 0x00062c2c01007387 */ /* 0x000fe80000100800 */
[----:B----4-:R-:W4:Y:S04]  /*a050*/  @!P6 LDG.E.64 R18, desc[UR10][R6.64] ;  /* 0x0000000a0612e981 */ /* 0x010f28000c1e1b00 */
[----:B------:R-:W4:Y:S01]  /*a060*/  LDL.LU.64 R6, [R1+0x5f8] ;  /* 0x0005f80001067983 */ /* 0x000f220000300a00 */
[----:B--2---:R-:W-:-:S02]  /*a070*/  @!P6 MOV R13, R10 ;  /* 0x0000000a000de202 */ /* 0x004fc40000000f00 */
[----:B------:R-:W-:-:S03]  /*a080*/  @!P6 MOV R12, R11 ;  /* 0x0000000b000ce202 */ /* 0x000fc60000000f00 */
[----:B------:R-:W-:Y:S04]  /*a090*/  STL [R1+0x600], R13 ;  /* 0x0006000d01007387 */ /* 0x000fe80000100800 */
[----:B------:R0:W-:Y:S02]  /*a0a0*/  STL [R1+0x604], R12 ;  /* 0x0006040c01007387 */ /* 0x0001e40000100800 */
[----:B0-----:R-:W-:-:S06]  /*a0b0*/  CS2R R12, SRZ ;  /* 0x00000000000c7805 */ /* 0x001fcc000001ff00 */
[----:B---3--:R-:W2:Y:S04]  /*a0c0*/  @!P3 LDG.E.64 R12, desc[UR10][R60.64] ;  /* 0x0000000a3c0cb981 */ /* 0x008ea8000c1e1b00 */
        /* <DEDUP_REMOVED lines=10> */
[----:B0-----:R-:W-:-:S06]  /*a170*/  CS2R R14, SRZ ;  /* 0x00000000000e7805 */ /* 0x001fcc000001ff00 */
[----:B----4-:R-:W4:Y:S04]  /*a180*/  @!P3 LDG.E.64 R14, desc[UR10][R6.64] ;  /* 0x0000000a060eb981 */ /* 0x010f28000c1e1b00 */
[----:B------:R-:W4:Y:S01]  /*a190*/  LDL.LU.64 R6, [R1+0x5e8] ;  /* 0x0005e80001067983 */ /* 0x000f220000300a00 */
[----:B--2---:R-:W-:Y:S02]  /*a1a0*/  @!P3 MOV R9, R12 ;  /* 0x0000000c0009b202 */ /* 0x004fe40000000f00 */
[----:B------:R-:W-:-:S03]  /*a1b0*/  @!P3 MOV R8, R13 ;  /* 0x0000000d0008b202 */ /* 0x000fc60000000f00 */
[----:B------:R-:W-:Y:S04]  /*a1c0*/  STL [R1+0x5f0], R9 ;  /* 0x0005f00901007387 */ /* 0x000fe80000100800 */
[----:B------:R0:W-:Y:S02]  /*a1d0*/  STL [R1+0x5f4], R8 ;  /* 0x0005f40801007387 */ /* 0x0001e40000100800 */
[----:B0-----:R-:W-:-:S06]  /*a1e0*/  CS2R R8, SRZ ;  /* 0x0000000000087805 */ /* 0x001fcc000001ff00 */
[----:B---3--:R-:W2:Y:S04]  /*a1f0*/  @!P4 LDG.E.64 R8, desc[UR10][R60.64] ;  /* 0x0000000a3c08c981 */ /* 0x008ea8000c1e1b00 */
        /* <DEDUP_REMOVED lines=66> */
[----:B0-----:R-:W-:-:S03]  /*a620*/  HFMA2.MMA R44, -RZ, RZ, 0, 0 ;  /* 0x00000000ff2c7435 */ /* 0x001fc600000001ff */
[----:B------:R0:W-:Y:S03]  /*a630*/  STL.64 [R1+0x180], R16 ;  /* 0x0001801001007387 */ /* 0x0001e60000100a00 */
[----:B------:R-:W-:Y:S02]  /*a640*/  @!P6 MOV R44, R19 ;  /* 0x00000013002ce202 */ /* 0x000fe40000000f00 */
[----:B-1----:R-:W-:Y:S02]  /*a650*/  CS2R R8, SRZ ;  /* 0x0000000000087805 */ /* 0x002fe4000001ff00 */
[----:B------:R-:W-:Y:S02]  /*a660*/  LOP3.LUT P6, RZ, R0, 0x40, RZ, 0xc0, !PT ;  /* 0x0000004000ff7812 */ /* 0x000fe400078cc0ff */
        /* <DEDUP_REMOVED lines=11> */
[----:B0-----:R-:W-:-:S02]  /*a720*/  HFMA2.MMA R44, -RZ, RZ, 0, 0 ;  /* 0x00000000ff2c7435 */ /* 0x001fc400000001ff */
[----:B------:R0:W-:Y:S04]  /*a730*/  STL.64 [R1+0x188], R18 ;  /* 0x0001881201007387 */ /* 0x0001e80000100a00 */
[----:B------:R-:W-:-:S05]  /*a740*/  @!P3 MOV R44, R14 ;  /* 0x0000000e002cb202 */ /* 0x000fca0000000f00 */
[----:B------:R1:W-:Y:S01]  /*a750*/  STL [R1+0x5c8], R44 ;  /* 0x0005c82c01007387 */ /* 0x0003e20000100800 */
[----:B0-----:R-:W-:-:S03]  /*a760*/  CS2R R18, SRZ ;  /* 0x0000000000127805 */ /* 0x001fc6000001ff00 */
[----:B------:R0:W-:Y:S01]  /*a770*/  STL.64 [R1+0x388], R2 ;  /* 0x0003880201007387 */ /* 0x0001e20000100a00 */
[----:B-1----:R-:W-:-:S06]  /*a780*/  HFMA2.MMA R44, -RZ, RZ, 0, 0 ;  /* 0x00000000ff2c7435 */ /* 0x002fcc00000001ff */
[----:B------:R-:W-:Y:S02]  /*a790*/  @!P3 MOV R44, R15 ;  /* 0x0000000f002cb202 */ /* 0x000fe40000000f00 */
[----:B0-----:R-:W-:Y:S02]  /*a7a0*/  CS2R R2, SRZ ;  /* 0x0000000000027805 */ /* 0x001fe4000001ff00 */
[----:B------:R-:W-:Y:S01]  /*a7b0*/  LOP3.LUT P3, RZ, R0, 0x20, RZ, 0xc0, !PT ;  /* 0x0000002000ff7812 */ /* 0x000fe2000786c0ff */
        /* <DEDUP_REMOVED lines=14> */
[----:B0-----:R-:W-:Y:S01]  /*a8a0*/  CS2R R14, SRZ ;  /* 0x00000000000e7805 */ /* 0x001fe2000001ff00 */
[----:B-1----:R-:W-:-:S06]  /*a8b0*/  HFMA2.MMA R44, -RZ, RZ, 0, 0 ;  /* 0x00000000ff2c7435 */ /* 0x002fcc00000001ff */
[----:B------:R-:W-:Y:S02]  /*a8c0*/  @!P4 MOV R44, R17 ;  /* 0x00000011002cc202 */ /* 0x000fe40000000f00 */
[----:B------:R-:W-:Y:S01]  /*a8d0*/  LOP3.LUT P4, RZ, R0, 0x10, RZ, 0xc0, !PT ;  /* 0x0000001000ff7812 */ /* 0x000fe2000788c0ff */
[----:B------:R0:W-:Y:S02]  /*a8e0*/  STL.64 [R1+0x198], R16 ;  /* 0x0001981001007387 */ /* 0x0001e40000100a00 */
[----:B0-----:R-:W-:Y:S02]  /*a8f0*/  CS2R R16, SRZ ;  /* 0x0000000000107805 */ /* 0x001fe4000001ff00 */
[----:B----4-:R-:W4:Y:S04]  /*a900*/  @!P3 LDG.E.64 R14, desc[UR10][R6.64] ;  /* 0x0000000a060eb981 */ /* 0x010f28000c1e1b00 */
[----:B------:R-:W4:Y:S04]  /*a910*/  LDL.LU.64 R6, [R1+0x588] ;  /* 0x0005880001067983 */ /* 0x000f280000300a00 */
[----:B---3--:R-:W3:Y:S04]  /*a920*/  @!P4 LDG.E.64 R16, desc[UR10][R60.64] ;  /* 0x0000000a3c10c981 */ /* 0x008ee8000c1e1b00 */
[----:B------:R-:W3:Y:S04]  /*a930*/  LDL.LU.64 R60, [R1+0x570] ;  /* 0x00057000013c7983 */ /* 0x000ee80000300a00 */
[----:B------:R0:W-:Y:S04]  /*a940*/  STL.64 [R1+0x390], R10 ;  /* 0x0003900a01007387 */ /* 0x0001e80000100a00 */
[----:B------:R1:W-:Y:S01]  /*a950*/  STL [R1+0x5bc], R44 ;  /* 0x0005bc2c01007387 */ /* 0x0003e20000100800 */
[----:B0-----:R-:W-:-:S02]  /*a960*/  CS2R R10, SRZ ;  /* 0x00000000000a7805 */ /* 0x001fc4000001ff00 */
[----:B--2---:R-:W-:Y:S02]  /*a970*/  @!P3 MOV R11, R2 ;  /* 0x00000002000bb202 */ /* 0x004fe40000000f00 */
[----:B------:R-:W-:Y:S01]  /*a980*/  @!P3 MOV R10, R3 ;  /* 0x00000003000ab202 */ /* 0x000fe20000000f00 */
[----:B-1----:R-:W-:Y:S02]  /*a990*/  HFMA2.MMA R44, -RZ, RZ, 0, 0 ;  /* 0x00000000ff2c7435 */ /* 0x002fe400000001ff */
[----:B------:R-:W-:Y:S04]  /*a9a0*/  STL [R1+0x590], R11 ;  /* 0x0005900b01007387 */ /* 0x000fe80000100800 */
[----:B------:R0:W-:Y:S01]  /*a9b0*/  STL [R1+0x594], R10 ;  /* 0x0005940a01007387 */ /* 0x0001e20000100800 */
[----:B------:R-:W-:-:S02]  /*a9c0*/  @!P6 MOV R44, R18 ;  /* 0x00000012002ce202 */ /* 0x000fc40000000f00 */
[----:B0-----:R-:W-:-:S03]  /*a9d0*/  CS2R R10, SRZ ;  /* 0x00000000000a7805 */ /* 0x001fc6000001ff00 */
[----:B------:R0:W-:Y:S04]  /*a9e0*/  STL [R1+0x5a8], R44 ;  /* 0x0005a82c01007387 */ /* 0x0001e80000100800 */
[----:B------:R1:W-:Y:S01]  /*a9f0*/  STL.64 [R1+0x398], R12 ;  /* 0x0003980c01007387 */ /* 0x0003e20000100a00 */
[----:B0-----:R-:W-:-:S06]  /*aa00*/  HFMA2.MMA R44, -RZ, RZ, 0, 0 ;  /* 0x00000000ff2c7435 */ /* 0x001fcc00000001ff */
[----:B------:R-:W-:Y:S02]  /*aa10*/  @!P6 MOV R44, R19 ;  /* 0x00000013002ce202 */ /* 0x000fe40000000f00 */
[----:B-1----:R-:W-:Y:S02]  /*aa20*/  CS2R R12, SRZ ;  /* 0x00000000000c7805 */ /* 0x002fe4000001ff00 */
[----:B------:R-:W-:Y:S01]  /*aa30*/  LOP3.LUT P6, RZ, R0, 0x8, RZ, 0xc0, !PT ;  /* 0x0000000800ff7812 */ /* 0x000fe200078cc0ff */
[----:B----4-:R-:W2:Y:S04]  /*aa40*/  @!P4 LDG.E.64 R10, desc[UR10][R6.64] ;  /* 0x0000000a060ac981 */ /* 0x010ea8000c1e1b00 */
[----:B------:R-:W4:Y:S01]  /*aa50*/  LDL.LU.64 R6, [R1+0x578] ;  /* 0x0005780001067983 */ /* 0x000f220000300a00 */
[----:B---3--:R-:W-:-:S02]  /*aa60*/  @!P4 MOV R13, R16 ;  /* 0x00000010000dc202 */ /* 0x008fc40000000f00 */
[----:B------:R-:W-:-:S03]  /*aa70*/  @!P4 MOV R12, R17 ;  /* 0x00000011000cc202 */ /* 0x000fc60000000f00 */
[----:B------:R-:W-:Y:S04]  /*aa80*/  STL [R1+0x580], R13 ;  /* 0x0005800d01007387 */ /* 0x000fe80000100800 */
[----:B------:R0:W-:Y:S02]  /*aa90*/  STL [R1+0x584], R12 ;  /* 0x0005840c01007387 */ /* 0x0001e40000100800 */
[----:B0-----:R-:W-:-:S06]  /*aaa0*/  CS2R R12, SRZ ;  /* 0x00000000000c7805 */ /* 0x001fcc000001ff00 */
[----:B------:R-:W3:Y:S04]  /*aab0*/  @!P6 LDG.E.64 R12, desc[UR10][R60.64] ;  /* 0x0000000a3c0ce981 */ /* 0x000ee8000c1e1b00 */
[----:B------:R-:W2:Y:S04]  /*aac0*/  LDL.LU.64 R60, [R1+0x568] ;  /* 0x00056800013c7983 */ /* 0x000ea80000300a00 */
[----:B------:R0:W-:Y:S02]  /*aad0*/  STL.64 [R1+0x1a0], R18 ;  /* 0x0001a01201007387 */ /* 0x0001e40000100a00 */
[----:B0-----:R-:W-:-:S02]  /*aae0*/  CS2R R18, SRZ ;  /* 0x0000000000127805 */ /* 0x001fc4000001ff00 */
        /* <DEDUP_REMOVED lines=9> */
[----:B------:R-:W-:Y:S01]  /*ab80*/  LOP3.LUT P3, RZ, R0, 0x4, RZ, 0xc0, !PT ;  /* 0x0000000400ff7812 */ /* 0x000fe2000786c0ff */
[----:B0-----:R-:W2:Y:S04]  /*ab90*/  LDL.LU.64 R2, [R1+0x550] ;  /* 0x0005500001027983 */ /* 0x001ea80000300a00 */
[----:B----4-:R-:W4:Y:S04]  /*aba0*/  @!P6 LDG.E.64 R18, desc[UR10][R6.64] ;  /* 0x0000000a0612e981 */ /* 0x010f28000c1e1b00 */
[----:B------:R-:W4:Y:S01]  /*abb0*/  LDL.LU.64 R6, [R1+0x560] ;  /* 0x0005600001067983 */ /* 0x000f220000300a00 */
[----:B---3--:R-:W-:-:S02]  /*abc0*/  @!P6 MOV R9, R12 ;  /* 0x0000000c0009e202 */ /* 0x008fc40000000f00 */
[----:B------:R-:W-:-:S03]  /*abd0*/  @!P6 MOV R8, R13 ;  /* 0x0000000d0008e202 */ /* 0x000fc60000000f00 */
[----:B------:R-:W-:Y:S04]  /*abe0*/  STL [R1+0x570], R9 ;  /* 0x0005700901007387 */ /* 0x000fe80000100800 */
[----:B------:R0:W-:Y:S02]  /*abf0*/  STL [R1+0x574], R8 ;  /* 0x0005740801007387 */ /* 0x0001e40000100800 */
[----:B0-----:R-:W-:-:S06]  /*ac00*/  CS2R R8, SRZ ;  /* 0x0000000000087805 */ /* 0x001fcc000001ff00 */
[----:B--2---:R-:W2:Y:S04]  /*ac10*/  @!P3 LDG.E.64 R8, desc[UR10][R60.64] ;  /* 0x0000000a3c08b981 */ /* 0x004ea8000c1e1b00 */
[----:B------:R-:W3:Y:S04]  /*ac20*/  LDL.LU.64 R60, [R1+0x558] ;  /* 0x00055800013c7983 */ /* 0x000ee80000300a00 */
[----:B------:R0:W-:Y:S04]  /*ac30*/  STL [R1+0x59c], R44 ;  /* 0x00059c2c01007387 */ /* 0x0001e80000100800 */
[----:B------:R1:W-:Y:S01]  /*ac40*/  STL.64 [R1+0x1a8], R14 ;  /* 0x0001a80e01007387 */ /* 0x0003e20000100a00 */
[----:B0-----:R-:W-:Y:S01]  /*ac50*/  HFMA2.MMA R44, -RZ, RZ, 0, 0 ;  /* 0x00000000ff2c7435 */ /* 0x001fe200000001ff */
[----:B-1----:R-:W-:-:S05]  /*ac60*/  CS2R R14, SRZ ;  /* 0x00000000000e7805 */ /* 0x002fca000001ff00 */
[----:B------:R-:W-:-:S05]  /*ac70*/  @!P4 MOV R44, R10 ;  /* 0x0000000a002cc202 */ /* 0x000fca0000000f00 */
[----:B------:R0:W-:Y:S02]  /*ac80*/  STL [R1+0x588], R44 ;  /* 0x0005882c01007387 */ /* 0x0001e40000100800 */
[----:B0-----:R-:W-:-:S06]  /*ac90*/  HFMA2.MMA R44, -RZ, RZ, 0, 0 ;  /* 0x00000000ff2c7435 */ /* 0x001fcc00000001ff */
[----:B------:R-:W-:Y:S02]  /*aca0*/  @!P4 MOV R44, R11 ;  /* 0x0000000b002cc202 */ /* 0x000fe40000000f00 */
[----:B------:R-:W-:Y:S01]  /*acb0*/  LOP3.LUT P4, RZ, R0, 0x2, RZ, 0xc0, !PT ;  /* 0x0000000200ff7812 */ /* 0x000fe2000788c0ff */
[----:B------:R0:W-:Y:S04]  /*acc0*/  STL.64 [R1+0x1b0], R10 ;  /* 0x0001b00a01007387 */ /* 0x0001e80000100a00 */
[----:B------:R1:W-:Y:S01]  /*acd0*/  STL [R1+0x58c], R44 ;  /* 0x00058c2c01007387 */ /* 0x0003e20000100800 */
[----:B0-----:R-:W-:Y:S01]  /*ace0*/  CS2R R10, SRZ ;  /* 0x00000000000a7805 */ /* 0x001fe2000001ff00 */
[----:B-1----:R-:W-:-:S06]  /*acf0*/  HFMA2.MMA R44, -RZ, RZ, 0, 0 ;  /* 0x00000000ff2c7435 */ /* 0x002fcc00000001ff */
[----:B------:R0:W2:Y:S02]  /*ad00*/  @!P4 LDG.E.64 R10, desc[UR10][R2.64] ;  /* 0x0000000a020ac981 */ /* 0x0000a4000c1e1b00 */
[----:B0-----:R-:W-:Y:S02]  /*ad10*/  CS2R R2, SRZ ;  /* 0x0000000000027805 */ /* 0x001fe4000001ff00 */
[----:B----4-:R0:W4:Y:S01]  /*ad20*/  @!P3 LDG.E.64 R14, desc[UR10][R6.64] ;  /* 0x0000000a060eb981 */ /* 0x010122000c1e1b00 */
[----:B------:R-:W-:-:S05]  /*ad30*/  @!P6 MOV R44, R18 ;  /* 0x00000012002ce202 */ /* 0x000fca0000000f00 */
[----:B------:R1:W-:Y:S02]  /*ad40*/  STL [R1+0x578], R44 ;  /* 0x0005782c01007387 */ /* 0x0003e40000100800 */
[----:B-1----:R-:W-:-:S06]  /*ad50*/  HFMA2.MMA R44, -RZ, RZ, 0, 0 ;  /* 0x00000000ff2c7435 */ /* 0x002fcc00000001ff */
[----:B------:R-:W-:Y:S02]  /*ad60*/  @!P6 MOV R44, R19 ;  /* 0x00000013002ce202 */ /* 0x000fe40000000f00 */
[----:B------:R-:W-:Y:S01]  /*ad70*/  LOP3.LUT P6, RZ, R0, 0x1, RZ, 0xc0, !PT ;  /* 0x0000000100ff7812 */ /* 0x000fe200078cc0ff */
[----:B------:R1:W-:Y:S02]  /*ad80*/  STL.64 [R1+0x1b8], R18 ;  /* 0x0001b81201007387 */ /* 0x0003e40000100a00 */
[----:B-1----:R-:W-:Y:S02]  /*ad90*/  MOV R18, R20 ;  /* 0x0000001400127202 */ /* 0x002fe40000000f00 */
[----:B------:R-:W-:Y:S02]  /*ada0*/  MOV R19, R21 ;  /* 0x0000001500137202 */ /* 0x000fe40000000f00 */
[----:B------:R-:W-:-:S06]  /*adb0*/  CS2R R20, SRZ ;  /* 0x0000000000147805 */ /* 0x000fcc000001ff00 */
[----:B------:R1:W4:Y:S01]  /*adc0*/  @!P6 LDG.E.64 R20, desc[UR10][R22.64] ;  /* 0x0000000a1614e981 */ /* 0x000322000c1e1b00 */
[----:B0-----:R-:W-:Y:S02]  /*add0*/  MOV R6, RZ ;  /* 0x000000ff00067202 */ /* 0x001fe40000000f00 */
[----:B-1----:R-:W-:-:S06]  /*ade0*/  CS2R R22, SRZ ;  /* 0x0000000000167805 */ /* 0x002fcc000001ff00 */
[----:B------:R-:W4:Y:S04]  /*adf0*/  @!P6 LDG.E.64 R22, desc[UR10][R48.64] ;  /* 0x0000000a3016e981 */ /* 0x000f28000c1e1b00 */
[----:B---3--:R-:W3:Y:S01]  /*ae00*/  @!P4 LDG.E.64 R2, desc[UR10][R60.64] ;  /* 0x0000000a3c02c981 */ /* 0x008ee2000c1e1b00 */
[----:B--2---:R-:W-:Y:S01]  /*ae10*/  @!P3 MOV R6, R8 ;  /* 0x000000080006b202 */ /* 0x004fe20000000f00 */
[----:B------:R-:W-:Y:S02]  /*ae20*/  HFMA2.MMA R0, -RZ, RZ, 0, 0 ;  /* 0x00000000ff007435 */ /* 0x000fe400000001ff */
[----:B------:R-:W-:Y:S04]  /*ae30*/  STL.64 [R1+0x3b0], R16 ;  /* 0x0003b01001007387 */ /* 0x000fe80000100a00 */
[----:B------:R0:W-:Y:S04]  /*ae40*/  STL [R1+0x560], R6 ;  /* 0x0005600601007387 */ /* 0x0001e80000100800 */
[----:B------:R1:W-:Y:S01]  /*ae50*/  STL.64 [R1+0x3b8], R12 ;  /* 0x0003b80c01007387 */ /* 0x0003e20000100a00 */
[----:B------:R-:W-:-:S03]  /*ae60*/  HFMA2.MMA R7, -RZ, RZ, 0, 0 ;  /* 0x00000000ff077435 */ /* 0x000fc600000001ff */
[----:B------:R-:W2:Y:S04]  /*ae70*/  LDL.LU.64 R48, [R1+0x818] ;  /* 0x0008180001307983 */ /* 0x000ea80000300a00 */
[----:B0-----:R-:W2:Y:S01]  /*ae80*/  LDL.LU R6, [R1+0x830] ;  /* 0x0008300001067983 */ /* 0x001ea20000300800 */
[----:B------:R-:W-:Y:S02]  /*ae90*/  MOV R16, R58 ;  /* 0x0000003a00107202 */ /* 0x000fe40000000f00 */
[----:B------:R-:W-:Y:S01]  /*aea0*/  MOV R17, R59 ;  /* 0x0000003b00117202 */ /* 0x000fe20000000f00 */
[----:B----4-:R0:W-:Y:S01]  /*aeb0*/  STL.64 [R1+0x1c0], R14 ;  /* 0x0001c00e01007387 */ /* 0x0101e20000100a00 */
[----:B------:R-:W-:-:S03]  /*aec0*/  @!P3 MOV R0, R14 ;  /* 0x0000000e0000b202 */ /* 0x000fc60000000f00 */
[----:B------:R4:W-:Y:S04]  /*aed0*/  STL [R1+0x57c], R44 ;  /* 0x00057c2c01007387 */ /* 0x0009e80000100800 */
[----:B------:R4:W-:Y:S01]  /*aee0*/  STL [R1+0x568], R0 ;  /* 0x0005680001007387 */ /* 0x0009e20000100800 */
[----:B-1----:R-:W-:Y:S02]  /*aef0*/  MOV R12, R18 ;  /* 0x00000012000c7202 */ /* 0x002fe40000000f00 */
[----:B------:R-:W-:Y:S01]  /*af00*/  MOV R13, R19 ;  /* 0x00000013000d7202 */ /* 0x000fe20000000f00 */
[----:B------:R-:W5:Y:S01]  /*af10*/  LDL.LU.64 R60, [R1+0x828] ;  /* 0x00082800013c7983 */ /* 0x000f620000300a00 */
[----:B------:R-:W-:Y:S02]  /*af20*/  @!P3 MOV R7, R15 ;  /* 0x0000000f0007b202 */ /* 0x000fe40000000f00 */
[----:B0-----:R-:W-:-:S02]  /*af30*/  MOV R14, R24 ;  /* 0x00000018000e7202 */ /* 0x001fc40000000f00 */
[----:B------:R-:W-:Y:S01]  /*af40*/  CS2R R58, SRZ ;  /* 0x00000000003a7805 */ /* 0x000fe2000001ff00 */
[----:B----4-:R-:W5:Y:S01]  /*af50*/  LDL.LU R44, [R1+0x838] ;  /* 0x00083800012c7983 */ /* 0x010f620000300800 */
[----:B------:R-:W-:-:S06]  /*af60*/  HFMA2.MMA R0, -RZ, RZ, 0, 0 ;  /* 0x00000000ff007435 */ /* 0x000fcc00000001ff */
[----:B------:R-:W-:-:S05]  /*af70*/  @!P3 MOV R0, R9 ;  /* 0x000000090000b202 */ /* 0x000fca0000000f00 */
[----:B------:R0:W-:Y:S02]  /*af80*/  STL [R1+0x564], R0 ;  /* 0x0005640001007387 */ /* 0x0001e40000100800 */
[----:B0-----:R-:W-:-:S06]  /*af90*/  HFMA2.MMA R0, -RZ, RZ, 0, 0 ;  /* 0x00000000ff007435 */ /* 0x001fcc00000001ff */
[----:B------:R-:W-:-:S05]  /*afa0*/  @!P4 MOV R0, R10 ;  /* 0x0000000a0000c202 */ /* 0x000fca0000000f00 */
[----:B------:R0:W-:Y:S02]  /*afb0*/  STL [R1+0x558], R0 ;  /* 0x0005580001007387 */ /* 0x0001e40000100800 */
[----:B0-----:R-:W-:Y:S01]  /*afc0*/  HFMA2.MMA R0, -RZ, RZ, 0, 0 ;  /* 0x00000000ff007435 */ /* 0x001fe200000001ff */
        /* <DEDUP_REMOVED lines=8> */
[----:B------:R-:W-:Y:S02]  /*b050*/  CS2R R40, SRZ ;  /* 0x0000000000287805 */ /* 0x000fe4000001ff00 */
[----:B------:R-:W-:Y:S02]  /*b060*/  @!P6 MOV R40, R21 ;  /* 0x000000150028e202 */ /* 0x000fe40000000f00 */
[----:B------:R-:W-:-:S02]  /*b070*/  @!P6 MOV R41, R22 ;  /* 0x000000160029e202 */ /* 0x000fc40000000f00 */
[----:B------:R-:W-:Y:S02]  /*b080*/  MOV R15, R25 ;  /* 0x00000019000f7202 */ /* 0x000fe40000000f00 */
[----:B------:R-:W-:Y:S02]  /*b090*/  CS2R R24, SRZ ;  /* 0x0000000000187805 */ /* 0x000fe4000001ff00 */
[----:B---3--:R-:W-:-:S05]  /*b0a0*/  @!P4 MOV R0, R3 ;  /* 0x000000030000c202 */ /* 0x008fca0000000f00 */
[----:B------:R0:W-:Y:S02]  /*b0b0*/  STL [R1+0x554], R0 ;  /* 0x0005540001007387 */ /* 0x0001e40000100800 */
[----:B0-----:R-:W-:-:S06]  /*b0c0*/  HFMA2.MMA R0, -RZ, RZ, 0, 0 ;  /* 0x00000000ff007435 */ /* 0x001fcc00000001ff */
[----:B------:R-:W-:-:S05]  /*b0d0*/  @!P6 MOV R0, R20 ;  /* 0x000000140000e202 */ /* 0x000fca0000000f00 */
[----:B------:R0:W-:Y:S02]  /*b0e0*/  STL [R1+0x548], R0 ;  /* 0x0005480001007387 */ /* 0x0001e40000100800 */
[----:B0-----:R-:W-:-:S06]  /*b0f0*/  HFMA2.MMA R0, -RZ, RZ, 0, 0 ;  /* 0x00000000ff007435 */ /* 0x001fcc00000001ff */
[----:B------:R-:W-:Y:S02]  /*b100*/  @!P6 MOV R0, R23 ;  /* 0x000000170000e202 */ /* 0x000fe40000000f00 */
[----:B--2---:R-:W-:-:S13]  /*b110*/  LOP3.LUT P6, RZ, R6, 0x8000000, RZ, 0xc0, !PT ;  /* 0x0800000006ff7812 */ /* 0x004fda00078cc0ff */
[----:B------:R0:W2:Y:S02]  /*b120*/  @!P6 LDG.E.64 R24, desc[UR10][R12.64] ;  /* 0x0000000a0c18e981 */ /* 0x0000a4000c1e1b00 */
[----:B0-----:R-:W-:Y:S02]  /*b130*/  MOV R12, R26 ;  /* 0x0000001a000c7202 */ /* 0x001fe40000000f00 */
[----:B------:R-:W-:Y:S02]  /*b140*/  MOV R13, R27 ;  /* 0x0000001b000d7202 */ /* 0x000fe40000000f00 */
[----:B------:R-:W-:-:S06]  /*b150*/  CS2R R26, SRZ ;  /* 0x00000000001a7805 */ /* 0x000fcc000001ff00 */
[----:B------:R-:W3:Y:S04]  /*b160*/  @!P6 LDG.E.64 R26, desc[UR10][R42.64] ;  /* 0x0000000a2a1ae981 */ /* 0x000ee8000c1e1b00 */
[----:B------:R0:W-:Y:S01]  /*b170*/  STL [R1+0x53c], R0 ;  /* 0x00053c0001007387 */ /* 0x0001e20000100800 */
[----:B------:R-:W-:Y:S02]  /*b180*/  @!P4 MOV R58, R11 ;  /* 0x0000000b003ac202 */ /* 0x000fe40000000f00 */
[----:B------:R-:W-:Y:S01]  /*b190*/  @!P4 MOV R59, R2 ;  /* 0x00000002003bc202 */ /* 0x000fe20000000f00 */
[----:B------:R1:W-:Y:S04]  /*b1a0*/  STL [R1+0x56c], R7 ;  /* 0x00056c0701007387 */ /* 0x0003e80000100800 */
[----:B------:R-:W-:Y:S01]  /*b1b0*/  STL [R1+0x54c], R40 ;  /* 0x00054c2801007387 */ /* 0x000fe20000100800 */
[----:B0-----:R-:W-:-:S03]  /*b1c0*/  HFMA2.MMA R0, -RZ, RZ, 0, 0 ;  /* 0x00000000ff007435 */ /* 0x001fc600000001ff */
[----:B------:R0:W-:Y:S04]  /*b1d0*/  STL [R1+0x55c], R58 ;  /* 0x00055c3a01007387 */ /* 0x0001e80000100800 */
[----:B------:R4:W-:Y:S04]  /*b1e0*/  STL [R1+0x550], R59 ;  /* 0x0005503b01007387 */ /* 0x0009e80000100800 */
[----:B------:R4:W-:Y:S04]  /*b1f0*/  STL [R1+0x538], R41 ;  /* 0x0005382901007387 */ /* 0x0009e80000100800 */
[----:B-1----:R-:W5:Y:S04]  /*b200*/  LDL.LU R7, [R1+0x834] ;  /* 0x0008340001077983 */ /* 0x002f680000300800 */
[----:B0-----:R-:W5:Y:S04]  /*b210*/  LDL.LU R58, [R1+0x824] ;  /* 0x00082400013a7983 */ /* 0x001f680000300800 */
[----:B----4-:R-:W5:Y:S04]  /*b220*/  LDL.LU R59, [R1+0x820] ;  /* 0x00082000013b7983 */ /* 0x010f680000300800 */
[----:B------:R-:W5:Y:S04]  /*b230*/  LDL.LU R40, [R1+0x814] ;  /* 0x0008140001287983 */ /* 0x000f680000300800 */
[----:B------:R-:W5:Y:S04]  /*b240*/  LDL.LU R41, [R1+0x810] ;  /* 0x0008100001297983 */ /* 0x000f680000300800 */
[----:B------:R-:W5:Y:S04]  /*b250*/  LDL.LU.64 R42, [R1+0x808] ;  /* 0x00080800012a7983 */ /* 0x000f680000300a00 */
[----:B------:R0:W-:Y:S02]  /*b260*/  STL.64 [R1+0x3c0], R8 ;  /* 0x0003c00801007387 */ /* 0x0001e40000100a00 */
[----:B0-----:R-:W-:-:S02]  /*b270*/  MOV R8, R14 ;  /* 0x0000000e00087202 */ /* 0x001fc40000000f00 */
[----:B------:R-:W-:Y:S02]  /*b280*/  MOV R9, R15 ;  /* 0x0000000f00097202 */ /* 0x000fe40000000f00 */
[----:B------:R-:W-:Y:S02]  /*b290*/  MOV R14, R34 ;  /* 0x00000022000e7202 */ /* 0x000fe40000000f00 */
[----:B------:R-:W-:Y:S02]  /*b2a0*/  MOV R15, R35 ;  /* 0x00000023000f7202 */ /* 0x000fe40000000f00 */
[----:B------:R-:W-:Y:S02]  /*b2b0*/  MOV R34, R4 ;  /* 0x0000000400227202 */ /* 0x000fe40000000f00 */
[----:B------:R-:W-:Y:S02]  /*b2c0*/  MOV R35, R5 ;  /* 0x0000000500237202 */ /* 0x000fe40000000f00 */
[----:B------:R-:W-:Y:S01]  /*b2d0*/  CS2R R4, SRZ ;  /* 0x0000000000047805 */ /* 0x000fe2000001ff00 */
[----:B------:R0:W-:Y:S02]  /*b2e0*/  STL.64 [R1+0x1c8], R10 ;  /* 0x0001c80a01007387 */ /* 0x0001e40000100a00 */
[----:B0-----:R-:W-:-:S02]  /*b2f0*/  MOV R10, R8 ;  /* 0x00000008000a7202 */ /* 0x001fc40000000f00 */
[----:B------:R-:W-:Y:S02]  /*b300*/  MOV R11, R9 ;  /* 0x00000009000b7202 */ /* 0x000fe40000000f00 */
[----:B------:R-:W-:Y:S02]  /*b310*/  CS2R R8, SRZ ;  /* 0x0000000000087805 */ /* 0x000fe4000001ff00 */
[C---:B------:R-:W-:Y:S02]  /*b320*/  LOP3.LUT P4, RZ, R6.reuse, 0x10000000, RZ, 0xc0, !PT ;  /* 0x1000000006ff7812 */ /* 0x040fe4000788c0ff */
[----:B------:R-:W-:Y:S02]  /*b330*/  LOP3.LUT P3, RZ, R6, 0x20000000, RZ, 0xc0, !PT ;  /* 0x2000000006ff7812 */ /* 0x000fe4000786c0ff */
[----:B--2---:R-:W-:-:S05]  /*b340*/  @!P6 MOV R0, R24 ;  /* 0x000000180000e202 */ /* 0x004fca0000000f00 */
[----:B------:R0:W-:Y:S01]  /*b350*/  STL [R1+0x530], R0 ;  /* 0x0005300001007387 */ /* 0x0001e20000100800 */
[----:B------:R-:W-:Y:S01]  /*b360*/  @!P6 MOV R4, R25 ;  /* 0x000000190004e202 */ /* 0x000fe20000000f00 */
[----:B0-----:R-:W-:Y:S01]  /*b370*/  HFMA2.MMA R0, -RZ, RZ, 0, 0 ;  /* 0x00000000ff007435 */ /* 0x001fe200000001ff */
[----:B---3--:R-:W-:-:S05]  /*b380*/  @!P6 MOV R5, R26 ;  /* 0x0000001a0005e202 */ /* 0x008fca0000000f00 */
[----:B------:R-:W-:Y:S02]  /*b390*/  @!P6 MOV R0, R27 ;  /* 0x0000001b0000e202 */ /* 0x000fe40000000f00 */
[----:B------:R-:W-:-:S13]  /*b3a0*/  LOP3.LUT P6, RZ, R6, 0x1000000, RZ, 0xc0, !PT ;  /* 0x0100000006ff7812 */ /* 0x000fda00078cc0ff */
        /* <DEDUP_REMOVED lines=10> */
[----:B------:R0:W4:Y:S02]  /*b450*/  @!P3 LDG.E.64 R32, desc[UR10][R14.64] ;  /* 0x0000000a0e20b981 */ /* 0x000124000c1e1b00 */
[----:B0-----:R-:W-:-:S06]  /*b460*/  CS2R R14, SRZ ;  /* 0x00000000000e7805 */ /* 0x001fcc000001ff00 */
[----:B------:R0:W5:Y:S02]  /*b470*/  @!P2 LDG.E.64 R14, desc[UR10][R34.64] ;  /* 0x0000000a220ea981 */ /* 0x000164000c1e1b00 */
[----:B0-----:R-:W-:-:S06]  /*b480*/  CS2R R34, SRZ ;  /* 0x0000000000227805 */ /* 0x001fcc000001ff00 */
[----:B------:R0:W4:Y:S02]  /*b490*/  @!P2 LDG.E.64 R34, desc[UR10][R16.64] ;  /* 0x0000000a1022a981 */ /* 0x000124000c1e1b00 */
[----:B0-----:R-:W-:-:S06]  /*b4a0*/  CS2R R16, SRZ ;  /* 0x0000000000107805 */ /* 0x001fcc000001ff00 */
[----:B------:R0:W5:Y:S02]  /*b4b0*/  @!P1 LDG.E.64 R16, desc[UR10][R36.64] ;  /* 0x0000000a24109981 */ /* 0x000164000c1e1b00 */
[----:B0-----:R-:W-:Y:S01]  /*b4c0*/  HFMA2.MMA R36, -RZ, RZ, 0, 0 ;  /* 0x00000000ff247435 */ /* 0x001fe200000001ff */
[----:B------:R-:W-:-:S09]  /*b4d0*/  MOV R37, RZ ;  /* 0x000000ff00257202 */ /* 0x000fd20000000f00 */
[----:B------:R0:W4:Y:S02]  /*b4e0*/  @!P1 LDG.E.64 R36, desc[UR10][R18.64] ;  /* 0x0000000a12249981 */ /* 0x000124000c1e1b00 */
[----:B0-----:R-:W-:-:S06]  /*b4f0*/  CS2R R18, SRZ ;  /* 0x0000000000127805 */ /* 0x001fcc000001ff00 */
[----:B------:R0:W5:Y:S02]  /*b500*/  @!P0 LDG.E.64 R18, desc[UR10][R38.64] ;  /* 0x0000000a26128981 */ /* 0x000164000c1e1b00 */
[----:B0-----:R-:W-:-:S06]  /*b510*/  CS2R R38, SRZ ;  /* 0x0000000000267805 */ /* 0x001fcc000001ff00 */
[----:B------:R-:W4:Y:S04]  /*b520*/  @!P0 LDG.E.64 R38, desc[UR10][R48.64] ;  /* 0x0000000a30268981 */ /* 0x000f28000c1e1b00 */
[----:B------:R0:W-:Y:S04]  /*b530*/  STL [R1+0x534], R4 ;  /* 0x0005340401007387 */ /* 0x0001e80000100800 */
[----:B------:R1:W5:Y:S04]  /*b540*/  LDL.LU.64 R48, [R1+0x7f8] ;  /* 0x0007f80001307983 */ /* 0x0003680000300a00 */
[----:B0-----:R1:W5:Y:S04]  /*b550*/  LDL.LU R4, [R1+0x800] ;  /* 0x0008000001047983 */ /* 0x0013680000300800 */
        /* <DEDUP_REMOVED lines=14> */
[----:B----4-:R-:W-:-:S05]  /*b640*/  @!P3 MOV R0, R32 ;  /* 0x000000200000b202 */ /* 0x010fca0000000f00 */
        /* <DEDUP_REMOVED lines=22> */
[----:B------:R-:W-:Y:S04]  /*b7b0*/  STL.64 [R1+0x3e0], R28 ;  /* 0x0003e01c01007387 */ /* 0x000fe80000100a00 */
[----:B------:R-:W-:Y:S04]  /*b7c0*/  STL.64 [R1+0x3e8], R30 ;  /* 0x0003e81e01007387 */ /* 0x000fe80000100a00 */
[----:B------:R-:W-:Y:S04]  /*b7d0*/  STL.64 [R1+0x3f0], R32 ;  /* 0x0003f02001007387 */ /* 0x000fe80000100a00 */
[----:B------:R-:W-:Y:S04]  /*b7e0*/  STL.64 [R1+0x3f8], R34 ;  /* 0x0003f82201007387 */ /* 0x000fe80000100a00 */
[----:B------:R-:W-:Y:S04]  /*b7f0*/  STL.64 [R1+0x400], R36 ;  /* 0x0004002401007387 */ /* 0x000fe80000100a00 */
[----:B------:R-:W-:Y:S04]  /*b800*/  STL.64 [R1+0x408], R38 ;  /* 0x0004082601007387 */ /* 0x000fe80000100a00 */
[----:B------:R0:W-:Y:S02]  /*b810*/  STL [R1+0x498], R0 ;  /* 0x0004980001007387 */ /* 0x0001e40000100800 */
[----:B0-----:R-:W-:Y:S01]  /*b820*/  HFMA2.MMA R0, -RZ, RZ, 0, 0 ;  /* 0x00000000ff007435 */ /* 0x001fe200000001ff */
[----:B------:R-:W-:-:S05]  /*b830*/  UMOV UR13, 0x3f800000 ;  /* 0x3f800000000d7882 */ /* 0x000fca0000000000 */
[----:B------:R-:W-:Y:S01]  /*b840*/  @!P0 MOV R0, R39 ;  /* 0x0000002700008202 */ /* 0x000fe20000000f00 */
[----:B------:R-:W-:Y:S01]  /*b850*/  @UP0 UMOV UR13, UR7 ;  /* 0x00000007000d0c82 */ /* 0x000fe20008000000 */
[----:B------:R-:W-:Y:S01]  /*b860*/  BSSY B0, `(.L_x_3090) ;  /* 0x000001c000007945 */ /* 0x000fe20003800000 */
[----:B------:R0:W-:Y:S04]  /*b870*/  STL [R1+0x520], R5 ;  /* 0x0005200501007387 */ /* 0x0001e80000100800 */
[----:B------:R2:W-:Y:S04]  /*b880*/  STL [R1+0x490], R0 ;  /* 0x0004900001007387 */ /* 0x0005e80000100800 */
[----:B------:R3:W-:Y:S01]  /*b890*/  STL.64 [R1+0x3c8], R2 ;  /* 0x0003c80201007387 */ /* 0x0007e20000100a00 */
[----:B0-----:R-:W-:Y:S01]  /*b8a0*/  MOV R5, RZ ;  /* 0x000000ff00057202 */ /* 0x001fe20000000f00 */
[----:B--2---:R-:W-:Y:S01]  /*b8b0*/  HFMA2.MMA R0, -RZ, RZ, 0, 0 ;  /* 0x00000000ff007435 */ /* 0x004fe200000001ff */
[----:B---3--:R-:W-:Y:S01]  /*b8c0*/  CS2R R2, SRZ ;  /* 0x0000000000027805 */ /* 0x008fe2000001ff00 */
[----:B-1----:R-:W-:Y:S09]  /*b8d0*/  @P5 BRA `(.L_x_3091) ;  /* 0x0000000000505947 */ /* 0x002ff20003800000 */
        /* <DEDUP_REMOVED lines=20> */
.L_x_3091:
[----:B------:R-:W-:Y:S05]  /*ba20*/  BSYNC B0 ;  /* 0x0000000000007941 */ /* 0x000fea0003800000 */
.L_x_3090:
        /* <DEDUP_REMOVED lines=70> */
.L_x_3092:
        /* <DEDUP_REMOVED lines=34> */
.L_x_3093:
        /* <DEDUP_REMOVED lines=43> */
.L_x_3094:
        /* <DEDUP_REMOVED lines=39> */
.L_x_3095:
        /* <DEDUP_REMOVED lines=39> */
.L_x_3096:
        /* <DEDUP_REMOVED lines=38> */
.L_x_3097:
        /* <DEDUP_REMOVED lines=39> */
.L_x_3098:
        /* <DEDUP_REMOVED lines=39> */
.L_x_3099:
[----:B------:R-:W2:Y:S04]  /*cf80*/  LDL R13, [R1+0x4d4] ;  /* 0x0004d400010d7983 */ /* 0x000ea80000100800 */
[----:B------:R-:W3:Y:S04]  /*cf90*/  LDL.LU R20, [R1+0x7d0] ;  /* 0x0007d00001147983 */ /* 0x000ee80000300800 */
[----:B------:R-:W4:Y:S04]  /*cfa0*/  LDL.LU R18, [R1+0x7d4] ;  /* 0x0007d40001127983 */ /* 0x000f280000300800 */
[----:B0-----:R0:W5:Y:S01]  /*cfb0*/  LDL R24, [R1+0x4e8] ;  /* 0x0004e80001187983 */ /* 0x0011620000100800 */
[----:B------:R-:W-:Y:S01]  /*cfc0*/  FADD.FTZ R17, R17, R11 ;  /* 0x0000000b11117221 */ /* 0x000fe20000010000 */
[-C--:B-----5:R-:W-:Y:S01]  /*cfd0*/  FFMA.FTZ R8, R15, R22.reuse, R8 ;  /* 0x000000160f087223 */ /* 0x0a0fe20000010008 */
        /* <DEDUP_REMOVED lines=34> */
.L_x_3100:
        /* <DEDUP_REMOVED lines=39> */
.L_x_3101:
        /* <DEDUP_REMOVED lines=39> */
.L_x_3102:
        /* <DEDUP_REMOVED lines=39> */
.L_x_3103:
        /* <DEDUP_REMOVED lines=39> */
.L_x_3104:
        /* <DEDUP_REMOVED lines=39> */
.L_x_3105:
        /* <DEDUP_REMOVED lines=39> */
.L_x_3106:
        /* <DEDUP_REMOVED lines=39> */
.L_x_3107:
        /* <DEDUP_REMOVED lines=39> */
.L_x_3108:
        /* <DEDUP_REMOVED lines=39> */
.L_x_3109:
        /* <DEDUP_REMOVED lines=39> */
.L_x_3110:
        /* <DEDUP_REMOVED lines=39> */
.L_x_3111:
        /* <DEDUP_REMOVED lines=39> */
.L_x_3112:
        /* <DEDUP_REMOVED lines=39> */
.L_x_3113:
        /* <DEDUP_REMOVED lines=39> */
.L_x_3114:
        /* <DEDUP_REMOVED lines=39> */
.L_x_3115:
        /* <DEDUP_REMOVED lines=35> */
.L_x_3116:
[----:B-1----:R-:W2:Y:S04]  /*f8c0*/  LDL.LU R21, [R1+0x740] ;  /* 0x0007400001157983 */ /* 0x002ea80000300800 */
[----:B------:R-:W3:Y:S04]  /*f8d0*/  LDL.LU R19, [R1+0x744] ;  /* 0x0007440001137983 */ /* 0x000ee80000300800 */
[----:B------:R1:W5:Y:S01]  /*f8e0*/  LDL R20, [R1+0x414] ;  /* 0x0004140001147983 */ /* 0x0003620000100800 */
        /* <DEDUP_REMOVED lines=33> */
[----:B-1----:R-:W-:-:S07]  /*fb00*/  FMUL.FTZ R7, R7, R18 ;  /* 0x0000001207077220 */ /* 0x002fce0000410000 */
.L_x_3117:
[----:B------:R-:W2:Y:S04]  /*fb10*/  LDL.LU R19, [R1+0x738] ;  /* 0x0007380001137983 */ /* 0x000ea80000300800 */
[----:B------:R-:W3:Y:S01]  /*fb20*/  LDL.LU R18, [R1+0x73c] ;  /* 0x00073c0001127983 */ /* 0x000ee20000300800 */
[-C--:B-----5:R-:W-:Y:S01]  /*fb30*/  FMUL.FTZ R13, R0, R20.reuse ;  /* 0x00000014000d7220 */ /* 0x0a0fe20000410000 */
        /* <DEDUP_REMOVED lines=32> */
.L_x_3118:
        /* <DEDUP_REMOVED lines=35> */
.L_x_3119:
[----:B------:R-:W2:Y:S04]  /*ff70*/  LDL.LU R18, [R1+0x720] ;  /* 0x0007200001127983 */ /* 0x000ea80000300800 */
[----:B------:R-:W3:Y:S01]  /*ff80*/  LDL.LU R11, [R1+0x724] ;  /* 0x00072400010b7983 */ /* 0x000ee20000300800 */
[-C--:B------:R-:W-:Y:S01]  /*ff90*/  FMUL.FTZ R7, R0, R46.reuse ;  /* 0x0000002e00077220 */ /* 0x080fe20000410000 */
[----:B------:R-:W-:Y:S01]  /*ffa0*/  FFMA.FTZ R8, R10, R46, R8 ;  /* 0x0000002e0a087223 */ /* 0x000fe20000010008 */
[----:B------:R-:W-:Y:S01]  /*ffb0*/  FADD.FTZ R16, R16, R47 ;  /* 0x0000002f10107221 */ /* 0x000fe20000010000 */
[----:B------:R-:W-:Y:S01]  /*ffc0*/  FFMA.FTZ R14, R13, R47, R14 ;  /* 0x0000002f0d0e7223 */ /* 0x000fe2000001000e */
[----:B------:R-:W-:Y:S01]  /*ffd0*/  FFMA.FTZ R9, R10, R7, R9 ;  /* 0x000000070a097223 */ /* 0x000fe20000010009 */
[----:B------:R-:W-:Y:S01]  /*ffe0*/  FADD.FTZ R17, R17, R15 ;  /* 0x0000000f11117221 */ /* 0x000fe20000010000 */
[----:B------:R-:W-:Y:S01]  /*fff0*/  FMUL.FTZ R47, R5, R47 ;  /* 0x0000002f052f7220 */ /* 0x000fe20000410000 */
[----:B------:R-:W-:-:S02]  /*10000*/  FADD.FTZ R12, R12, R46 ;  /* 0x0000002e0c0c7221 */ /* 0x000fc40000010000 */
        /* <DEDUP_REMOVED lines=25> */
.L_x_3120:
        /* <DEDUP_REMOVED lines=35> */
.L_x_3121:
        /* <DEDUP_REMOVED lines=35> */
.L_x_3122:
        /* <DEDUP_REMOVED lines=35> */
.L_x_3123:
[----:B------:R-:W2:Y:S04]  /*10830*/  LDL.LU R20, [R1+0x6dc] ;  /* 0x0006dc0001147983 */ /* 0x000ea80000300800 */
[----:B------:R-:W3:Y:S04]  /*10840*/  LDL.LU R19, [R1+0x6e0] ;  /* 0x0006e00001137983 */ /* 0x000ee80000300800 */
[----:B------:R1:W5:Y:S04]  /*10850*/  LDL R18, [R1+0x410] ;  /* 0x0004100001127983 */ /* 0x0003680000100800 */
[----:B------:R1:W5:Y:S01]  /*10860*/  LDL R15, [R1+0x6d8] ;  /* 0x0006d800010f7983 */ /* 0x0003620000100800 */
[----:B------:R-:W-:Y:S01]  /*10870*/  FADD.FTZ R17, R17, R10 ;  /* 0x0000000a11117221 */ /* 0x000fe20000010000 */
[----:B------:R-:W-:Y:S01]  /*10880*/  FADD.FTZ R10, R16, R57 ;  /* 0x00000039100a7221 */ /* 0x000fe20000010000 */
[-C--:B------:R-:W-:Y:S01]  /*10890*/  FMUL.FTZ R13, R0, R56.reuse ;  /* 0x00000038000d7220 */ /* 0x080fe20000410000 */
[----:B------:R-:W-:Y:S01]  /*108a0*/  FFMA.FTZ R8, R7, R56, R8 ;  /* 0x0000003807087223 */ /* 0x000fe20000010008 */
[----:B------:R-:W-:Y:S01]  /*108b0*/  FADD.FTZ R17, R55, R17 ;  /* 0x0000001137117221 */ /* 0x000fe20000010000 */
[----:B------:R-:W-:Y:S01]  /*108c0*/  FADD.FTZ R12, R12, R56 ;  /* 0x000000380c0c7221 */ /* 0x000fe20000010000 */
[----:B------:R-:W-:Y:S01]  /*108d0*/  STL [R1+0x464], R10 ;  /* 0x0004640a01007387 */ /* 0x000fe20000100800 */
[----:B------:R-:W-:Y:S01]  /*108e0*/  FFMA.FTZ R9, R7, R13, R9 ;  /* 0x0000000d07097223 */ /* 0x000fe20000010009 */
[-C--:B------:R-:W-:Y:S01]  /*108f0*/  FFMA.FTZ R7, R11, R57.reuse, R14 ;  /* 0x000000390b077223 */ /* 0x080fe2000001000e */
[----:B------:R-:W-:Y:S01]  /*10900*/  FMUL.FTZ R57, R5, R57 ;  /* 0x0000003905397220 */ /* 0x000fe20000410000 */
[----:B------:R-:W-:-:S03]  /*10910*/  FADD.FTZ R17, R17, R13 ;  /* 0x0000000d11117221 */ /* 0x000fc60000010000 */
[----:B------:R2:W-:Y:S01]  /*10920*/  STL [R1+0x460], R7 ;  /* 0x0004600701007387 */ /* 0x0005e20000100800 */
        /* <DEDUP_REMOVED lines=26> */
.L_x_3124:
[----:B------:R-:W2:Y:S04]  /*10ad0*/  LDL.LU R16, [R1+0x6d0] ;  /* 0x0006d00001107983 */ /* 0x000ea80000300800 */
[----:B------:R-:W3:Y:S04]  /*10ae0*/  LDL.LU R11, [R1+0x6d4] ;  /* 0x0006d400010b7983 */ /* 0x000ee80000300800 */
[----:B------:R4:W5:Y:S04]  /*10af0*/  LDL R14, [R1+0x6c8] ;  /* 0x0006c800010e7983 */ /* 0x0009680000100800 */
[----:B------:R4:W5:Y:S02]  /*10b00*/  LDL R13, [R1+0x6cc] ;  /* 0x0006cc00010d7983 */ /* 0x0009640000100800 */
[----:B-----5:R-:W-:Y:S01]  /*10b10*/  FADD.FTZ R12, R12, R18 ;  /* 0x000000120c0c7221 */ /* 0x020fe20000010000 */
[-C--:B------:R-:W-:Y:S01]  /*10b20*/  FFMA.FTZ R8, R7, R18.reuse, R8 ;  /* 0x0000001207087223 */ /* 0x080fe20000010008 */
[----:B------:R-:W-:Y:S01]  /*10b30*/  FMUL.FTZ R10, R0, R18 ;  /* 0x00000012000a7220 */ /* 0x000fe20000410000 */
[----:B------:R-:W-:-:S02]  /*10b40*/  FADD.FTZ R17, R57, R17 ;  /* 0x0000001139117221 */ /* 0x000fc40000010000 */
[----:B------:R4:W-:Y:S01]  /*10b50*/  STL [R1+0x45c], R12 ;  /* 0x00045c0c01007387 */ /* 0x0009e20000100800 */
[----:B------:R-:W-:Y:S01]  /*10b60*/  FFMA.FTZ R9, R7, R10, R9 ;  /* 0x0000000a07097223 */ /* 0x000fe20000010009 */
[----:B------:R-:W-:Y:S01]  /*10b70*/  FADD.FTZ R10, R17, R10 ;  /* 0x0000000a110a7221 */ /* 0x000fe20000010000 */
[----:B------:R-:W-:Y:S01]  /*10b80*/  FMUL.FTZ R7, R5, R15 ;  /* 0x0000000f05077220 */ /* 0x000fe20000410000 */
[----:B------:R4:W-:Y:S01]  /*10b90*/  STL [R1+0x458], R8 ;  /* 0x0004580801007387 */ /* 0x0009e20000100800 */
        /* <DEDUP_REMOVED lines=25> */
.L_x_3125:
[----:B------:R-:W3:Y:S04]  /*10d30*/  LDL.LU R12, [R1+0x6c0] ;  /* 0x0006c000010c7983 */ /* 0x000ee80000300800 */
[----:B------:R-:W4:Y:S04]  /*10d40*/  LDL.LU R11, [R1+0x6c4] ;  /* 0x0006c400010b7983 */ /* 0x000f280000300800 */
[----:B------:R0:W5:Y:S04]  /*10d50*/  LDL R16, [R1+0x6b8] ;  /* 0x0006b80001107983 */ /* 0x0001680000100800 */
[----:B-1----:R0:W5:Y:S01]  /*10d60*/  LDL R15, [R1+0x6bc] ;  /* 0x0006bc00010f7983 */ /* 0x0021620000100800 */
[----:B------:R-:W-:Y:S01]  /*10d70*/  FFMA.FTZ R9, R45, R7, R9 ;  /* 0x000000072d097223 */ /* 0x000fe20000010009 */
[----:B------:R-:W-:Y:S01]  /*10d80*/  FMUL.FTZ R8, R0, R14 ;  /* 0x0000000e00087220 */ /* 0x000fe20000410000 */
        /* <DEDUP_REMOVED lines=29> */
.L_x_3126:
[----:B------:R-:W3:Y:S04]  /*10f60*/  LDL.LU R12, [R1+0x6a8] ;  /* 0x0006a800010c7983 */ /* 0x000ee80000300800 */
[----:B------:R-:W4:Y:S04]  /*10f70*/  LDL.LU R11, [R1+0x6ac] ;  /* 0x0006ac00010b7983 */ /* 0x000f280000300800 */
[----:B--2---:R1:W5:Y:S04]  /*10f80*/  LDL R14, [R1+0x6a0] ;  /* 0x0006a000010e7983 */ /* 0x0043680000100800 */
[----:B------:R1:W5:Y:S01]  /*10f90*/  LDL R13, [R1+0x6a4] ;  /* 0x0006a400010d7983 */ /* 0x0003620000100800 */
[----:B------:R-:W-:Y:S01]  /*10fa0*/  FFMA.FTZ R9, R61, R10, R9 ;  /* 0x0000000a3d097223 */ /* 0x000fe20000010009 */
[----:B-----5:R-:W-:Y:S01]  /*10fb0*/  FMUL.FTZ R7, R0, R16 ;  /* 0x0000001000077220 */ /* 0x020fe20000410000 */
[----:B------:R-:W-:Y:S01]  /*10fc0*/  FADD.FTZ R8, R10, R8 ;  /* 0x000000080a087221 */ /* 0x000fe20000010000 */
[----:B------:R-:W-:-:S02]  /*10fd0*/  FMUL.FTZ R10, R5, R15 ;  /* 0x0000000f050a7220 */ /* 0x000fc40000410000 */
[----:B------:R-:W-:Y:S01]  /*10fe0*/  FFMA.FTZ R9, R50, R7, R9 ;  /* 0x0000000732097223 */ /* 0x000fe20000010009 */
[----:B------:R-:W-:Y:S01]  /*10ff0*/  FADD.FTZ R7, R8, R7 ;  /* 0x0000000708077221 */ /* 0x000fe20000010000 */
[----:B---3--:R-:W-:Y:S01]  /*11000*/  FADD.FTZ R59, R12, -UR16 ;  /* 0x800000100c3b7e21 */ /* 0x008fe20008010000 */
[----:B----4-:R-:W-:-:S03]  /*11010*/  FADD.FTZ R58, R11, -UR16 ;  /* 0x800000100b3a7e21 */ /* 0x010fc60008010000 */
        /* <DEDUP_REMOVED lines=23> */
.L_x_3127:
[----:B------:R-:W2:Y:S04]  /*11190*/  LDL.LU R11, [R1+0x69c] ;  /* 0x00069c00010b7983 */ /* 0x000ea80000300800 */
[----:B------:R-:W3:Y:S04]  /*111a0*/  LDL.LU R12, [R1+0x698] ;  /* 0x00069800010c7983 */ /* 0x000ee80000300800 */
[----:B0-----:R0:W5:Y:S04]  /*111b0*/  LDL R16, [R1+0x690] ;  /* 0x0006900001107983 */ /* 0x0011680000100800 */
[----:B------:R0:W5:Y:S01]  /*111c0*/  LDL R15, [R1+0x694] ;  /* 0x00069400010f7983 */ /* 0x0001620000100800 */
[----:B------:R-:W-:Y:S01]  /*111d0*/  FFMA.FTZ R9, R60, R10, R9 ;  /* 0x0000000a3c097223 */ /* 0x000fe20000010009 */
[----:B------:R-:W-:Y:S01]  /*111e0*/  FADD.FTZ R10, R10, R7 ;  /* 0x000000070a0a7221 */ /* 0x000fe20000010000 */
        /* <DEDUP_REMOVED lines=30> */
.L_x_3128:
        /* <DEDUP_REMOVED lines=37> */
.L_x_3129:
        /* <DEDUP_REMOVED lines=37> */
.L_x_3130:
        /* <DEDUP_REMOVED lines=37> */
.L_x_3131:
        /* <DEDUP_REMOVED lines=37> */
.L_x_3132:
[----:B0-----:R-:W3:Y:S04]  /*11d10*/  LDL.LU R17, [R1+0x640] ;  /* 0x0006400001117983 */ /* 0x001ee80000300800 */
[----:B------:R-:W4:Y:S04]  /*11d20*/  LDL.LU R12, [R1+0x644] ;  /* 0x00064400010c7983 */ /* 0x000f280000300800 */
[----:B------:R0:W5:Y:S04]  /*11d30*/  LDL R16, [R1+0x638] ;  /* 0x0006380001107983 */ /* 0x0001680000100800 */
        /* <DEDUP_REMOVED lines=10> */
[----:B--2---:R-:W-:-:S03]  /*11de0*/  FMUL.FTZ R18, R8, UR13 ;  /* 0x0000000d08127c20 */ /* 0x004fc60008410000 */
        /* <DEDUP_REMOVED lines=23> */
.L_x_3133:
[----:B------:R-:W2:Y:S04]  /*11f60*/  LDL.LU R12, [R1+0x628] ;  /* 0x00062800010c7983 */ /* 0x000ea80000300800 */
[----:B------:R-:W3:Y:S04]  /*11f70*/  LDL.LU R11, [R1+0x62c] ;  /* 0x00062c00010b7983 */ /* 0x000ee80000300800 */
[----:B------:R4:W5:Y:S04]  /*11f80*/  LDL R17, [R1+0x620] ;  /* 0x0006200001117983 */ /* 0x0009680000100800 */
        /* <DEDUP_REMOVED lines=8> */
[----:B-1----:R-:W-:Y:S01]  /*12010*/  FMUL.FTZ R16, R7, UR13 ;  /* 0x0000000d07107c20 */ /* 0x002fe20008410000 */
[----:B---3--:R-:W-:-:S04]  /*12020*/  FADD.FTZ R56, R11, -UR16 ;  /* 0x800000100b387e21 */ /* 0x008fc80008010000 */
[----:B------:R4:W-:Y:S01]  /*12030*/  STL [R1+0x454], R16 ;  /* 0x0004541001007387 */ /* 0x0009e20000100800 */
[----:B------:R-:W-:Y:S01]  /*12040*/  FMUL.FTZ R56, R56, UR13 ;  /* 0x0000000d38387c20 */ /* 0x000fe20008410000 */
[----:B------:R-:W-:Y:S06]  /*12050*/  @!P0 BRA `(.L_x_3134) ;  /* 0x0000000000508947 */ /* 0x000fec0003800000 */
        /* <DEDUP_REMOVED lines=20> */
.L_x_3134:
[----:B------:R-:W2:Y:S04]  /*121a0*/  LDL.LU R12, [R1+0x618] ;  /* 0x00061800010c7983 */ /* 0x000ea80000300800 */
[----:B------:R-:W3:Y:S04]  /*121b0*/  LDL.LU R11, [R1+0x61c] ;  /* 0x00061c00010b7983 */ /* 0x000ee80000300800 */
[----:B0-----:R0:W5:Y:S04]  /*121c0*/  LDL R14, [R1+0x610] ;  /* 0x00061000010e7983 */ /* 0x0011680000100800 */
[----:B------:R0:W5:Y:S01]  /*121d0*/  LDL R13, [R1+0x614] ;  /* 0x00061400010d7983 */ /* 0x0001620000100800 */
[----:B------:R-:W-:Y:S01]  /*121e0*/  FFMA.FTZ R9, R18, R10, R9 ;  /* 0x0000000a12097223 */ /* 0x000fe20000010009 */
[----:B-----5:R-:W-:Y:S01]  /*121f0*/  FMUL.FTZ R7, R0, R17 ;  /* 0x0000001100077220 */ /* 0x020fe20000410000 */
[----:B------:R-:W-:Y:S01]  /*12200*/  FADD.FTZ R8, R10, R8 ;  /* 0x000000080a087221 */ /* 0x000fe20000010000 */
[----:B------:R-:W-:-:S02]  /*12210*/  FMUL.FTZ R10, R5, R15 ;  /* 0x0000000f050a7220 */ /* 0x000fc40000410000 */
[----:B------:R-:W-:Y:S01]  /*12220*/  FFMA.FTZ R9, R16, R7, R9 ;  /* 0x0000000710097223 */ /* 0x000fe20000010009 */
[----:B------:R-:W-:Y:S01]  /*12230*/  FADD.FTZ R7, R8, R7 ;  /* 0x0000000708077221 */ /* 0x000fe20000010000 */
        /* <DEDUP_REMOVED lines=25> */
.L_x_3135:
[----:B------:R-:W2:Y:S04]  /*123d0*/  LDL.LU R12, [R1+0x608] ;  /* 0x00060800010c7983 */ /* 0x000ea80000300800 */
[----:B------:R-:W3:Y:S04]  /*123e0*/  LDL.LU R11, [R1+0x60c] ;  /* 0x00060c00010b7983 */ /* 0x000ee80000300800 */
[----:B----4-:R4:W5:Y:S04]  /*123f0*/  LDL R16, [R1+0x600] ;  /* 0x0006000001107983 */ /* 0x0109680000100800 */
[----:B-1----:R4:W5:Y:S01]  /*12400*/  LDL R15, [R1+0x604] ;  /* 0x00060400010f7983 */ /* 0x0029620000100800 */
[----:B------:R-:W-:Y:S01]  /*12410*/  FFMA.FTZ R9, R56, R10, R9 ;  /* 0x0000000a38097223 */ /* 0x000fe20000010009 */
[----:B------:R-:W-:Y:S01]  /*12420*/  FMUL.FTZ R8, R0, R14 ;  /* 0x0000000e00087220 */ /* 0x000fe20000410000 */
        /* <DEDUP_REMOVED lines=29> */
.L_x_3136:
        /* <DEDUP_REMOVED lines=35> */
.L_x_3137:
[----:B------:R-:W2:Y:S04]  /*12830*/  LDL.LU R12, [R1+0x5e8] ;  /* 0x0005e800010c7983 */ /* 0x000ea80000300800 */
[----:B------:R-:W3:Y:S04]  /*12840*/  LDL.LU R11, [R1+0x5ec] ;  /* 0x0005ec00010b7983 */ /* 0x000ee80000300800 */
[----:B-1----:R1:W5:Y:S04]  /*12850*/  LDL R16, [R1+0x5e0] ;  /* 0x0005e00001107983 */ /* 0x0023680000100800 */
[----:B------:R1:W5:Y:S01]  /*12860*/  LDL R15, [R1+0x5e4] ;  /* 0x0005e400010f7983 */ /* 0x0003620000100800 */
        /* <DEDUP_REMOVED lines=31> */
.L_x_3138:
        /* <DEDUP_REMOVED lines=35> */
.L_x_3139:
        /* <DEDUP_REMOVED lines=35> */
.L_x_3140:
        /* <DEDUP_REMOVED lines=35> */
.L_x_3141:
        /* <DEDUP_REMOVED lines=35> */
.L_x_3142:
        /* <DEDUP_REMOVED lines=35> */
.L_x_3143:
[----:B------:R-:W2:Y:S04]  /*13550*/  LDL.LU R12, [R1+0x588] ;  /* 0x00058800010c7983 */ /* 0x000ea80000300800 */
[----:B------:R-:W3:Y:S04]  /*13560*/  LDL.LU R11, [R1+0x58c] ;  /* 0x00058c00010b7983 */ /* 0x000ee80000300800 */
[----:B------:R4:W5:Y:S04]  /*13570*/  LDL R17, [R1+0x580] ;  /* 0x0005800001117983 */ /* 0x0009680000100800 */
[----:B-1----:R4:W5:Y:S01]  /*13580*/  LDL R15, [R1+0x584] ;  /* 0x00058400010f7983 */ /* 0x0029620000100800 */
[----:B------:R-:W-:Y:S01]  /*13590*/  FFMA.FTZ R9, R34, R10, R9 ;  /* 0x0000000a22097223 */ /* 0x000fe20000010009 */
[----:B------:R-:W-:Y:S01]  /*135a0*/  FMUL.FTZ R8, R0, R14 ;  /* 0x0000000e00087220 */ /* 0x000fe20000410000 */
[----:B------:R-:W-:-:S03]  /*135b0*/  FADD.FTZ R7, R10, R7 ;  /* 0x000000070a077221 */ /* 0x000fc60000010000 */
[----:B------:R-:W-:Y:S01]  /*135c0*/  FFMA.FTZ R9, R33, R8, R9 ;  /* 0x0000000821097223 */ /* 0x000fe20000010009 */
[----:B------:R-:W-:Y:S01]  /*135d0*/  FADD.FTZ R8, R7, R8 ;  /* 0x0000000807087221 */ /* 0x000fe20000010000 */
[----:B--2---:R-:W-:Y:S01]  /*135e0*/  FADD.FTZ R10, R12, -UR16 ;  /* 0x800000100c0a7e21 */ /* 0x004fe20008010000 */
[----:B---3--:R-:W-:-:S03]  /*135f0*/  FADD.FTZ R31, R11, -UR16 ;  /* 0x800000100b1f7e21 */ /* 0x008fc60008010000 */
[----:B------:R-:W-:Y:S01]  /*13600*/  FMUL.FTZ R10, R10, UR13 ;  /* 0x0000000d0a0a7c20 */ /* 0x000fe20008410000 */
[----:B------:R-:W-:Y:S01]  /*13610*/  FMUL.FTZ R11, R5, R13 ;  /* 0x0000000d050b7220 */ /* 0x000fe20000410000 */
[----:B------:R-:W-:Y:S01]  /*13620*/  FMUL.FTZ R31, R31, UR13 ;  /* 0x0000000d1f1f7c20 */ /* 0x000fe20008410000 */
[----:B----4-:R-:W-:Y:S06]  /*13630*/  @!P0 BRA `(.L_x_3144) ;  /* 0x0000000000508947 */ /* 0x010fec0003800000 */
[----:B------:R-:W-:-:S04]  /*13640*/  FFMA.FTZ R12, R10, R0, R3 ;  /* 0x000000000a0c7223 */ /* 0x000fc80000010003 */
[----:B------:R-:W-:-:S06]  /*13650*/  FMUL.FTZ R7, R12, -1.4426950216293334961 ;  /* 0xbfb8aa3b0c077820 */ /* 0x000fcc0000410000 */
[----:B------:R-:W1:Y:S02]  /*13660*/  MUFU.EX2 R7, R7 ;  /* 0x0000000700077308 */ /* 0x000e640000000800 */
[----:B-1----:R-:W-:-:S06]  /*13670*/  FADD.FTZ R7, R7, 1 ;  /* 0x3f80000007077421 */ /* 0x002fcc0000010000 */
[----:B0-----:R-:W0:Y:S02]  /*13680*/  MUFU.RCP R13, R7 ;  /* 0x00000007000d7308 */ /* 0x001e240000001000 */
[----:B0----5:R-:W-:Y:S01]  /*13690*/  FMUL.FTZ R7, R17, R13 ;  /* 0x0000000d11077220 */ /* 0x021fe20000410000 */
        /* <DEDUP_REMOVED lines=14> */
.L_x_3144:
[----:B0-----:R-:W2:Y:S04]  /*13780*/  LDL.LU R13, [R1+0x578] ;  /* 0x00057800010d7983 */ /* 0x001ea80000300800 */
[----:B------:R-:W3:Y:S04]  /*13790*/  LDL.LU R12, [R1+0x57c] ;  /* 0x00057c00010c7983 */ /* 0x000ee80000300800 */
[----:B------:R0:W5:Y:S04]  /*137a0*/  LDL R16, [R1+0x570] ;  /* 0x0005700001107983 */ /* 0x0001680000100800 */
        /* <DEDUP_REMOVED lines=32> */
.L_x_3145:
        /* <DEDUP_REMOVED lines=35> */
.L_x_3146:
        /* <DEDUP_REMOVED lines=35> */
.L_x_3147:
        /* <DEDUP_REMOVED lines=35> */
.L_x_3148:
[----:B------:R-:W2:Y:S04]  /*14040*/  LDL.LU R13, [R1+0x530] ;  /* 0x00053000010d7983 */ /* 0x000ea80000300800 */
[----:B------:R-:W3:Y:S04]  /*14050*/  LDL.LU R12, [R1+0x534] ;  /* 0x00053400010c7983 */ /* 0x000ee80000300800 */
[----:B0-----:R0:W5:Y:S04]  /*14060*/  LDL R16, [R1+0x520] ;  /* 0x0005200001107983 */ /* 0x0011680000100800 */
        /* <DEDUP_REMOVED lines=32> */
.L_x_3149:
[----:B------:R-:W1:Y:S04]  /*14270*/  LDL R11, [R1+0x4cc] ;  /* 0x0004cc00010b7983 */ /* 0x000e680000100800 */
[----:B------:R-:W2:Y:S04]  /*14280*/  LDL.LU R13, [R1+0x4dc] ;  /* 0x0004dc00010d7983 */ /* 0x000ea80000300800 */
[----:B------:R-:W3:Y:S04]  /*14290*/  LDL.LU R12, [R1+0x4d8] ;  /* 0x0004d800010c7983 */ /* 0x000ee80000300800 */
[----:B------:R4:W5:Y:S01]  /*142a0*/  LDL R18, [R1+0x4b0] ;  /* 0x0004b00001127983 */ /* 0x0009620000100800 */
[----:B------:R-:W-:Y:S01]  /*142b0*/  FFMA.FTZ R9, R23, R8, R9 ;  /* 0x0000000817097223 */ /* 0x000fe20000010009 */
[----:B------:R-:W-:Y:S01]  /*142c0*/  FADD.FTZ R8, R8, R7 ;  /* 0x0000000708087221 */ /* 0x000fe20000010000 */
[----:B-1----:R-:W-:Y:S01]  /*142d0*/  MOV R15, R11 ;  /* 0x0000000b000f7202 */ /* 0x002fe20000000f00 */
[----:B------:R-:W-:Y:S01]  /*142e0*/  FMUL.FTZ R11, R0, R16 ;  /* 0x00000010000b7220 */ /* 0x000fe20000410000 */
[----:B--2---:R-:W-:-:S03]  /*142f0*/  FADD.FTZ R7, R13, -UR16 ;  /* 0x800000100d077e21 */ /* 0x004fc60008010000 */
[----:B------:R-:W-:Y:S01]  /*14300*/  FFMA.FTZ R9, R22, R11, R9 ;  /* 0x0000000b16097223 */ /* 0x000fe20000010009 */
[----:B---3--:R-:W-:Y:S01]  /*14310*/  FADD.FTZ R19, R12, -UR16 ;  /* 0x800000100c137e21 */ /* 0x008fe20008010000 */
[----:B------:R-:W-:Y:S01]  /*14320*/  FADD.FTZ R11, R8, R11 ;  /* 0x0000000b080b7221 */ /* 0x000fe20000010000 */
        /* <DEDUP_REMOVED lines=24> */
.L_x_3150:
[----:B------:R-:W1:Y:S04]  /*144b0*/  LDL R8, [R1+0x4c8] ;  /* 0x0004c80001087983 */ /* 0x000e680000100800 */
[----:B------:R-:W2:Y:S04]  /*144c0*/  LDL.LU R17, [R1+0x4e4] ;  /* 0x0004e40001117983 */ /* 0x000ea80000300800 */
[----:B0-----:R-:W3:Y:S01]  /*144d0*/  LDL.LU R14, [R1+0x4e0] ;  /* 0x0004e000010e7983 */ /* 0x001ee20000300800 */
[----:B------:R-:W-:-:S03]  /*144e0*/  MOV R13, R15 ;  /* 0x0000000f000d7202 */ /* 0x000fc60000000f00 */
[----:B------:R0:W5:Y:S01]  /*144f0*/  LDL R16, [R1+0x4a4] ;  /* 0x0004a40001107983 */ /* 0x0001620000100800 */
[----:B------:R-:W-:Y:S01]  /*14500*/  FFMA.FTZ R9, R20, R12, R9 ;  /* 0x0000000c14097223 */ /* 0x000fe20000010009 */
[----:B------:R-:W-:Y:S01]  /*14510*/  FADD.FTZ R11, R12, R11 ;  /* 0x0000000b0c0b7221 */ /* 0x000fe20000010000 */
[----:B------:R-:W-:Y:S01]  /*14520*/  FMUL.FTZ R12, R5, R13 ;  /* 0x0000000d050c7220 */ /* 0x000fe20000410000 */
[----:B-1----:R-:W-:Y:S01]  /*14530*/  MOV R15, R8 ;  /* 0x00000008000f7202 */ /* 0x002fe20000000f00 */
[----:B-----5:R-:W-:Y:S01]  /*14540*/  FMUL.FTZ R8, R0, R18 ;  /* 0x0000001200087220 */ /* 0x020fe20000410000 */
[----:B--2---:R-:W-:-:S03]  /*14550*/  FADD.FTZ R18, R17, -UR16 ;  /* 0x8000001011127e21 */ /* 0x004fc60008010000 */
[----:B------:R-:W-:Y:S01]  /*14560*/  FFMA.FTZ R9, R7, R8, R9 ;  /* 0x0000000807097223 */ /* 0x000fe20000010009 */
[----:B---3--:R-:W-:Y:S01]  /*14570*/  FADD.FTZ R17, R14, -UR16 ;  /* 0x800000100e117e21 */ /* 0x008fe20008010000 */
[----:B------:R-:W-:Y:S01]  /*14580*/  FADD.FTZ R8, R11, R8 ;  /* 0x000000080b087221 */ /* 0x000fe20000010000 */
        /* <DEDUP_REMOVED lines=23> */
.L_x_3151:
[----:B------:R-:W-:Y:S01]  /*14700*/  MOV R11, R15 ;  /* 0x0000000f000b7202 */ /* 0x000fe20000000f00 */
[----:B------:R-:W2:Y:S04]  /*14710*/  LDL.LU R14, [R1+0x4f0] ;  /* 0x0004f000010e7983 */ /* 0x000ea80000300800 */
[----:B0-----:R-:W3:Y:S01]  /*14720*/  LDL.LU R15, [R1+0x4f4] ;  /* 0x0004f400010f7983 */ /* 0x001ee20000300800 */
[----:B------:R-:W-:Y:S01]  /*14730*/  MOV R13, R11 ;  /* 0x0000000b000d7202 */ /* 0x000fe20000000f00 */
[----:B------:R-:W-:Y:S01]  /*14740*/  FMUL.FTZ R11, R0, R16 ;  /* 0x00000010000b7220 */ /* 0x000fe20000410000 */
[----:B------:R-:W-:Y:S01]  /*14750*/  FFMA.FTZ R9, R19, R12, R9 ;  /* 0x0000000c13097223 */ /* 0x000fe20000010009 */
[----:B------:R-:W-:Y:S02]  /*14760*/  FADD.FTZ R8, R12, R8 ;  /* 0x000000080c087221 */ /* 0x000fe40000010000 */
[----:B------:R-:W-:Y:S01]  /*14770*/  FMUL.FTZ R12, R5, R13 ;  /* 0x0000000d050c7220 */ /* 0x000fe20000410000 */
[----:B------:R-:W-:Y:S01]  /*14780*/  FFMA.FTZ R9, R18, R11, R9 ;  /* 0x0000000b12097223 */ /* 0x000fe20000010009 */
[----:B------:R-:W-:Y:S01]  /*14790*/  FADD.FTZ R11, R8, R11 ;  /* 0x0000000b080b7221 */ /* 0x000fe20000010000 */
[----:B---3--:R-:W-:Y:S01]  /*147a0*/  FADD.FTZ R16, R15, -UR16 ;  /* 0x800000100f107e21 */ /* 0x008fe20008010000 */
[----:B--2---:R-:W-:-:S03]  /*147b0*/  FADD.FTZ R15, R14, -UR16 ;  /* 0x800000100e0f7e21 */ /* 0x004fc60008010000 */
[----:B------:R-:W-:Y:S01]  /*147c0*/  FMUL.FTZ R16, R16, UR13 ;  /* 0x0000000d10107c20 */ /* 0x000fe20008410000 */
[----:B------:R-:W-:Y:S01]  /*147d0*/  FMUL.FTZ R15, R15, UR13 ;  /* 0x0000000d0f0f7c20 */ /* 0x000fe20008410000 */
[----:B------:R-:W-:Y:S06]  /*147e0*/  @!P0 BRA `(.L_x_3152) ;  /* 0x0000000000588947 */ /* 0x000fec0003800000 */
[----:B------:R-:W-:-:S04]  /*147f0*/  FFMA.FTZ R13, R16, R0, R3 ;  /* 0x00000000100d7223 */ /* 0x000fc80000010003 */
        /* <DEDUP_REMOVED lines=21> */
.L_x_3152:
[----:B0-----:R-:W2:Y:S01]  /*14950*/  LDL R8, [R1+0x4a0] ;  /* 0x0004a00001087983 */ /* 0x001ea20000100800 */
[----:B------:R-:W-:-:S03]  /*14960*/  FFMA.FTZ R9, R17, R12, R9 ;  /* 0x0000000c11097223 */ /* 0x000fc60000010009 */
[----:B------:R-:W3:Y:S01]  /*14970*/  LDL.LU R14, [R1+0x504] ;  /* 0x00050400010e7983 */ /* 0x000ee20000300800 */
[----:B------:R-:W-:-:S03]  /*14980*/  FADD.FTZ R11, R12, R11 ;  /* 0x0000000b0c0b7221 */ /* 0x000fc60000010000 */
[----:B------:R-:W4:Y:S04]  /*14990*/  LDL.LU R13, [R1+0x500] ;  /* 0x00050000010d7983 */ /* 0x000f280000300800 */
[----:B------:R-:W5:Y:S01]  /*149a0*/  LDL R12, [R1+0x4c4] ;  /* 0x0004c400010c7983 */ /* 0x000f620000100800 */
[----:B--2---:R-:W-:-:S04]  /*149b0*/  FMUL.FTZ R8, R0, R8 ;  /* 0x0000000800087220 */ /* 0x004fc80000410000 */
[----:B------:R-:W-:Y:S01]  /*149c0*/  FFMA.FTZ R9, R16, R8, R9 ;  /* 0x0000000810097223 */ /* 0x000fe20000010009 */
[----:B------:R-:W-:-:S05]  /*149d0*/  FADD.FTZ R8, R11, R8 ;  /* 0x000000080b087221 */ /* 0x000fca0000010000 */
[----:B------:R-:W-:Y:S01]  /*149e0*/  STL [R1+0x414], R8 ;  /* 0x0004140801007387 */ /* 0x000fe20000100800 */
[----:B---3--:R-:W-:Y:S01]  /*149f0*/  FADD.FTZ R14, R14, -UR16 ;  /* 0x800000100e0e7e21 */ /* 0x008fe20008010000 */
[----:B----4-:R-:W-:Y:S02]  /*14a00*/  FADD.FTZ R13, R13, -UR16 ;  /* 0x800000100d0d7e21 */ /* 0x010fe40008010000 */
[----:B------:R5:W-:Y:S01]  /*14a10*/  STL [R1+0x410], R9 ;  /* 0x0004100901007387 */ /* 0x000be20000100800 */
[----:B------:R-:W-:Y:S01]  /*14a20*/  FMUL.FTZ R14, R14, UR13 ;  /* 0x0000000d0e0e7c20 */ /* 0x000fe20008410000 */
[----:B------:R-:W-:Y:S01]  /*14a30*/  FMUL.FTZ R13, R13, UR13 ;  /* 0x0000000d0d0d7c20 */ /* 0x000fe20008410000 */
[----:B-----5:R-:W-:Y:S01]  /*14a40*/  FMUL.FTZ R9, R5, R12 ;  /* 0x0000000c05097220 */ /* 0x020fe20000410000 */
        /* <DEDUP_REMOVED lines=23> */
.L_x_3153:
[----:B------:R-:W2:Y:S04]  /*14bc0*/  LDL.LU R11, [R1+0x410] ;  /* 0x00041000010b7983 */ /* 0x000ea80000300800 */
[----:B0-----:R-:W3:Y:S04]  /*14bd0*/  LDL R8, [R1+0x49c] ;  /* 0x00049c0001087983 */ /* 0x001ee80000100800 */
        /* <DEDUP_REMOVED lines=14> */
[----:B------:R0:W-:Y:S01]  /*14cc0*/  STL [R1+0x418], R9 ;  /* 0x0004180901007387 */ /* 0x0001e20000100800 */
[----:B--2---:R-:W-:Y:S01]  /*14cd0*/  FMUL.FTZ R8, R5, R11 ;  /* 0x0000000b05087220 */ /* 0x004fe20000410000 */
[----:B------:R-:W-:Y:S02]  /*14ce0*/  FMUL.FTZ R11, R2, UR13 ;  /* 0x0000000d020b7c20 */ /* 0x000fe40008410000 */
[----:B------:R0:W5:Y:S04]  /*14cf0*/  LDL.LU R2, [R1+0x7f8] ;  /* 0x0007f80001027983 */ /* 0x0001680000300800 */
[----:B------:R0:W-:Y:S01]  /*14d00*/  STL [R1+0x410], R8 ;  /* 0x0004100801007387 */ /* 0x0001e20000100800 */
[----:B------:R-:W-:-:S04]  /*14d10*/  FADD.FTZ R12, R12, -UR16 ;  /* 0x800000100c0c7e21 */ /* 0x000fc80008010000 */
[----:B------:R-:W-:Y:S01]  /*14d20*/  FMUL.FTZ R12, R12, UR13 ;  /* 0x0000000d0c0c7c20 */ /* 0x000fe20008410000 */
[----:B------:R-:W-:Y:S06]  /*14d30*/  @!P0 BRA `(.L_x_3154) ;  /* 0x0000000000708947 */ /* 0x000fec0003800000 */
[----:B------:R1:W-:Y:S04]  /*14d40*/  STL [R1+0x7fc], R6 ;  /* 0x0007fc0601007387 */ /* 0x0003e80000100800 */
[----:B-1----:R-:W2:Y:S01]  /*14d50*/  LDL.LU R6, [R1+0x494] ;  /* 0x0004940001067983 */ /* 0x002ea20000300800 */
[----:B0----5:R-:W-:-:S03]  /*14d60*/  FFMA.FTZ R8, R12, R0, R3 ;  /* 0x000000000c087223 */ /* 0x021fc60000010003 */
        /* <DEDUP_REMOVED lines=25> */
.L_x_3154:
[----:B-----5:R2:W-:Y:S04]  /*14f00*/  STL [R1+0x800], R4 ;  /* 0x0008000401007387 */ /* 0x0205e80000100800 */
[----:B------:R3:W-:Y:S04]  /*14f10*/  STL [R1+0x804], R6 ;  /* 0x0008040601007387 */ /* 0x0007e80000100800 */
[----:B0-----:R-:W4:Y:S04]  /*14f20*/  LDL.LU R9, [R1+0x410] ;  /* 0x0004100001097983 */ /* 0x001f280000300800 */
[----:B--2---:R-:W4:Y:S04]  /*14f30*/  LDL.LU R4, [R1+0x41c] ;  /* 0x00041c0001047983 */ /* 0x004f280000300800 */
[----:B-1----:R-:W2:Y:S04]  /*14f40*/  LDL R8, [R1+0x494] ;  /* 0x0004940001087983 */ /* 0x002ea80000100800 */
[----:B---3--:R-:W3:Y:S04]  /*14f50*/  LDL.LU R6, [R1+0x418] ;  /* 0x0004180001067983 */ /* 0x008ee80000300800 */
[----:B------:R0:W-:Y:S04]  /*14f60*/  STL [R1+0x7fc], R3 ;  /* 0x0007fc0301007387 */ /* 0x0001e80000100800 */
[----:B------:R1:W-:Y:S04]  /*14f70*/  STL [R1+0x7f8], R2 ;  /* 0x0007f80201007387 */ /* 0x0003e80000100800 */
[----:B0-----:R-:W3:Y:S04]  /*14f80*/  LDL.LU R3, [R1+0x51c] ;  /* 0x00051c0001037983 */ /* 0x001ee80000300800 */
[----:B-1----:R-:W3:Y:S01]  /*14f90*/  LDL.LU R2, [R1+0x518] ;  /* 0x0005180001027983 */ /* 0x002ee20000300800 */
[----:B----4-:R-:W-:Y:S01]  /*14fa0*/  FFMA.FTZ R4, R13, R9, R4 ;  /* 0x000000090d047223 */ /* 0x010fe20000010004 */
[----:B--2---:R-:W-:Y:S01]  /*14fb0*/  FMUL.FTZ R8, R0, R8 ;  /* 0x0000000800087220 */ /* 0x004fe20000410000 */
[----:B---3--:R-:W-:-:S03]  /*14fc0*/  FADD.FTZ R9, R9, R6 ;  /* 0x0000000609097221 */ /* 0x008fc60000010000 */
        /* <DEDUP_REMOVED lines=46> */
.L_x_3155:
[----:B-----5:R2:W-:Y:S04]  /*152b0*/  STL [R1+0x838], R7 ;  /* 0x0008380701007387 */ /* 0x0205e80000100800 */
        /* <DEDUP_REMOVED lines=27> */
[----:B------:R-:W-:Y:S04]  /*15470*/  STL [R1+0x804], R6 ;  /* 0x0008040601007387 */ /* 0x000fe80000100800 */
[----:B------:R0:W-:Y:S04]  /*15480*/  STL [R1+0x850], R26 ;  /* 0x0008501a01007387 */ /* 0x0001e80000100800 */
[----:B------:R-:W-:Y:S04]  /*15490*/  STL [R1+0x800], R4 ;  /* 0x0008000401007387 */ /* 0x000fe80000100800 */
[----:B------:R-:W-:Y:S04]  /*154a0*/  STL [R1+0x820], R14 ;  /* 0x0008200e01007387 */ /* 0x000fe80000100800 */
[----:B0-----:R-:W4:Y:S04]  /*154b0*/  LDL.LU R26, [R1+0x6a0] ;  /* 0x0006a000011a7983 */ /* 0x001f280000300800 */
[----:B------:R-:W-:Y:S04]  /*154c0*/  STL [R1+0x818], R12 ;  /* 0x0008180c01007387 */ /* 0x000fe80000100800 */
[----:B------:R-:W-:Y:S04]  /*154d0*/  STL [R1+0x81c], R13 ;  /* 0x00081c0d01007387 */ /* 0x000fe80000100800 */
        /* <DEDUP_REMOVED lines=8> */
[----:B----4-:R-:W-:-:S03]  /*15560*/  FADD.FTZ R4, R18, R17 ;  /* 0x0000001112047221 */ /* 0x010fc60000010000 */
[----:B------:R0:W-:Y:S01]  /*15570*/  STL [R1+0x80c], R41 ;  /* 0x00080c2901007387 */ /* 0x0001e20000100800 */
[----:B------:R-:W-:-:S03]  /*15580*/  FADD.FTZ R13, R4, R6 ;  /* 0x00000006040d7221 */ /* 0x000fc60000010000 */
[----:B------:R1:W-:Y:S01]  /*15590*/  STL [R1+0x808], R40 ;  /* 0x0008082801007387 */ /* 0x0003e20000100800 */
[----:B------:R-:W-:-:S03]  /*155a0*/  FFMA.FTZ R12, R45, R20, R19 ;  /* 0x000000142d0c7223 */ /* 0x000fc60000010013 */
[----:B------:R-:W3:Y:S04]  /*155b0*/  LDL.LU R18, [R1+0x448] ;  /* 0x0004480001127983 */ /* 0x000ee80000300800 */
[----:B------:R-:W4:Y:S04]  /*155c0*/  LDL.LU R19, [R1+0x6a4] ;  /* 0x0006a40001137983 */ /* 0x000f280000300800 */
[----:B0-----:R-:W3:Y:S04]  /*155d0*/  LDL.LU R41, [R1+0x430] ;  /* 0x0004300001297983 */ /* 0x001ee80000300800 */
[----:B-1----:R-:W3:Y:S01]  /*155e0*/  LDL.LU R40, [R1+0x434] ;  /* 0x0004340001287983 */ /* 0x002ee20000300800 */
[----:B------:R-:W-:-:S03]  /*155f0*/  FADD.FTZ R6, R22, R20 ;  /* 0x0000001416067221 */ /* 0x000fc60000010000 */
[----:B------:R-:W3:Y:S01]  /*15600*/  LDL.LU R17, [R1+0x64c] ;  /* 0x00064c0001117983 */ /* 0x000ee20000300800 */
[----:B------:R-:W-:Y:S01]  /*15610*/  FFMA.FTZ R61, R61, R29, R12 ;  /* 0x0000001d3d3d7223 */ /* 0x000fe2000001000c */
[----:B------:R-:W-:Y:S02]  /*15620*/  FADD.FTZ R12, R6, R29 ;  /* 0x0000001d060c7221 */ /* 0x000fe40000010000 */
[----:B------:R-:W3:Y:S04]  /*15630*/  LDL.LU R29, [R1+0x694] ;  /* 0x00069400011d7983 */ /* 0x000ee80000300800 */
[----:B------:R-:W3:Y:S01]  /*15640*/  LDL.LU R20, [R1+0x658] ;  /* 0x0006580001147983 */ /* 0x000ee20000300800 */
[----:B------:R-:W-:Y:S01]  /*15650*/  FFMA.FTZ R61, R60, R28, R61 ;  /* 0x0000001c3c3d7223 */ /* 0x000fe2000001003d */
[----:B------:R-:W-:-:S02]  /*15660*/  FADD.FTZ R60, R12, R28 ;  /* 0x0000001c0c3c7221 */ /* 0x000fc40000010000 */
[----:B------:R-:W3:Y:S01]  /*15670*/  LDL.LU R28, [R1+0x680] ;  /* 0x00068000011c7983 */ /* 0x000ee20000300800 */
[----:B------:R-:W-:Y:S01]  /*15680*/  FMUL.FTZ R45, R5, R2 ;  /* 0x00000002052d7220 */ /* 0x000fe20000410000 */
[----:B------:R-:W-:-:S03]  /*15690*/  FFMA.FTZ R4, R44, R24, R23 ;  /* 0x000000182c047223 */ /* 0x000fc60000010017 */
[----:B------:R-:W-:Y:S01]  /*156a0*/  FFMA.FTZ R44, R9, R45, R14 ;  /* 0x0000002d092c7223 */ /* 0x000fe2000001000e */
[----:B------:R-:W-:Y:S01]  /*156b0*/  FADD.FTZ R45, R45, R13 ;  /* 0x0000000d2d2d7221 */ /* 0x000fe20000010000 */
[----:B------:R-:W3:Y:S01]  /*156c0*/  LDL.LU R14, [R1+0x63c] ;  /* 0x00063c00010e7983 */ /* 0x000ee20000300800 */
[----:B----4-:R-:W-:Y:S01]  /*156d0*/  FFMA.FTZ R61, R58, R19, R61 ;  /* 0x000000133a3d7223 */ /* 0x010fe2000001003d */
[----:B------:R-:W-:Y:S01]  /*156e0*/  FADD.FTZ R13, R25, R24 ;  /* 0x00000018190d7221 */ /* 0x000fe20000010000 */
[----:B------:R-:W-:Y:S01]  /*156f0*/  FFMA.FTZ R4, R50, R27, R4 ;  /* 0x0000001b32047223 */ /* 0x000fe20000010004 */
[----:B------:R-:W4:Y:S02]  /*15700*/  LDL.LU R25, [R1+0x438] ;  /* 0x0004380001197983 */ /* 0x000f240000300800 */
[----:B------:R-:W-:Y:S02]  /*15710*/  FADD.FTZ R50, R13, R27 ;  /* 0x0000001b0d327221 */ /* 0x000fe40000010000 */
[----:B------:R-:W4:Y:S01]  /*15720*/  LDL.LU R27, [R1+0x684] ;  /* 0x00068400011b7983 */ /* 0x000f220000300800 */
[----:B------:R-:W-:-:S03]  /*15730*/  FFMA.FTZ R59, R59, R26, R4 ;  /* 0x0000001a3b3b7223 */ /* 0x000fc60000010004 */
[----:B------:R-:W4:Y:S01]  /*15740*/  LDL.LU R24, [R1+0x674] ;  /* 0x0006740001187983 */ /* 0x000f220000300800 */
[----:B------:R-:W-:Y:S01]  /*15750*/  FADD.FTZ R50, R50, R26 ;  /* 0x0000001a32327221 */ /* 0x000fe20000010000 */
[----:B--2---:R-:W-:Y:S02]  /*15760*/  FFMA.FTZ R59, R57, R7, R59 ;  /* 0x00000007393b7223 */ /* 0x004fe4000001003b */
[----:B------:R-:W2:Y:S04]  /*15770*/  LDL.LU R26, [R1+0x670] ;  /* 0x00067000011a7983 */ /* 0x000ea80000300800 */
[----:B------:R-:W2:Y:S04]  /*15780*/  LDL.LU R58, [R1+0x65c] ;  /* 0x00065c00013a7983 */ /* 0x000ea80000300800 */
[----:B------:R-:W2:Y:S01]  /*15790*/  LDL.LU R57, [R1+0x440] ;  /* 0x0004400001397983 */ /* 0x000ea20000300800 */
[----:B---3--:R-:W-:-:S03]  /*157a0*/  FFMA.FTZ R61, R15, R29, R61 ;  /* 0x0000001d0f3d7223 */ /* 0x008fc6000001003d */
[----:B------:R-:W3:Y:S01]  /*157b0*/  LDL.LU R15, [R1+0x450] ;  /* 0x00045000010f7983 */ /* 0x000ee20000300800 */
[----:B------:R-:W-:Y:S01]  /*157c0*/  FFMA.FTZ R59, R42, R28, R59 ;  /* 0x0000001c2a3b7223 */ /* 0x000fe2000001003b */
[----:B------:R-:W0:Y:S02]  /*157d0*/  S2R R12, SR_LANEID ;  /* 0x00000000000c7919 */ /* 0x000e240000000000 */
[----:B------:R-:W3:Y:S04]  /*157e0*/  LDL.LU R42, [R1+0x624] ;  /* 0x00062400012a7983 */ /* 0x000ee80000300800 */
[----:B------:R-:W1:Y:S01]  /*157f0*/  SHFL.DOWN PT, R6, R44, 0x1, 0x1f ;  /* 0x08201f002c067f89 */ /* 0x000e6200000e0000 */
[----:B------:R-:W-:-:S03]  /*15800*/  FADD.FTZ R60, R60, R19 ;  /* 0x000000133c3c7221 */ /* 0x000fc60000010000 */
[----:B------:R-:W3:Y:S01]  /*15810*/  LDL.LU R23, [R1+0x43c] ;  /* 0x00043c0001177983 */ /* 0x000ee20000300800 */
[----:B------:R-:W-:-:S03]  /*15820*/  FADD.FTZ R50, R50, R7 ;  /* 0x0000000732327221 */ /* 0x000fc60000010000 */
[----:B------:R-:W3:Y:S04]  /*15830*/  LDL.LU R7, [R1+0x444] ;  /* 0x0004440001077983 */ /* 0x000ee80000300800 */
[----:B------:R-:W3:Y:S04]  /*15840*/  LDL.LU R19, [R1+0x648] ;  /* 0x0006480001137983 */ /* 0x000ee80000300800 */
[----:B------:R1:W-:Y:S04]  /*15850*/  STL [R1+0x828], R16 ;  /* 0x0008281001007387 */ /* 0x0003e80000100800 */
[----:B------:R-:W3:Y:S01]  /*15860*/  LDL.LU R4, [R1+0x638] ;  /* 0x0006380001047983 */ /* 0x000ee20000300800 */
[----:B0-----:R-:W-:-:S03]  /*15870*/  ISETP.GT.AND P0, PT, R12, 0x1e, PT ;  /* 0x0000001e0c00780c */ /* 0x001fc60003f04270 */
[----:B------:R0:W-:Y:S04]  /*15880*/  STL [R1+0x814], R43 ;  /* 0x0008142b01007387 */ /* 0x0001e80000100800 */
[----:B-1----:R-:W3:Y:S04]  /*15890*/  LDL.LU R16, [R1+0x44c] ;  /* 0x00044c0001107983 */ /* 0x002ee80000300800 */
[----:B------:R-:W3:Y:S02]  /*158a0*/  LDL.LU R13, [R1+0x454] ;  /* 0x00045400010d7983 */ /* 0x000ee40000300800 */
[----:B------:R-:W-:-:S02]  /*158b0*/  @!P0 FADD.FTZ R44, R44, R6 ;  /* 0x000000062c2c8221 */ /* 0x000fc40000010000 */
[----:B0-----:R-:W3:Y:S04]  /*158c0*/  LDL.LU R43, [R1+0x620] ;  /* 0x00062000012b7983 */ /* 0x001ee80000300800 */
[----:B------:R-:W3:Y:S01]  /*158d0*/  LDL.LU R6, [R1+0x604] ;  /* 0x0006040001067983 */ /* 0x000ee20000300800 */
[----:B----4-:R-:W-:-:S03]  /*158e0*/  FFMA.FTZ R61, R41, R27, R61 ;  /* 0x0000001b293d7223 */ /* 0x010fc6000001003d */
[----:B------:R-:W4:Y:S01]  /*158f0*/  LDL.LU R41, [R1+0x610] ;  /* 0x0006100001297983 */ /* 0x000f220000300800 */
[----:B------:R-:W-:Y:S01]  /*15900*/  FFMA.FTZ R61, R25, R24, R61 ;  /* 0x00000018193d7223 */ /* 0x000fe2000001003d */
[----:B--2---:R-:W-:Y:S01]  /*15910*/  FFMA.FTZ R59, R40, R26, R59 ;  /* 0x0000001a283b7223 */ /* 0x004fe2000001003b */
[----:B------:R-:W-:Y:S01]  /*15920*/  FADD.FTZ R50, R50, R28 ;  /* 0x0000001c32327221 */ /* 0x000fe20000010000 */
[----:B------:R-:W2:Y:S04]  /*15930*/  LDL.LU R40, [R1+0x614] ;  /* 0x0006140001287983 */ /* 0x000ea80000300800 */
[----:B------:R-:W0:Y:S01]  /*15940*/  SHFL.DOWN PT, R22, R45, 0x1, 0x1f ;  /* 0x08201f002d167f89 */ /* 0x000e2200000e0000 */
[----:B------:R-:W-:Y:S01]  /*15950*/  FFMA.FTZ R61, R57, R58, R61 ;  /* 0x0000003a393d7223 */ /* 0x000fe2000001003d */
[----:B------:R-:W-:Y:S01]  /*15960*/  FADD.FTZ R60, R60, R29 ;  /* 0x0000001d3c3c7221 */ /* 0x000fe20000010000 */
[----:B------:R-:W-:Y:S01]  /*15970*/  FADD.FTZ R50, R50, R26 ;  /* 0x0000001a32327221 */ /* 0x000fe20000010000 */
[----:B------:R-:W4:Y:S01]  /*15980*/  LDL.LU R25, [R1+0x84c] ;  /* 0x00084c0001197983 */ /* 0x000f220000300800 */
[----:B------:R-:W-:-:S02]  /*15990*/  FFMA.FTZ R61, R18, R17, R61 ;  /* 0x00000011123d7223 */ /* 0x000fc4000001003d */
[----:B------:R-:W-:Y:S01]  /*159a0*/  FADD.FTZ R50, R50, R20 ;  /* 0x0000001432327221 */ /* 0x000fe20000010000 */
[----:B---3--:R-:W-:Y:S01]  /*159b0*/  FFMA.FTZ R59, R23, R20, R59 ;  /* 0x00000014173b7223 */ /* 0x008fe2000001003b */
[----:B------:R-:W-:Y:S01]  /*159c0*/  FFMA.FTZ R61, R15, R14, R61 ;  /* 0x0000000e0f3d7223 */ /* 0x000fe2000001003d */
[----:B------:R-:W-:Y:S01]  /*159d0*/  FADD.FTZ R60, R60, R27 ;  /* 0x0000001b3c3c7221 */ /* 0x000fe20000010000 */
[----:B0-----:R-:W-:Y:S01]  /*159e0*/  @!P0 FADD.FTZ R45, R45, R22 ;  /* 0x000000162d2d8221 */ /* 0x001fe20000010000 */
[----:B------:R-:W0:Y:S01]  /*159f0*/  SHFL.DOWN PT, R57, R44, 0x2, 0x1f ;  /* 0x08401f002c397f89 */ /* 0x000e2200000e0000 */
[----:B------:R-:W-:-:S03]  /*15a00*/  FFMA.FTZ R61, R56, R42, R61 ;  /* 0x0000002a383d7223 */ /* 0x000fc6000001003d */
[----:B------:R-:W3:Y:S01]  /*15a10*/  LDL.LU R56, [R1+0x600] ;  /* 0x0006000001387983 */ /* 0x000ee20000300800 */
[----:B------:R-:W-:Y:S01]  /*15a20*/  FFMA.FTZ R59, R7, R19, R59 ;  /* 0x00000013073b7223 */ /* 0x000fe2000001003b */
[----:B------:R-:W-:Y:S01]  /*15a30*/  FADD.FTZ R50, R50, R19 ;  /* 0x0000001332327221 */ /* 0x000fe20000010000 */
[----:B------:R-:W-:Y:S01]  /*15a40*/  FADD.FTZ R60, R60, R24 ;  /* 0x000000183c3c7221 */ /* 0x000fe20000010000 */
[----:B------:R-:W-:Y:S01]  /*15a50*/  ISETP.GT.AND P0, PT, R12, 0x1d, PT ;  /* 0x0000001d0c00780c */ /* 0x000fe20003f04270 */
[----:B------:R-:W3:Y:S01]  /*15a60*/  LDL.LU R29, [R1+0x85c] ;  /* 0x00085c00011d7983 */ /* 0x000ee20000300800 */
[----:B------:R-:W-:-:S03]  /*15a70*/  FADD.FTZ R50, R50, R4 ;  /* 0x0000000432327221 */ /* 0x000fc60000010000 */
[----:B------:R-:W3:Y:S04]  /*15a80*/  LDL.LU R28, [R1+0x858] ;  /* 0x00085800011c7983 */ /* 0x000ee80000300800 */
        /* <DEDUP_REMOVED lines=9> */
[----:B------:R-:W3:Y:S01]  /*15b20*/  LDL.LU R15, [R1+0x824] ;  /* 0x00082400010f7983 */ /* 0x000ee20000300800 */
[----:B--2---:R-:W-:Y:S01]  /*15b30*/  FFMA.FTZ R61, R54, R40, R61 ;  /* 0x00000028363d7223 */ /* 0x004fe2000001003d */
[----:B----4-:R-:W-:-:S02]  /*15b40*/  FFMA.FTZ R59, R55, R41, R59 ;  /* 0x00000029373b7223 */ /* 0x010fc4000001003b */
[----:B------:R-:W2:Y:S01]  /*15b50*/  LDL.LU R54, [R1+0x5e4] ;  /* 0x0005e40001367983 */ /* 0x000ea20000300800 */
[----:B------:R-:W-:-:S03]  /*15b60*/  FFMA.FTZ R61, R52, R6, R61 ;  /* 0x00000006343d7223 */ /* 0x000fc6000001003d */
[----:B------:R-:W4:Y:S04]  /*15b70*/  LDL.LU R52, [R1+0x5f0] ;  /* 0x0005f00001347983 */ /* 0x000f280000300800 */
[----:B------:R-:W2:Y:S01]  /*15b80*/  LDL.LU R55, [R1+0x5d0] ;  /* 0x0005d00001377983 */ /* 0x000ea20000300800 */
[----:B------:R-:W-:Y:S01]  /*15b90*/  FADD.FTZ R60, R60, R58 ;  /* 0x0000003a3c3c7221 */ /* 0x000fe20000010000 */
[----:B------:R-:W-:Y:S01]  /*15ba0*/  FADD.FTZ R50, R50, R43 ;  /* 0x0000002b32327221 */ /* 0x000fe20000010000 */
[----:B0-----:R-:W-:Y:S01]  /*15bb0*/  @!P0 FADD.FTZ R44, R44, R57 ;  /* 0x000000392c2c8221 */ /* 0x001fe20000010000 */
[----:B------:R-:W2:Y:S04]  /*15bc0*/  LDL.LU R24, [R1+0x848] ;  /* 0x0008480001187983 */ /* 0x000ea80000300800 */
[----:B------:R-:W2:Y:S04]  /*15bd0*/  LDL.LU R7, [R1+0x838] ;  /* 0x0008380001077983 */ /* 0x000ea80000300800 */
[----:B------:R-:W2:Y:S04]  /*15be0*/  LDL.LU R19, [R1+0x834] ;  /* 0x0008340001137983 */ /* 0x000ea80000300800 */
[----:B------:R-:W2:Y:S04]  /*15bf0*/  LDL.LU R16, [R1+0x828] ;  /* 0x0008280001107983 */ /* 0x000ea80000300800 */
[----:B------:R-:W2:Y:S01]  /*15c00*/  LDL.LU R13, [R1+0x81c] ;  /* 0x00081c00010d7983 */ /* 0x000ea20000300800 */
[----:B---3--:R-:W-:-:S03]  /*15c10*/  FFMA.FTZ R59, R53, R56, R59 ;  /* 0x00000038353b7223 */ /* 0x008fc6000001003b */
[----:B------:R-:W0:Y:S04]  /*15c20*/  SHFL.DOWN PT, R58, R45, 0x2, 0x1f ;  /* 0x08401f002d3a7f89 */ /* 0x000e2800000e0000 */
[----:B------:R-:W3:Y:S01]  /*15c30*/  LDL.LU R53, [R1+0x5f4] ;  /* 0x0005f40001357983 */ /* 0x000ee20000300800 */
[----:B------:R-:W-:Y:S01]  /*15c40*/  FADD.FTZ R60, R60, R17 ;  /* 0x000000113c3c7221 */ /* 0x000fe20000010000 */
[----:B------:R-:W-:Y:S02]  /*15c50*/  FADD.FTZ R50, R50, R41 ;  /* 0x0000002932327221 */ /* 0x000fe40000010000 */
[----:B------:R-:W3:Y:S01]  /*15c60*/  LDL.LU R57, [R1+0x5a0] ;  /* 0x0005a00001397983 */ /* 0x000ee20000300800 */
[----:B------:R-:W-:Y:S01]  /*15c70*/  FADD.FTZ R60, R60, R14 ;  /* 0x0000000e3c3c7221 */ /* 0x000fe20000010000 */
[----:B------:R-:W-:-:S02]  /*15c80*/  FADD.FTZ R50, R50, R56 ;  /* 0x0000003832327221 */ /* 0x000fc40000010000 */
[----:B------:R-:W3:Y:S01]  /*15c90*/  LDL.LU R56, [R1+0x5c4] ;  /* 0x0005c40001387983 */ /* 0x000ee20000300800 */
[----:B------:R-:W-:-:S03]  /*15ca0*/  FADD.FTZ R60, R60, R42 ;  /* 0x0000002a3c3c7221 */ /* 0x000fc60000010000 */
[----:B------:R-:W3:Y:S01]  /*15cb0*/  LDL.LU R17, [R1+0x82c] ;  /* 0x00082c0001117983 */ /* 0x000ee20000300800 */
[----:B------:R-:W-:-:S03]  /*15cc0*/  FADD.FTZ R60, R60, R40 ;  /* 0x000000283c3c7221 */ /* 0x000fc60000010000 */
[----:B------:R-:W3:Y:S01]  /*15cd0*/  LDL.LU R14, [R1+0x820] ;  /* 0x00082000010e7983 */ /* 0x000ee20000300800 */
[----:B------:R-:W-:Y:S01]  /*15ce0*/  FADD.FTZ R60, R60, R6 ;  /* 0x000000063c3c7221 */ /* 0x000fe20000010000 */
[----:B0-----:R-:W-:Y:S02]  /*15cf0*/  @!P0 FADD.FTZ R45, R45, R58 ;  /* 0x0000003a2d2d8221 */ /* 0x001fe40000010000 */
[----:B------:R-:W3:Y:S04]  /*15d00*/  LDL.LU R12, [R1+0x818] ;  /* 0x00081800010c7983 */ /* 0x000ee80000300800 */
[----:B------:R-:W3:Y:S04]  /*15d10*/  LDL.LU R58, [R1+0x5b4] ;  /* 0x0005b400013a7983 */ /* 0x000ee80000300800 */
[----:B------:R0:W5:Y:S04]  /*15d20*/  LDL.LU R43, [R1+0x814] ;  /* 0x00081400012b7983 */ /* 0x0001680000300800 */
[----:B------:R0:W5:Y:S04]  /*15d30*/  LDL.LU R42, [R1+0x810] ;  /* 0x00081000012a7983 */ /* 0x0001680000300800 */
[----:B------:R0:W5:Y:S04]  /*15d40*/  LDL.LU R41, [R1+0x80c] ;  /* 0x00080c0001297983 */ /* 0x0001680000300800 */
[----:B------:R0:W5:Y:S04]  /*15d50*/  LDL.LU R40, [R1+0x808] ;  /* 0x0008080001287983 */ /* 0x0001680000300800 */
[----:B------:R0:W5:Y:S01]  /*15d60*/  LDL.LU R6, [R1+0x804] ;  /* 0x0008040001067983 */ /* 0x0001620000300800 */
[----:B----4-:R-:W-:-:S04]  /*15d70*/  FFMA.FTZ R59, R51, R52, R59 ;  /* 0x00000034333b7223 */ /* 0x010fc8000001003b */
[----:B------:R-:W-:Y:S02]  /*15d80*/  FFMA.FTZ R59, R21, R4, R59 ;  /* 0x00000004153b7223 */ /* 0x000fe4000001003b */
[----:B------:R-:W4:Y:S02]  /*15d90*/  LDL.LU R21, [R1+0x5b0] ;  /* 0x0005b00001157983 */ /* 0x000f240000300800 */
[----:B--2---:R-:W-:Y:S02]  /*15da0*/  FFMA.FTZ R59, R47, R55, R59 ;  /* 0x000000372f3b7223 */ /* 0x004fe4000001003b */
[----:B------:R-:W2:Y:S01]  /*15db0*/  LDL.LU R47, [R1+0x5d4] ;  /* 0x0005d400012f7983 */ /* 0x000ea20000300800 */
[----:B------:R-:W-:-:S03]  /*15dc0*/  FADD.FTZ R50, R50, R52 ;  /* 0x0000003432327221 */ /* 0x000fc60000010000 */
[----:B------:R-:W4:Y:S01]  /*15dd0*/  LDL.LU R52, [R1+0x5a4] ;  /* 0x0005a40001347983 */ /* 0x000f220000300800 */
[----:B---3--:R-:W-:-:S04]  /*15de0*/  FFMA.FTZ R61, R49, R53, R61 ;  /* 0x00000035313d7223 */ /* 0x008fc8000001003d */
[----:B------:R-:W-:Y:S02]  /*15df0*/  FFMA.FTZ R61, R48, R54, R61 ;  /* 0x00000036303d7223 */ /* 0x000fe4000001003d */
[----:B------:R-:W3:Y:S01]  /*15e00*/  LDL.LU R48, [R1+0x5c0] ;  /* 0x0005c00001307983 */ /* 0x000ee20000300800 */
[----:B------:R-:W-:-:S03]  /*15e10*/  FADD.FTZ R60, R60, R53 ;  /* 0x000000353c3c7221 */ /* 0x000fc60000010000 */
[----:B------:R-:W3:Y:S01]  /*15e20*/  LDL.LU R53, [R1+0x590] ;  /* 0x0005900001357983 */ /* 0x000ee20000300800 */
[----:B------:R-:W-:-:S03]  /*15e30*/  FADD.FTZ R60, R60, R54 ;  /* 0x000000363c3c7221 */ /* 0x000fc60000010000 */
[----:B------:R-:W3:Y:S01]  /*15e40*/  LDL.LU R54, [R1+0x594] ;  /* 0x0005940001367983 */ /* 0x000ee20000300800 */
[----:B------:R-:W-:-:S03]  /*15e50*/  FADD.FTZ R50, R50, R4 ;  /* 0x0000000432327221 */ /* 0x000fc60000010000 */
[----:B------:R-:W1:Y:S01]  /*15e60*/  SHFL.DOWN PT, R51, R45, 0x4, 0x1f ;  /* 0x08801f002d337f89 */ /* 0x000e6200000e0000 */
[----:B------:R-:W-:-:S03]  /*15e70*/  FADD.FTZ R50, R50, R55 ;  /* 0x0000003732327221 */ /* 0x000fc60000010000 */
[----:B------:R-:W0:Y:S04]  /*15e80*/  SHFL.DOWN PT, R49, R44, 0x4, 0x1f ;  /* 0x08801f002c317f89 */ /* 0x000e2800000e0000 */
[----:B------:R0:W5:Y:S01]  /*15e90*/  LDL.LU R4, [R1+0x800] ;  /* 0x0008000001047983 */ /* 0x0001620000300800 */
[----:B--2---:R-:W-:Y:S01]  /*15ea0*/  FFMA.FTZ R61, R46, R47, R61 ;  /* 0x0000002f2e3d7223 */ /* 0x004fe2000001003d */
[----:B------:R-:W-:Y:S02]  /*15eb0*/  FADD.FTZ R60, R60, R47 ;  /* 0x0000002f3c3c7221 */ /* 0x000fe40000010000 */
        /* <DEDUP_REMOVED lines=8> */
[----:B----4-:R-:W-:Y:S01]  /*15f40*/  FFMA.FTZ R61, R34, R52, R61 ;  /* 0x00000034223d7223 */ /* 0x010fe2000001003d */
[----:B------:R-:W-:-:S02]  /*15f50*/  FADD.FTZ R60, R60, R52 ;  /* 0x000000343c3c7221 */ /* 0x000fc40000010000 */
[----:B------:R-:W4:Y:S04]  /*15f60*/  LDL.LU R52, [R1+0x554] ;  /* 0x0005540001347983 */ /* 0x000f280000300800 */
[----:B------:R-:W4:Y:S01]  /*15f70*/  LDL.LU R38, [R1+0x524] ;  /* 0x0005240001267983 */ /* 0x000f220000300800 */
[----:B---3--:R-:W-:-:S03]  /*15f80*/  FFMA.FTZ R59, R39, R48, R59 ;  /* 0x00000030273b7223 */ /* 0x008fc6000001003b */
[----:B------:R-:W3:Y:S01]  /*15f90*/  LDL.LU R39, [R1+0x580] ;  /* 0x0005800001277983 */ /* 0x000ee20000300800 */
[----:B------:R-:W-:Y:S01]  /*15fa0*/  FADD.FTZ R50, R50, R48 ;  /* 0x0000003032327221 */ /* 0x000fe20000010000 */
[----:B------:R-:W-:Y:S02]  /*15fb0*/  FFMA.FTZ R59, R37, R21, R59 ;  /* 0x00000015253b7223 */ /* 0x000fe4000001003b */
[----:B------:R-:W3:Y:S01]  /*15fc0*/  LDL.LU R48, [R1+0x560] ;  /* 0x0005600001307983 */ /* 0x000ee20000300800 */
[----:B------:R-:W-:Y:S01]  /*15fd0*/  FADD.FTZ R50, R50, R21 ;  /* 0x0000001532327221 */ /* 0x000fe20000010000 */
[----:B------:R-:W-:Y:S01]  /*15fe0*/  FFMA.FTZ R59, R35, R57, R59 ;  /* 0x00000039233b7223 */ /* 0x000fe2000001003b */
[----:B------:R-:W-:Y:S01]  /*15ff0*/  FFMA.FTZ R61, R32, R54, R61 ;  /* 0x00000036203d7223 */ /* 0x000fe2000001003d */
[----:B------:R-:W-:Y:S01]  /*16000*/  FADD.FTZ R60, R60, R54 ;  /* 0x000000363c3c7221 */ /* 0x000fe20000010000 */
[----:B------:R-:W-:Y:S01]  /*16010*/  FADD.FTZ R50, R50, R57 ;  /* 0x0000003932327221 */ /* 0x000fe20000010000 */
[----:B------:R-:W-:Y:S01]  /*16020*/  FFMA.FTZ R59, R33, R53, R59 ;  /* 0x00000035213b7223 */ /* 0x000fe2000001003b */
[----:B------:R-:W3:Y:S02]  /*16030*/  LDL.LU R57, [R1+0x550] ;  /* 0x0005500001397983 */ /* 0x000ee40000300800 */
[----:B------:R-:W-:-:S02]  /*16040*/  FADD.FTZ R50, R50, R53 ;  /* 0x0000003532327221 */ /* 0x000fc40000010000 */
[----:B------:R-:W3:Y:S04]  /*16050*/  LDL.LU R53, [R1+0x538] ;  /* 0x0005380001357983 */ /* 0x000ee80000300800 */
[----:B------:R-:W3:Y:S04]  /*16060*/  LDL.LU R54, [R1+0x53c] ;  /* 0x00053c0001367983 */ /* 0x000ee80000300800 */
[----:B------:R-:W3:Y:S01]  /*16070*/  LDL.LU R37, [R1+0x520] ;  /* 0x0005200001257983 */ /* 0x000ee20000300800 */
[----:B------:R-:W1:Y:S01]  /*16080*/  S2R R55, SR_LANEID ;  /* 0x0000000000377919 */ /* 0x000e620000000000 */
[----:B--2---:R-:W-:Y:S01]  /*16090*/  FFMA.FTZ R61, R31, R46, R61 ;  /* 0x0000002e1f3d7223 */ /* 0x004fe2000001003d */
[----:B------:R-:W-:-:S02]  /*160a0*/  FADD.FTZ R60, R60, R46 ;  /* 0x0000002e3c3c7221 */ /* 0x000fc40000010000 */
[----:B------:R-:W2:Y:S01]  /*160b0*/  LDL.LU R46, [R1+0x4a4] ;  /* 0x0004a400012e7983 */ /* 0x000ea20000300800 */
[----:B------:R-:W-:Y:S01]  /*160c0*/  FFMA.FTZ R61, R29, R56, R61 ;  /* 0x000000381d3d7223 */ /* 0x000fe2000001003d */
[----:B------:R-:W-:Y:S02]  /*160d0*/  FADD.FTZ R60, R60, R56 ;  /* 0x000000383c3c7221 */ /* 0x000fe40000010000 */
[----:B------:R-:W2:Y:S02]  /*160e0*/  LDL.LU R56, [R1+0x4cc] ;  /* 0x0004cc0001387983 */ /* 0x000ea40000300800 */
[----:B------:R-:W-:-:S04]  /*160f0*/  FADD.FTZ R60, R60, R58 ;  /* 0x0000003a3c3c7221 */ /* 0x000fc80000010000 */
[----:B----4-:R-:W-:Y:S01]  /*16100*/  FADD.FTZ R60, R60, R52 ;  /* 0x000000343c3c7221 */ /* 0x010fe20000010000 */
[----:B---3--:R-:W-:Y:S01]  /*16110*/  FFMA.FTZ R59, R10, R39, R59 ;  /* 0x000000270a3b7223 */ /* 0x008fe2000001003b */
[----:B------:R-:W-:Y:S02]  /*16120*/  FADD.FTZ R50, R50, R39 ;  /* 0x0000002732327221 */ /* 0x000fe40000010000 */
[----:B------:R-:W3:Y:S01]  /*16130*/  LDL.LU R39, [R1+0x4b0] ;  /* 0x0004b00001277983 */ /* 0x000ee20000300800 */
[----:B------:R-:W-:Y:S01]  /*16140*/  FFMA.FTZ R59, R30, R47, R59 ;  /* 0x0000002f1e3b7223 */ /* 0x000fe2000001003b */
[----:B------:R-:W-:Y:S02]  /*16150*/  FADD.FTZ R50, R50, R47 ;  /* 0x0000002f32327221 */ /* 0x000fe40000010000 */
[----:B------:R-:W4:Y:S01]  /*16160*/  LDL.LU R47, [R1+0x4c8] ;  /* 0x0004c800012f7983 */ /* 0x000f220000300800 */
[----:B------:R-:W-:Y:S01]  /*16170*/  FFMA.FTZ R59, R28, R48, R59 ;  /* 0x000000301c3b7223 */ /* 0x000fe2000001003b */
[----:B------:R-:W-:Y:S01]  /*16180*/  FADD.FTZ R50, R50, R48 ;  /* 0x0000003032327221 */ /* 0x000fe20000010000 */
[----:B------:R-:W-:Y:S01]  /*16190*/  FFMA.FTZ R10, R27, R58, R61 ;  /* 0x0000003a1b0a7223 */ /* 0x000fe2000001003d */
[----:B------:R-:W4:Y:S01]  /*161a0*/  LDL.LU R48, [R1+0x4a0] ;  /* 0x0004a00001307983 */ /* 0x000f220000300800 */
[----:B------:R-:W-:-:S03]  /*161b0*/  FFMA.FTZ R59, R26, R57, R59 ;  /* 0x000000391a3b7223 */ /* 0x000fc6000001003b */
[----:B------:R-:W4:Y:S01]  /*161c0*/  LDL.LU R58, [R1+0x4c4] ;  /* 0x0004c400013a7983 */ /* 0x000f220000300800 */
[----:B------:R-:W-:Y:S01]  /*161d0*/  FADD.FTZ R50, R50, R57 ;  /* 0x0000003932327221 */ /* 0x000fe20000010000 */
[----:B------:R-:W-:Y:S02]  /*161e0*/  FFMA.FTZ R10, R25, R52, R10 ;  /* 0x00000034190a7223 */ /* 0x000fe4000001000a */
[----:B------:R-:W4:Y:S01]  /*161f0*/  LDL.LU R57, [R1+0x49c] ;  /* 0x00049c0001397983 */ /* 0x000f220000300800 */
[----:B------:R-:W-:-:S03]  /*16200*/  FFMA.FTZ R59, R24, R53, R59 ;  /* 0x00000035183b7223 */ /* 0x000fc6000001003b */
[----:B------:R-:W4:Y:S01]  /*16210*/  LDL.LU R52, [R1+0x4c0] ;  /* 0x0004c00001347983 */ /* 0x000f220000300800 */
[----:B------:R-:W-:Y:S01]  /*16220*/  FADD.FTZ R50, R50, R53 ;  /* 0x0000003532327221 */ /* 0x000fe20000010000 */
[----:B------:R-:W-:Y:S01]  /*16230*/  FFMA.FTZ R23, R23, R54, R10 ;  /* 0x0000003617177223 */ /* 0x000fe2000001000a */
[----:B------:R-:W-:Y:S01]  /*16240*/  FADD.FTZ R60, R60, R54 ;  /* 0x000000363c3c7221 */ /* 0x000fe20000010000 */
[----:B------:R-:W4:Y:S04]  /*16250*/  LDL.LU R53, [R1+0x494] ;  /* 0x0004940001357983 */ /* 0x000f280000300800 */
[----:B------:R-:W4:Y:S01]  /*16260*/  LDL.LU R54, [R1+0x4b4] ;  /* 0x0004b40001367983 */ /* 0x000f220000300800 */
[----:B-1----:R-:W-:-:S13]  /*16270*/  ISETP.GT.AND P0, PT, R55, 0x1b, PT ;  /* 0x0000001b3700780c */ /* 0x002fda0003f04270 */
[----:B------:R-:W-:-:S05]  /*16280*/  @!P0 FADD.FTZ R45, R45, R51 ;  /* 0x000000332d2d8221 */ /* 0x000fca0000010000 */
[----:B------:R-:W1:Y:S01]  /*16290*/  SHFL.DOWN PT, R32, R45, 0x8, 0x1f ;  /* 0x09001f002d207f89 */ /* 0x000e6200000e0000 */
[----:B0-----:R-:W-:Y:S01]  /*162a0*/  @!P0 FADD.FTZ R44, R44, R49 ;  /* 0x000000312c2c8221 */ /* 0x001fe20000010000 */
[----:B------:R-:W-:-:S04]  /*162b0*/  ISETP.GT.AND P0, PT, R55, 0x17, PT ;  /* 0x000000173700780c */ /* 0x000fc80003f04270 */
[----:B------:R-:W0:Y:S01]  /*162c0*/  SHFL.DOWN PT, R21, R44, 0x8, 0x1f ;  /* 0x09001f002c157f89 */ /* 0x000e2200000e0000 */
[----:B------:R-:W-:Y:S01]  /*162d0*/  FFMA.FTZ R22, R22, R37, R59 ;  /* 0x0000002516167223 */ /* 0x000fe2000001003b */
[----:B------:R-:W-:Y:S01]  /*162e0*/  FADD.FTZ R50, R50, R37 ;  /* 0x0000002532327221 */ /* 0x000fe20000010000 */
[----:B------:R-:W-:Y:S01]  /*162f0*/  FFMA.FTZ R20, R20, R38, R23 ;  /* 0x0000002614147223 */ /* 0x000fe20000010017 */
[----:B------:R-:W-:-:S05]  /*16300*/  FADD.FTZ R60, R60, R38 ;  /* 0x000000263c3c7221 */ /* 0x000fca0000010000 */
[----:B-1----:R-:W-:-:S05]  /*16310*/  @!P0 FADD.FTZ R45, R45, R32 ;  /* 0x000000202d2d8221 */ /* 0x002fca0000010000 */
[----:B------:R-:W1:Y:S01]  /*16320*/  SHFL.DOWN PT, R10, R45, 0x10, 0x1f ;  /* 0x0a001f002d0a7f89 */ /* 0x000e6200000e0000 */
[----:B0-----:R-:W-:Y:S01]  /*16330*/  @!P0 FADD.FTZ R44, R44, R21 ;  /* 0x000000152c2c8221 */ /* 0x001fe20000010000 */
[----:B------:R-:W-:-:S13]  /*16340*/  ISETP.GT.AND P0, PT, R55, 0xf, PT ;  /* 0x0000000f3700780c */ /* 0x000fda0003f04270 */
[----:B-1----:R-:W-:Y:S01]  /*16350*/  @!P0 FADD.FTZ R45, R45, R10 ;  /* 0x0000000a2d2d8221 */ /* 0x002fe20000010000 */
[----:B--2---:R-:W-:Y:S01]  /*16360*/  FFMA.FTZ R20, R19, R56, R20 ;  /* 0x0000003813147223 */ /* 0x004fe20000010014 */
[----:B------:R-:W-:Y:S02]  /*16370*/  FADD.FTZ R60, R60, R56 ;  /* 0x000000383c3c7221 */ /* 0x000fe40000010000 */
[----:B------:R-:W2:Y:S01]  /*16380*/  LDL R56, [R1+0x7f0] ;  /* 0x0007f00001387983 */ /* 0x000ea20000100800 */
[----:B---3--:R-:W-:Y:S01]  /*16390*/  FFMA.FTZ R7, R7, R39, R22 ;  /* 0x0000002707077223 */ /* 0x008fe20000010016 */
[----:B------:R-:W-:-:S03]  /*163a0*/  FADD.FTZ R50, R50, R39 ;  /* 0x0000002732327221 */ /* 0x000fc60000010000 */
[----:B------:R-:W-:Y:S01]  /*163b0*/  FFMA.FTZ R7, R18, R46, R7 ;  /* 0x0000002e12077223 */ /* 0x000fe20000010007 */
[----:B------:R-:W-:Y:S01]  /*163c0*/  FADD.FTZ R50, R50, R46 ;  /* 0x0000002e32327221 */ /* 0x000fe20000010000 */
[----:B----4-:R-:W-:Y:S01]  /*163d0*/  FFMA.FTZ R20, R17, R47, R20 ;  /* 0x0000002f11147223 */ /* 0x010fe20000010014 */
[----:B------:R-:W-:Y:S01]  /*163e0*/  FADD.FTZ R60, R60, R47 ;  /* 0x0000002f3c3c7221 */ /* 0x000fe20000010000 */
[----:B------:R-:W-:Y:S01]  /*163f0*/  FFMA.FTZ R7, R16, R48, R7 ;  /* 0x0000003010077223 */ /* 0x000fe20000010007 */
[----:B------:R-:W-:Y:S01]  /*16400*/  FADD.FTZ R50, R50, R48 ;  /* 0x0000003032327221 */ /* 0x000fe20000010000 */
[----:B------:R-:W3:Y:S01]  /*16410*/  LDL R17, [R1+0x7f4] ;  /* 0x0007f40001117983 */ /* 0x000ee20000100800 */
[----:B------:R-:W0:Y:S01]  /*16420*/  S2UR UR9, SR_CgaCtaId ;  /* 0x00000000000979c3 */ /* 0x000e220000008800 */
[----:B------:R-:W-:Y:S01]  /*16430*/  FFMA.FTZ R20, R15, R58, R20 ;  /* 0x0000003a0f147223 */ /* 0x000fe20000010014 */
[----:B------:R-:W-:Y:S01]  /*16440*/  FADD.FTZ R60, R60, R58 ;  /* 0x0000003a3c3c7221 */ /* 0x000fe20000010000 */
[----:B------:R-:W-:Y:S01]  /*16450*/  FFMA.FTZ R7, R14, R57, R7 ;  /* 0x000000390e077223 */ /* 0x000fe20000010007 */
[----:B------:R-:W-:Y:S01]  /*16460*/  FADD.FTZ R50, R50, R57 ;  /* 0x0000003932327221 */ /* 0x000fe20000010000 */
[----:B------:R-:W1:Y:S01]  /*16470*/  SHFL.DOWN PT, R21, R44, 0x10, 0x1f ;  /* 0x0a001f002c157f89 */ /* 0x000e6200000e0000 */
[----:B------:R-:W-:Y:S01]  /*16480*/  UMOV UR8, 0x400 ;  /* 0x0000040000087882 */ /* 0x000fe20000000000 */
[----:B------:R-:W-:Y:S01]  /*16490*/  FFMA.FTZ R20, R13, R52, R20 ;  /* 0x000000340d147223 */ /* 0x000fe20000010014 */
[----:B------:R-:W-:Y:S01]  /*164a0*/  FADD.FTZ R60, R60, R52 ;  /* 0x000000343c3c7221 */ /* 0x000fe20000010000 */
[----:B------:R-:W4:Y:S01]  /*164b0*/  LDC.64 R46, c[0x0][0x268] ;  /* 0x00009a00ff2e7b82 */ /* 0x000f220000000a00 */
        /* <DEDUP_REMOVED lines=8> */
[----:B------:R0:W5:Y:S04]  /*16540*/  LDL.LU R3, [R1+0x7fc] ;  /* 0x0007fc0001037983 */ /* 0x0001680000300800 */
[----:B------:R2:W5:Y:S01]  /*16550*/  LDL.LU R2, [R1+0x7f8] ;  /* 0x0007f80001027983 */ /* 0x0005620000300800 */
[----:B------:R-:W-:Y:S01]  /*16560*/  UIADD3 UR7, UR8, 0xa0, URZ ;  /* 0x000000a008077890 */ /* 0x000fe2000fffe03f */
[----:B-1----:R-:W-:Y:S01]  /*16570*/  @!P0 FADD.FTZ R44, R44, R21 ;  /* 0x000000152c2c8221 */ /* 0x002fe20000010000 */
[----:B------:R-:W-:-:S02]  /*16580*/  ISETP.NE.AND P0, PT, R55, RZ, PT ;  /* 0x000000ff3700720c */ /* 0x000fc40003f05270 */
[----:B0-----:R-:W-:Y:S01]  /*16590*/  ULEA UR7, UR9, UR7, 0x18 ;  /* 0x0000000709077291 */ /* 0x001fe2000f8ec03f */
[----:B------:R-:W-:Y:S01]  /*165a0*/  MOV R7, UR12 ;  /* 0x0000000c00077c02 */ /* 0x000fe20008000f00 */
[----:B------:R-:W-:Y:S01]  /*165b0*/  BSSY B0, `(.L_x_3156) ;  /* 0x0000030000007945 */ /* 0x000fe20003800000 */
[----:B--2---:R-:W-:-:S03]  /*165c0*/  ISETP.NE.AND P1, PT, R56, RZ, PT ;  /* 0x000000ff3800720c */ /* 0x004fc60003f25270 */
[----:B------:R-:W-:-:S05]  /*165d0*/  LEA R36, R56, UR7, 0x4 ;  /* 0x0000000738247c11 */ /* 0x000fca000f8e20ff */
[----:B------:R0:W-:Y:S01]  /*165e0*/  STS.128 [R36], R8 ;  /* 0x0000000824007388 */ /* 0x0001e20000000c00 */
[----:B------:R-:W-:Y:S02]  /*165f0*/  ISETP.GT.U32.AND P2, PT, R56, 0x3f, PT ;  /* 0x0000003f3800780c */ /* 0x000fe40003f44070 */
[----:B------:R-:W-:Y:S01]  /*16600*/  LEA R7, R7, R56, 0x6 ;  /* 0x0000003807077211 */ /* 0x000fe200078e30ff */
[----:B---3--:R0:W-:Y:S01]  /*16610*/  @!P0 STS.64 [R17+0x10], R44 ;  /* 0x0000102c11008388 */ /* 0x0081e20000000a00 */
[----:B------:R-:W-:Y:S06]  /*16620*/  BAR.SYNC.DEFER_BLOCKING 0x0 ;  /* 0x0000000000007b1d */ /* 0x000fec0000010000 */
[----:B----4-:R-:W-:Y:S05]  /*16630*/  @P1 BRA `(.L_x_3157) ;  /* 0x00000000009c1947 */ /* 0x010fea0003800000 */
[----:B------:R-:W-:-:S09]  /*16640*/  ULEA UR7, UR9, UR8, 0x18 ;  /* 0x0000000809077291 */ /* 0x000fd2000f8ec03f */
[----:B------:R-:W1:Y:S04]  /*16650*/  LDS.64 R28, [UR7+0x18] ;  /* 0x00001807ff1c7984 */ /* 0x000e680008000a00 */
[----:B------:R-:W2:Y:S04]  /*16660*/  LDS.128 R12, [UR7+0x20] ;  /* 0x00002007ff0c7984 */ /* 0x000ea80008000c00 */
[----:B------:R-:W3:Y:S04]  /*16670*/  LDS.128 R32, [UR7+0x30] ;  /* 0x00003007ff207984 */ /* 0x000ee80008000c00 */
[----:B------:R-:W4:Y:S04]  /*16680*/  LDS.128 R24, [UR7+0x40] ;  /* 0x00004007ff187984 */ /* 0x000f280008000c00 */
[----:B------:R-:W4:Y:S04]  /*16690*/  LDS.128 R20, [UR7+0x50] ;  /* 0x00005007ff147984 */ /* 0x000f280008000c00 */
[----:B0-----:R-:W0:Y:S01]  /*166a0*/  LDS.128 R16, [UR7+0x60] ;  /* 0x00006007ff107984 */ /* 0x001e220008000c00 */
[----:B-1----:R-:W-:Y:S01]  /*166b0*/  FADD.FTZ R31, R44, R28 ;  /* 0x0000001c2c1f7221 */ /* 0x002fe20000010000 */
[----:B------:R-:W-:-:S03]  /*166c0*/  FADD.FTZ R38, R45, R29 ;  /* 0x0000001d2d267221 */ /* 0x000fc60000010000 */
[----:B--2---:R-:W-:Y:S01]  /*166d0*/  FADD.FTZ R37, R31, R12 ;  /* 0x0000000c1f257221 */ /* 0x004fe20000010000 */
[----:B------:R-:W-:Y:S01]  /*166e0*/  FADD.FTZ R38, R38, R13 ;  /* 0x0000000d26267221 */ /* 0x000fe20000010000 */
[----:B------:R-:W1:Y:S02]  /*166f0*/  LDS.128 R28, [UR7+0x70] ;  /* 0x00007007ff1c7984 */ /* 0x000e640008000c00 */
        /* <DEDUP_REMOVED lines=27> */
.L_x_3157:
[----:B------:R-:W-:Y:S05]  /*168b0*/  BSYNC B0 ;  /* 0x0000000000007941 */ /* 0x000fea0003800000 */
.L_x_3156:
[----:B------:R-:W-:Y:S06]  /*168c0*/  BAR.SYNC.DEFER_BLOCKING 0x0 ;  /* 0x0000000000007b1d */ /* 0x000fec0000010000 */
[----:B------:R-:W-:Y:S04]  /*168d0*/  BSSY B0, `(.L_x_3158) ;  /* 0x0000025000007945 */ /* 0x000fe80003800000 */
[----:B------:R-:W-:Y:S05]  /*168e0*/  @P2 BRA `(.L_x_3159) ;  /* 0x00000000008c2947 */ /* 0x000fea0003800000 */
[----:B------:R-:W1:Y:S04]  /*168f0*/  LDS.128 R12, [R36+0x400] ;  /* 0x00040000240c7984 */ /* 0x000e680000000c00 */
[----:B0-----:R-:W0:Y:S04]  /*16900*/  LDS.128 R16, [R36+0x800] ;  /* 0x0008000024107984 */ /* 0x001e280000000c00 */
[----:B------:R-:W2:Y:S04]  /*16910*/  LDS.128 R20, [R36+0xc00] ;  /* 0x000c000024147984 */ /* 0x000ea80000000c00 */
[----:B------:R-:W3:Y:S04]  /*16920*/  LDS.128 R24, [R36+0x1000] ;  /* 0x0010000024187984 */ /* 0x000ee80000000c00 */
[----:B------:R-:W4:Y:S04]  /*16930*/  LDS.128 R28, [R36+0x1400] ;  /* 0x00140000241c7984 */ /* 0x000f280000000c00 */
[----:B------:R-:W4:Y:S04]  /*16940*/  LDS.128 R32, [R36+0x1800] ;  /* 0x0018000024207984 */ /* 0x000f280000000c00 */
[----:B------:R-:W4:Y:S01]  /*16950*/  LDS.128 R36, [R36+0x1c00] ;  /* 0x001c000024247984 */ /* 0x000f220000000c00 */
[----:B-1----:R-:W-:Y:S01]  /*16960*/  FADD.FTZ R49, R8, R12 ;  /* 0x0000000c08317221 */ /* 0x002fe20000010000 */
[----:B------:R-:W-:Y:S01]  /*16970*/  FADD.FTZ R8, R9, R13 ;  /* 0x0000000d09087221 */ /* 0x000fe20000010000 */
[----:B------:R-:W-:Y:S01]  /*16980*/  FADD.FTZ R9, R10, R14 ;  /* 0x0000000e0a097221 */ /* 0x000fe20000010000 */
[----:B------:R-:W-:Y:S01]  /*16990*/  FADD.FTZ R10, R11, R15 ;  /* 0x0000000f0b0a7221 */ /* 0x000fe20000010000 */
[----:B0-----:R-:W-:Y:S01]  /*169a0*/  FADD.FTZ R49, R49, R16 ;  /* 0x0000001031317221 */ /* 0x001fe20000010000 */
        /* <DEDUP_REMOVED lines=23> */
.L_x_3159:
[----:B------:R-:W-:Y:S05]  /*16b20*/  BSYNC B0 ;  /* 0x0000000000007941 */ /* 0x000fea0003800000 */
.L_x_3158:
        /* <DEDUP_REMOVED lines=29> */
.L_x_3161:
[----:B------:R-:W-:Y:S05]  /*16d00*/  BSYNC B0 ;  /* 0x0000000000007941 */ /* 0x000fea0003800000 */
.L_x_3160:
[----:B------:R-:W-:-:S06]  /*16d10*/  UISETP.GE.U32.AND UP0, UPT, UR8, 0x2, UPT ;  /* 0x000000020800788c */ /* 0x000fcc000bf06070 */
[----:B------:R-:W-:-:S13]  /*16d20*/  PLOP3.LUT P0, PT, PT, PT, UP0, 0x80, 0x0 ;  /* 0x000000000000781c */ /* 0x000fda0003f0f008 */
[----:B------:R-:W-:Y:S05]  /*16d30*/  @!P0 BRA `(.L_x_3162) ;  /* 0x0000001000c88947 */ /* 0x000fea0003800000 */
[----:B------:R-:W2:Y:S01]  /*16d40*/  LDC R7, c[0x0][0x10] ;  /* 0x00000400ff077b82 */ /* 0x000ea20000000800 */
[----:B-1----:R-:W1:Y:S01]  /*16d50*/  S2R R12, SR_CTAID.Y ;  /* 0x00000000000c7919 */ /* 0x002e620000002600 */
[----:B------:R-:W-:Y:S01]  /*16d60*/  ULOP3.LUT UR7, UR4, 0x1, URZ, 0xc0, !UPT ;  /* 0x0000000104077892 */ /* 0x000fe2000f8ec03f */
[----:B------:R-:W-:Y:S05]  /*16d70*/  BSSY B0, `(.L_x_3163) ;  /* 0x0000027000007945 */ /* 0x000fea0003800000 */
[----:B0-----:R-:W0:Y:S08]  /*16d80*/  LDC.64 R8, c[0x0][0x258] ;  /* 0x00009600ff087b82 */ /* 0x001e300000000a00 */
[----:B------:R-:W3:Y:S01]  /*16d90*/  LDC.64 R10, c[0x0][0x260] ;  /* 0x00009800ff0a7b82 */ /* 0x000ee20000000a00 */
[----:B--2---:R-:W-:-:S04]  /*16da0*/  IMAD R13, R7, UR7, RZ ;  /* 0x00000007070d7c24 */ /* 0x004fc8000f8e02ff */
[C---:B------:R-:W-:Y:S01]  /*16db0*/  IMAD R14, R13.reuse, UR8, RZ ;  /* 0x000000080d0e7c24 */ /* 0x040fe2000f8e02ff */
[----:B-1----:R-:W-:-:S04]  /*16dc0*/  IADD3 R17, R13, R12, RZ ;  /* 0x0000000c0d117210 */ /* 0x002fc80007ffe0ff */
        /* <DEDUP_REMOVED lines=28> */
.L_x_3165:
[----:B------:R-:W2:Y:S04]  /*16f90*/  LDG.E.STRONG.GPU R8, desc[UR10][R16.64] ;  /* 0x0000000a10087981 */ /* 0x000ea8000c1ef900 */
[----:B--2---:R-:W-:Y:S04]  /*16fa0*/  CCTL.IVALL ;  /* 0x00000000ff00798f */ /* 0x004fe80002000000 */
[----:B------:R0:W-:Y:S01]  /*16fb0*/  STL [R1], R8 ;  /* 0x0000000801007387 */ /* 0x0001e20000100800 */
[----:B------:R-:W-:-:S13]  /*16fc0*/  ISETP.NE.AND P0, PT, R8, UR7, PT ;  /* 0x0000000708007c0c */ /* 0x000fda000bf05270 */
[----:B0-----:R-:W-:Y:S05]  /*16fd0*/  @P0 BRA `(.L_x_3165) ;  /* 0xfffffffc00ec0947 */ /* 0x001fea000383ffff */
.L_x_3164:
[----:B------:R-:W-:Y:S05]  /*16fe0*/  BSYNC B0 ;  /* 0x0000000000007941 */ /* 0x000fea0003800000 */
.L_x_3163:
        /* <DEDUP_REMOVED lines=19> */
.L_x_3169:
        /* <DEDUP_REMOVED lines=116> */
.L_x_3168:
        /* <DEDUP_REMOVED lines=61> */
.L_x_3170:
[----:B------:R-:W-:-:S13]  /*17c30*/  ISETP.NE.OR P0, PT, R9, RZ, P0 ;  /* 0x000000ff0900720c */ /* 0x000fda0000705670 */
[----:B------:R-:W-:Y:S05]  /*17c40*/  @!P0 BRA `(.L_x_3166) ;  /* 0x0000000000888947 */ /* 0x000fea0003800000 */
.L_x_3167:
[----:B------:R-:W0:Y:S01]  /*17c50*/  S2UR UR7, SR_CTAID.X ;  /* 0x00000000000779c3 */ /* 0x000e220000002500 */
[----:B------:R-:W-:Y:S01]  /*17c60*/  NOP ;  /* 0x0000000000007918 */ /* 0x000fe20000000000 */
.L_x_3171:
        /* <DEDUP_REMOVED lines=32> */
.L_x_3166:
        /* <DEDUP_REMOVED lines=11> */
.L_x_3173:
[----:B------:R-:W-:Y:S05]  /*17f20*/  BSYNC B0 ;  /* 0x0000000000007941 */ /* 0x000fea0003800000 */
.L_x_3172:
        /* <DEDUP_REMOVED lines=19> */
.L_x_3162:
[----:B------:R-:W2:Y:S01]  /*18060*/  S2UR UR7, SR_CgaCtaId ;  /* 0x00000000000779c3 */ /* 0x000ea20000008800 */
[----:B------:R-:W-:Y:S01]  /*18070*/  UMOV UR6, 0x400 ;  /* 0x0000040000067882 */ /* 0x000fe20000000000 */
[----:B01----:R-:W-:Y:S01]  /*18080*/  HFMA2.MMA R17, -RZ, RZ, 0, 0 ;  /* 0x00000000ff117435 */ /* 0x003fe200000001ff */
        /* <DEDUP_REMOVED lines=11> */
.L_x_3179:
[----:B0-----:R-:W-:-:S05]  /*18140*/  LEA R19, R17, UR14, 0x3 ;  /* 0x0000000e11137c11 */ /* 0x001fca000f8e18ff */
[----:B-1----:R-:W2:Y:S04]  /*18150*/  LDL.128 R8, [R19+0x10] ;  /* 0x0000100013087983 */ /* 0x002ea80000100c00 */
[----:B------:R0:W3:Y:S01]  /*18160*/  LDL.128 R12, [R19+0x210] ;  /* 0x00021000130c7983 */ /* 0x0000e20000100c00 */
[----:B-----5:R-:W-:Y:S01]  /*18170*/  LEA R29, R17, R4, 0x3 ;  /* 0x00000004111d7211 */ /* 0x020fe200078e18ff */
[----:B------:R-:W-:Y:S03]  /*18180*/  BSSY B0, `(.L_x_3174) ;  /* 0x0000034000007945 */ /* 0x000fe60003800000 */
[----:B------:R-:W-:Y:S01]  /*18190*/  ISETP.GE.U32.AND P0, PT, R29, UR8, PT ;  /* 0x000000081d007c0c */ /* 0x000fe2000bf06070 */
[----:B--2---:R-:W-:Y:S01]  /*181a0*/  FADD.FTZ R8, R8, -UR16 ;  /* 0x8000001008087e21 */ /* 0x004fe20008010000 */
[----:B------:R-:W-:Y:S01]  /*181b0*/  FADD.FTZ R9, R9, -UR16 ;  /* 0x8000001009097e21 */ /* 0x000fe20008010000 */
[----:B------:R-:W-:-:S02]  /*181c0*/  FADD.FTZ R10, R10, -UR16 ;  /* 0x800000100a0a7e21 */ /* 0x000fc40008010000 */
[----:B------:R-:W-:Y:S01]  /*181d0*/  FMUL.FTZ R24, R8, UR13 ;  /* 0x0000000d08187c20 */ /* 0x000fe20008410000 */
[----:B------:R-:W-:-:S03]  /*181e0*/  FMUL.FTZ R27, R9, UR13 ;  /* 0x0000000d091b7c20 */ /* 0x000fc60008410000 */
[----:B------:R-:W-:Y:S01]  /*181f0*/  @P2 FFMA.FTZ R8, R24, R0, R3 ;  /* 0x0000000018082223 */ /* 0x000fe20000010003 */
[----:B------:R-:W-:-:S03]  /*18200*/  @P2 FFMA.FTZ R9, R27, R5, R2 ;  /* 0x000000051b092223 */ /* 0x000fc60000010002 */
[----:B------:R-:W-:Y:S01]  /*18210*/  @P2 FMUL.FTZ R18, R8, -1.4426950216293334961 ;  /* 0xbfb8aa3b08122820 */ /* 0x000fe20000410000 */
[----:B------:R-:W-:-:S05]  /*18220*/  @P2 FMUL.FTZ R20, R9, -1.4426950216293334961 ;  /* 0xbfb8aa3b09142820 */ /* 0x000fca0000410000 */
[----:B------:R-:W0:Y:S08]  /*18230*/  @P2 MUFU.EX2 R18, R18 ;  /* 0x0000001200122308 */ /* 0x000e300000000800 */
[----:B------:R-:W1:Y:S01]  /*18240*/  @P2 MUFU.EX2 R20, R20 ;  /* 0x0000001400142308 */ /* 0x000e620000000800 */
[----:B0-----:R-:W-:-:S07]  /*18250*/  @P2 FADD.FTZ R19, R18, 1 ;  /* 0x3f80000012132421 */ /* 0x001fce0000010000 */
[----:B------:R-:W0:Y:S01]  /*18260*/  @P2 MUFU.RCP R19, R19 ;  /* 0x0000001300132308 */ /* 0x000e220000001000 */
[----:B-1----:R-:W-:Y:S01]  /*18270*/  @P2 FADD.FTZ R21, R20, 1 ;  /* 0x3f80000014152421 */ /* 0x002fe20000010000 */
[----:B------:R-:W-:Y:S01]  /*18280*/  FMUL.FTZ R20, R10, UR13 ;  /* 0x0000000d0a147c20 */ /* 0x000fe20008410000 */
[----:B------:R-:W-:-:S05]  /*18290*/  FFMA.FTZ R10, R7, R27, R16 ;  /* 0x0000001b070a7223 */ /* 0x000fca0000010010 */
[----:B------:R1:W2:Y:S01]  /*182a0*/  @P2 MUFU.RCP R22, R21 ;  /* 0x0000001500162308 */ /* 0x0002a20000001000 */
[----:B0-----:R-:W-:Y:S01]  /*182b0*/  @P2 FADD.FTZ R25, -R19, 1 ;  /* 0x3f80000013192421 */ /* 0x001fe20000010100 */
[----:B---3--:R-:W-:Y:S01]  /*182c0*/  @P2 FMUL.FTZ R23, R12, R19 ;  /* 0x000000130c172220 */ /* 0x008fe20000410000 */
[----:B------:R-:W-:Y:S02]  /*182d0*/  FADD.FTZ R19, R11, -UR16 ;  /* 0x800000100b137e21 */ /* 0x000fe40008010000 */
[----:B------:R-:W-:Y:S01]  /*182e0*/  @P2 FFMA.FTZ R8, R8, R25, 1 ;  /* 0x3f80000008082423 */ /* 0x000fe20000010019 */
[--C-:B------:R-:W-:Y:S01]  /*182f0*/  FFMA.FTZ R25, R7, R20, R16.reuse ;  /* 0x0000001407197223 */ /* 0x100fe20000010010 */
[----:B-1----:R-:W-:Y:S02]  /*18300*/  FMUL.FTZ R21, R19, UR13 ;  /* 0x0000000d13157c20 */ /* 0x002fe40008410000 */
[----:B------:R-:W-:Y:S01]  /*18310*/  @P2 FMUL.FTZ R12, R23, R8 ;  /* 0x00000008170c2220 */ /* 0x000fe20000410000 */
[--C-:B------:R-:W-:Y:S01]  /*18320*/  FFMA.FTZ R23, R7, R24, R16.reuse ;  /* 0x0000001807177223 */ /* 0x100fe20000010010 */
[----:B--2---:R-:W-:Y:S01]  /*18330*/  @P2 FADD.FTZ R18, -R22, 1 ;  /* 0x3f80000016122421 */ /* 0x004fe20000010100 */
[----:B------:R-:W-:Y:S01]  /*18340*/  IADD3 R8, R29, 0x8, RZ ;  /* 0x000000081d087810 */ /* 0x000fe20007ffe0ff */
[----:B------:R-:W-:Y:S01]  /*18350*/  @P2 FMUL.FTZ R22, R13, R22 ;  /* 0x000000160d162220 */ /* 0x000fe20000410000 */
[----:B------:R-:W-:Y:S01]  /*18360*/  FFMA.FTZ R23, R12, R0, -R23 ;  /* 0x000000000c177223 */ /* 0x000fe20000010817 */
[----:B------:R-:W-:Y:S01]  /*18370*/  SHF.R.S32.HI R12, RZ, 0x1f, R29 ;  /* 0x0000001fff0c7819 */ /* 0x000fe2000001141d */
[----:B------:R-:W-:Y:S01]  /*18380*/  @P2 FFMA.FTZ R11, R9, R18, 1 ;  /* 0x3f800000090b2423 */ /* 0x000fe20000010012 */
[----:B------:R-:W-:Y:S01]  /*18390*/  ISETP.GE.U32.AND P1, PT, R8, UR8, PT ;  /* 0x0000000808007c0c */ /* 0x000fe2000bf26070 */
[----:B------:R-:W-:Y:S01]  /*183a0*/  FFMA.FTZ R24, R7, R21, R16 ;  /* 0x0000001507187223 */ /* 0x000fe20000010010 */
[----:B------:R-:W-:Y:S01]  /*183b0*/  ISETP.GE.OR.EX P0, PT, R12, UR9, P5, P0 ;  /* 0x000000090c007c0c */ /* 0x000fe2000af06700 */
[----:B------:R-:W-:Y:S01]  /*183c0*/  @P2 FMUL.FTZ R13, R22, R11 ;  /* 0x0000000b160d2220 */ /* 0x000fe20000410000 */
[----:B------:R-:W-:-:S03]  /*183d0*/  SHF.R.S32.HI R9, RZ, 0x1f, R8 ;  /* 0x0000001fff097819 */ /* 0x000fc60000011408 */
[----:B------:R-:W-:Y:S01]  /*183e0*/  FFMA.FTZ R19, R13, R5, -R10 ;  /* 0x000000050d137223 */ /* 0x000fe2000001080a */
[----:B------:R-:W-:-:S07]  /*183f0*/  ISETP.GE.OR.EX P1, PT, R9, UR9, P5, P1 ;  /* 0x0000000909007c0c */ /* 0x000fce000af26710 */
[----:B------:R-:W-:Y:S06]  /*18400*/  @P0 BRA `(.L_x_3175) ;  /* 0x00000000002c0947 */ /* 0x000fec0003800000 */
        /* <DEDUP_REMOVED lines=11> */
.L_x_3175:
[----:B------:R-:W-:Y:S05]  /*184c0*/  BSYNC B0 ;  /* 0x0000000000007941 */ /* 0x000fea0003800000 */
.L_x_3174:
[----:B------:R-:W-:Y:S05]  /*184d0*/  @!P2 BRA `(.L_x_3176) ;  /* 0x000000000048a947 */ /* 0x000fea0003800000 */
        /* <DEDUP_REMOVED lines=18> */
.L_x_3176:
[----:B------:R-:W-:Y:S01]  /*18600*/  BSSY B0, `(.L_x_3177) ;  /* 0x000000f000007945 */ /* 0x000fe20003800000 */
[----:B------:R-:W-:Y:S01]  /*18610*/  FFMA.FTZ R25, R14, R0, -R25 ;  /* 0x000000000e197223 */ /* 0x000fe20000010819 */
[----:B------:R-:W-:Y:S02]  /*18620*/  FFMA.FTZ R24, R15, R5, -R24 ;  /* 0x000000050f187223 */ /* 0x000fe40000010818 */
[----:B------:R-:W-:Y:S05]  /*18630*/  @P1 BRA `(.L_x_3178) ;  /* 0x00000000002c1947 */ /* 0x000fea0003800000 */
[----:B------:R-:W-:Y:S01]  /*18640*/  IMAD R9, R9, UR18, RZ ;  /* 0x0000001209097c24 */ /* 0x000fe2000f8e02ff */
[----:B------:R-:W-:Y:S01]  /*18650*/  MOV R10, R40 ;  /* 0x00000028000a7202 */ /* 0x000fe20000000f00 */
[----:B0-----:R-:W-:Y:S01]  /*18660*/  FMUL.FTZ R12, R25, UR13 ;  /* 0x0000000d190c7c20 */ /* 0x001fe20008410000 */
[----:B------:R-:W-:Y:S01]  /*18670*/  MOV R11, R43 ;  /* 0x0000002b000b7202 */ /* 0x000fe20000000f00 */
[C---:B------:R-:W-:Y:S02]  /*18680*/  IMAD R13, R8.reuse, UR19, R9 ;  /* 0x00000013080d7c24 */ /* 0x040fe4000f8e0209 */
[----:B------:R-:W-:-:S05]  /*18690*/  IMAD.WIDE.U32 R8, R8, UR18, R10 ;  /* 0x0000001208087c25 */ /* 0x000fca000f8e000a */
[----:B------:R-:W-:Y:S01]  /*186a0*/  IADD3 R9, R9, R13, RZ ;  /* 0x0000000d09097210 */ /* 0x000fe20007ffe0ff */
[----:B------:R-:W-:Y:S01]  /*186b0*/  FMUL.FTZ R13, R24, UR13 ;  /* 0x0000000d180d7c20 */ /* 0x000fe20008410000 */
[----:B------:R-:W-:-:S04]  /*186c0*/  LEA R10, P0, R8, UR6, 0x2 ;  /* 0x00000006080a7c11 */ /* 0x000fc8000f8010ff */
[----:B------:R-:W-:-:S05]  /*186d0*/  LEA.HI.X R11, R8, UR7, R9, 0x2, P0 ;  /* 0x00000007080b7c11 */ /* 0x000fca00080f1409 */
[----:B------:R1:W-:Y:S04]  /*186e0*/  STG.E.64 desc[UR10][R10.64], R12 ;  /* 0x0000000c0a007986 */ /* 0x0003e8000c101b0a */
.L_x_3178:
[----:B------:R-:W-:Y:S05]  /*186f0*/  BSYNC B0 ;  /* 0x0000000000007941 */ /* 0x000fea0003800000 */
.L_x_3177:
        /* <DEDUP_REMOVED lines=12> */
.L_x_3089:
[----:B------:R-:W2:Y:S01]  /*187c0*/  LDL R5, [R1+0x7f0] ;  /* 0x0007f00001057983 */ /* 0x000ea20000100800 */
[----:B------:R-:W3:Y:S01]  /*187d0*/  LDC R4, c[0x0][0xc] ;  /* 0x00000300ff047b82 */ /* 0x000ee20000000800 */
[----:B------:R-:W-:Y:S07]  /*187e0*/  BSSY B0, `(.L_x_3181) ;  /* 0x0000012000007945 */ /* 0x000fee0003800000 */
[----:B------:R-:W4:Y:S08]  /*187f0*/  LDC R7, c[0x0][0x10] ;  /* 0x00000400ff077b82 */ /* 0x000f300000000800 */
[----:B------:R-:W5:Y:S01]  /*18800*/  LDC.64 R2, c[0x0][0x258] ;  /* 0x00009600ff027b82 */ /* 0x000f620000000a00 */
[----:B---3--:R-:W-:-:S02]  /*18810*/  ISETP.NE.AND P0, PT, R4, 0x1, PT ;  /* 0x000000010400780c */ /* 0x008fc40003f05270 */
[----:B----4-:R-:W-:Y:S02]  /*18820*/  SHF.L.U32 R0, R7, 0x1, RZ ;  /* 0x0000000107007819 */ /* 0x010fe400000006ff */
[----:B--2---:R-:W-:Y:S02]  /*18830*/  ISETP.NE.AND P1, PT, R5, RZ, PT ;  /* 0x000000ff0500720c */ /* 0x004fe40003f25270 */
[----:B------:R-:W-:-:S05]  /*18840*/  SEL R5, R0, RZ, P0 ;  /* 0x000000ff00057207 */ /* 0x000fca0000000000 */
[----:B-----5:R-:W-:-:S06]  /*18850*/  IMAD.WIDE.U32 R2, R5, 0x4, R2 ;  /* 0x0000000405027825 */ /* 0x020fcc00078e0002 */
[----:B------:R-:W-:Y:S05]  /*18860*/  @P1 BRA `(.L_x_3182) ;  /* 0x0000000000241947 */ /* 0x000fea0003800000 */
        /* <DEDUP_REMOVED lines=9> */
.L_x_3182:
[----:B------:R-:W-:Y:S05]  /*18900*/  BSYNC B0 ;  /* 0x0000000000007941 */ /* 0x000fea0003800000 */
.L_x_3181:
[----:B------:R-:W3:Y:S01]  /*18910*/  S2UR UR4, SR_CTAID.X ;  /* 0x00000000000479c3 */ /* 0x000ee20000002500 */
[----:B------:R-:W-:Y:S02]  /*18920*/  IADD3 R0, R4, -0x1, RZ ;  /* 0xffffffff04007810 */ /* 0x000fe40007ffe0ff */
[----:B--2---:R-:W-:-:S05]  /*18930*/  IADD3 R5, R7, -0x1, RZ ;  /* 0xffffffff07057810 */ /* 0x004fca0007ffe0ff */
[----:B------:R-:W2:Y:S01]  /*18940*/  S2UR UR5, SR_CTAID.Y ;  /* 0x00000000000579c3 */ /* 0x000ea20000002600 */
[----:B---3--:R-:W-:-:S04]  /*18950*/  ISETP.NE.AND P0, PT, R0, UR4, PT ;  /* 0x0000000400007c0c */ /* 0x008fc8000bf05270 */
[----:B--2---:R-:W-:-:S13]  /*18960*/  ISETP.NE.OR P0, PT, R5, UR5, P0 ;  /* 0x0000000505007c0c */ /* 0x004fda0008705670 */
[----:B------:R-:W-:Y:S05]  /*18970*/  @P0 EXIT ;  /* 0x000000000000094d */ /* 0x000fea0003800000 */
[----:B------:R-:W-:Y:S05]  /*18980*/  @P1 BRA `(.L_x_3183) ;  /* 0x0000000000201947 */ /* 0x000fea0003800000 */
[----:B------:R-:W-:-:S05]  /*18990*/  IMAD R0, R4, R7, RZ ;  /* 0x0000000704007224 */ /* 0x000fca00078e02ff */
[----:B------:R-:W-:-:S13]  /*189a0*/  ISETP.NE.AND P0, PT, R0, -0x1, PT ;  /* 0xffffffff0000780c */ /* 0x000fda0003f05270 */
[----:B------:R-:W-:Y:S05]  /*189b0*/  @!P0 BRA `(.L_x_3183) ;  /* 0x0000000000148947 */ /* 0x000fea0003800000 */
.L_x_3184:
[----:B------:R-:W2:Y:S04]  /*189c0*/  LDG.E.STRONG.GPU R5, desc[UR10][R2.64] ;  /* 0x0000000a02057981 */ /* 0x000ea8000c1ef900 */
[----:B--2---:R-:W-:Y:S01]  /*189d0*/  CCTL.IVALL ;  /* 0x00000000ff00798f */ /* 0x004fe20002000000 */
[----:B------:R-:W-:Y:S05]  /*189e0*/  YIELD ;  /* 0x0000000000007946 */ /* 0x000fea0003800000 */
[----:B------:R-:W-:-:S13]  /*189f0*/  ISETP.NE.AND P0, PT, R5, R0, PT ;  /* 0x000000000500720c */ /* 0x000fda0003f05270 */
[----:B------:R-:W-:Y:S05]  /*18a00*/  @P0 BRA `(.L_x_3184) ;  /* 0xfffffffc00ec0947 */ /* 0x000fea000383ffff */
.L_x_3183:
[----:B------:R-:W-:Y:S05]  /*18a10*/  WARPSYNC.ALL ;  /* 0x0000000000007948 */ /* 0x000fea0003800000 */
[----:B-1----:R-:W2:Y:S01]  /*18a20*/  LDL R10, [R1+0x7f0] ;  /* 0x0007f000010a7983 */ /* 0x002ea20000100800 */
        /* <DEDUP_REMOVED lines=12> */
[----:B------:R-:W1:Y:S01]  /*18af0*/  LDC.64 R6, c[0x0][0x218] ;  /* 0x00008600ff067b82 */ /* 0x000e620000000a00 */
[----:B0-----:R-:W-:Y:S01]  /*18b00*/  MOV R13, R0 ;  /* 0x00000000000d7202 */ /* 0x001fe20000000f00 */
[----:B------:R-:W-:Y:S01]  /*18b10*/  ULDC.64 UR4, c[0x0][0x268] ;  /* 0x00009a0000047ab9 */ /* 0x000fe20000000a00 */
[----:B------:R-:W-:Y:S02]  /*18b20*/  IADD3 R11, R9, R11, RZ ;  /* 0x0000000b090b7210 */ /* 0x000fe40007ffe0ff */
[----:B------:R-:W-:Y:S02]  /*18b30*/  SHF.L.U64.HI R23, R2, 0x2, R3 ;  /* 0x0000000202177819 */ /* 0x000fe40000010203 */
[----:B------:R-:W-:Y:S01]  /*18b40*/  LEA.HI R8, P0, R11, R8, RZ, 0x1 ;  /* 0x000000080b087211 */ /* 0x000fe200078108ff */
[----:B------:R-:W0:Y:S01]  /*18b50*/  LDC.64 R4, c[0x0][0x220] ;  /* 0x00008800ff047b82 */ /* 0x000e220000000a00 */
[----:B------:R-:W-:-:S02]  /*18b60*/  MOV R0, R10 ;  /* 0x0000000a00007202 */ /* 0x000fc40000000f00 */
[----:B------:R-:W-:Y:S02]  /*18b70*/  IADD3.X R11, RZ, R11, RZ, P0, !PT ;  /* 0x0000000bff0b7210 */ /* 0x000fe400007fe4ff */
[----:B------:R-:W-:Y:S02]  /*18b80*/  SHF.L.U64.HI R31, R25, 0x2, R20 ;  /* 0x00000002191f7819 */ /* 0x000fe40000010214 */
[--C-:B------:R-:W-:Y:S02]  /*18b90*/  SHF.R.S64 R27, R8, 0x1, R11.reuse ;  /* 0x00000001081b7819 */ /* 0x100fe4000000100b */
[----:B------:R-:W-:-:S04]  /*18ba0*/  SHF.R.S32.HI R8, RZ, 0x1, R11 ;  /* 0x00000001ff087819 */ /* 0x000fc8000001140b */
[----:B------:R-:W-:-:S07]  /*18bb0*/  SHF.L.U64.HI R29, R27, 0x2, R8 ;  /* 0x000000021b1d7819 */ /* 0x000fce0000010208 */
.L_x_3185:
        /* <DEDUP_REMOVED lines=14> */
[----:B-1----:R-:W-:-:S04]  /*18ca0*/  IMAD.WIDE R8, R11, 0x2, R6 ;  /* 0x000000020b087825 */ /* 0x002fc800078e0206 */
[----:B0-----:R-:W-:Y:S01]  /*18cb0*/  IMAD.WIDE R10, R11, 0x2, R4 ;  /* 0x000000020b0a7825 */ /* 0x001fe200078e0204 */
        /* <DEDUP_REMOVED lines=11> */
.L_x_3186:
        /* <DEDUP_REMOVED lines=9> */
.L_x_5691:


//--------------------- .text._Z35group_norm_nhwc_bwd_one_pass_kernelI11Fp32IOFp16WLi64ELi128ELi512EEv26Group_norm_nhwc_bwd_params --------------------------
	.section	.text._Z35group_norm_nhwc_bwd_one_pass_kernelI11Fp32IOFp16WLi64ELi128ELi512EEv26Group_norm_nhwc_bwd_params,"ax",@progbits
	.align	128
        .global         _Z35group_norm_nhwc_bwd_one_pass_kernelI11Fp32IOFp16WLi64ELi128ELi512EEv26Group_norm_nhwc_bwd_params
        .type           _Z35group_norm_nhwc_bwd_one_pass_kernelI11Fp32IOFp16WLi64ELi128ELi512EEv26Group_norm_nhwc_bwd_params,@function
        .size           _Z35group_norm_nhwc_bwd_one_pass_kernelI11Fp32IOFp16WLi64ELi128ELi512EEv26Group_norm_nhwc_bwd_params,(.L_x_5692 - _Z35group_norm_nhwc_bwd_one_pass_kernelI11Fp32IOFp16WLi64ELi128ELi512EEv26Group_norm_nhwc_bwd_params)
        .other          _Z35group_norm_nhwc_bwd_one_pass_kernelI11Fp32IOFp16WLi64ELi128ELi512EEv26Group_norm_nhwc_bwd_params,@"STO_CUDA_ENTRY STV_DEFAULT"
_Z35group_norm_nhwc_bwd_one_pass_kernelI11Fp32IOFp16WLi64ELi128ELi512EEv26Group_norm_nhwc_bwd_params:
.text._Z35group_norm_nhwc_bwd_one_pass_kernelI11Fp32IOFp16WLi64ELi128ELi512EEv26Group_norm_nhwc_bwd_params:
        /* <DEDUP_REMOVED lines=33> */
.L_x_3239:
        /* <DEDUP_REMOVED lines=265> */
[----:B--2---:R-:W-:Y:S02]  /*12a0*/  HADD2.F32 R77, -RZ, R77.H0_H0 ;  /* 0x2000004dff4d7230 */ /* 0x004fe40000004100 */
[----:B---3--:R-:W-:Y:S02]  /*12b0*/  HADD2.F32 R76, -RZ, R76.H0_H0 ;  /* 0x2000004cff4c7230 */ /* 0x008fe40000004100 */
[----:B----4-:R-:W-:Y:S02]  /*12c0*/  @P5 HADD2.F32 R74, -RZ, R2.H0_H0 ;  /* 0x20000002ff4a5230 */ /* 0x010fe40000004100 */
[----:B------:R-:W-:-:S07]  /*12d0*/  @P5 HADD2.F32 R81, -RZ, R0.H0_H0 ;  /* 0x20000000ff515230 */ /* 0x000fce0000004100 */
.L_x_3189:
[----:B------:R-:W-:Y:S05]  /*12e0*/  BSYNC B0 ;  /* 0x0000000000007941 */ /* 0x000fea0003800000 */
.L_x_3188:
        /* <DEDUP_REMOVED lines=31> */
.L_x_3190:
        /* <DEDUP_REMOVED lines=26> */
.L_x_3191:
        /* <DEDUP_REMOVED lines=31> */
.L_x_3192:
        /* <DEDUP_REMOVED lines=31> */
.L_x_3193:
        /* <DEDUP_REMOVED lines=31> */
.L_x_3194:
        /* <DEDUP_REMOVED lines=31> */
.L_x_3195:
        /* <DEDUP_REMOVED lines=31> */
.L_x_3196:
        /* <DEDUP_REMOVED lines=31> */
.L_x_3197:
        /* <DEDUP_REMOVED lines=120> */
.L_x_3199:
[----:B------:R-:W-:Y:S05]  /*29a0*/  BSYNC B0 ;  /* 0x0000000000007941 */ /* 0x000fea0003800000 */
.L_x_3198:
        /* <DEDUP_REMOVED lines=41> */
.L_x_3201:
[----:B------:R-:W-:Y:S05]  /*2c40*/  BSYNC B0 ;  /* 0x0000000000007941 */ /* 0x000fea0003800000 */
.L_x_3200:
        /* <DEDUP_REMOVED lines=13> */
.L_x_3203:
[----:B------:R-:W-:Y:S05]  /*2d20*/  BSYNC B0 ;  /* 0x0000000000007941 */ /* 0x000fea0003800000 */
.L_x_3202:
        /* <DEDUP_REMOVED lines=35> */
.L_x_3206:
[----:B-1----:R-:W2:Y:S04]  /*2f60*/  LDG.E.STRONG.GPU R28, desc[UR8][R26.64] ;  /* 0x000000081a1c7981 */ /* 0x002ea8000c1ef900 */
[----:B--2---:R-:W-:Y:S01]  /*2f70*/  CCTL.IVALL ;  /* 0x00000000ff00798f */ /* 0x004fe20002000000 */
[----:B------:R-:W-:Y:S05]  /*2f80*/  YIELD ;  /* 0x0000000000007946 */ /* 0x000fea0003800000 */
[----:B------:R-:W-:-:S13]  /*2f90*/  ISETP.NE.AND P6, PT, R28, R35, PT ;  /* 0x000000231c00720c */ /* 0x000fda0003fc5270 */
[----:B------:R-:W-:Y:S05]  /*2fa0*/  @P6 BRA `(.L_x_3206) ;  /* 0xfffffffc00ec6947 */ /* 0x000fea000383ffff */
.L_x_3205:
        /* <DEDUP_REMOVED lines=24> */
.L_x_3210:
        /* <DEDUP_REMOVED lines=116> */
.L_x_3209:
        /* <DEDUP_REMOVED lines=63> */
.L_x_3211:
[----:B------:R-:W-:-:S04]  /*3c60*/  LOP3.LUT P6, RZ, R98, 0x1, RZ, 0xc0, !PT ;  /* 0x0000000162ff7812 */ /* 0x000fc800078cc0ff */
[----:B------:R-:W-:-:S13]  /*3c70*/  ISETP.NE.OR P6, PT, R26, RZ, P6 ;  /* 0x000000ff1a00720c */ /* 0x000fda00037c5670 */
[----:B------:R-:W-:Y:S05]  /*3c80*/  @!P6 BRA `(.L_x_3207) ;  /* 0x000000000088e947 */ /* 0x000fea0003800000 */
.L_x_3208:
[----:B------:R-:W0:Y:S01]  /*3c90*/  S2UR UR5, SR_CTAID.X ;  /* 0x00000000000579c3 */ /* 0x000e220000002500 */
[----:B------:R-:W-:Y:S01]  /*3ca0*/  NOP ;  /* 0x0000000000007918 */ /* 0x000fe20000000000 */
.L_x_3212:
        /* <DEDUP_REMOVED lines=32> */
.L_x_3207:
        /* <DEDUP_REMOVED lines=10> */
.L_x_3214:
[----:B------:R-:W-:Y:S05]  /*3f50*/  BSYNC B0 ;  /* 0x0000000000007941 */ /* 0x000fea0003800000 */
.L_x_3213:
        /* <DEDUP_REMOVED lines=17> */
.L_x_3204:
        /* <DEDUP_REMOVED lines=34> */
.L_x_3215:
        /* <DEDUP_REMOVED lines=20> */
.L_x_3217:
[----:B------:R-:W-:Y:S05]  /*43d0*/  BSYNC B0 ;  /* 0x0000000000007941 */ /* 0x000fea0003800000 */
.L_x_3216:
        /* <DEDUP_REMOVED lines=22> */
.L_x_3218:
        /* <DEDUP_REMOVED lines=19> */
.L_x_3220:
[----:B------:R-:W-:Y:S05]  /*4670*/  BSYNC B0 ;  /* 0x0000000000007941 */ /* 0x000fea0003800000 */
.L_x_3219:
        /* <DEDUP_REMOVED lines=26> */
.L_x_3221:
        /* <DEDUP_REMOVED lines=19> */
.L_x_3223:
[----:B------:R-:W-:Y:S05]  /*4950*/  BSYNC B0 ;  /* 0x0000000000007941 */ /* 0x000fea0003800000 */
.L_x_3222:
        /* <DEDUP_REMOVED lines=19> */
.L_x_3224:
        /* <DEDUP_REMOVED lines=19> */
.L_x_3226:
[----:B------:R-:W-:Y:S05]  /*4bc0*/  BSYNC B0 ;  /* 0x0000000000007941 */ /* 0x000fea0003800000 */
.L_x_3225:
        /* <DEDUP_REMOVED lines=19> */
.L_x_3227:
        /* <DEDUP_REMOVED lines=19> */
.L_x_3229:
[----:B------:R-:W-:Y:S05]  /*4e30*/  BSYNC B0 ;  /* 0x0000000000007941 */ /* 0x000fea0003800000 */
.L_x_3228:
        /* <DEDUP_REMOVED lines=19> */
.L_x_3230:
        /* <DEDUP_REMOVED lines=19> */
.L_x_3232:
[----:B------:R-:W-:Y:S05]  /*50a0*/  BSYNC B0 ;  /* 0x0000000000007941 */ /* 0x000fea0003800000 */
.L_x_3231:
        /* <DEDUP_REMOVED lines=19> */
.L_x_3233:
        /* <DEDUP_REMOVED lines=19> */
.L_x_3235:
[----:B------:R-:W-:Y:S05]  /*5310*/  BSYNC B0 ;  /* 0x0000000000007941 */ /* 0x000fea0003800000 */
.L_x_3234:
        /* <DEDUP_REMOVED lines=19> */
.L_x_3236:
        /* <DEDUP_REMOVED lines=18> */
.L_x_3238:
[----:B------:R-:W-:Y:S05]  /*5570*/  BSYNC B0 ;  /* 0x0000000000007941 */ /* 0x000fea0003800000 */
.L_x_3237:
[----:B--2---:R-:W2:Y:S01]  /*5580*/  LDC R11, c[0x0][0x10] ;  /* 0x00000400ff0b7b82 */ /* 0x004ea20000000800 */
[----:B------:R-:W-:Y:S02]  /*5590*/  IADD3 R6, R6, 0x1, RZ ;  /* 0x0000000106067810 */ /* 0x000fe40007ffe0ff */
[----:B--2---:R-:W-:-:S04]  /*55a0*/  IADD3 R96, R11, R96, RZ ;  /* 0x000000600b607210 */ /* 0x004fc80007ffe0ff */
[----:B------:R-:W-:-:S13]  /*55b0*/  ISETP.GE.AND P0, PT, R96, UR4, PT ;  /* 0x0000000460007c0c */ /* 0x000fda000bf06270 */
[----:B------:R-:W-:Y:S05]  /*55c0*/  @!P0 BRA `(.L_x_3239) ;  /* 0xffffffac00108947 */ /* 0x000fea000383ffff */
.L_x_3187:
        /* <DEDUP_REMOVED lines=19> */
.L_x_3241:
[----:B------:R-:W-:Y:S05]  /*5700*/  BSYNC B0 ;  /* 0x0000000000007941 */ /* 0x000fea0003800000 */
.L_x_3240:
        /* <DEDUP_REMOVED lines=11> */
.L_x_3243:
[----:B------:R-:W2:Y:S04]  /*57c0*/  LDG.E.STRONG.GPU R5, desc[UR8][R2.64] ;  /* 0x0000000802057981 */ /* 0x000ea8000c1ef900 */
[----:B--2---:R-:W-:Y:S01]  /*57d0*/  CCTL.IVALL ;  /* 0x00000000ff00798f */ /* 0x004fe20002000000 */
[----:B------:R-:W-:Y:S05]  /*57e0*/  YIELD ;  /* 0x0000000000007946 */ /* 0x000fea0003800000 */
[----:B------:R-:W-:-:S13]  /*57f0*/  ISETP.NE.AND P0, PT, R5, R0, PT ;  /* 0x000000000500720c */ /* 0x000fda0003f05270 */
[----:B------:R-:W-:Y:S05]  /*5800*/  @P0 BRA `(.L_x_3243) ;  /* 0xfffffffc00ec0947 */ /* 0x000fea000383ffff */
.L_x_3242:
        /* <DEDUP_REMOVED lines=24> */
.L_x_3244:
        /* <DEDUP_REMOVED lines=23> */
[----:B-1----:R-:W-:Y:S05]  /*5b00*/  @P0 BRA `(.L_x_3244) ;  /* 0xfffffffc00a00947 */ /* 0x002fea000383ffff */
[----:B------:R-:W-:Y:S05]  /*5b10*/  EXIT ;  /* 0x000000000000794d */ /* 0x000fea0003800000 */
.L_x_3245:
        /* <DEDUP_REMOVED lines=14> */
.L_x_5692:


//--------------------- .text._Z35group_norm_nhwc_bwd_one_pass_kernelI11Fp32IOFp16WLi128ELi128ELi512EEv26Group_norm_nhwc_bwd_params --------------------------
	.section	.text._Z35group_norm_nhwc_bwd_one_pass_kernelI11Fp32IOFp16WLi128ELi128ELi512EEv26Group_norm_nhwc_bwd_params,"ax",@progbits
	.align	128
        .global         _Z35group_norm_nhwc_bwd_one_pass_kernelI11Fp32IOFp16WLi128ELi128ELi512EEv26Group_norm_nhwc_bwd_params
        .type           _Z35group_norm_nhwc_bwd_one_pass_kernelI11Fp32IOFp16WLi128ELi128ELi512EEv26Group_norm_nhwc_bwd_params,@function
        .size           _Z35group_norm_nhwc_bwd_one_pass_kernelI11Fp32IOFp16WLi128ELi128ELi512EEv26Group_norm_nhwc_bwd_params,(.L_x_5693 - _Z35group_norm_nhwc_bwd_one_pass_kernelI11Fp32IOFp16WLi128ELi128ELi512EEv26Group_norm_nhwc_bwd_params)
        .other          _Z35group_norm_nhwc_bwd_one_pass_kernelI11Fp32IOFp16WLi128ELi128ELi512EEv26Group_norm_nhwc_bwd_params,@"STO_CUDA_ENTRY STV_DEFAULT"
_Z35group_norm_nhwc_bwd_one_pass_kernelI11Fp32IOFp16WLi128ELi128ELi512EEv26Group_norm_nhwc_bwd_params:
.text._Z35group_norm_nhwc_bwd_one_pass_kernelI11Fp32IOFp16WLi128ELi128ELi512EEv26Group_norm_nhwc_bwd_params:
        /* <DEDUP_REMOVED lines=112> */
.L_x_3329:
        /* <DEDUP_REMOVED lines=447> */
.L_x_3248:
[----:B------:R-:W-:Y:S05]  /*22f0*/  BSYNC B0 ;  /* 0x0000000000007941 */ /* 0x000fea0003800000 */
.L_x_3247:
        /* <DEDUP_REMOVED lines=31> */
.L_x_3249:
        /* <DEDUP_REMOVED lines=26> */
.L_x_3250:
        /* <DEDUP_REMOVED lines=31> */
.L_x_3251:
        /* <DEDUP_REMOVED lines=31> */
.L_x_3252:
        /* <DEDUP_REMOVED lines=31> */
.L_x_3253:
        /* <DEDUP_REMOVED lines=55> */
.L_x_3254:
        /* <DEDUP_REMOVED lines=35> */
.L_x_3255:
        /* <DEDUP_REMOVED lines=33> */
.L_x_3256:
        /* <DEDUP_REMOVED lines=33> */
.L_x_3257:
        /* <DEDUP_REMOVED lines=33> */
.L_x_3258:
        /* <DEDUP_REMOVED lines=33> */
.L_x_3259:
        /* <DEDUP_REMOVED lines=33> */
.L_x_3260:
        /* <DEDUP_REMOVED lines=33> */
.L_x_3261:
        /* <DEDUP_REMOVED lines=29> */
.L_x_3262:
        /* <DEDUP_REMOVED lines=29> */
.L_x_3263:
        /* <DEDUP_REMOVED lines=29> */
.L_x_3264:
        /* <DEDUP_REMOVED lines=111> */
.L_x_3266:
[----:B------:R-:W-:Y:S05]  /*4ac0*/  BSYNC B0 ;  /* 0x0000000000007941 */ /* 0x000fea0003800000 */
.L_x_3265:
        /* <DEDUP_REMOVED lines=41> */
.L_x_3268:
[----:B------:R-:W-:Y:S05]  /*4d60*/  BSYNC B0 ;  /* 0x0000000000007941 */ /* 0x000fea0003800000 */
.L_x_3267:
        /* <DEDUP_REMOVED lines=16> */
.L_x_3270:
[----:B------:R-:W-:Y:S05]  /*4e70*/  BSYNC B0 ;  /* 0x0000000000007941 */ /* 0x000fea0003800000 */
.L_x_3269:
        /* <DEDUP_REMOVED lines=33> */
.L_x_3273:
[----:B-1----:R-:W2:Y:S04]  /*5090*/  LDG.E.STRONG.GPU R38, desc[UR8][R36.64] ;  /* 0x0000000824267981 */ /* 0x002ea8000c1ef900 */
[----:B--2---:R-:W-:Y:S01]  /*50a0*/  CCTL.IVALL ;  /* 0x00000000ff00798f */ /* 0x004fe20002000000 */
[----:B------:R-:W-:Y:S05]  /*50b0*/  YIELD ;  /* 0x0000000000007946 */ /* 0x000fea0003800000 */
[----:B------:R-:W-:-:S13]  /*50c0*/  ISETP.NE.AND P6, PT, R38, R45, PT ;  /* 0x0000002d2600720c */ /* 0x000fda0003fc5270 */
[----:B------:R-:W-:Y:S05]  /*50d0*/  @P6 BRA `(.L_x_3273) ;  /* 0xfffffffc00ec6947 */ /* 0x000fea000383ffff */
.L_x_3272:
        /* <DEDUP_REMOVED lines=22> */
.L_x_3277:
        /* <DEDUP_REMOVED lines=115> */
.L_x_3276:
        /* <DEDUP_REMOVED lines=63> */
.L_x_3278:
[----:B------:R-:W-:-:S04]  /*5d60*/  LOP3.LUT P6, RZ, R0, 0x1, RZ, 0xc0, !PT ;  /* 0x0000000100ff7812 */ /* 0x000fc800078cc0ff */
[----:B------:R-:W-:-:S13]  /*5d70*/  ISETP.NE.OR P6, PT, R38, RZ, P6 ;  /* 0x000000ff2600720c */ /* 0x000fda00037c5670 */
[----:B------:R-:W-:Y:S05]  /*5d80*/  @!P6 BRA `(.L_x_3274) ;  /* 0x00000000007ce947 */ /* 0x000fea0003800000 */
.L_x_3275:
        /* <DEDUP_REMOVED lines=31> */
.L_x_3274:
        /* <DEDUP_REMOVED lines=10> */
.L_x_3280:
[----:B------:R-:W-:Y:S05]  /*6020*/  BSYNC B0 ;  /* 0x0000000000007941 */ /* 0x000fea0003800000 */
.L_x_3279:
        /* <DEDUP_REMOVED lines=17> */
.L_x_3271:
        /* <DEDUP_REMOVED lines=35> */
.L_x_3281:
        /* <DEDUP_REMOVED lines=20> */
.L_x_3283:
[----:B------:R-:W-:Y:S05]  /*64b0*/  BSYNC B0 ;  /* 0x0000000000007941 */ /* 0x000fea0003800000 */
.L_x_3282:
        /* <DEDUP_REMOVED lines=20> */
.L_x_3284:
        /* <DEDUP_REMOVED lines=19> */
.L_x_3286:
[----:B------:R-:W-:Y:S05]  /*6730*/  BSYNC B0 ;  /* 0x0000000000007941 */ /* 0x000fea0003800000 */
.L_x_3285:
        /* <DEDUP_REMOVED lines=19> */
.L_x_3287:
        /* <DEDUP_REMOVED lines=19> */
.L_x_3289:
[----:B------:R-:W-:Y:S05]  /*69a0*/  BSYNC B0 ;  /* 0x0000000000007941 */ /* 0x000fea0003800000 */
.L_x_3288:
        /* <DEDUP_REMOVED lines=19> */
.L_x_3290:
        /* <DEDUP_REMOVED lines=22> */
.L_x_3292:
[----:B------:R-:W-:Y:S05]  /*6c40*/  BSYNC B0 ;  /* 0x0000000000007941 */ /* 0x000fea0003800000 */
.L_x_3291:
        /* <DEDUP_REMOVED lines=20> */
.L_x_3293:
        /* <DEDUP_REMOVED lines=21> */
.L_x_3295:
[----:B------:R-:W-:Y:S05]  /*6ee0*/  BSYNC B0 ;  /* 0x0000000000007941 */ /* 0x000fea0003800000 */
.L_x_3294:
        /* <DEDUP_REMOVED lines=20> */
.L_x_3296:
        /* <DEDUP_REMOVED lines=22> */
.L_x_3298:
[----:B------:R-:W-:Y:S05]  /*7190*/  BSYNC B0 ;  /* 0x0000000000007941 */ /* 0x000fea0003800000 */
.L_x_3297:
        /* <DEDUP_REMOVED lines=20> */
.L_x_3299:
        /* <DEDUP_REMOVED lines=22> */
.L_x_3301:
[----:B------:R-:W-:Y:S05]  /*7440*/  BSYNC B0 ;  /* 0x0000000000007941 */ /* 0x000fea0003800000 */
.L_x_3300:
        /* <DEDUP_REMOVED lines=20> */
.L_x_3302:
        /* <DEDUP_REMOVED lines=22> */
.L_x_3304:
[----:B------:R-:W-:Y:S05]  /*76f0*/  BSYNC B0 ;  /* 0x0000000000007941 */ /* 0x000fea0003800000 */
.L_x_3303:
        /* <DEDUP_REMOVED lines=20> */
.L_x_3305:
        /* <DEDUP_REMOVED lines=22> */
.L_x_3307:
[----:B------:R-:W-:Y:S05]  /*79a0*/  BSYNC B0 ;  /* 0x0000000000007941 */ /* 0x000fea0003800000 */
.L_x_3306:
        /* <DEDUP_REMOVED lines=20> */
.L_x_3308:
        /* <DEDUP_REMOVED lines=21> */
.L_x_3310:
[----:B------:R-:W-:Y:S05]  /*7c40*/  BSYNC B0 ;  /* 0x0000000000007941 */ /* 0x000fea0003800000 */
.L_x_3309:
        /* <DEDUP_REMOVED lines=19> */
.L_x_3311:
        /* <DEDUP_REMOVED lines=21> */
.L_x_3313:
[----:B------:R-:W-:Y:S05]  /*7ed0*/  BSYNC B0 ;  /* 0x0000000000007941 */ /* 0x000fea0003800000 */
.L_x_3312:
        /* <DEDUP_REMOVED lines=19> */
.L_x_3314:
        /* <DEDUP_REMOVED lines=21> */
.L_x_3316:
[----:B------:R-:W-:Y:S05]  /*8160*/  BSYNC B0 ;  /* 0x0000000000007941 */ /* 0x000fea0003800000 */
.L_x_3315:
        /* <DEDUP_REMOVED lines=19> */
.L_x_3317:
        /* <DEDUP_REMOVED lines=26> */
.L_x_3319:
[----:B------:R-:W-:Y:S05]  /*8440*/  BSYNC B0 ;  /* 0x0000000000007941 */ /* 0x000fea0003800000 */
.L_x_3318:
        /* <DEDUP_REMOVED lines=19> */
.L_x_3320:
        /* <DEDUP_REMOVED lines=26> */
.L_x_3322:
[----:B------:R-:W-:Y:S05]  /*8720*/  BSYNC B0 ;  /* 0x0000000000007941 */ /* 0x000fea0003800000 */
.L_x_3321:
        /* <DEDUP_REMOVED lines=19> */
.L_x_3323:
        /* <DEDUP_REMOVED lines=26> */
.L_x_3325:
[----:B------:R-:W-:Y:S05]  /*8a00*/  BSYNC B0 ;  /* 0x0000000000007941 */ /* 0x000fea0003800000 */
.L_x_3324:
        /* <DEDUP_REMOVED lines=19> */
.L_x_3326:
        /* <DEDUP_REMOVED lines=22> */
.L_x_3328:
[----:B------:R-:W-:Y:S05]  /*8ca0*/  BSYNC B0 ;  /* 0x0000000000007941 */ /* 0x000fea0003800000 */
.L_x_3327:
[----:B------:R-:W-:Y:S02]  /*8cb0*/  IADD3 R13, R17, R13, RZ ;  /* 0x0000000d110d7210 */ /* 0x000fe40007ffe0ff */
[----:B------:R-:W-:Y:S02]  /*8cc0*/  IADD3 R14, R14, 0x1, RZ ;  /* 0x000000010e0e7810 */ /* 0x000fe40007ffe0ff */
[----:B------:R-:W-:-:S13]  /*8cd0*/  ISETP.GE.AND P5, PT, R13, UR4, PT ;  /* 0x000000040d007c0c */ /* 0x000fda000bfa6270 */
[----:B------:R-:W-:Y:S05]  /*8ce0*/  @!P5 BRA `(.L_x_3329) ;  /* 0xffffff780084d947 */ /* 0x000fea000383ffff */
.L_x_3246:
        /* <DEDUP_REMOVED lines=23> */
.L_x_3331:
[----:B------:R-:W-:Y:S05]  /*8e60*/  BSYNC B0 ;  /* 0x0000000000007941 */ /* 0x000fea0003800000 */
.L_x_3330:
[----:B------:R-:W-:Y:S05]  /*8e70*/  @P0 EXIT ;  /* 0x000000000000094d */ /* 0x000fea0003800000 */
[----:B------:R-:W-:Y:S05]  /*8e80*/  @P2 BRA `(.L_x_3332) ;  /* 0x0000000000202947 */ /* 0x000fea0003800000 */
[----:B------:R-:W-:-:S05]  /*8e90*/  IMAD R0, R4, R7, RZ ;  /* 0x0000000704007224 */ /* 0x000fca00078e02ff */
[----:B------:R-:W-:-:S13]  /*8ea0*/  ISETP.NE.AND P0, PT, R0, -0x1, PT ;  /* 0xffffffff0000780c */ /* 0x000fda0003f05270 */
[----:B------:R-:W-:Y:S05]  /*8eb0*/  @!P0 BRA `(.L_x_3332) ;  /* 0x0000000000148947 */ /* 0x000fea0003800000 */
.L_x_3333:
[----:B---3--:R-:W3:Y:S04]  /*8ec0*/  LDG.E.STRONG.GPU R5, desc[UR8][R2.64] ;  /* 0x0000000802057981 */ /* 0x008ee8000c1ef900 */
[----:B---3--:R-:W-:Y:S01]  /*8ed0*/  CCTL.IVALL ;  /* 0x00000000ff00798f */ /* 0x008fe20002000000 */
[----:B------:R-:W-:Y:S05]  /*8ee0*/  YIELD ;  /* 0x0000000000007946 */ /* 0x000fea0003800000 */
[----:B------:R-:W-:-:S13]  /*8ef0*/  ISETP.NE.AND P0, PT, R5, R0, PT ;  /* 0x000000000500720c */ /* 0x000fda0003f05270 */
[----:B------:R-:W-:Y:S05]  /*8f00*/  @P0 BRA `(.L_x_3333) ;  /* 0xfffffffc00ec0947 */ /* 0x000fea000383ffff */
.L_x_3332:
        /* <DEDUP_REMOVED lines=24> */
.L_x_3334:
        /* <DEDUP_REMOVED lines=25> */
.L_x_3335:
        /* <DEDUP_REMOVED lines=14> */
.L_x_5693:


//--------------------- .text._Z35group_norm_nhwc_bwd_one_pass_kernelI11Fp32IOFp16WLi256ELi128ELi512EEv26Group_norm_nhwc_bwd_params --------------------------
	.section	.text._Z35group_norm_nhwc_bwd_one_pass_kernelI11Fp32IOFp16WLi256ELi128ELi512EEv26Group_norm_nhwc_bwd_params,"ax",@progbits
	.align	128
        .global         _Z35group_norm_nhwc_bwd_one_pass_kernelI11Fp32IOFp16WLi256ELi128ELi512EEv26Group_norm_nhwc_bwd_params
        .type           _Z35group_norm_nhwc_bwd_one_pass_kernelI11Fp32IOFp16WLi256ELi128ELi512EEv26Group_norm_nhwc_bwd_params,@function
        .size           _Z35group_norm_nhwc_bwd_one_pass_kernelI11Fp32IOFp16WLi256ELi128ELi512EEv26Group_norm_nhwc_bwd_params,(.L_x_5694 - _Z35group_norm_nhwc_bwd_one_pass_kernelI11Fp32IOFp16WLi256ELi128ELi512EEv26Group_norm_nhwc_bwd_params)
        .other          _Z35group_norm_nhwc_bwd_one_pass_kernelI11Fp32IOFp16WLi256ELi128ELi512EEv26Group_norm_nhwc_bwd_params,@"STO_CUDA_ENTRY STV_DEFAULT"
_Z35group_norm_nhwc_bwd_one_pass_kernelI11Fp32IOFp16WLi256ELi128ELi512EEv26Group_norm_nhwc_bwd_params:
.text._Z35group_norm_nhwc_bwd_one_pass_kernelI11Fp32IOFp16WLi256ELi128ELi512EEv26Group_norm_nhwc_bwd_params:
        /* <DEDUP_REMOVED lines=35> */
.L_x_3484:
        /* <DEDUP_REMOVED lines=1271> */
[----:B--2---:R-:W-:-:S03]  /*51a0*/  @P5 HADD2.F32 R4, -RZ, R3.H0_H0 ;  /* 0x20000003ff045230 */ /* 0x004fc60000004100 */
[----:B------:R-:W2:Y:S04]  /*51b0*/  LDG.E.U16 R3, desc[UR22][R8.64] ;  /* 0x0000001608037981 */ /* 0x000ea8000c1e1500 */
[----:B------:R0:W5:Y:S01]  /*51c0*/  LDL.LU.64 R8, [R1+0x290] ;  /* 0x0002900001087983 */ /* 0x0001620000300a00 */
[----:B----4-:R-:W-:Y:S02]  /*51d0*/  @P5 HADD2.F32 R5, -RZ, R54.H0_H0 ;  /* 0x20000036ff055230 */ /* 0x010fe40000004100 */
[----:B---3--:R-:W-:Y:S02]  /*51e0*/  HADD2.F32 R6, -RZ, R6.H0_H0 ;  /* 0x20000006ff067230 */ /* 0x008fe40000004100 */
[----:B0-2---:R-:W-:-:S07]  /*51f0*/  HADD2.F32 R3, -RZ, R3.H0_H0 ;  /* 0x20000003ff037230 */ /* 0x005fce0000004100 */
.L_x_3338:
[----:B------:R-:W-:Y:S05]  /*5200*/  BSYNC B0 ;  /* 0x0000000000007941 */ /* 0x000fea0003800000 */
.L_x_3337:
        /* <DEDUP_REMOVED lines=32> */
.L_x_3339:
        /* <DEDUP_REMOVED lines=43> */
.L_x_3340:
        /* <DEDUP_REMOVED lines=59> */
.L_x_3341:
        /* <DEDUP_REMOVED lines=46> */
.L_x_3342:
        /* <DEDUP_REMOVED lines=42> */
.L_x_3343:
        /* <DEDUP_REMOVED lines=37> */
.L_x_3344:
        /* <DEDUP_REMOVED lines=39> */
.L_x_3345:
        /* <DEDUP_REMOVED lines=39> */
.L_x_3346:
        /* <DEDUP_REMOVED lines=39> */
.L_x_3347:
        /* <DEDUP_REMOVED lines=45> */
.L_x_3348:
        /* <DEDUP_REMOVED lines=45> */
.L_x_3349:
        /* <DEDUP_REMOVED lines=45> */
.L_x_3350:
        /* <DEDUP_REMOVED lines=45> */
.L_x_3351:
        /* <DEDUP_REMOVED lines=39> */
.L_x_3352:
        /* <DEDUP_REMOVED lines=39> */
.L_x_3353:
        /* <DEDUP_REMOVED lines=39> */
.L_x_3354:
        /* <DEDUP_REMOVED lines=39> */
.L_x_3355:
        /* <DEDUP_REMOVED lines=39> */
.L_x_3356:
        /* <DEDUP_REMOVED lines=39> */
.L_x_3357:
        /* <DEDUP_REMOVED lines=39> */
.L_x_3358:
        /* <DEDUP_REMOVED lines=39> */
.L_x_3359:
        /* <DEDUP_REMOVED lines=45> */
.L_x_3360:
        /* <DEDUP_REMOVED lines=39> */
.L_x_3361:
        /* <DEDUP_REMOVED lines=39> */
.L_x_3362:
        /* <DEDUP_REMOVED lines=39> */
.L_x_3363:
        /* <DEDUP_REMOVED lines=45> */
.L_x_3364:
        /* <DEDUP_REMOVED lines=45> */
.L_x_3365:
        /* <DEDUP_REMOVED lines=45> */
.L_x_3366:
        /* <DEDUP_REMOVED lines=48> */
.L_x_3367:
        /* <DEDUP_REMOVED lines=37> */
.L_x_3368:
        /* <DEDUP_REMOVED lines=38> */
.L_x_3369:
        /* <DEDUP_REMOVED lines=37> */
.L_x_3370:
        /* <DEDUP_REMOVED lines=121> */
.L_x_3372:
[----:B------:R-:W-:Y:S05]  /*ac70*/  BSYNC B0 ;  /* 0x0000000000007941 */ /* 0x000fea0003800000 */
.L_x_3371:
        /* <DEDUP_REMOVED lines=41> */
.L_x_3374:
[----:B------:R-:W-:Y:S05]  /*af10*/  BSYNC B0 ;  /* 0x0000000000007941 */ /* 0x000fea0003800000 */
.L_x_3373:
        /* <DEDUP_REMOVED lines=19> */
.L_x_3376:
[----:B------:R-:W-:Y:S05]  /*b050*/  BSYNC B0 ;  /* 0x0000000000007941 */ /* 0x000fea0003800000 */
.L_x_3375:
        /* <DEDUP_REMOVED lines=41> */
.L_x_3379:
[----:B------:R-:W-:Y:S02]  /*b2f0*/  MOV R24, UR20 ;  /* 0x0000001400187c02 */ /* 0x000fe40008000f00 */
[----:B------:R-:W-:-:S05]  /*b300*/  MOV R25, UR21 ;  /* 0x0000001500197c02 */ /* 0x000fca0008000f00 */
[----:B------:R-:W2:Y:S04]  /*b310*/  LDG.E.STRONG.GPU R24, desc[UR22][R24.64] ;  /* 0x0000001618187981 */ /* 0x000ea8000c1ef900 */
[----:B--2---:R-:W-:Y:S01]  /*b320*/  CCTL.IVALL ;  /* 0x00000000ff00798f */ /* 0x004fe20002000000 */
[----:B------:R-:W-:Y:S05]  /*b330*/  YIELD ;  /* 0x0000000000007946 */ /* 0x000fea0003800000 */
[----:B------:R-:W-:-:S13]  /*b340*/  ISETP.NE.AND P6, PT, R24, R26, PT ;  /* 0x0000001a1800720c */ /* 0x000fda0003fc5270 */
[----:B------:R-:W-:Y:S05]  /*b350*/  @P6 BRA `(.L_x_3379) ;  /* 0xfffffffc00e46947 */ /* 0x000fea000383ffff */
.L_x_3378:
        /* <DEDUP_REMOVED lines=27> */
.L_x_3383:
        /* <DEDUP_REMOVED lines=167> */
.L_x_3382:
        /* <DEDUP_REMOVED lines=89> */
.L_x_3384:
[----:B------:R-:W-:-:S04]  /*c510*/  LOP3.LUT P6, RZ, R7, 0x1, RZ, 0xc0, !PT ;  /* 0x0000000107ff7812 */ /* 0x000fc800078cc0ff */
[----:B------:R-:W-:-:S13]  /*c520*/  ISETP.NE.OR P6, PT, RZ, UR17, P6 ;  /* 0x00000011ff007c0c */ /* 0x000fda000b7c5670 */
[----:B------:R-:W-:Y:S05]  /*c530*/  @!P6 BRA `(.L_x_3380) ;  /* 0x0000000000c4e947 */ /* 0x000fea0003800000 */
.L_x_3381:
[----:B------:R-:W1:Y:S01]  /*c540*/  S2UR UR20, SR_CTAID.X ;  /* 0x00000000001479c3 */ /* 0x000e620000002500 */
[----:B------:R-:W-:Y:S01]  /*c550*/  NOP ;  /* 0x0000000000007918 */ /* 0x000fe20000000000 */
.L_x_3385:
        /* <DEDUP_REMOVED lines=47> */
.L_x_3380:
        /* <DEDUP_REMOVED lines=14> */
.L_x_3387:
[----:B------:R-:W-:Y:S05]  /*c930*/  BSYNC B0 ;  /* 0x0000000000007941 */ /* 0x000fea0003800000 */
.L_x_3386:
        /* <DEDUP_REMOVED lines=26> */
.L_x_3377:
        /* <DEDUP_REMOVED lines=37> */
.L_x_3388:
        /* <DEDUP_REMOVED lines=23> */
.L_x_3390:
[----:B------:R-:W-:Y:S05]  /*cea0*/  BSYNC B0 ;  /* 0x0000000000007941 */ /* 0x000fea0003800000 */
.L_x_3389:
        /* <DEDUP_REMOVED lines=27> */
.L_x_3391:
        /* <DEDUP_REMOVED lines=24> */
.L_x_3393:
[----:B------:R-:W-:Y:S05]  /*d1e0*/  BSYNC B0 ;  /* 0x0000000000007941 */ /* 0x000fea0003800000 */
.L_x_3392:
        /* <DEDUP_REMOVED lines=22> */
.L_x_3394:
        /* <DEDUP_REMOVED lines=24> */
.L_x_3396:
[----:B------:R-:W-:Y:S05]  /*d4d0*/  BSYNC B0 ;  /* 0x0000000000007941 */ /* 0x000fea0003800000 */
.L_x_3395:
        /* <DEDUP_REMOVED lines=26> */
.L_x_3397:
        /* <DEDUP_REMOVED lines=24> */
.L_x_3399:
[----:B------:R-:W-:Y:S05]  /*d800*/  BSYNC B0 ;  /* 0x0000000000007941 */ /* 0x000fea0003800000 */
.L_x_3398:
        /* <DEDUP_REMOVED lines=22> */
.L_x_3400:
        /* <DEDUP_REMOVED lines=24> */
.L_x_3402:
[----:B------:R-:W-:Y:S05]  /*daf0*/  BSYNC B0 ;  /* 0x0000000000007941 */ /* 0x000fea0003800000 */
.L_x_3401:
        /* <DEDUP_REMOVED lines=22> */
.L_x_3403:
        /* <DEDUP_REMOVED lines=24> */
.L_x_3405:
[----:B------:R-:W-:Y:S05]  /*dde0*/  BSYNC B0 ;  /* 0x0000000000007941 */ /* 0x000fea0003800000 */
.L_x_3404:
        /* <DEDUP_REMOVED lines=22> */
.L_x_3406:
        /* <DEDUP_REMOVED lines=23> */
.L_x_3408:
[----:B------:R-:W-:Y:S05]  /*e0c0*/  BSYNC B0 ;  /* 0x0000000000007941 */ /* 0x000fea0003800000 */
.L_x_3407:
        /* <DEDUP_REMOVED lines=21> */
.L_x_3409:
        /* <DEDUP_REMOVED lines=25> */
.L_x_3411:
[----:B------:R-:W-:Y:S05]  /*e3b0*/  BSYNC B0 ;  /* 0x0000000000007941 */ /* 0x000fea0003800000 */
.L_x_3410:
        /* <DEDUP_REMOVED lines=21> */
.L_x_3412:
        /* <DEDUP_REMOVED lines=25> */
.L_x_3414:
[----:B------:R-:W-:Y:S05]  /*e6a0*/  BSYNC B0 ;  /* 0x0000000000007941 */ /* 0x000fea0003800000 */
.L_x_3413:
        /* <DEDUP_REMOVED lines=25> */
.L_x_3415:
        /* <DEDUP_REMOVED lines=28> */
.L_x_3417:
[----:B------:R-:W-:Y:S05]  /*ea00*/  BSYNC B0 ;  /* 0x0000000000007941 */ /* 0x000fea0003800000 */
.L_x_3416:
        /* <DEDUP_REMOVED lines=25> */
.L_x_3418:
        /* <DEDUP_REMOVED lines=28> */
.L_x_3420:
[----:B------:R-:W-:Y:S05]  /*ed60*/  BSYNC B0 ;  /* 0x0000000000007941 */ /* 0x000fea0003800000 */
.L_x_3419:
        /* <DEDUP_REMOVED lines=25> */
.L_x_3421:
        /* <DEDUP_REMOVED lines=28> */
.L_x_3423:
[----:B------:R-:W-:Y:S05]  /*f0c0*/  BSYNC B0 ;  /* 0x0000000000007941 */ /* 0x000fea0003800000 */
.L_x_3422:
        /* <DEDUP_REMOVED lines=25> */
.L_x_3424:
        /* <DEDUP_REMOVED lines=28> */
.L_x_3426:
[----:B------:R-:W-:Y:S05]  /*f420*/  BSYNC B0 ;  /* 0x0000000000007941 */ /* 0x000fea0003800000 */
.L_x_3425:
        /* <DEDUP_REMOVED lines=22> */
.L_x_3427:
        /* <DEDUP_REMOVED lines=24> */
.L_x_3429:
[----:B------:R-:W-:Y:S05]  /*f710*/  BSYNC B0 ;  /* 0x0000000000007941 */ /* 0x000fea0003800000 */
.L_x_3428:
        /* <DEDUP_REMOVED lines=21> */
.L_x_3430:
        /* <DEDUP_REMOVED lines=26> */
.L_x_3432:
[----:B------:R-:W-:Y:S05]  /*fa10*/  BSYNC B0 ;  /* 0x0000000000007941 */ /* 0x000fea0003800000 */
.L_x_3431:
        /* <DEDUP_REMOVED lines=21> */
.L_x_3433:
        /* <DEDUP_REMOVED lines=26> */
.L_x_3435:
[----:B------:R-:W-:Y:S05]  /*fd10*/  BSYNC B0 ;  /* 0x0000000000007941 */ /* 0x000fea0003800000 */
.L_x_3434:
        /* <DEDUP_REMOVED lines=21> */
.L_x_3436:
        /* <DEDUP_REMOVED lines=26> */
.L_x_3438:
[----:B------:R-:W-:Y:S05]  /*10010*/  BSYNC B0 ;  /* 0x0000000000007941 */ /* 0x000fea0003800000 */
.L_x_3437:
        /* <DEDUP_REMOVED lines=22> */
.L_x_3439:
        /* <DEDUP_REMOVED lines=24> */
.L_x_3441:
[----:B------:R-:W-:Y:S05]  /*10300*/  BSYNC B0 ;  /* 0x0000000000007941 */ /* 0x000fea0003800000 */
.L_x_3440:
        /* <DEDUP_REMOVED lines=21> */
.L_x_3442:
        /* <DEDUP_REMOVED lines=26> */
.L_x_3444:
[----:B------:R-:W-:Y:S05]  /*10600*/  BSYNC B0 ;  /* 0x0000000000007941 */ /* 0x000fea0003800000 */
.L_x_3443:
        /* <DEDUP_REMOVED lines=21> */
.L_x_3445:
        /* <DEDUP_REMOVED lines=26> */
.L_x_3447:
[----:B------:R-:W-:Y:S05]  /*10900*/  BSYNC B0 ;  /* 0x0000000000007941 */ /* 0x000fea0003800000 */
.L_x_3446:
        /* <DEDUP_REMOVED lines=21> */
.L_x_3448:
        /* <DEDUP_REMOVED lines=26> */
.L_x_3450:
[----:B------:R-:W-:Y:S05]  /*10c00*/  BSYNC B0 ;  /* 0x0000000000007941 */ /* 0x000fea0003800000 */
.L_x_3449:
        /* <DEDUP_REMOVED lines=26> */
.L_x_3451:
        /* <DEDUP_REMOVED lines=24> */
.L_x_3453:
[----:B------:R-:W-:Y:S05]  /*10f30*/  BSYNC B0 ;  /* 0x0000000000007941 */ /* 0x000fea0003800000 */
.L_x_3452:
        /* <DEDUP_REMOVED lines=33> */
.L_x_3454:
        /* <DEDUP_REMOVED lines=24> */
.L_x_3456:
[----:B------:R-:W-:Y:S05]  /*112d0*/  BSYNC B0 ;  /* 0x0000000000007941 */ /* 0x000fea0003800000 */
.L_x_3455:
        /* <DEDUP_REMOVED lines=22> */
.L_x_3457:
        /* <DEDUP_REMOVED lines=23> */
.L_x_3459:
[----:B------:R-:W-:Y:S05]  /*115b0*/  BSYNC B0 ;  /* 0x0000000000007941 */ /* 0x000fea0003800000 */
.L_x_3458:
        /* <DEDUP_REMOVED lines=21> */
.L_x_3460:
        /* <DEDUP_REMOVED lines=27> */
.L_x_3462:
[----:B------:R-:W-:Y:S05]  /*118c0*/  BSYNC B0 ;  /* 0x0000000000007941 */ /* 0x000fea0003800000 */
.L_x_3461:
        /* <DEDUP_REMOVED lines=25> */
.L_x_3463:
        /* <DEDUP_REMOVED lines=30> */
.L_x_3465:
[----:B------:R-:W-:Y:S05]  /*11c40*/  BSYNC B0 ;  /* 0x0000000000007941 */ /* 0x000fea0003800000 */
.L_x_3464:
        /* <DEDUP_REMOVED lines=47> */
.L_x_3466:
        /* <DEDUP_REMOVED lines=23> */
.L_x_3468:
[----:B------:R-:W-:Y:S05]  /*120b0*/  BSYNC B0 ;  /* 0x0000000000007941 */ /* 0x000fea0003800000 */
.L_x_3467:
        /* <DEDUP_REMOVED lines=25> */
.L_x_3469:
        /* <DEDUP_REMOVED lines=30> */
.L_x_3471:
[----:B------:R-:W-:Y:S05]  /*12430*/  BSYNC B0 ;  /* 0x0000000000007941 */ /* 0x000fea0003800000 */
.L_x_3470:
        /* <DEDUP_REMOVED lines=25> */
.L_x_3472:
        /* <DEDUP_REMOVED lines=30> */
.L_x_3474:
[----:B------:R-:W-:Y:S05]  /*127b0*/  BSYNC B0 ;  /* 0x0000000000007941 */ /* 0x000fea0003800000 */
.L_x_3473:
        /* <DEDUP_REMOVED lines=25> */
.L_x_3475:
        /* <DEDUP_REMOVED lines=30> */
.L_x_3477:
[----:B------:R-:W-:Y:S05]  /*12b30*/  BSYNC B0 ;  /* 0x0000000000007941 */ /* 0x000fea0003800000 */
.L_x_3476:
        /* <DEDUP_REMOVED lines=25> */
.L_x_3478:
        /* <DEDUP_REMOVED lines=30> */
.L_x_3480:
[----:B------:R-:W-:Y:S05]  /*12eb0*/  BSYNC B0 ;  /* 0x0000000000007941 */ /* 0x000fea0003800000 */
.L_x_3479:
        /* <DEDUP_REMOVED lines=25> */
.L_x_3481:
        /* <DEDUP_REMOVED lines=30> */
.L_x_3483:
[----:B------:R-:W-:Y:S05]  /*13230*/  BSYNC B0 ;  /* 0x0000000000007941 */ /* 0x000fea0003800000 */
.L_x_3482:
        /* <DEDUP_REMOVED lines=9> */
.L_x_3336:
        /* <DEDUP_REMOVED lines=19> */
.L_x_3486:
[----:B------:R-:W-:Y:S05]  /*13400*/  BSYNC B0 ;  /* 0x0000000000007941 */ /* 0x000fea0003800000 */
.L_x_3485:
        /* <DEDUP_REMOVED lines=11> */
.L_x_3488:
[----:B------:R-:W2:Y:S04]  /*134c0*/  LDG.E.STRONG.GPU R5, desc[UR22][R2.64] ;  /* 0x0000001602057981 */ /* 0x000ea8000c1ef900 */
[----:B--2---:R-:W-:Y:S01]  /*134d0*/  CCTL.IVALL ;  /* 0x00000000ff00798f */ /* 0x004fe20002000000 */
[----:B------:R-:W-:Y:S05]  /*134e0*/  YIELD ;  /* 0x0000000000007946 */ /* 0x000fea0003800000 */
[----:B------:R-:W-:-:S13]  /*134f0*/  ISETP.NE.AND P0, PT, R5, R4, PT ;  /* 0x000000040500720c */ /* 0x000fda0003f05270 */
[----:B------:R-:W-:Y:S05]  /*13500*/  @P0 BRA `(.L_x_3488) ;  /* 0xfffffffc00ec0947 */ /* 0x000fea000383ffff */
.L_x_3487:
        /* <DEDUP_REMOVED lines=25> */
.L_x_3489:
        /* <DEDUP_REMOVED lines=19> */
[----:B---3--:R-:W-:Y:S02]  /*137d0*/  F2FP.F16.F32.PACK_AB R3, R14, R3 ;  /* 0x000000030e03723e */ /* 0x008fe400000000ff */
[----:B----4-:R-:W-:-:S03]  /*137e0*/  F2FP.F16.F32.PACK_AB R21, R19, R16 ;  /* 0x000000101315723e */ /* 0x010fc600000000ff */
[----:B------:R2:W-:Y:S04]  /*137f0*/  STG.E desc[UR22][R8.64], R3 ;  /* 0x0000000308007986 */ /* 0x0005e8000c101916 */
[----:B------:R2:W-:Y:S02]  /*13800*/  STG.E desc[UR22][R10.64], R21 ;  /* 0x000000150a007986 */ /* 0x0005e4000c101916 */
[----:B------:R-:W-:Y:S05]  /*13810*/  @P0 BRA `(.L_x_3489) ;  /* 0xfffffffc00a00947 */ /* 0x000fea000383ffff */
[----:B------:R-:W-:Y:S05]  /*13820*/  EXIT ;  /* 0x000000000000794d */ /* 0x000fea0003800000 */
.L_x_3490:
        /* <DEDUP_REMOVED lines=13> */
.L_x_5694:


//--------------------- .text._Z35group_norm_nhwc_bwd_one_pass_kernelI11Fp32IOFp16WLi512ELi128ELi512EEv26Group_norm_nhwc_bwd_params --------------------------
	.section	.text._Z35group_norm_nhwc_bwd_one_pass_kernelI11Fp32IOFp16WLi512ELi128ELi512EEv26Group_norm_nhwc_bwd_params,"ax",@progbits
	.align	128
        .global         _Z35group_norm_nhwc_bwd_one_pass_kernelI11Fp32IOFp16WLi512ELi128ELi512EEv26Group_norm_nhwc_bwd_params
        .type           _Z35group_norm_nhwc_bwd_one_pass_kernelI11Fp32IOFp16WLi512ELi128ELi512EEv26Group_norm_nhwc_bwd_params,@function
        .size           _Z35group_norm_nhwc_bwd_one_pass_kernelI11Fp32IOFp16WLi512ELi128ELi512EEv26Group_norm_nhwc_bwd_params,(.L_x_5695 - _Z35group_norm_nhwc_bwd_one_pass_kernelI11Fp32IOFp16WLi512ELi128ELi512EEv26Group_norm_nhwc_bwd_params)
        .other          _Z35group_norm_nhwc_bwd_one_pass_kernelI11Fp32IOFp16WLi512ELi128ELi512EEv26Group_norm_nhwc_bwd_params,@"STO_CUDA_ENTRY STV_DEFAULT"
_Z35group_norm_nhwc_bwd_one_pass_kernelI11Fp32IOFp16WLi512ELi128ELi512EEv26Group_norm_nhwc_bwd_params:
.text._Z35group_norm_nhwc_bwd_one_pass_kernelI11Fp32IOFp16WLi512ELi128ELi512EEv26Group_norm_nhwc_bwd_params:
        /* <DEDUP_REMOVED lines=24> */
.L_x_3582:
        /* <DEDUP_REMOVED lines=2954> */
.L_x_3493:
[----:B------:R-:W-:Y:S05]  /*ba20*/  BSYNC B0 ;  /* 0x0000000000007941 */ /* 0x000fea0003800000 */
.L_x_3492:
        /* <DEDUP_REMOVED lines=70> */
.L_x_3494:
        /* <DEDUP_REMOVED lines=34> */
.L_x_3495:
        /* <DEDUP_REMOVED lines=43> */
.L_x_3496:
        /* <DEDUP_REMOVED lines=39> */
.L_x_3497:
        /* <DEDUP_REMOVED lines=39> */
.L_x_3498:
        /* <DEDUP_REMOVED lines=38> */
.L_x_3499:
        /* <DEDUP_REMOVED lines=39> */
.L_x_3500:
        /* <DEDUP_REMOVED lines=39> */
.L_x_3501:
        /* <DEDUP_REMOVED lines=40> */
.L_x_3502:
        /* <DEDUP_REMOVED lines=39> */
.L_x_3503:
        /* <DEDUP_REMOVED lines=39> */
.L_x_3504:
        /* <DEDUP_REMOVED lines=39> */
.L_x_3505:
        /* <DEDUP_REMOVED lines=39> */
.L_x_3506:
        /* <DEDUP_REMOVED lines=39> */
.L_x_3507:
        /* <DEDUP_REMOVED lines=39> */
.L_x_3508:
        /* <DEDUP_REMOVED lines=39> */
.L_x_3509:
        /* <DEDUP_REMOVED lines=39> */
.L_x_3510:
        /* <DEDUP_REMOVED lines=39> */
.L_x_3511:
        /* <DEDUP_REMOVED lines=39> */
.L_x_3512:
        /* <DEDUP_REMOVED lines=39> */
.L_x_3513:
        /* <DEDUP_REMOVED lines=39> */
.L_x_3514:
        /* <DEDUP_REMOVED lines=39> */
.L_x_3515:
        /* <DEDUP_REMOVED lines=39> */
.L_x_3516:
        /* <DEDUP_REMOVED lines=39> */
.L_x_3517:
        /* <DEDUP_REMOVED lines=35> */
.L_x_3518:
        /* <DEDUP_REMOVED lines=37> */
.L_x_3519:
        /* <DEDUP_REMOVED lines=35> */
.L_x_3520:
        /* <DEDUP_REMOVED lines=35> */
.L_x_3521:
        /* <DEDUP_REMOVED lines=35> */
.L_x_3522:
        /* <DEDUP_REMOVED lines=35> */
.L_x_3523:
        /* <DEDUP_REMOVED lines=35> */
.L_x_3524:
        /* <DEDUP_REMOVED lines=35> */
.L_x_3525:
        /* <DEDUP_REMOVED lines=42> */
.L_x_3526:
        /* <DEDUP_REMOVED lines=38> */
.L_x_3527:
        /* <DEDUP_REMOVED lines=35> */
.L_x_3528:
        /* <DEDUP_REMOVED lines=35> */
.L_x_3529:
        /* <DEDUP_REMOVED lines=36> */
.L_x_3530:
        /* <DEDUP_REMOVED lines=37> */
.L_x_3531:
        /* <DEDUP_REMOVED lines=37> */
.L_x_3532:
        /* <DEDUP_REMOVED lines=37> */
.L_x_3533:
        /* <DEDUP_REMOVED lines=37> */
.L_x_3534:
        /* <DEDUP_REMOVED lines=37> */
.L_x_3535:
        /* <DEDUP_REMOVED lines=36> */
.L_x_3536:
        /* <DEDUP_REMOVED lines=35> */
.L_x_3537:
        /* <DEDUP_REMOVED lines=35> */
.L_x_3538:
        /* <DEDUP_REMOVED lines=35> */
.L_x_3539:
        /* <DEDUP_REMOVED lines=35> */
.L_x_3540:
        /* <DEDUP_REMOVED lines=35> */
.L_x_3541:
        /* <DEDUP_REMOVED lines=35> */
.L_x_3542:
        /* <DEDUP_REMOVED lines=35> */
.L_x_3543:
        /* <DEDUP_REMOVED lines=35> */
.L_x_3544:
        /* <DEDUP_REMOVED lines=35> */
.L_x_3545:
        /* <DEDUP_REMOVED lines=35> */
.L_x_3546:
        /* <DEDUP_REMOVED lines=35> */
.L_x_3547:
        /* <DEDUP_REMOVED lines=35> */
.L_x_3548:
        /* <DEDUP_REMOVED lines=35> */
.L_x_3549:
        /* <DEDUP_REMOVED lines=35> */
.L_x_3550:
        /* <DEDUP_REMOVED lines=35> */
.L_x_3551:
        /* <DEDUP_REMOVED lines=36> */
.L_x_3552:
        /* <DEDUP_REMOVED lines=37> */
.L_x_3553:
        /* <DEDUP_REMOVED lines=37> */
.L_x_3554:
        /* <DEDUP_REMOVED lines=39> */
.L_x_3555:
        /* <DEDUP_REMOVED lines=52> */
.L_x_3556:
        /* <DEDUP_REMOVED lines=59> */
.L_x_3557:
        /* <DEDUP_REMOVED lines=352> */
.L_x_3559:
[----:B------:R-:W-:Y:S05]  /*168b0*/  BSYNC B0 ;  /* 0x0000000000007941 */ /* 0x000fea0003800000 */
.L_x_3558:
        /* <DEDUP_REMOVED lines=38> */
.L_x_3561:
[----:B------:R-:W-:Y:S05]  /*16b20*/  BSYNC B0 ;  /* 0x0000000000007941 */ /* 0x000fea0003800000 */
.L_x_3560:
        /* <DEDUP_REMOVED lines=29> */
.L_x_3563:
[----:B------:R-:W-:Y:S05]  /*16d00*/  BSYNC B0 ;  /* 0x0000000000007941 */ /* 0x000fea0003800000 */
.L_x_3562:
        /* <DEDUP_REMOVED lines=40> */
.L_x_3567:
[----:B------:R-:W2:Y:S04]  /*16f90*/  LDG.E.STRONG.GPU R8, desc[UR10][R16.64] ;  /* 0x0000000a10087981 */ /* 0x000ea8000c1ef900 */
[----:B--2---:R-:W-:Y:S04]  /*16fa0*/  CCTL.IVALL ;  /* 0x00000000ff00798f */ /* 0x004fe80002000000 */
[----:B------:R0:W-:Y:S01]  /*16fb0*/  STL [R1], R8 ;  /* 0x0000000801007387 */ /* 0x0001e20000100800 */
[----:B------:R-:W-:-:S13]  /*16fc0*/  ISETP.NE.AND P0, PT, R8, UR7, PT ;  /* 0x0000000708007c0c */ /* 0x000fda000bf05270 */
[----:B0-----:R-:W-:Y:S05]  /*16fd0*/  @P0 BRA `(.L_x_3567) ;  /* 0xfffffffc00ec0947 */ /* 0x001fea000383ffff */
.L_x_3566:
[----:B------:R-:W-:Y:S05]  /*16fe0*/  BSYNC B0 ;  /* 0x0000000000007941 */ /* 0x000fea0003800000 */
.L_x_3565:
        /* <DEDUP_REMOVED lines=19> */
.L_x_3571:
        /* <DEDUP_REMOVED lines=116> */
.L_x_3570:
        /* <DEDUP_REMOVED lines=61> */
.L_x_3572:
[----:B------:R-:W-:-:S13]  /*17c30*/  ISETP.NE.OR P0, PT, R9, RZ, P0 ;  /* 0x000000ff0900720c */ /* 0x000fda0000705670 */
[----:B------:R-:W-:Y:S05]  /*17c40*/  @!P0 BRA `(.L_x_3568) ;  /* 0x0000000000888947 */ /* 0x000fea0003800000 */
.L_x_3569:
[----:B------:R-:W0:Y:S01]  /*17c50*/  S2UR UR7, SR_CTAID.X ;  /* 0x00000000000779c3 */ /* 0x000e220000002500 */
[----:B------:R-:W-:Y:S01]  /*17c60*/  NOP ;  /* 0x0000000000007918 */ /* 0x000fe20000000000 */
.L_x_3573:
        /* <DEDUP_REMOVED lines=32> */
.L_x_3568:
        /* <DEDUP_REMOVED lines=11> */
.L_x_3575:
[----:B------:R-:W-:Y:S05]  /*17f20*/  BSYNC B0 ;  /* 0x0000000000007941 */ /* 0x000fea0003800000 */
.L_x_3574:
        /* <DEDUP_REMOVED lines=19> */
.L_x_3564:
        /* <DEDUP_REMOVED lines=14> */
.L_x_3581:
        /* <DEDUP_REMOVED lines=56> */
.L_x_3577:
[----:B------:R-:W-:Y:S05]  /*184c0*/  BSYNC B0 ;  /* 0x0000000000007941 */ /* 0x000fea0003800000 */
.L_x_3576:
        /* <DEDUP_REMOVED lines=19> */
.L_x_3578:
        /* <DEDUP_REMOVED lines=15> */
.L_x_3580:
[----:B------:R-:W-:Y:S05]  /*186f0*/  BSYNC B0 ;  /* 0x0000000000007941 */ /* 0x000fea0003800000 */
.L_x_3579:
        /* <DEDUP_REMOVED lines=12> */
.L_x_3491:
        /* <DEDUP_REMOVED lines=20> */
.L_x_3584:
[----:B------:R-:W-:Y:S05]  /*18900*/  BSYNC B0 ;  /* 0x0000000000007941 */ /* 0x000fea0003800000 */
.L_x_3583:
        /* <DEDUP_REMOVED lines=11> */
.L_x_3586:
[----:B------:R-:W2:Y:S04]  /*189c0*/  LDG.E.STRONG.GPU R5, desc[UR10][R2.64] ;  /* 0x0000000a02057981 */ /* 0x000ea8000c1ef900 */
[----:B--2---:R-:W-:Y:S01]  /*189d0*/  CCTL.IVALL ;  /* 0x00000000ff00798f */ /* 0x004fe20002000000 */
[----:B------:R-:W-:Y:S05]  /*189e0*/  YIELD ;  /* 0x0000000000007946 */ /* 0x000fea0003800000 */
[----:B------:R-:W-:-:S13]  /*189f0*/  ISETP.NE.AND P0, PT, R5, R0, PT ;  /* 0x000000000500720c */ /* 0x000fda0003f05270 */
[----:B------:R-:W-:Y:S05]  /*18a00*/  @P0 BRA `(.L_x_3586) ;  /* 0xfffffffc00ec0947 */ /* 0x000fea000383ffff */
.L_x_3585:
        /* <DEDUP_REMOVED lines=27> */
.L_x_3587:
        /* <DEDUP_REMOVED lines=27> */
.L_x_3588:
        /* <DEDUP_REMOVED lines=9> */
.L_x_5695:


//--------------------- .text._Z35group_norm_nhwc_fwd_one_pass_kernelI11Bf16IOFp32WLi64ELi128ELi512EEv26Group_norm_nhwc_fwd_params --------------------------
	.section	.text._Z35group_norm_nhwc_fwd_one_pass_kernelI11Bf16IOFp32WLi64ELi128ELi512EEv26Group_norm_nhwc_fwd_params,"ax",@progbits
	.align	128
        .global         _Z35group_norm_nhwc_fwd_one_pass_kernelI11Bf16IOFp32WLi64ELi128ELi512EEv26Group_norm_nhwc_fwd_params
        .type           _Z35group_norm_nhwc_fwd_one_pass_kernelI11Bf16IOFp32WLi64ELi128ELi512EEv26Group_norm_nhwc_fwd_params,@function
        .size           _Z35group_norm_nhwc_fwd_one_pass_kernelI11Bf16IOFp32WLi64ELi128ELi512EEv26Group_norm_nhwc_fwd_params,(.L_x_5696 - _Z35group_norm_nhwc_fwd_one_pass_kernelI11Bf16IOFp32WLi64ELi128ELi512EEv26Group_norm_nhwc_fwd_params)
        .other          _Z35group_norm_nhwc_fwd_one_pass_kernelI11Bf16IOFp32WLi64ELi128ELi512EEv26Group_norm_nhwc_fwd_params,@"STO_CUDA_ENTRY STV_DEFAULT"
_Z35group_norm_nhwc_fwd_one_pass_kernelI11Bf16IOFp32WLi64ELi128ELi512EEv26Group_norm_nhwc_fwd_params:
.text._Z35group_norm_nhwc_fwd_one_pass_kernelI11Bf16IOFp32WLi64ELi128ELi512EEv26Group_norm_nhwc_fwd_params:
[----:B------:R-:W-:Y:S08]  /*0000*/  LDC R1, c[0x0][0x28] ;  /* 0x00000a00ff017b82 */ /* 0x000ff00000000800 */
[----:B------:R-:W0:Y:S01]  /*0010*/  S2UR UR6, SR_CTAID.Y ;  /* 0x00000000000679c3 */ /* 0x000e220000002600 */
[----:B------:R-:W-:Y:S01]  /*0020*/  ULDC UR4, c[0x0][0x288] ;  /* 0x0000a20000047ab9 */ /* 0x000fe20000000800 */
[----:B------:R-:W-:-:S02]  /*0030*/  ULDC UR5, c[0x0][0x258] ;  /* 0x0000960000057ab9 */ /* 0x000fc40000000800 */
[----:B------:R-:W-:Y:S01]  /*0040*/  UIMAD UR4, UR4, UR5, URZ ;  /* 0x00000005040472a4 */ /* 0x000fe2000f8e023f */
[----:B0-----:R-:W-:-:S05]  /*0050*/  MOV R4, UR6 ;  /* 0x0000000600047c02 */ /* 0x001fca0008000f00 */
[----:B------:R-:W-:-:S13]  /*0060*/  ISETP.GE.AND P0, PT, R4, UR4, PT ;  /* 0x0000000404007c0c */ /* 0x000fda000bf06270 */
[----:B------:R-:W-:Y:S05]  /*0070*/  @P0 EXIT ;  /* 0x000000000000094d */ /* 0x000fea0003800000 */
[----:B------:R-:W0:Y:S01]  /*0080*/  S2R R5, SR_TID.X ;  /* 0x0000000000057919 */ /* 0x000e220000002100 */
[----:B------:R-:W1:Y:S01]  /*0090*/  S2UR UR7, SR_CTAID.X ;  /* 0x00000000000779c3 */ /* 0x000e620000002500 */
[----:B------:R-:W-:Y:S01]  /*00a0*/  UMOV UR5, 0x400 ;  /* 0x0000040000057882 */ /* 0x000fe20000000000 */
[----:B------:R-:W-:Y:S01]  /*00b0*/  ULDC.64 UR8, c[0x0][0x278] ;  /* 0x00009e0000087ab9 */ /* 0x000fe20000000a00 */
[----:B------:R-:W2:Y:S01]  /*00c0*/  S2R R6, SR_LANEID ;  /* 0x0000000000067919 */ /* 0x000ea20000000000 */
[----:B------:R-:W-:Y:S01]  /*00d0*/  HFMA2.MMA R10, -RZ, RZ, 0, 0 ;  /* 0x00000000ff0a7435 */ /* 0x000fe200000001ff */
[----:B------:R-:W-:Y:S01]  /*00e0*/  MOV R32, R4 ;  /* 0x0000000400207202 */ /* 0x000fe20000000f00 */
[----:B------:R-:W-:Y:S02]  /*00f0*/  ULDC.U8 UR10, c[0x0][0x28c] ;  /* 0x0000a300000a7ab9 */ /* 0x000fe40000000000 */
[----:B------:R-:W1:Y:S08]  /*0100*/  LDC R3, c[0x0][0x294] ;  /* 0x0000a500ff037b82 */ /* 0x000e700000000800 */
[----:B------:R-:W3:Y:S08]  /*0110*/  S2UR UR6, SR_CgaCtaId ;  /* 0x00000000000679c3 */ /* 0x000ef00000008800 */
[----:B------:R-:W4:Y:S01]  /*0120*/  LDC R7, c[0x0][0x10] ;  /* 0x00000400ff077b82 */ /* 0x000f220000000800 */
[----:B0-----:R-:W-:-:S02]  /*0130*/  SHF.R.U32.HI R46, RZ, 0x6, R5 ;  /* 0x00000006ff2e7819 */ /* 0x001fc40000011605 */
[----:B------:R-:W-:Y:S02]  /*0140*/  SHF.R.S32.HI R0, RZ, 0x1f, R5 ;  /* 0x0000001fff007819 */ /* 0x000fe40000011405 */
[----:B------:R-:W-:Y:S01]  /*0150*/  ISETP.GE.U32.AND P1, PT, R5, 0x200, PT ;  /* 0x000002000500780c */ /* 0x000fe20003f26070 */
[----:B-1----:R-:W-:Y:S01]  /*0160*/  IMAD R46, R3, UR7, R46 ;  /* 0x00000007032e7c24 */ /* 0x002fe2000f8e022e */
[----:B------:R-:W-:Y:S01]  /*0170*/  LEA.HI R0, R0, R5, RZ, 0x5 ;  /* 0x0000000500007211 */ /* 0x000fe200078f28ff */
[----:B---3--:R-:W-:-:S03]  /*0180*/  ULEA UR5, UR6, UR5, 0x18 ;  /* 0x0000000506057291 */ /* 0x008fc6000f8ec03f */
[C---:B------:R-:W-:Y:S02]  /*0190*/  IADD3 R44, R46.reuse, 0x8, RZ ;  /* 0x000000082e2c7810 */ /* 0x040fe40007ffe0ff */
[C---:B------:R-:W-:Y:S02]  /*01a0*/  IADD3 R8, R46.reuse, 0x10, RZ ;  /* 0x000000102e087810 */ /* 0x040fe40007ffe0ff */
[C---:B------:R-:W-:Y:S02]  /*01b0*/  IADD3 R9, R46.reuse, 0x18, RZ ;  /* 0x000000182e097810 */ /* 0x040fe40007ffe0ff */
[----:B------:R-:W-:Y:S02]  /*01c0*/  SHF.R.S32.HI R0, RZ, 0x5, R0 ;  /* 0x00000005ff007819 */ /* 0x000fe40000011400 */
[C---:B------:R-:W-:Y:S02]  /*01d0*/  IADD3 R34, R46.reuse, 0x20, RZ ;  /* 0x000000202e227810 */ /* 0x040fe40007ffe0ff */
[----:B------:R-:W-:-:S02]  /*01e0*/  IADD3 R36, R46, 0x28, RZ ;  /* 0x000000282e247810 */ /* 0x000fc40007ffe0ff */
[C---:B------:R-:W-:Y:S02]  /*01f0*/  IADD3 R37, R46.reuse, 0x30, RZ ;  /* 0x000000302e257810 */ /* 0x040fe40007ffe0ff */
[----:B------:R-:W-:Y:S02]  /*0200*/  IADD3 R38, R46, 0x38, RZ ;  /* 0x000000382e267810 */ /* 0x000fe40007ffe0ff */
[----:B------:R-:W-:Y:S02]  /*0210*/  ISETP.LT.U32.AND P3, PT, R44, UR8, PT ;  /* 0x000000082c007c0c */ /* 0x000fe4000bf61070 */
[----:B------:R-:W-:Y:S02]  /*0220*/  ISETP.LT.U32.AND P2, PT, R8, UR8, PT ;  /* 0x0000000808007c0c */ /* 0x000fe4000bf41070 */
[----:B------:R-:W-:Y:S02]  /*0230*/  SHF.R.S32.HI R11, RZ, 0x1f, R44 ;  /* 0x0000001fff0b7819 */ /* 0x000fe4000001142c */
[----:B------:R-:W-:-:S02]  /*0240*/  SHF.R.S32.HI R33, RZ, 0x1f, R8 ;  /* 0x0000001fff217819 */ /* 0x000fc40000011408 */
[----:B------:R-:W-:Y:S02]  /*0250*/  ISETP.LT.U32.AND P0, PT, R9, UR8, PT ;  /* 0x0000000809007c0c */ /* 0x000fe4000bf01070 */
[----:B------:R-:W-:Y:S02]  /*0260*/  SHF.R.S32.HI R35, RZ, 0x1f, R9 ;  /* 0x0000001fff237819 */ /* 0x000fe40000011409 */
[----:B------:R-:W-:Y:S02]  /*0270*/  LEA R39, R0, UR5, 0x3 ;  /* 0x0000000500277c11 */ /* 0x000fe4000f8e18ff */
[----:B------:R-:W-:Y:S02]  /*0280*/  SHF.R.S32.HI R41, RZ, 0x1f, R34 ;  /* 0x0000001fff297819 */ /* 0x000fe40000011422 */
[----:B------:R-:W-:Y:S02]  /*0290*/  SHF.R.S32.HI R43, RZ, 0x1f, R36 ;  /* 0x0000001fff2b7819 */ /* 0x000fe40000011424 */
[----:B------:R-:W-:-:S02]  /*02a0*/  SHF.R.S32.HI R45, RZ, 0x1f, R37 ;  /* 0x0000001fff2d7819 */ /* 0x000fc40000011425 */
[----:B------:R-:W-:Y:S02]  /*02b0*/  SHF.R.S32.HI R47, RZ, 0x1f, R38 ;  /* 0x0000001fff2f7819 */ /* 0x000fe40000011426 */
[----:B------:R-:W-:Y:S02]  /*02c0*/  ISETP.LT.AND.EX P3, PT, R11, UR9, !P1, P3 ;  /* 0x000000090b007c0c */ /* 0x000fe4000cf61330 */
[----:B------:R-:W-:Y:S02]  /*02d0*/  ISETP.LT.AND.EX P2, PT, R33, UR9, !P1, P2 ;  /* 0x0000000921007c0c */ /* 0x000fe4000cf41320 */
[----:B------:R-:W-:Y:S01]  /*02e0*/  ISETP.LT.AND.EX P1, PT, R35, UR9, !P1, P0 ;  /* 0x0000000923007c0c */ /* 0x000fe2000cf21300 */
[----:B--2-4-:R-:W-:-:S12]  /*02f0*/  ULDC.64 UR8, c[0x0][0x208] ;  /* 0x0000820000087ab9 */ /* 0x014fd80000000a00 */
.L_x_3625:
[----:B0-2---:R-:W0:Y:S01]  /*0300*/  LDC R17, c[0x0][0x288] ;  /* 0x0000a200ff117b82 */ /* 0x005e220000000800 */
[----:B------:R-:W-:Y:S01]  /*0310*/  ULDC.64 UR14, c[0x0][0x278] ;  /* 0x00009e00000e7ab9 */ /* 0x000fe20000000a00 */
[----:B------:R-:W-:Y:S01]  /*0320*/  SHF.R.S32.HI R49, RZ, 0x1f, R46 ;  /* 0x0000001fff317819 */ /* 0x000fe2000001142e */
[----:B------:R-:W-:Y:S01]  /*0330*/  ULDC.64 UR12, c[0x0][0x280] ;  /* 0x0000a000000c7ab9 */ /* 0x000fe20000000a00 */
[----:B------:R-:W-:-:S04]  /*0340*/  MOV R40, RZ ;  /* 0x000000ff00287202 */ /* 0x000fc80000000f00 */
[----:B-1----:R-:W1:Y:S08]  /*0350*/  @P3 LDC.64 R20, c[0x0][0x220] ;  /* 0x00008800ff143b82 */ /* 0x002e700000000a00 */
[----:B------:R-:W2:Y:S01]  /*0360*/  @P2 LDC.64 R22, c[0x0][0x270] ;  /* 0x00009c00ff162b82 */ /* 0x000ea20000000a00 */
[----:B0-----:R-:W-:-:S04]  /*0370*/  IABS R13, R17 ;  /* 0x00000011000d7213 */ /* 0x001fc80000000000 */
[----:B------:R-:W0:Y:S08]  /*0380*/  I2F.RP R0, R13 ;  /* 0x0000000d00007306 */ /* 0x000e300000209400 */
[----:B0-----:R-:W0:Y:S02]  /*0390*/  MUFU.RCP R0, R0 ;  /* 0x0000000000007308 */ /* 0x001e240000001000 */
[----:B0-----:R-:W-:-:S06]  /*03a0*/  IADD3 R2, R0, 0xffffffe, RZ ;  /* 0x0ffffffe00027810 */ /* 0x001fcc0007ffe0ff */
[----:B------:R0:W3:Y:S02]  /*03b0*/  F2I.FTZ.U32.TRUNC.NTZ R3, R2 ;  /* 0x0000000200037305 */ /* 0x0000e4000021f000 */
[----:B0-----:R-:W-:Y:S02]  /*03c0*/  MOV R2, RZ ;  /* 0x000000ff00027202 */ /* 0x001fe40000000f00 */
[----:B---3--:R-:W-:-:S05]  /*03d0*/  IADD3 R12, RZ, -R3, RZ ;  /* 0x80000003ff0c7210 */ /* 0x008fca0007ffe0ff */
[----:B------:R-:W-:Y:S01]  /*03e0*/  IMAD R15, R12, R13, RZ ;  /* 0x0000000d0c0f7224 */ /* 0x000fe200078e02ff */
[----:B------:R-:W-:-:S03]  /*03f0*/  IABS R12, R32 ;  /* 0x00000020000c7213 */ /* 0x000fc60000000000 */
[----:B------:R-:W-:Y:S02]  /*0400*/  IMAD.HI.U32 R3, R3, R15, R2 ;  /* 0x0000000f03037227 */ /* 0x000fe400078e0002 */
[----:B------:R-:W0:Y:S04]  /*0410*/  @P2 LDC.64 R14, c[0x0][0x220] ;  /* 0x00008800ff0e2b82 */ /* 0x000e280000000a00 */
[----:B------:R-:W-:-:S05]  /*0420*/  IMAD.HI.U32 R3, R3, R12, RZ ;  /* 0x0000000c03037227 */ /* 0x000fca00078e00ff */
[----:B------:R-:W-:-:S05]  /*0430*/  IADD3 R0, -R3, RZ, RZ ;  /* 0x000000ff03007210 */ /* 0x000fca0007ffe1ff */
[----:B------:R-:W-:-:S05]  /*0440*/  IMAD R0, R13, R0, R12 ;  /* 0x000000000d007224 */ /* 0x000fca00078e020c */
[----:B------:R-:W-:-:S13]  /*0450*/  ISETP.GT.U32.AND P4, PT, R13, R0, PT ;  /* 0x000000000d00720c */ /* 0x000fda0003f84070 */
[-C--:B------:R-:W-:Y:S02]  /*0460*/  @!P4 IADD3 R0, R0, -R13.reuse, RZ ;  /* 0x8000000d0000c210 */ /* 0x080fe40007ffe0ff */
[----:B------:R-:W-:Y:S02]  /*0470*/  @!P4 IADD3 R3, R3, 0x1, RZ ;  /* 0x000000010303c810 */ /* 0x000fe40007ffe0ff */
[----:B------:R-:W-:Y:S02]  /*0480*/  ISETP.GE.U32.AND P0, PT, R0, R13, PT ;  /* 0x0000000d0000720c */ /* 0x000fe40003f06070 */
[----:B------:R-:W-:Y:S01]  /*0490*/  LOP3.LUT R0, R32, R17, RZ, 0x3c, !PT ;  /* 0x0000001120007212 */ /* 0x000fe200078e3cff */
[----:B------:R-:W3:Y:S01]  /*04a0*/  @P3 LDC.64 R12, c[0x0][0x270] ;  /* 0x00009c00ff0c3b82 */ /* 0x000ee20000000a00 */
[----:B------:R-:W-:Y:S02]  /*04b0*/  ISETP.NE.AND P4, PT, R17, RZ, PT ;  /* 0x000000ff1100720c */ /* 0x000fe40003f85270 */
[----:B------:R-:W-:-:S02]  /*04c0*/  ISETP.GE.AND P5, PT, R0, RZ, PT ;  /* 0x000000ff0000720c */ /* 0x000fc40003fa6270 */
[----:B------:R-:W-:-:S04]  /*04d0*/  SHF.L.U32 R0, R5, 0x1, RZ ;  /* 0x0000000105007819 */ /* 0x000fc800000006ff */
[----:B------:R-:W-:Y:S02]  /*04e0*/  LOP3.LUT R59, R0, 0x7e, RZ, 0xc0, !PT ;  /* 0x0000007e003b7812 */ /* 0x000fe400078ec0ff */
[----:B------:R-:W-:Y:S02]  /*04f0*/  @P0 IADD3 R3, R3, 0x1, RZ ;  /* 0x0000000103030810 */ /* 0x000fe40007ffe0ff */
[----:B------:R-:W-:Y:S02]  /*0500*/  ISETP.GE.U32.AND P0, PT, R36, UR14, PT ;  /* 0x0000000e24007c0c */ /* 0x000fe4000bf06070 */
[----:B------:R-:W-:Y:S02]  /*0510*/  MOV R57, R3 ;  /* 0x0000000300397202 */ /* 0x000fe40000000f00 */
[----:B------:R-:W-:Y:S02]  /*0520*/  ISETP.GE.AND.EX P0, PT, R43, UR15, PT, P0 ;  /* 0x0000000f2b007c0c */ /* 0x000fe4000bf06300 */
[----:B------:R-:W-:-:S02]  /*0530*/  @!P5 IADD3 R57, -R57, RZ, RZ ;  /* 0x000000ff3939d210 */ /* 0x000fc40007ffe1ff */
[----:B------:R-:W-:Y:S02]  /*0540*/  @!P4 LOP3.LUT R57, RZ, R17, RZ, 0x33, !PT ;  /* 0x00000011ff39c212 */ /* 0x000fe400078e33ff */
[----:B------:R-:W-:Y:S02]  /*0550*/  ISETP.GE.U32.AND P4, PT, R46, UR14, PT ;  /* 0x0000000e2e007c0c */ /* 0x000fe4000bf86070 */
[----:B------:R-:W-:Y:S02]  /*0560*/  IADD3 R3, -R57, RZ, RZ ;  /* 0x000000ff39037210 */ /* 0x000fe40007ffe1ff */
[----:B------:R-:W-:Y:S02]  /*0570*/  SHF.R.S32.HI R0, RZ, 0x1f, R57 ;  /* 0x0000001fff007819 */ /* 0x000fe40000011439 */
[----:B------:R-:W-:Y:S01]  /*0580*/  ISETP.GE.AND.EX P4, PT, R49, UR15, PT, P4 ;  /* 0x0000000f31007c0c */ /* 0x000fe2000bf86340 */
[----:B------:R-:W-:Y:S01]  /*0590*/  IMAD R58, R17, R3, R32 ;  /* 0x00000003113a7224 */ /* 0x000fe200078e0220 */
[----:B------:R-:W-:Y:S01]  /*05a0*/  ISETP.GE.U32.AND P5, PT, R34, UR14, PT ;  /* 0x0000000e22007c0c */ /* 0x000fe2000bfa6070 */
[----:B------:R-:W-:Y:S01]  /*05b0*/  IMAD R0, R0, UR12, RZ ;  /* 0x0000000c00007c24 */ /* 0x000fe2000f8e02ff */
[----:B------:R-:W-:Y:S01]  /*05c0*/  ISETP.GT.U32.OR P4, PT, R5, 0x1ff, P4 ;  /* 0x000001ff0500780c */ /* 0x000fe20002784470 */
[----:B------:R-:W4:Y:S01]  /*05d0*/  @P1 LDC.64 R2, c[0x0][0x270] ;  /* 0x00009c00ff021b82 */ /* 0x000f220000000a00 */
[----:B------:R-:W-:Y:S01]  /*05e0*/  LEA R58, R58, R59, 0x7 ;  /* 0x0000003b3a3a7211 */ /* 0x000fe200078e38ff */
[----:B------:R-:W-:Y:S01]  /*05f0*/  IMAD R55, R57, UR13, R0 ;  /* 0x0000000d39377c24 */ /* 0x000fe2000f8e0200 */
[----:B------:R-:W-:Y:S01]  /*0600*/  ISETP.GE.AND.EX P5, PT, R41, UR15, PT, P5 ;  /* 0x0000000f29007c0c */ /* 0x000fe2000bfa6350 */
[----:B---3--:R-:W-:Y:S01]  /*0610*/  @P3 IMAD R0, R11, R12, RZ ;  /* 0x0000000c0b003224 */ /* 0x008fe200078e02ff */
[----:B------:R-:W-:-:S02]  /*0620*/  SHF.R.S32.HI R59, RZ, 0x1f, R58 ;  /* 0x0000001fff3b7819 */ /* 0x000fc4000001143a */
[C---:B------:R-:W-:Y:S01]  /*0630*/  ISETP.LT.U32.AND P5, PT, R5.reuse, 0x200, !P5 ;  /* 0x000002000500780c */ /* 0x040fe20006fa1070 */
[----:B------:R-:W-:Y:S01]  /*0640*/  @P3 IMAD R13, R44, R13, R0 ;  /* 0x0000000d2c0d3224 */ /* 0x000fe200078e0200 */
[----:B------:R-:W-:Y:S01]  /*0650*/  ISETP.LT.U32.AND P0, PT, R5, 0x200, !P0 ;  /* 0x000002000500780c */ /* 0x000fe20004701070 */
[----:B------:R-:W-:Y:S01]  /*0660*/  IMAD.WIDE.U32 R56, R57, UR12, R58 ;  /* 0x0000000c39387c25 */ /* 0x000fe2000f8e003a */
[----:B------:R-:W3:Y:S04]  /*0670*/  @P1 LDC.64 R16, c[0x0][0x220] ;  /* 0x00008800ff101b82 */ /* 0x000ee80000000a00 */
[----:B------:R-:W-:Y:S02]  /*0680*/  IADD3 R55, R57, R55, RZ ;  /* 0x0000003739377210 */ /* 0x000fe40007ffe0ff */
[----:B------:R-:W-:-:S02]  /*0690*/  @P3 MOV R54, R56 ;  /* 0x0000003800363202 */ /* 0x000fc40000000f00 */
[----:B------:R-:W5:Y:S01]  /*06a0*/  @!P4 LDC.64 R18, c[0x0][0x270] ;  /* 0x00009c00ff12cb82 */ /* 0x000f620000000a00 */
[----:B------:R-:W-:Y:S02]  /*06b0*/  @P1 MOV R30, R56 ;  /* 0x00000038001e1202 */ /* 0x000fe40000000f00 */
[----:B------:R-:W-:Y:S01]  /*06c0*/  @P3 IMAD.WIDE.U32 R24, R44, R12, R54 ;  /* 0x0000000c2c183225 */ /* 0x000fe200078e0036 */
[----:B------:R-:W-:-:S04]  /*06d0*/  @P1 MOV R31, R55 ;  /* 0x00000037001f1202 */ /* 0x000fc80000000f00 */
[----:B------:R-:W-:Y:S01]  /*06e0*/  @P3 IADD3 R0, R25, R13, RZ ;  /* 0x0000000d19003210 */ /* 0x000fe20007ffe0ff */
[----:B----4-:R-:W-:Y:S01]  /*06f0*/  @P1 IMAD.WIDE.U32 R30, R9, R2, R30 ;  /* 0x00000002091e1225 */ /* 0x010fe200078e001e */
[C---:B-1----:R-:W-:Y:S01]  /*0700*/  @P3 LEA R28, P6, R24.reuse, R20, 0x1 ;  /* 0x00000014181c3211 */ /* 0x042fe200078c08ff */
[----:B------:R-:W1:Y:S01]  /*0710*/  @P5 LDC.64 R12, c[0x0][0x270] ;  /* 0x00009c00ff0c5b82 */ /* 0x000e620000000a00 */
[----:B------:R-:W-:Y:S01]  /*0720*/  @P2 MOV R25, R55 ;  /* 0x0000003700192202 */ /* 0x000fe20000000f00 */
[----:B--2---:R-:W-:Y:S01]  /*0730*/  @P2 IMAD R20, R33, R22, RZ ;  /* 0x0000001621142224 */ /* 0x004fe200078e02ff */
[----:B------:R-:W-:Y:S01]  /*0740*/  @P3 LEA.HI.X R29, R24, R21, R0, 0x1, P6 ;  /* 0x00000015181d3211 */ /* 0x000fe200030f0c00 */
[----:B------:R-:W-:Y:S01]  /*0750*/  @P1 IMAD R0, R35, R2, RZ ;  /* 0x0000000223001224 */ /* 0x000fe200078e02ff */
[----:B------:R-:W-:Y:S01]  /*0760*/  @P2 MOV R24, R56 ;  /* 0x0000003800182202 */ /* 0x000fe20000000f00 */
[C---:B------:R-:W-:Y:S02]  /*0770*/  @P2 IMAD R23, R8.reuse, R23, R20 ;  /* 0x0000001708172224 */ /* 0x040fe400078e0214 */
[----:B------:R-:W-:Y:S01]  /*0780*/  @P1 IMAD R51, R9, R3, R0 ;  /* 0x0000000309331224 */ /* 0x000fe200078e0200 */
[----:B------:R-:W2:Y:S01]  /*0790*/  @!P4 LDC.64 R20, c[0x0][0x220] ;  /* 0x00008800ff14cb82 */ /* 0x000ea20000000a00 */
[----:B------:R-:W-:-:S05]  /*07a0*/  @P2 IMAD.WIDE.U32 R24, R8, R22, R24 ;  /* 0x0000001608182225 */ /* 0x000fca00078e0018 */
[----:B------:R-:W-:Y:S02]  /*07b0*/  @P2 IADD3 R0, R25, R23, RZ ;  /* 0x0000001719002210 */ /* 0x000fe40007ffe0ff */
[----:B------:R-:W4:Y:S01]  /*07c0*/  @P0 LDC.64 R2, c[0x0][0x270] ;  /* 0x00009c00ff020b82 */ /* 0x000f220000000a00 */
[----:B0-----:R-:W-:Y:S01]  /*07d0*/  @P2 LEA R26, P6, R24, R14, 0x1 ;  /* 0x0000000e181a2211 */ /* 0x001fe200078c08ff */
[----:B-----5:R-:W-:-:S03]  /*07e0*/  @!P4 IMAD R14, R49, R18, RZ ;  /* 0x00000012310ec224 */ /* 0x020fc600078e02ff */
[----:B------:R-:W-:Y:S02]  /*07f0*/  @P2 LEA.HI.X R27, R24, R15, R0, 0x1, P6 ;  /* 0x0000000f181b2211 */ /* 0x000fe400030f0c00 */
[----:B------:R-:W-:Y:S01]  /*0800*/  @P1 IADD3 R0, R31, R51, RZ ;  /* 0x000000331f001210 */ /* 0x000fe20007ffe0ff */
[----:B------:R-:W0:Y:S01]  /*0810*/  @P5 LDC.64 R22, c[0x0][0x220] ;  /* 0x00008800ff165b82 */ /* 0x000e220000000a00 */
[----:B------:R-:W-:Y:S01]  /*0820*/  @!P4 IMAD R31, R46, R19, R14 ;  /* 0x000000132e1fc224 */ /* 0x000fe200078e020e */
[----:B------:R-:W-:Y:S02]  /*0830*/  @!P4 MOV R14, R56 ;  /* 0x00000038000ec202 */ /* 0x000fe40000000f00 */
[----:B------:R-:W-:Y:S02]  /*0840*/  @!P4 MOV R15, R55 ;  /* 0x00000037000fc202 */ /* 0x000fe40000000f00 */
[----:B---3--:R-:W-:Y:S02]  /*0850*/  @P1 LEA R24, P6, R30, R16, 0x1 ;  /* 0x000000101e181211 */ /* 0x008fe400078c08ff */
[----:B------:R-:W-:Y:S01]  /*0860*/  @P5 MOV R16, R56 ;  /* 0x0000003800105202 */ /* 0x000fe20000000f00 */
[----:B------:R-:W-:Y:S01]  /*0870*/  @!P4 IMAD.WIDE.U32 R18, R46, R18, R14 ;  /* 0x000000122e12c225 */ /* 0x000fe200078e000e */
[----:B------:R-:W-:Y:S01]  /*0880*/  @P1 LEA.HI.X R25, R30, R17, R0, 0x1, P6 ;  /* 0x000000111e191211 */ /* 0x000fe200030f0c00 */
[----:B------:R-:W3:Y:S01]  /*0890*/  @P0 LDC.64 R14, c[0x0][0x220] ;  /* 0x00008800ff0e0b82 */ /* 0x000ee20000000a00 */
[----:B------:R-:W-:Y:S01]  /*08a0*/  @P5 MOV R17, R55 ;  /* 0x0000003700115202 */ /* 0x000fe20000000f00 */
[----:B-1----:R-:W-:Y:S01]  /*08b0*/  @P5 IMAD R0, R41, R12, RZ ;  /* 0x0000000c29005224 */ /* 0x002fe200078e02ff */
[----:B--2---:R-:W-:-:S03]  /*08c0*/  @!P4 LEA R30, P6, R18, R20, 0x1 ;  /* 0x00000014121ec211 */ /* 0x004fc600078c08ff */
[C---:B------:R-:W-:Y:S01]  /*08d0*/  @P5 IMAD R13, R34.reuse, R13, R0 ;  /* 0x0000000d220d5224 */ /* 0x040fe200078e0200 */
[----:B------:R-:W-:Y:S01]  /*08e0*/  @!P4 IADD3 R0, R19, R31, RZ ;  /* 0x0000001f1300c210 */ /* 0x000fe20007ffe0ff */
[----:B------:R-:W-:-:S03]  /*08f0*/  @P5 IMAD.WIDE.U32 R16, R34, R12, R16 ;  /* 0x0000000c22105225 */ /* 0x000fc600078e0010 */
[----:B------:R-:W-:Y:S01]  /*0900*/  @!P4 LEA.HI.X R31, R18, R21, R0, 0x1, P6 ;  /* 0x00000015121fc211 */ /* 0x000fe200030f0c00 */
[----:B----4-:R-:W-:Y:S01]  /*0910*/  @P0 IMAD R12, R43, R2, RZ ;  /* 0x000000022b0c0224 */ /* 0x010fe200078e02ff */
[----:B------:R-:W-:Y:S02]  /*0920*/  @P5 IADD3 R0, R17, R13, RZ ;  /* 0x0000000d11005210 */ /* 0x000fe40007ffe0ff */
[----:B0-----:R-:W-:Y:S01]  /*0930*/  @P5 LEA R22, P6, R16, R22, 0x1 ;  /* 0x0000001610165211 */ /* 0x001fe200078c08ff */
[----:B------:R-:W-:Y:S01]  /*0940*/  @P0 IMAD R3, R36, R3, R12 ;  /* 0x0000000324030224 */ /* 0x000fe200078e020c */
[----:B------:R-:W-:Y:S02]  /*0950*/  @P0 MOV R12, R56 ;  /* 0x00000038000c0202 */ /* 0x000fe40000000f00 */
[----:B------:R-:W-:Y:S02]  /*0960*/  @P0 MOV R13, R55 ;  /* 0x00000037000d0202 */ /* 0x000fe40000000f00 */
[----:B------:R-:W-:-:S02]  /*0970*/  @P5 LEA.HI.X R23, R16, R23, R0, 0x1, P6 ;  /* 0x0000001710175211 */ /* 0x000fc400030f0c00 */
[----:B------:R-:W-:Y:S01]  /*0980*/  ISETP.GE.U32.AND P6, PT, R37, UR14, PT ;  /* 0x0000000e25007c0c */ /* 0x000fe2000bfc6070 */
[----:B------:R-:W-:Y:S02]  /*0990*/  @P0 IMAD.WIDE.U32 R12, R36, R2, R12 ;  /* 0x00000002240c0225 */ /* 0x000fe400078e000c */
[----:B------:R0:W2:Y:S01]  /*09a0*/  @P5 LDG.E R40, desc[UR8][R22.64] ;  /* 0x0000000816285981 */ /* 0x0000a2000c1e1900 */
[----:B------:R-:W-:Y:S02]  /*09b0*/  ISETP.GE.AND.EX P6, PT, R45, UR15, PT, P6 ;  /* 0x0000000f2d007c0c */ /* 0x000fe4000bfc6360 */
[----:B------:R-:W-:Y:S02]  /*09c0*/  @P0 IADD3 R0, R13, R3, RZ ;  /* 0x000000030d000210 */ /* 0x000fe40007ffe0ff */
[----:B---3--:R-:W-:Y:S02]  /*09d0*/  @P0 LEA R20, P5, R12, R14, 0x1 ;  /* 0x0000000e0c140211 */ /* 0x008fe400078a08ff */
[----:B------:R-:W-:-:S02]  /*09e0*/  ISETP.LT.U32.AND P6, PT, R5, 0x200, !P6 ;  /* 0x000002000500780c */ /* 0x000fc400077c1070 */
[----:B------:R-:W-:Y:S02]  /*09f0*/  @P0 LEA.HI.X R21, R12, R15, R0, 0x1, P5 ;  /* 0x0000000f0c150211 */ /* 0x000fe400028f0c00 */
[----:B------:R-:W-:Y:S02]  /*0a00*/  ISETP.GE.U32.AND P5, PT, R38, UR14, PT ;  /* 0x0000000e26007c0c */ /* 0x000fe4000bfa6070 */
[----:B------:R-:W-:Y:S02]  /*0a10*/  MOV R42, RZ ;  /* 0x000000ff002a7202 */ /* 0x000fe40000000f00 */
[----:B------:R-:W-:-:S04]  /*0a20*/  ISETP.GE.AND.EX P5, PT, R47, UR15, PT, P5 ;  /* 0x0000000f2f007c0c */ /* 0x000fc8000bfa6350 */
[----:B------:R-:W-:Y:S01]  /*0a30*/  ISETP.LT.U32.AND P5, PT, R5, 0x200, !P5 ;  /* 0x000002000500780c */ /* 0x000fe20006fa1070 */
[----:B------:R-:W1:Y:S01]  /*0a40*/  @P6 LDC.64 R12, c[0x0][0x270] ;  /* 0x00009c00ff0c6b82 */ /* 0x000e620000000a00 */
[----:B------:R-:W-:Y:S01]  /*0a50*/  MOV R3, RZ ;  /* 0x000000ff00037202 */ /* 0x000fe20000000f00 */
[----:B------:R3:W4:Y:S01]  /*0a60*/  @P3 LDG.E R42, desc[UR8][R28.64] ;  /* 0x000000081c2a3981 */ /* 0x000722000c1e1900 */
[----:B------:R-:W-:-:S04]  /*0a70*/  MOV R2, RZ ;  /* 0x000000ff00027202 */ /* 0x000fc80000000f00 */
[----:B------:R-:W5:Y:S01]  /*0a80*/  @!P4 LDG.E R3, desc[UR8][R30.64] ;  /* 0x000000081e03c981 */ /* 0x000f62000c1e1900 */
[----:B------:R-:W3:Y:S01]  /*0a90*/  @P6 LDC.64 R16, c[0x0][0x220] ;  /* 0x00008800ff106b82 */ /* 0x000ee20000000a00 */
[----:B------:R-:W-:Y:S02]  /*0aa0*/  MOV R0, RZ ;  /* 0x000000ff00007202 */ /* 0x000fe40000000f00 */
[----:B------:R-:W2:Y:S01]  /*0ab0*/  @P2 LDG.E R2, desc[UR8][R26.64] ;  /* 0x000000081a022981 */ /* 0x000ea2000c1e1900 */
[----:B------:R-:W-:Y:S02]  /*0ac0*/  MOV R48, RZ ;  /* 0x000000ff00307202 */ /* 0x000fe40000000f00 */
[----:B0-----:R-:W-:Y:S01]  /*0ad0*/  @P6 MOV R23, R55 ;  /* 0x0000003700176202 */ /* 0x001fe20000000f00 */
[----:B------:R-:W2:Y:S01]  /*0ae0*/  @P1 LDG.E R0, desc[UR8][R24.64] ;  /* 0x0000000818001981 */ /* 0x000ea2000c1e1900 */
[----:B------:R-:W0:Y:S03]  /*0af0*/  @P5 LDC.64 R14, c[0x0][0x270] ;  /* 0x00009c00ff0e5b82 */ /* 0x000e260000000a00 */
[----:B------:R3:W2:Y:S05]  /*0b00*/  @P0 LDG.E R48, desc[UR8][R20.64] ;  /* 0x0000000814300981 */ /* 0x0006aa000c1e1900 */
[----:B------:R-:W0:Y:S01]  /*0b10*/  @P5 LDC.64 R18, c[0x0][0x220] ;  /* 0x00008800ff125b82 */ /* 0x000e220000000a00 */
[----:B-1----:R-:W-:-:S04]  /*0b20*/  @P6 IMAD R22, R45, R12, RZ ;  /* 0x0000000c2d166224 */ /* 0x002fc800078e02ff */
[C---:B---3--:R-:W-:Y:S01]  /*0b30*/  @P6 IMAD R29, R37.reuse, R13, R22 ;  /* 0x0000000d251d6224 */ /* 0x048fe200078e0216 */
[-C--:B------:R-:W-:Y:S02]  /*0b40*/  @P6 MOV R22, R56.reuse ;  /* 0x0000003800166202 */ /* 0x080fe40000000f00 */
[----:B------:R-:W-:Y:S02]  /*0b50*/  @P5 MOV R20, R56 ;  /* 0x0000003800145202 */ /* 0x000fe40000000f00 */
[----:B------:R-:W-:Y:S01]  /*0b60*/  @P5 MOV R21, R55 ;  /* 0x0000003700155202 */ /* 0x000fe20000000f00 */
[----:B------:R-:W-:-:S04]  /*0b70*/  @P6 IMAD.WIDE.U32 R12, R37, R12, R22 ;  /* 0x0000000c250c6225 */ /* 0x000fc800078e0016 */
[----:B0-----:R-:W-:Y:S01]  /*0b80*/  @P5 IMAD R22, R47, R14, RZ ;  /* 0x0000000e2f165224 */ /* 0x001fe200078e02ff */
[----:B------:R-:W-:Y:S02]  /*0b90*/  @P6 IADD3 R13, R13, R29, RZ ;  /* 0x0000001d0d0d6210 */ /* 0x000fe40007ffe0ff */
[----:B------:R-:W-:Y:S01]  /*0ba0*/  @P6 LEA R16, P0, R12, R16, 0x1 ;  /* 0x000000100c106211 */ /* 0x000fe200078008ff */
[C---:B------:R-:W-:Y:S02]  /*0bb0*/  @P5 IMAD R23, R38.reuse, R15, R22 ;  /* 0x0000000f26175224 */ /* 0x040fe400078e0216 */
[----:B------:R-:W-:Y:S01]  /*0bc0*/  @P5 IMAD.WIDE.U32 R14, R38, R14, R20 ;  /* 0x0000000e260e5225 */ /* 0x000fe200078e0014 */
[----:B------:R-:W-:Y:S02]  /*0bd0*/  CS2R R50, SRZ ;  /* 0x0000000000327805 */ /* 0x000fe4000001ff00 */
[----:B------:R-:W-:Y:S02]  /*0be0*/  @P6 LEA.HI.X R17, R12, R17, R13, 0x1, P0 ;  /* 0x000000110c116211 */ /* 0x000fe400000f0c0d */
[----:B------:R-:W-:-:S02]  /*0bf0*/  @P5 IADD3 R12, R15, R23, RZ ;  /* 0x000000170f0c5210 */ /* 0x000fc40007ffe0ff */
[C---:B------:R-:W-:Y:S01]  /*0c00*/  @P5 LEA R18, P0, R14.reuse, R18, 0x1 ;  /* 0x000000120e125211 */ /* 0x040fe200078008ff */
[----:B------:R0:W3:Y:S03]  /*0c10*/  @P6 LDG.E R50, desc[UR8][R16.64] ;  /* 0x0000000810326981 */ /* 0x0000e6000c1e1900 */
[----:B------:R-:W-:-:S05]  /*0c20*/  @P5 LEA.HI.X R19, R14, R19, R12, 0x1, P0 ;  /* 0x000000130e135211 */ /* 0x000fca00000f0c0c */
[----:B------:R1:W3:Y:S01]  /*0c30*/  @P5 LDG.E R51, desc[UR8][R18.64] ;  /* 0x0000000812335981 */ /* 0x0002e2000c1e1900 */
[C---:B------:R-:W-:Y:S02]  /*0c40*/  ISETP.GT.AND P0, PT, R6.reuse, 0x1e, PT ;  /* 0x0000001e0600780c */ /* 0x040fe40003f04270 */
[----:B------:R-:W-:Y:S01]  /*0c50*/  ISETP.GT.AND P5, PT, R6, 0xf, PT ;  /* 0x0000000f0600780c */ /* 0x000fe20003fa4270 */
[----:B------:R-:W3:Y:S01]  /*0c60*/  LDC R52, c[0x0][0xc] ;  /* 0x00000300ff347b82 */ /* 0x000ee20000000800 */
[----:B------:R-:W-:Y:S01]  /*0c70*/  BSSY B0, `(.L_x_3589) ;  /* 0x0000089000007945 */ /* 0x000fe20003800000 */
[----:B----4-:R-:W-:-:S04]  /*0c80*/  PRMT R12, R42, 0x7632, R12 ;  /* 0x000076322a0c7816 */ /* 0x010fc8000000000c */
[----:B------:R-:W-:Y:S02]  /*0c90*/  SHF.L.U32 R15, R12, 0x10, RZ ;  /* 0x000000100c0f7819 */ /* 0x000fe400000006ff */
[----:B-----5:R-:W-:Y:S02]  /*0ca0*/  PRMT R12, R3, 0x7632, R12 ;  /* 0x00007632030c7816 */ /* 0x020fe4000000000c */
[----:B------:R-:W-:Y:S02]  /*0cb0*/  SHF.L.U32 R14, R42, 0x10, RZ ;  /* 0x000000102a0e7819 */ /* 0x000fe400000006ff */
[----:B------:R-:W-:Y:S01]  /*0cc0*/  SHF.L.U32 R13, R12, 0x10, RZ ;  /* 0x000000100c0d7819 */ /* 0x000fe200000006ff */
[----:B------:R-:W-:Y:S01]  /*0cd0*/  FMUL.FTZ R21, R15, R15 ;  /* 0x0000000f0f157220 */ /* 0x000fe20000410000 */
[----:B------:R-:W-:Y:S01]  /*0ce0*/  SHF.L.U32 R12, R3, 0x10, RZ ;  /* 0x00000010030c7819 */ /* 0x000fe200000006ff */
[----:B0-----:R-:W-:Y:S01]  /*0cf0*/  FADD.FTZ R16, R14, R15 ;  /* 0x0000000f0e107221 */ /* 0x001fe20000010000 */
[----:B--2---:R-:W-:Y:S01]  /*0d00*/  PRMT R20, R2, 0x7632, R20 ;  /* 0x0000763202147816 */ /* 0x004fe20000000014 */
[----:B------:R-:W-:Y:S01]  /*0d10*/  FMUL.FTZ R15, R13, R13 ;  /* 0x0000000d0d0f7220 */ /* 0x000fe20000410000 */
[----:B-1----:R-:W-:-:S02]  /*0d20*/  PRMT R18, R0, 0x7632, R18 ;  /* 0x0000763200127816 */ /* 0x002fc40000000012 */
[----:B------:R-:W-:Y:S01]  /*0d30*/  SHF.L.U32 R20, R20, 0x10, RZ ;  /* 0x0000001014147819 */ /* 0x000fe200000006ff */
[----:B------:R-:W-:Y:S01]  /*0d40*/  FFMA.FTZ R15, R12, R12, R15 ;  /* 0x0000000c0c0f7223 */ /* 0x000fe2000001000f */
[----:B------:R-:W-:Y:S01]  /*0d50*/  FFMA.FTZ R14, R14, R14, R21 ;  /* 0x0000000e0e0e7223 */ /* 0x000fe20000010015 */
[----:B------:R-:W-:Y:S01]  /*0d60*/  SHF.L.U32 R17, R2, 0x10, RZ ;  /* 0x0000001002117819 */ /* 0x000fe200000006ff */
[----:B------:R-:W-:Y:S01]  /*0d70*/  FADD.FTZ R13, R12, R13 ;  /* 0x0000000d0c0d7221 */ /* 0x000fe20000010000 */
[----:B------:R-:W-:Y:S01]  /*0d80*/  FADD.FTZ R15, RZ, R15 ;  /* 0x0000000fff0f7221 */ /* 0x000fe20000010000 */
[----:B------:R-:W-:Y:S01]  /*0d90*/  FMUL.FTZ R12, R20, R20 ;  /* 0x00000014140c7220 */ /* 0x000fe20000410000 */
[----:B------:R-:W-:Y:S01]  /*0da0*/  SHF.L.U32 R19, R18, 0x10, RZ ;  /* 0x0000001012137819 */ /* 0x000fe200000006ff */
[----:B------:R-:W-:Y:S01]  /*0db0*/  FADD.FTZ R20, R17, R20 ;  /* 0x0000001411147221 */ /* 0x000fe20000010000 */
[----:B------:R-:W-:Y:S01]  /*0dc0*/  FADD.FTZ R14, R15, R14 ;  /* 0x0000000e0f0e7221 */ /* 0x000fe20000010000 */
[----:B------:R-:W-:Y:S01]  /*0dd0*/  FADD.FTZ R13, RZ, R13 ;  /* 0x0000000dff0d7221 */ /* 0x000fe20000010000 */
[----:B------:R-:W-:Y:S01]  /*0de0*/  PRMT R15, R40, 0x7632, R15 ;  /* 0x00007632280f7816 */ /* 0x000fe2000000000f */
[----:B------:R-:W-:Y:S01]  /*0df0*/  FFMA.FTZ R17, R17, R17, R12 ;  /* 0x0000001111117223 */ /* 0x000fe2000001000c */
[----:B------:R-:W-:Y:S01]  /*0e00*/  SHF.L.U32 R12, R0, 0x10, RZ ;  /* 0x00000010000c7819 */ /* 0x000fe200000006ff */
[----:B------:R-:W-:Y:S01]  /*0e10*/  FMUL.FTZ R21, R19, R19 ;  /* 0x0000001313157220 */ /* 0x000fe20000410000 */
[----:B------:R-:W-:Y:S01]  /*0e20*/  FADD.FTZ R13, R13, R16 ;  /* 0x000000100d0d7221 */ /* 0x000fe20000010000 */
[----:B------:R-:W-:-:S02]  /*0e30*/  SHF.L.U32 R15, R15, 0x10, RZ ;  /* 0x000000100f0f7819 */ /* 0x000fc400000006ff */
[----:B------:R-:W-:Y:S01]  /*0e40*/  PRMT R18, R48, 0x7632, R18 ;  /* 0x0000763230127816 */ /* 0x000fe20000000012 */
[C---:B------:R-:W-:Y:S01]  /*0e50*/  FADD.FTZ R16, R12.reuse, R19 ;  /* 0x000000130c107221 */ /* 0x040fe20000010000 */
[----:B------:R-:W-:Y:S01]  /*0e60*/  FFMA.FTZ R21, R12, R12, R21 ;  /* 0x0000000c0c157223 */ /* 0x000fe20000010015 */
[----:B------:R-:W-:Y:S01]  /*0e70*/  FADD.FTZ R13, R13, R20 ;  /* 0x000000140d0d7221 */ /* 0x000fe20000010000 */
[----:B------:R-:W-:Y:S01]  /*0e80*/  FADD.FTZ R14, R14, R17 ;  /* 0x000000110e0e7221 */ /* 0x000fe20000010000 */
[----:B------:R-:W-:Y:S01]  /*0e90*/  SHF.L.U32 R12, R40, 0x10, RZ ;  /* 0x00000010280c7819 */ /* 0x000fe200000006ff */
[----:B------:R-:W-:Y:S01]  /*0ea0*/  FMUL.FTZ R17, R15, R15 ;  /* 0x0000000f0f117220 */ /* 0x000fe20000410000 */
[----:B------:R-:W-:Y:S01]  /*0eb0*/  SHF.L.U32 R19, R18, 0x10, RZ ;  /* 0x0000001012137819 */ /* 0x000fe200000006ff */
[----:B------:R-:W-:Y:S01]  /*0ec0*/  FADD.FTZ R13, R13, R16 ;  /* 0x000000100d0d7221 */ /* 0x000fe20000010000 */
[----:B------:R-:W-:Y:S01]  /*0ed0*/  FADD.FTZ R14, R14, R21 ;  /* 0x000000150e0e7221 */ /* 0x000fe20000010000 */
[C---:B------:R-:W-:Y:S01]  /*0ee0*/  FADD.FTZ R16, R12.reuse, R15 ;  /* 0x0000000f0c107221 */ /* 0x040fe20000010000 */
[----:B------:R-:W-:Y:S01]  /*0ef0*/  FFMA.FTZ R17, R12, R12, R17 ;  /* 0x0000000c0c117223 */ /* 0x000fe20000010011 */
[----:B------:R-:W-:Y:S01]  /*0f00*/  SHF.L.U32 R12, R48, 0x10, RZ ;  /* 0x00000010300c7819 */ /* 0x000fe200000006ff */
[----:B------:R-:W-:Y:S01]  /*0f10*/  FMUL.FTZ R15, R19, R19 ;  /* 0x00000013130f7220 */ /* 0x000fe20000410000 */
[----:B---3--:R-:W-:Y:S01]  /*0f20*/  PRMT R18, R50, 0x7632, R18 ;  /* 0x0000763232127816 */ /* 0x008fe20000000012 */
[----:B------:R-:W-:-:S02]  /*0f30*/  FADD.FTZ R14, R14, R17 ;  /* 0x000000110e0e7221 */ /* 0x000fc40000010000 */
[----:B------:R-:W-:Y:S01]  /*0f40*/  FFMA.FTZ R15, R12, R12, R15 ;  /* 0x0000000c0c0f7223 */ /* 0x000fe2000001000f */
[----:B------:R-:W-:Y:S01]  /*0f50*/  SHF.L.U32 R17, R18, 0x10, RZ ;  /* 0x0000001012117819 */ /* 0x000fe200000006ff */
[----:B------:R-:W-:Y:S01]  /*0f60*/  FADD.FTZ R13, R13, R16 ;  /* 0x000000100d0d7221 */ /* 0x000fe20000010000 */
[----:B------:R-:W-:Y:S01]  /*0f70*/  FADD.FTZ R16, R12, R19 ;  /* 0x000000130c107221 */ /* 0x000fe20000010000 */
[----:B------:R-:W-:Y:S02]  /*0f80*/  PRMT R18, R51, 0x7632, R18 ;  /* 0x0000763233127816 */ /* 0x000fe40000000012 */
[----:B------:R-:W-:Y:S01]  /*0f90*/  FMUL.FTZ R19, R17, R17 ;  /* 0x0000001111137220 */ /* 0x000fe20000410000 */
[----:B------:R-:W-:Y:S01]  /*0fa0*/  SHF.L.U32 R12, R50, 0x10, RZ ;  /* 0x00000010320c7819 */ /* 0x000fe200000006ff */
[----:B------:R-:W-:Y:S01]  /*0fb0*/  FADD.FTZ R14, R14, R15 ;  /* 0x0000000f0e0e7221 */ /* 0x000fe20000010000 */
[----:B------:R-:W-:Y:S01]  /*0fc0*/  SHF.L.U32 R15, R18, 0x10, RZ ;  /* 0x00000010120f7819 */ /* 0x000fe200000006ff */
[----:B------:R-:W-:-:S02]  /*0fd0*/  FADD.FTZ R13, R13, R16 ;  /* 0x000000100d0d7221 */ /* 0x000fc40000010000 */
[C---:B------:R-:W-:Y:S01]  /*0fe0*/  FADD.FTZ R16, R12.reuse, R17 ;  /* 0x000000110c107221 */ /* 0x040fe20000010000 */
[----:B------:R-:W-:Y:S01]  /*0ff0*/  FFMA.FTZ R19, R12, R12, R19 ;  /* 0x0000000c0c137223 */ /* 0x000fe20000010013 */
[----:B------:R-:W-:Y:S01]  /*1000*/  SHF.L.U32 R12, R51, 0x10, RZ ;  /* 0x00000010330c7819 */ /* 0x000fe200000006ff */
[----:B------:R-:W-:Y:S01]  /*1010*/  FMUL.FTZ R17, R15, R15 ;  /* 0x0000000f0f117220 */ /* 0x000fe20000410000 */
[----:B------:R-:W-:Y:S01]  /*1020*/  FADD.FTZ R13, R13, R16 ;  /* 0x000000100d0d7221 */ /* 0x000fe20000010000 */
[----:B------:R-:W-:Y:S02]  /*1030*/  FADD.FTZ R14, R14, R19 ;  /* 0x000000130e0e7221 */ /* 0x000fe40000010000 */
[C---:B------:R-:W-:Y:S01]  /*1040*/  FADD.FTZ R16, R12.reuse, R15 ;  /* 0x0000000f0c107221 */ /* 0x040fe20000010000 */
[----:B------:R-:W-:-:S03]  /*1050*/  FFMA.FTZ R17, R12, R12, R17 ;  /* 0x0000000c0c117223 */ /* 0x000fc60000010011 */
[----:B------:R-:W-:Y:S01]  /*1060*/  FADD.FTZ R13, R13, R16 ;  /* 0x000000100d0d7221 */ /* 0x000fe20000010000 */
        /* <DEDUP_REMOVED lines=22> */
[----:B------:R-:W-:Y:S02]  /*11d0*/  ISETP.NE.AND P0, PT, R6, RZ, PT ;  /* 0x000000ff0600720c */ /* 0x000fe40003f05270 */
[----:B------:R-:W-:Y:S01]  /*11e0*/  ISETP.GE.U32.AND P6, PT, R52, 0x2, PT ;  /* 0x000000023400780c */ /* 0x000fe20003fc6070 */
[----:B0-----:R-:W-:Y:S01]  /*11f0*/  @!P5 FADD.FTZ R13, R13, R12 ;  /* 0x0000000c0d0dd221 */ /* 0x001fe20000010000 */
[----:B-1----:R-:W-:Y:S01]  /*1200*/  @!P5 FADD.FTZ R14, R14, R15 ;  /* 0x0000000f0e0ed221 */ /* 0x002fe20000010000 */
[----:B------:R-:W-:-:S03]  /*1210*/  ISETP.NE.AND P5, PT, R5, RZ, PT ;  /* 0x000000ff0500720c */ /* 0x000fc60003fa5270 */
[----:B------:R-:W-:Y:S02]  /*1220*/  MOV R20, R13 ;  /* 0x0000000d00147202 */ /* 0x000fe40000000f00 */
[----:B------:R-:W-:-:S05]  /*1230*/  MOV R21, R14 ;  /* 0x0000000e00157202 */ /* 0x000fca0000000f00 */
[----:B------:R0:W-:Y:S01]  /*1240*/  @!P0 STS.64 [R39+0x10], R20 ;  /* 0x0000101427008388 */ /* 0x0001e20000000a00 */
[----:B------:R-:W-:Y:S06]  /*1250*/  BAR.SYNC.DEFER_BLOCKING 0x0 ;  /* 0x0000000000007b1d */ /* 0x000fec0000010000 */
[----:B------:R-:W-:Y:S05]  /*1260*/  @P5 BRA `(.L_x_3590) ;  /* 0x0000000000a45947 */ /* 0x000fea0003800000 */
[----:B------:R-:W1:Y:S01]  /*1270*/  S2UR UR6, SR_CgaCtaId ;  /* 0x00000000000679c3 */ /* 0x000e620000008800 */
[----:B------:R-:W-:Y:S02]  /*1280*/  UMOV UR5, 0x400 ;  /* 0x0000040000057882 */ /* 0x000fe40000000000 */
[----:B-1----:R-:W-:-:S09]  /*1290*/  ULEA UR5, UR6, UR5, 0x18 ;  /* 0x0000000506057291 */ /* 0x002fd2000f8ec03f */
[----:B------:R-:W1:Y:S04]  /*12a0*/  LDS.64 R22, [UR5+0x18] ;  /* 0x00001805ff167984 */ /* 0x000e680008000a00 */
[----:B------:R-:W2:Y:S04]  /*12b0*/  LDS.128 R16, [UR5+0x20] ;  /* 0x00002005ff107984 */ /* 0x000ea80008000c00 */
[----:B------:R-:W3:Y:S04]  /*12c0*/  LDS.128 R28, [UR5+0x30] ;  /* 0x00003005ff1c7984 */ /* 0x000ee80008000c00 */
[----:B------:R-:W4:Y:S04]  /*12d0*/  LDS.128 R12, [UR5+0x40] ;  /* 0x00004005ff0c7984 */ /* 0x000f280008000c00 */
[----:B------:R-:W5:Y:S01]  /*12e0*/  LDS.128 R24, [UR5+0x50] ;  /* 0x00005005ff187984 */ /* 0x000f620008000c00 */
[----:B-1----:R-:W-:Y:S01]  /*12f0*/  FADD.FTZ R53, R20, R22 ;  /* 0x0000001614357221 */ /* 0x002fe20000010000 */
[----:B0-----:R-:W-:-:S03]  /*1300*/  FADD.FTZ R20, R21, R23 ;  /* 0x0000001715147221 */ /* 0x001fc60000010000 */
[----:B--2---:R-:W-:Y:S01]  /*1310*/  FADD.FTZ R53, R53, R16 ;  /* 0x0000001035357221 */ /* 0x004fe20000010000 */
[----:B------:R-:W-:-:S03]  /*1320*/  FADD.FTZ R20, R20, R17 ;  /* 0x0000001114147221 */ /* 0x000fc60000010000 */
[----:B------:R-:W-:Y:S01]  /*1330*/  FADD.FTZ R53, R53, R18 ;  /* 0x0000001235357221 */ /* 0x000fe20000010000 */
[----:B------:R-:W-:Y:S02]  /*1340*/  FADD.FTZ R16, R20, R19 ;  /* 0x0000001314107221 */ /* 0x000fe40000010000 */
[----:B------:R-:W0:Y:S01]  /*1350*/  LDS.128 R20, [UR5+0x60] ;  /* 0x00006005ff147984 */ /* 0x000e220008000c00 */
[----:B---3--:R-:W-:Y:S01]  /*1360*/  FADD.FTZ R53, R53, R28 ;  /* 0x0000001c35357221 */ /* 0x008fe20000010000 */
[----:B------:R-:W-:Y:S02]  /*1370*/  FADD.FTZ R28, R16, R29 ;  /* 0x0000001d101c7221 */ /* 0x000fe40000010000 */
[----:B------:R-:W1:Y:S01]  /*1380*/  LDS.128 R16, [UR5+0x70] ;  /* 0x00007005ff107984 */ /* 0x000e620008000c00 */
[----:B------:R-:W-:Y:S01]  /*1390*/  FADD.FTZ R53, R53, R30 ;  /* 0x0000001e35357221 */ /* 0x000fe20000010000 */
[----:B------:R-:W-:Y:S02]  /*13a0*/  FADD.FTZ R60, R28, R31 ;  /* 0x0000001f1c3c7221 */ /* 0x000fe40000010000 */
[----:B------:R-:W2:Y:S01]  /*13b0*/  LDS.128 R28, [UR5+0x80] ;  /* 0x00008005ff1c7984 */ /* 0x000ea20008000c00 */
        /* <DEDUP_REMOVED lines=20> */
.L_x_3590:
[----:B------:R-:W-:Y:S05]  /*1500*/  BSYNC B0 ;  /* 0x0000000000007941 */ /* 0x000fea0003800000 */
.L_x_3589:
        /* <DEDUP_REMOVED lines=8> */
[----:B------:R-:W-:Y:S06]  /*1590*/  @!P6 BRA `(.L_x_3591) ;  /* 0x000000100070e947 */ /* 0x000fec0003800000 */
[----:B------:R-:W1:Y:S01]  /*15a0*/  LDC.64 R12, c[0x0][0x240] ;  /* 0x00009000ff0c7b82 */ /* 0x000e620000000a00 */
[----:B------:R-:W-:-:S05]  /*15b0*/  LOP3.LUT R14, R10, 0x1, RZ, 0xc0, !PT ;  /* 0x000000010a0e7812 */ /* 0x000fca00078ec0ff */
[----:B------:R-:W-:Y:S02]  /*15c0*/  IMAD R15, R14, R7, RZ ;  /* 0x000000070e0f7224 */ /* 0x000fe400078e02ff */
[----:B------:R-:W2:Y:S02]  /*15d0*/  LDC.64 R18, c[0x0][0x248] ;  /* 0x00009200ff127b82 */ /* 0x000ea40000000a00 */
[C---:B------:R-:W-:Y:S01]  /*15e0*/  IMAD R14, R15.reuse, R52, RZ ;  /* 0x000000340f0e7224 */ /* 0x040fe200078e02ff */
[----:B------:R-:W-:-:S04]  /*15f0*/  IADD3 R15, R15, R4, RZ ;  /* 0x000000040f0f7210 */ /* 0x000fc80007ffe0ff */
[----:B------:R-:W-:Y:S01]  /*1600*/  SHF.L.U32 R17, R14, 0x1, RZ ;  /* 0x000000010e117819 */ /* 0x000fe200000006ff */
[----:B-1----:R-:W-:-:S04]  /*1610*/  IMAD.WIDE.U32 R12, R15, 0x4, R12 ;  /* 0x000000040f0c7825 */ /* 0x002fc800078e000c */
[----:B--2---:R-:W-:Y:S01]  /*1620*/  IMAD.WIDE R18, R17, 0x4, R18 ;  /* 0x0000000411127825 */ /* 0x004fe200078e0212 */
[----:B------:R-:W-:Y:S06]  /*1630*/  @P5 BRA `(.L_x_3592) ;  /* 0x0000000000505947 */ /* 0x000fec0003800000 */
[----:B------:R-:W1:Y:S01]  /*1640*/  S2UR UR5, SR_CTAID.Y ;  /* 0x00000000000579c3 */ /* 0x000e620000002600 */
[----:B------:R-:W-:Y:S02]  /*1650*/  LOP3.LUT P0, RZ, R10, 0x2, RZ, 0xc0, !PT ;  /* 0x000000020aff7812 */ /* 0x000fe4000780c0ff */
[----:B------:R-:W-:Y:S02]  /*1660*/  MOV R17, 0xffffffff ;  /* 0xffffffff00117802 */ /* 0x000fe40000000f00 */
[----:B------:R-:W-:Y:S02]  /*1670*/  SEL R31, R52, RZ, !P0 ;  /* 0x000000ff341f7207 */ /* 0x000fe40004000000 */
[----:B------:R-:W-:Y:S02]  /*1680*/  SEL R17, R17, 0x1, P0 ;  /* 0x0000000111117807 */ /* 0x000fe40000000000 */
[----:B------:R-:W-:Y:S02]  /*1690*/  ISETP.NE.AND P0, PT, R31, -0x1, PT ;  /* 0xffffffff1f00780c */ /* 0x000fe40003f05270 */
[----:B-1----:R-:W-:-:S05]  /*16a0*/  MOV R4, UR5 ;  /* 0x0000000500047c02 */ /* 0x002fca0008000f00 */
[----:B------:R-:W-:-:S04]  /*16b0*/  IMAD R15, R7, UR7, R4 ;  /* 0x00000007070f7c24 */ /* 0x000fc8000f8e0204 */
[----:B------:R-:W-:-:S05]  /*16c0*/  IMAD.WIDE.U32 R14, R15, 0x8, R18 ;  /* 0x000000080f0e7825 */ /* 0x000fca00078e0012 */
[----:B------:R1:W-:Y:S01]  /*16d0*/  STG.E.64 desc[UR8][R14.64], R20 ;  /* 0x000000140e007986 */ /* 0x0003e2000c101b08 */
[----:B------:R-:W-:Y:S06]  /*16e0*/  MEMBAR.ALL.GPU ;  /* 0x0000000000007992 */ /* 0x000fec000000a000 */
[----:B------:R-:W-:-:S00]  /*16f0*/  ERRBAR ;  /* 0x00000000000079ab */ /* 0x000fc00000000000 */
[----:B------:R-:W-:Y:S06]  /*1700*/  CGAERRBAR ;  /* 0x00000000000075ab */ /* 0x000fec0000000000 */
[----:B------:R1:W-:Y:S01]  /*1710*/  REDG.E.ADD.S32.STRONG.GPU desc[UR8][R12.64], R17 ;  /* 0x000000110c00798e */ /* 0x0003e2000c10e388 */
[----:B------:R-:W-:Y:S05]  /*1720*/  @!P0 BRA `(.L_x_3592) ;  /* 0x0000000000148947 */ /* 0x000fea0003800000 */
.L_x_3593:
[----:B-1----:R-:W2:Y:S04]  /*1730*/  LDG.E.STRONG.GPU R14, desc[UR8][R12.64] ;  /* 0x000000080c0e7981 */ /* 0x002ea8000c1ef900 */
[----:B--2---:R-:W-:Y:S01]  /*1740*/  CCTL.IVALL ;  /* 0x00000000ff00798f */ /* 0x004fe20002000000 */
[----:B------:R-:W-:Y:S05]  /*1750*/  YIELD ;  /* 0x0000000000007946 */ /* 0x000fea0003800000 */
[----:B------:R-:W-:-:S13]  /*1760*/  ISETP.NE.AND P0, PT, R14, R31, PT ;  /* 0x0000001f0e00720c */ /* 0x000fda0003f05270 */
[----:B------:R-:W-:Y:S05]  /*1770*/  @P0 BRA `(.L_x_3593) ;  /* 0xfffffffc00ec0947 */ /* 0x000fea000383ffff */
.L_x_3592:
[----:B------:R-:W-:Y:S01]  /*1780*/  ISETP.NE.AND P0, PT, R52, RZ, PT ;  /* 0x000000ff3400720c */ /* 0x000fe20003f05270 */
[----:B------:R-:W-:Y:S05]  /*1790*/  WARPSYNC.ALL ;  /* 0x0000000000007948 */ /* 0x000fea0003800000 */
[----:B------:R-:W-:Y:S07]  /*17a0*/  BAR.SYNC.DEFER_BLOCKING 0x0 ;  /* 0x0000000000007b1d */ /* 0x000fee0000010000 */
[----:B------:R-:W-:Y:S05]  /*17b0*/  @!P0 BRA `(.L_x_3591) ;  /* 0x0000000c00e88947 */ /* 0x000fea0003800000 */
[----:B-1----:R-:W-:Y:S01]  /*17c0*/  IADD3 R12, R52, -0x1, RZ ;  /* 0xffffffff340c7810 */ /* 0x002fe20007ffe0ff */
[----:B------:R-:W-:-:S03]  /*17d0*/  HFMA2.MMA R17, -RZ, RZ, 0, 0 ;  /* 0x00000000ff117435 */ /* 0x000fc600000001ff */
[----:B------:R-:W-:-:S13]  /*17e0*/  ISETP.GE.U32.AND P0, PT, R12, 0x3, PT ;  /* 0x000000030c00780c */ /* 0x000fda0003f06070 */
[----:B------:R-:W-:Y:S05]  /*17f0*/  @!P0 BRA `(.L_x_3594) ;  /* 0x0000000c00688947 */ /* 0x000fea0003800000 */
[----:B------:R-:W-:Y:S02]  /*1800*/  LOP3.LUT R13, R52, 0x3, RZ, 0xc0, !PT ;  /* 0x00000003340d7812 */ /* 0x000fe400078ec0ff */
[----:B------:R-:W-:Y:S02]  /*1810*/  MOV R17, RZ ;  /* 0x000000ff00117202 */ /* 0x000fe40000000f00 */
[----:B------:R-:W-:-:S04]  /*1820*/  IADD3 R16, -R13, R52, RZ ;  /* 0x000000340d107210 */ /* 0x000fc80007ffe1ff */
[----:B------:R-:W-:-:S13]  /*1830*/  ISETP.GT.AND P0, PT, R16, RZ, PT ;  /* 0x000000ff1000720c */ /* 0x000fda0003f04270 */
[----:B------:R-:W-:Y:S05]  /*1840*/  @!P0 BRA `(.L_x_3595) ;  /* 0x0000000800d88947 */ /* 0x000fea0003800000 */
[----:B------:R-:W-:Y:S02]  /*1850*/  ISETP.GT.AND P6, PT, R16, 0xc, PT ;  /* 0x0000000c1000780c */ /* 0x000fe40003fc4270 */
[----:B------:R-:W-:-:S11]  /*1860*/  PLOP3.LUT P0, PT, PT, PT, PT, 0x80, 0x0 ;  /* 0x000000000000781c */ /* 0x000fd60003f0f070 */
[----:B------:R-:W-:Y:S05]  /*1870*/  @!P6 BRA `(.L_x_3596) ;  /* 0x0000000400d0e947 */ /* 0x000fea0003800000 */
[----:B------:R-:W-:-:S13]  /*1880*/  PLOP3.LUT P0, PT, PT, PT, PT, 0x8, 0x0 ;  /* 0x000000000000781c */ /* 0x000fda0003f0e170 */
.L_x_3597:
[----:B------:R-:W-:-:S13]  /*1890*/  ISETP.EQ.OR P6, PT, R17, UR7, P5 ;  /* 0x0000000711007c0c */ /* 0x000fda000afc2670 */
[----:B------:R-:W-:-:S04]  /*18a0*/  @!P6 IMAD R15, R7, R17, R4 ;  /* 0x00000011070fe224 */ /* 0x000fc800078e0204 */
[----:B------:R-:W-:-:S05]  /*18b0*/  @!P6 IMAD.WIDE.U32 R14, R15, 0x8, R18 ;  /* 0x000000080f0ee825 */ /* 0x000fca00078e0012 */
[----:B------:R-:W0:Y:S01]  /*18c0*/  @!P6 LDG.E.64 R12, desc[UR8][R14.64] ;  /* 0x000000080e0ce981 */ /* 0x000e22000c1e1b00 */
[----:B------:R-:W-:Y:S01]  /*18d0*/  IADD3 R31, R17, 0x1, RZ ;  /* 0x00000001111f7810 */ /* 0x000fe20007ffe0ff */
[----:B0-----:R-:W-:Y:S01]  /*18e0*/  @!P6 FADD.FTZ R20, R20, R12 ;  /* 0x0000000c1414e221 */ /* 0x001fe20000010000 */
        /* <DEDUP_REMOVED lines=109> */
.L_x_3596:
[----:B------:R-:W-:-:S13]  /*1fc0*/  ISETP.GT.AND P6, PT, R16, 0x4, PT ;  /* 0x000000041000780c */ /* 0x000fda0003fc4270 */
[----:B------:R-:W-:Y:S05]  /*1fd0*/  @!P6 BRA `(.L_x_3598) ;  /* 0x0000000000ece947 */ /* 0x000fea0003800000 */
[C---:B------:R-:W-:Y:S02]  /*1fe0*/  ISETP.EQ.OR P0, PT, R17.reuse, UR7, P5 ;  /* 0x0000000711007c0c */ /* 0x040fe4000af02670 */
[----:B------:R-:W-:-:S04]  /*1ff0*/  IADD3 R15, R17, 0x1, RZ ;  /* 0x00000001110f7810 */ /* 0x000fc80007ffe0ff */
[----:B------:R-:W-:-:S07]  /*2000*/  ISETP.EQ.OR P6, PT, R15, UR7, P5 ;  /* 0x000000070f007c0c */ /* 0x000fce000afc2670 */
[----:B------:R-:W-:-:S04]  /*2010*/  @!P0 IMAD R13, R17, R7, R4 ;  /* 0x00000007110d8224 */ /* 0x000fc800078e0204 */
[----:B------:R-:W-:-:S04]  /*2020*/  @!P0 IMAD.WIDE.U32 R12, R13, 0x8, R18 ;  /* 0x000000080d0c8825 */ /* 0x000fc800078e0012 */
[----:B------:R-:W-:Y:S02]  /*2030*/  @!P6 IMAD R15, R7, R15, R4 ;  /* 0x0000000f070fe224 */ /* 0x000fe400078e0204 */
[----:B------:R-:W0:Y:S02]  /*2040*/  @!P0 LDG.E.64 R12, desc[UR8][R12.64] ;  /* 0x000000080c0c8981 */ /* 0x000e24000c1e1b00 */
[----:B------:R-:W-:-:S06]  /*2050*/  @!P6 IMAD.WIDE.U32 R14, R15, 0x8, R18 ;  /* 0x000000080f0ee825 */ /* 0x000fcc00078e0012 */
[----:B------:R-:W2:Y:S01]  /*2060*/  @!P6 LDG.E.64 R14, desc[UR8][R14.64] ;  /* 0x000000080e0ee981 */ /* 0x000ea2000c1e1b00 */
[C---:B------:R-:W-:Y:S02]  /*2070*/  IADD3 R30, R17.reuse, 0x2, RZ ;  /* 0x00000002111e7810 */ /* 0x040fe40007ffe0ff */
[----:B------:R-:W-:Y:S01]  /*2080*/  IADD3 R31, R17, 0x3, RZ ;  /* 0x00000003111f7810 */ /* 0x000fe20007ffe0ff */
[----:B0-----:R-:W-:Y:S01]  /*2090*/  @!P0 FADD.FTZ R20, R20, R12 ;  /* 0x0000000c14148221 */ /* 0x001fe20000010000 */
[----:B------:R-:W-:Y:S01]  /*20a0*/  @!P0 FADD.FTZ R21, R21, R13 ;  /* 0x0000000d15158221 */ /* 0x000fe20000010000 */
[----:B------:R-:W-:Y:S02]  /*20b0*/  ISETP.EQ.OR P0, PT, R30, UR7, P5 ;  /* 0x000000071e007c0c */ /* 0x000fe4000af02670 */
[----:B--2---:R-:W-:Y:S01]  /*20c0*/  @!P6 FADD.FTZ R20, R20, R14 ;  /* 0x0000000e1414e221 */ /* 0x004fe20000010000 */
[----:B------:R-:W-:Y:S01]  /*20d0*/  @!P6 FADD.FTZ R21, R21, R15 ;  /* 0x0000000f1515e221 */ /* 0x000fe20000010000 */
[----:B------:R-:W-:-:S09]  /*20e0*/  ISETP.EQ.OR P6, PT, R31, UR7, P5 ;  /* 0x000000071f007c0c */ /* 0x000fd2000afc2670 */
[----:B------:R-:W-:-:S04]  /*20f0*/  @!P0 IMAD R13, R7, R30, R4 ;  /* 0x0000001e070d8224 */ /* 0x000fc800078e0204 */
[----:B------:R-:W-:-:S04]  /*2100*/  @!P0 IMAD.WIDE.U32 R12, R13, 0x8, R18 ;  /* 0x000000080d0c8825 */ /* 0x000fc800078e0012 */
[----:B------:R-:W-:Y:S02]  /*2110*/  @!P6 IMAD R15, R7, R31, R4 ;  /* 0x0000001f070fe224 */ /* 0x000fe400078e0204 */
[----:B------:R-:W2:Y:S02]  /*2120*/  @!P0 LDG.E.64 R12, desc[UR8][R12.64] ;  /* 0x000000080c0c8981 */ /* 0x000ea4000c1e1b00 */
[----:B------:R-:W-:-:S06]  /*2130*/  @!P6 IMAD.WIDE.U32 R14, R15, 0x8, R18 ;  /* 0x000000080f0ee825 */ /* 0x000fcc00078e0012 */
[----:B------:R-:W3:Y:S01]  /*2140*/  @!P6 LDG.E.64 R14, desc[UR8][R14.64] ;  /* 0x000000080e0ee981 */ /* 0x000ee2000c1e1b00 */
[----:B------:R-:W-:-:S04]  /*2150*/  IADD3 R17, R17, 0x4, RZ ;  /* 0x0000000411117810 */ /* 0x000fc80007ffe0ff */
[----:B------:R-:W-:Y:S01]  /*2160*/  IADD3 R30, R17, 0x1, RZ ;  /* 0x00000001111e7810 */ /* 0x000fe20007ffe0ff */
[----:B--2---:R-:W-:Y:S01]  /*2170*/  @!P0 FADD.FTZ R20, R20, R12 ;  /* 0x0000000c14148221 */ /* 0x004fe20000010000 */
[----:B------:R-:W-:Y:S01]  /*2180*/  @!P0 FADD.FTZ R21, R21, R13 ;  /* 0x0000000d15158221 */ /* 0x000fe20000010000 */
[----:B------:R-:W-:Y:S02]  /*2190*/  ISETP.EQ.OR P0, PT, R17, UR7, P5 ;  /* 0x0000000711007c0c */ /* 0x000fe4000af02670 */
[----:B---3--:R-:W-:Y:S01]  /*21a0*/  @!P6 FADD.FTZ R20, R20, R14 ;  /* 0x0000000e1414e221 */ /* 0x008fe20000010000 */
        /* <DEDUP_REMOVED lines=8> */
[C---:B------:R-:W-:Y:S02]  /*2230*/  IADD3 R30, R17.reuse, 0x2, RZ ;  /* 0x00000002111e7810 */ /* 0x040fe40007ffe0ff */
        /* <DEDUP_REMOVED lines=13> */
[----:B------:R-:W-:Y:S02]  /*2310*/  IADD3 R16, R16, -0x4, RZ ;  /* 0xfffffffc10107810 */ /* 0x000fe40007ffe0ff */
[----:B------:R-:W-:Y:S02]  /*2320*/  IADD3 R17, R17, 0x4, RZ ;  /* 0x0000000411117810 */ /* 0x000fe40007ffe0ff */
[----:B------:R-:W-:Y:S01]  /*2330*/  IADD3 R16, R16, -0x4, RZ ;  /* 0xfffffffc10107810 */ /* 0x000fe20007ffe0ff */
[----:B--2---:R-:W-:Y:S01]  /*2340*/  @!P0 FADD.FTZ R20, R20, R12 ;  /* 0x0000000c14148221 */ /* 0x004fe20000010000 */
[----:B------:R-:W-:Y:S01]  /*2350*/  @!P0 FADD.FTZ R21, R21, R13 ;  /* 0x0000000d15158221 */ /* 0x000fe20000010000 */
[----:B------:R-:W-:Y:S02]  /*2360*/  PLOP3.LUT P0, PT, PT, PT, PT, 0x8, 0x0 ;  /* 0x000000000000781c */ /* 0x000fe40003f0e170 */
[----:B---3--:R-:W-:Y:S01]  /*2370*/  @!P6 FADD.FTZ R20, R20, R14 ;  /* 0x0000000e1414e221 */ /* 0x008fe20000010000 */
[----:B------:R-:W-:-:S10]  /*2380*/  @!P6 FADD.FTZ R21, R21, R15 ;  /* 0x0000000f1515e221 */ /* 0x000fd40000010000 */
.L_x_3598:
[----:B------:R-:W-:-:S13]  /*2390*/  ISETP.NE.OR P0, PT, R16, RZ, P0 ;  /* 0x000000ff1000720c */ /* 0x000fda0000705670 */
[----:B------:R-:W-:Y:S05]  /*23a0*/  @!P0 BRA `(.L_x_3594) ;  /* 0x00000000007c8947 */ /* 0x000fea0003800000 */
.L_x_3595:
        /* <DEDUP_REMOVED lines=24> */
[----:B------:R-:W-:Y:S01]  /*2530*/  IADD3 R17, R17, 0x4, RZ ;  /* 0x0000000411117810 */ /* 0x000fe20007ffe0ff */
[----:B--2---:R-:W-:Y:S01]  /*2540*/  @!P0 FADD.FTZ R20, R20, R12 ;  /* 0x0000000c14148221 */ /* 0x004fe20000010000 */
[----:B------:R-:W-:Y:S01]  /*2550*/  @!P0 FADD.FTZ R21, R21, R13 ;  /* 0x0000000d15158221 */ /* 0x000fe20000010000 */
[----:B------:R-:W-:Y:S02]  /*2560*/  ISETP.NE.AND P0, PT, R16, RZ, PT ;  /* 0x000000ff1000720c */ /* 0x000fe40003f05270 */
[----:B---3--:R-:W-:Y:S01]  /*2570*/  @!P6 FADD.FTZ R20, R20, R14 ;  /* 0x0000000e1414e221 */ /* 0x008fe20000010000 */
[----:B------:R-:W-:-:S10]  /*2580*/  @!P6 FADD.FTZ R21, R21, R15 ;  /* 0x0000000f1515e221 */ /* 0x000fd40000010000 */
[----:B------:R-:W-:Y:S05]  /*2590*/  @P0 BRA `(.L_x_3595) ;  /* 0xfffffffc00840947 */ /* 0x000fea000383ffff */
.L_x_3594:
[----:B------:R-:W-:-:S13]  /*25a0*/  LOP3.LUT P0, R52, R52, 0x3, RZ, 0xc0, !PT ;  /* 0x0000000334347812 */ /* 0x000fda000780c0ff */
[----:B------:R-:W-:Y:S05]  /*25b0*/  @!P0 BRA `(.L_x_3591) ;  /* 0x0000000000688947 */ /* 0x000fea0003800000 */
[----:B------:R-:W-:Y:S01]  /*25c0*/  ISETP.EQ.OR P0, PT, R17, UR7, P5 ;  /* 0x0000000711007c0c */ /* 0x000fe2000af02670 */
[----:B------:R-:W-:Y:S01]  /*25d0*/  BSSY B0, `(.L_x_3599) ;  /* 0x0000008000007945 */ /* 0x000fe20003800000 */
[----:B------:R-:W-:-:S11]  /*25e0*/  ISETP.NE.AND P6, PT, R52, 0x1, PT ;  /* 0x000000013400780c */ /* 0x000fd60003fc5270 */
[----:B------:R-:W-:Y:S05]  /*25f0*/  @P0 BRA `(.L_x_3600) ;  /* 0x0000000000140947 */ /* 0x000fea0003800000 */
[----:B------:R-:W-:-:S04]  /*2600*/  IMAD R13, R7, R17, R4 ;  /* 0x00000011070d7224 */ /* 0x000fc800078e0204 */
[----:B------:R-:W-:-:S06]  /*2610*/  IMAD.WIDE.U32 R12, R13, 0x8, R18 ;  /* 0x000000080d0c7825 */ /* 0x000fcc00078e0012 */
[----:B------:R-:W0:Y:S02]  /*2620*/  LDG.E.64 R12, desc[UR8][R12.64] ;  /* 0x000000080c0c7981 */ /* 0x000e24000c1e1b00 */
[----:B0-----:R-:W-:Y:S01]  /*2630*/  FADD.FTZ R20, R20, R12 ;  /* 0x0000000c14147221 */ /* 0x001fe20000010000 */
[----:B------:R-:W-:-:S07]  /*2640*/  FADD.FTZ R21, R21, R13 ;  /* 0x0000000d15157221 */ /* 0x000fce0000010000 */
.L_x_3600:
[----:B------:R-:W-:Y:S05]  /*2650*/  BSYNC B0 ;  /* 0x0000000000007941 */ /* 0x000fea0003800000 */
.L_x_3599:
[----:B------:R-:W-:Y:S05]  /*2660*/  @!P6 BRA `(.L_x_3591) ;  /* 0x00000000003ce947 */ /* 0x000fea0003800000 */
[C---:B------:R-:W-:Y:S02]  /*2670*/  IADD3 R15, R17.reuse, 0x2, RZ ;  /* 0x00000002110f7810 */ /* 0x040fe40007ffe0ff */
[----:B------:R-:W-:Y:S02]  /*2680*/  IADD3 R13, R17, 0x1, RZ ;  /* 0x00000001110d7810 */ /* 0x000fe40007ffe0ff */
[----:B------:R-:W-:Y:S02]  /*2690*/  ISETP.EQ.OR P0, PT, R15, UR7, P5 ;  /* 0x000000070f007c0c */ /* 0x000fe4000af02670 */
[----:B------:R-:W-:Y:S02]  /*26a0*/  ISETP.EQ.OR P6, PT, R13, UR7, P5 ;  /* 0x000000070d007c0c */ /* 0x000fe4000afc2670 */
[----:B------:R-:W-:-:S11]  /*26b0*/  ISETP.EQ.OR P0, PT, R52, 0x2, P0 ;  /* 0x000000023400780c */ /* 0x000fd60000702670 */
[-CC-:B------:R-:W-:Y:S02]  /*26c0*/  @!P6 IMAD R13, R13, R7.reuse, R4.reuse ;  /* 0x000000070d0de224 */ /* 0x180fe400078e0204 */
[----:B------:R-:W-:Y:S02]  /*26d0*/  @!P0 IMAD R15, R15, R7, R4 ;  /* 0x000000070f0f8224 */ /* 0x000fe400078e0204 */
[----:B------:R-:W-:-:S04]  /*26e0*/  @!P6 IMAD.WIDE.U32 R12, R13, 0x8, R18 ;  /* 0x000000080d0ce825 */ /* 0x000fc800078e0012 */
[----:B------:R-:W-:Y:S02]  /*26f0*/  @!P0 IMAD.WIDE.U32 R14, R15, 0x8, R18 ;  /* 0x000000080f0e8825 */ /* 0x000fe400078e0012 */
[----:B------:R-:W0:Y:S04]  /*2700*/  @!P6 LDG.E.64 R12, desc[UR8][R12.64] ;  /* 0x000000080c0ce981 */ /* 0x000e28000c1e1b00 */
[----:B------:R-:W2:Y:S01]  /*2710*/  @!P0 LDG.E.64 R14, desc[UR8][R14.64] ;  /* 0x000000080e0e8981 */ /* 0x000ea2000c1e1b00 */
[----:B0-----:R-:W-:Y:S01]  /*2720*/  @!P6 FADD.FTZ R20, R20, R12 ;  /* 0x0000000c1414e221 */ /* 0x001fe20000010000 */
[----:B------:R-:W-:-:S03]  /*2730*/  @!P6 FADD.FTZ R21, R21, R13 ;  /* 0x0000000d1515e221 */ /* 0x000fc60000010000 */
[----:B--2---:R-:W-:Y:S01]  /*2740*/  @!P0 FADD.FTZ R20, R20, R14 ;  /* 0x0000000e14148221 */ /* 0x004fe20000010000 */
[----:B------:R-:W-:-:S07]  /*2750*/  @!P0 FADD.FTZ R21, R21, R15 ;  /* 0x0000000f15158221 */ /* 0x000fce0000010000 */
.L_x_3591:
[----:B------:R-:W-:Y:S01]  /*2760*/  ULDC.64 UR12, c[0x0][0x218] ;  /* 0x00008600000c7ab9 */ /* 0x000fe20000000a00 */
[----:B------:R-:W-:Y:S01]  /*2770*/  LOP3.LUT P0, RZ, R5, UR7, RZ, 0xfc, !PT ;  /* 0x0000000705ff7c12 */ /* 0x000fe2000f80fcff */
[----:B------:R-:W2:Y:S01]  /*2780*/  S2UR UR6, SR_CgaCtaId ;  /* 0x00000000000679c3 */ /* 0x000ea20000008800 */
[----:B------:R-:W-:Y:S01]  /*2790*/  ISETP.EQ.U32.AND P6, PT, RZ, UR12, PT ;  /* 0x0000000cff007c0c */ /* 0x000fe2000bfc2070 */
[----:B------:R-:W-:Y:S01]  /*27a0*/  UMOV UR5, 0x400 ;  /* 0x0000040000057882 */ /* 0x000fe20000000000 */
[C---:B-1----:R-:W-:Y:S01]  /*27b0*/  SHF.L.U32 R14, R58.reuse, 0x2, RZ ;  /* 0x000000023a0e7819 */ /* 0x042fe200000006ff */
[----:B------:R-:W-:Y:S01]  /*27c0*/  ULDC.64 UR14, c[0x0][0x230] ;  /* 0x00008c00000e7ab9 */ /* 0x000fe20000000a00 */
[----:B------:R-:W-:Y:S01]  /*27d0*/  ISETP.EQ.OR.EX P0, PT, RZ, UR13, P0, P6 ;  /* 0x0000000dff007c0c */ /* 0x000fe20008702760 */
[----:B------:R-:W-:Y:S01]  /*27e0*/  ULDC.64 UR12, c[0x0][0x228] ;  /* 0x00008a00000c7ab9 */ /* 0x000fe20000000a00 */
[----:B------:R-:W-:Y:S02]  /*27f0*/  SHF.L.U64.HI R58, R58, 0x2, R59 ;  /* 0x000000023a3a7819 */ /* 0x000fe4000001023b */
[----:B------:R-:W-:-:S04]  /*2800*/  IADD3 R30, P6, R14, UR12, RZ ;  /* 0x0000000c0e1e7c10 */ /* 0x000fc8000ffde0ff */
[----:B------:R-:W-:Y:S02]  /*2810*/  IADD3.X R31, R58, UR13, RZ, P6, !PT ;  /* 0x0000000d3a1f7c10 */ /* 0x000fe4000b7fe4ff */
[----:B------:R-:W-:-:S03]  /*2820*/  IADD3 R14, P6, R14, UR14, RZ ;  /* 0x0000000e0e0e7c10 */ /* 0x000fc6000ffde0ff */
[----:B------:R-:W1:Y:S01]  /*2830*/  @!P0 LDC.64 R12, c[0x0][0x218] ;  /* 0x00008600ff0c8b82 */ /* 0x000e620000000a00 */
[----:B------:R-:W-:Y:S01]  /*2840*/  IADD3.X R15, R58, UR15, RZ, P6, !PT ;  /* 0x0000000f3a0f7c10 */ /* 0x000fe2000b7fe4ff */
[----:B--2---:R-:W-:-:S03]  /*2850*/  ULEA UR5, UR6, UR5, 0x18 ;  /* 0x0000000506057291 */ /* 0x004fc6000f8ec03f */
[----:B------:R-:W-:Y:S02]  /*2860*/  ULDC UR6, c[0x0][0x2a4] ;  /* 0x0000a90000067ab9 */ /* 0x000fe40000000800 */
[----:B------:R-:W-:Y:S01]  /*2870*/  @!P0 FMUL.FTZ R19, R21, UR6 ;  /* 0x0000000615138c20 */ /* 0x000fe20008410000 */
[----:B------:R-:W-:-:S03]  /*2880*/  @!P0 FMUL.FTZ R18, R20, UR6 ;  /* 0x0000000614128c20 */ /* 0x000fc60008410000 */
[----:B------:R0:W-:Y:S01]  /*2890*/  @!P5 STS.64 [UR5+0x98], R20 ;  /* 0x00009814ff00d988 */ /* 0x0001e20008000a05 */
[----:B-1----:R-:W-:-:S05]  /*28a0*/  @!P0 IMAD.WIDE R52, R32, 0x8, R12 ;  /* 0x0000000820348825 */ /* 0x002fca00078e020c */
[----:B------:R1:W-:Y:S01]  /*28b0*/  @!P0 STG.E.64 desc[UR8][R52.64], R18 ;  /* 0x0000001234008986 */ /* 0x0003e2000c101b08 */
[----:B------:R-:W-:Y:S06]  /*28c0*/  BAR.SYNC.DEFER_BLOCKING 0x0 ;  /* 0x0000000000007b1d */ /* 0x000fec0000010000 */
[----:B------:R2:W3:Y:S04]  /*28d0*/  LDG.E.64 R12, desc[UR8][R30.64] ;  /* 0x000000081e0c7981 */ /* 0x0004e8000c1e1b00 */
[----:B------:R-:W3:Y:S01]  /*28e0*/  LDG.E.64 R14, desc[UR8][R14.64] ;  /* 0x000000080e0e7981 */ /* 0x000ee2000c1e1b00 */
[----:B0-----:R-:W-:Y:S01]  /*28f0*/  HFMA2.MMA R20, -RZ, RZ, 1.875, 0 ;  /* 0x3f800000ff147435 */ /* 0x001fe200000001ff */
[----:B------:R-:W-:-:S02]  /*2900*/  ISETP.NE.AND P6, PT, RZ, UR10, PT ;  /* 0x0000000aff007c0c */ /* 0x000fc4000bfc5270 */
[----:B------:R-:W0:Y:S01]  /*2910*/  LDS.64 R16, [UR5+0x98] ;  /* 0x00009805ff107984 */ /* 0x000e220008000a00 */
[----:B------:R-:W-:Y:S02]  /*2920*/  SHF.L.U32 R3, R3, 0x10, RZ ;  /* 0x0000001003037819 */ /* 0x000fe400000006ff */
[----:B------:R-:W-:Y:S02]  /*2930*/  SHF.L.U32 R29, R29, 0x10, RZ ;  /* 0x000000101d1d7819 */ /* 0x000fe400000006ff */
[----:B-1----:R-:W-:Y:S01]  /*2940*/  SHF.L.U32 R19, R42, 0x10, RZ ;  /* 0x000000102a137819 */ /* 0x002fe200000006ff */
[----:B0-----:R-:W-:-:S04]  /*2950*/  FMUL.FTZ R58, R16, UR6 ;  /* 0x00000006103a7c20 */ /* 0x001fc80008410000 */
[C---:B------:R-:W-:Y:S01]  /*2960*/  FMUL.FTZ R16, R58.reuse, R58 ;  /* 0x0000003a3a107220 */ /* 0x040fe20000410000 */
[--C-:B------:R-:W-:Y:S01]  /*2970*/  FADD.FTZ R3, R3, -R58.reuse ;  /* 0x8000003a03037221 */ /* 0x100fe20000010000 */
[----:B------:R-:W-:Y:S01]  /*2980*/  FADD.FTZ R29, -R58, R29 ;  /* 0x0000001d3a1d7221 */ /* 0x000fe20000010100 */
[----:B------:R-:W-:Y:S01]  /*2990*/  FADD.FTZ R19, R19, -R58 ;  /* 0x8000003a13137221 */ /* 0x000fe20000010000 */
[----:B------:R-:W-:-:S05]  /*29a0*/  FFMA.FTZ R16, R17, UR6, -R16 ;  /* 0x0000000611107c23 */ /* 0x000fca0008010810 */
[----:B------:R-:W-:-:S13]  /*29b0*/  FSETP.GTU.FTZ.AND P0, PT, R16, RZ, PT ;  /* 0x000000ff1000720b */ /* 0x000fda0003f1c000 */
[----:B------:R-:W0:Y:S02]  /*29c0*/  @P0 LDC R17, c[0x0][0x238] ;  /* 0x00008e00ff110b82 */ /* 0x000e240000000800 */
[----:B0-----:R-:W-:Y:S01]  /*29d0*/  @P0 FADD.FTZ R16, R16, R17 ;  /* 0x0000001110100221 */ /* 0x001fe20000010000 */
[----:B------:R-:W-:-:S03]  /*29e0*/  SHF.L.U32 R17, R28, 0x10, RZ ;  /* 0x000000101c117819 */ /* 0x000fc600000006ff */
[----:B------:R-:W0:Y:S02]  /*29f0*/  @P0 MUFU.RSQ R20, R16 ;  /* 0x0000001000140308 */ /* 0x000e240000001400 */
[----:B------:R-:W-:Y:S01]  /*2a00*/  FADD.FTZ R17, -R58, R17 ;  /* 0x000000113a117221 */ /* 0x000fe20000010100 */
[-C--:B0-----:R-:W-:Y:S01]  /*2a10*/  FMUL.FTZ R21, R3, R20.reuse ;  /* 0x0000001403157220 */ /* 0x081fe20000410000 */
[-C--:B--2---:R-:W-:Y:S01]  /*2a20*/  FMUL.FTZ R30, R29, R20.reuse ;  /* 0x000000141d1e7220 */ /* 0x084fe20000410000 */
[-C--:B------:R-:W-:Y:S01]  /*2a30*/  FMUL.FTZ R3, R19, R20.reuse ;  /* 0x0000001413037220 */ /* 0x080fe20000410000 */
[----:B------:R-:W-:Y:S01]  /*2a40*/  FMUL.FTZ R28, R17, R20 ;  /* 0x00000014111c7220 */ /* 0x000fe20000410000 */
[----:B---3--:R-:W-:Y:S01]  /*2a50*/  FFMA.FTZ R21, R12, R21, R14 ;  /* 0x000000150c157223 */ /* 0x008fe2000001000e */
[----:B------:R-:W-:Y:S01]  /*2a60*/  FFMA.FTZ R30, R13, R30, R15 ;  /* 0x0000001e0d1e7223 */ /* 0x000fe2000001000f */
[----:B------:R-:W-:Y:S06]  /*2a70*/  @!P6 BRA `(.L_x_3601) ;  /* 0x000000000028e947 */ /* 0x000fec0003800000 */
        /* <DEDUP_REMOVED lines=9> */
[----:B-1----:R-:W-:-:S07]  /*2b10*/  FMUL.FTZ R21, R21, R18 ;  /* 0x0000001215157220 */ /* 0x002fce0000410000 */
.L_x_3601:
[----:B------:R-:W-:Y:S04]  /*2b20*/  BSSY B0, `(.L_x_3602) ;  /* 0x000000e000007945 */ /* 0x000fe80003800000 */
[----:B------:R-:W-:Y:S05]  /*2b30*/  @P4 BRA `(.L_x_3603) ;  /* 0x0000000000304947 */ /* 0x000fea0003800000 */
[----:B------:R-:W-:Y:S01]  /*2b40*/  ULDC.64 UR12, c[0x0][0x270] ;  /* 0x00009c00000c7ab9 */ /* 0x000fe20000000a00 */
[----:B------:R-:W-:Y:S01]  /*2b50*/  MOV R16, R56 ;  /* 0x0000003800107202 */ /* 0x000fe20000000f00 */
[----:B------:R-:W-:Y:S01]  /*2b60*/  IMAD R49, R49, UR12, RZ ;  /* 0x0000000c31317c24 */ /* 0x000fe2000f8e02ff */
[----:B------:R-:W-:Y:S02]  /*2b70*/  MOV R17, R55 ;  /* 0x0000003700117202 */ /* 0x000fe40000000f00 */
[----:B------:R-:W-:Y:S01]  /*2b80*/  F2FP.BF16.F32.PACK_AB R21, R30, R21 ;  /* 0x000000151e15723e */ /* 0x000fe200000010ff */
[C---:B------:R-:W-:Y:S02]  /*2b90*/  IMAD R49, R46.reuse, UR13, R49 ;  /* 0x0000000d2e317c24 */ /* 0x040fe4000f8e0231 */
[----:B------:R-:W-:Y:S01]  /*2ba0*/  IMAD.WIDE.U32 R16, R46, UR12, R16 ;  /* 0x0000000c2e107c25 */ /* 0x000fe2000f8e0010 */
[----:B------:R-:W-:Y:S02]  /*2bb0*/  ULDC.64 UR12, c[0x0][0x210] ;  /* 0x00008400000c7ab9 */ /* 0x000fe40000000a00 */
[----:B------:R-:W-:-:S02]  /*2bc0*/  LEA R18, P0, R16, UR12, 0x1 ;  /* 0x0000000c10127c11 */ /* 0x000fc4000f8008ff */
[----:B------:R-:W-:-:S04]  /*2bd0*/  IADD3 R49, R17, R49, RZ ;  /* 0x0000003111317210 */ /* 0x000fc80007ffe0ff */
[----:B------:R-:W-:-:S05]  /*2be0*/  LEA.HI.X R19, R16, UR13, R49, 0x1, P0 ;  /* 0x0000000d10137c11 */ /* 0x000fca00080f0c31 */
[----:B------:R0:W-:Y:S02]  /*2bf0*/  STG.E desc[UR8][R18.64], R21 ;  /* 0x0000001512007986 */ /* 0x0001e4000c101908 */
.L_x_3603:
[----:B------:R-:W-:Y:S05]  /*2c00*/  BSYNC B0 ;  /* 0x0000000000007941 */ /* 0x000fea0003800000 */
.L_x_3602:
[----:B0-----:R-:W-:Y:S01]  /*2c10*/  SHF.L.U32 R19, R2, 0x10, RZ ;  /* 0x0000001002137819 */ /* 0x001fe200000006ff */
[----:B------:R-:W-:Y:S01]  /*2c20*/  FFMA.FTZ R18, R12, R3, R14 ;  /* 0x000000030c127223 */ /* 0x000fe2000001000e */
[----:B------:R-:W-:Y:S01]  /*2c30*/  SHF.L.U32 R27, R27, 0x10, RZ ;  /* 0x000000101b1b7819 */ /* 0x000fe200000006ff */
        /* <DEDUP_REMOVED lines=12> */
.L_x_3604:
[----:B------:R-:W-:Y:S04]  /*2d00*/  BSSY B0, `(.L_x_3605) ;  /* 0x000000e000007945 */ /* 0x000fe80003800000 */
[----:B------:R-:W-:Y:S05]  /*2d10*/  @!P3 BRA `(.L_x_3606) ;  /* 0x000000000030b947 */ /* 0x000fea0003800000 */
        /* <DEDUP_REMOVED lines=12> */
.L_x_3606:
[----:B------:R-:W-:Y:S05]  /*2de0*/  BSYNC B0 ;  /* 0x0000000000007941 */ /* 0x000fea0003800000 */
.L_x_3605:
[----:B------:R-:W-:Y:S01]  /*2df0*/  SHF.L.U32 R3, R26, 0x10, RZ ;  /* 0x000000101a037819 */ /* 0x000fe200000006ff */
[--C-:B------:R-:W-:Y:S01]  /*2e00*/  FADD.FTZ R19, R19, -R58.reuse ;  /* 0x8000003a13137221 */ /* 0x100fe20000010000 */
[----:B0-----:R-:W-:Y:S01]  /*2e10*/  SHF.L.U32 R17, R0, 0x10, RZ ;  /* 0x0000001000117819 */ /* 0x001fe200000006ff */
[C---:B------:R-:W-:Y:S01]  /*2e20*/  FADD.FTZ R27, -R58.reuse, R27 ;  /* 0x0000001b3a1b7221 */ /* 0x040fe20000010100 */
[----:B------:R-:W-:Y:S01]  /*2e30*/  ULDC.64 UR14, c[0x0][0x278] ;  /* 0x00009e00000e7ab9 */ /* 0x000fe20000000a00 */
[----:B------:R-:W-:Y:S01]  /*2e40*/  FADD.FTZ R21, -R58, R3 ;  /* 0x000000033a157221 */ /* 0x000fe20000010100 */
[-C--:B------:R-:W-:Y:S01]  /*2e50*/  FMUL.FTZ R3, R19, R20.reuse ;  /* 0x0000001413037220 */ /* 0x080fe20000410000 */
[----:B------:R-:W-:Y:S01]  /*2e60*/  FADD.FTZ R17, R17, -R58 ;  /* 0x8000003a11117221 */ /* 0x000fe20000010000 */
[-C--:B------:R-:W-:Y:S01]  /*2e70*/  FMUL.FTZ R2, R27, R20.reuse ;  /* 0x000000141b027220 */ /* 0x080fe20000410000 */
[-C--:B------:R-:W-:Y:S01]  /*2e80*/  FMUL.FTZ R0, R21, R20.reuse ;  /* 0x0000001415007220 */ /* 0x080fe20000410000 */
[----:B------:R-:W-:Y:S01]  /*2e90*/  ISETP.GE.U32.AND P0, PT, R34, UR14, PT ;  /* 0x0000000e22007c0c */ /* 0x000fe2000bf06070 */
[----:B------:R-:W-:Y:S01]  /*2ea0*/  FMUL.FTZ R19, R17, R20 ;  /* 0x0000001411137220 */ /* 0x000fe20000410000 */
[----:B------:R-:W-:Y:S01]  /*2eb0*/  FFMA.FTZ R18, R12, R3, R14 ;  /* 0x000000030c127223 */ /* 0x000fe2000001000e */
[----:B------:R-:W-:Y:S01]  /*2ec0*/  FFMA.FTZ R21, R13, R2, R15 ;  /* 0x000000020d157223 */ /* 0x000fe2000001000f */
[----:B------:R-:W-:Y:S09]  /*2ed0*/  @!P6 BRA `(.L_x_3607) ;  /* 0x000000000028e947 */ /* 0x000ff20003800000 */
        /* <DEDUP_REMOVED lines=10> */
.L_x_3607:
        /* <DEDUP_REMOVED lines=14> */
.L_x_3609:
[----:B------:R-:W-:Y:S05]  /*3060*/  BSYNC B0 ;  /* 0x0000000000007941 */ /* 0x000fea0003800000 */
.L_x_3608:
[----:B0-----:R-:W-:Y:S01]  /*3070*/  SHF.L.U32 R21, R40, 0x10, RZ ;  /* 0x0000001028157819 */ /* 0x001fe200000006ff */
[----:B------:R-:W-:Y:S01]  /*3080*/  FFMA.FTZ R19, R12, R19, R14 ;  /* 0x000000130c137223 */ /* 0x000fe2000001000e */
        /* <DEDUP_REMOVED lines=12> */
.L_x_3610:
        /* <DEDUP_REMOVED lines=14> */
.L_x_3612:
[----:B------:R-:W-:Y:S05]  /*3230*/  BSYNC B0 ;  /* 0x0000000000007941 */ /* 0x000fea0003800000 */
.L_x_3611:
[----:B------:R-:W-:Y:S01]  /*3240*/  SHF.L.U32 R25, R25, 0x10, RZ ;  /* 0x0000001019197819 */ /* 0x000fe200000006ff */
[----:B------:R-:W-:Y:S01]  /*3250*/  FADD.FTZ R21, R21, -R58 ;  /* 0x8000003a15157221 */ /* 0x000fe20000010000 */
[----:B------:R-:W-:Y:S02]  /*3260*/  ISETP.GE.AND.EX P5, PT, R41, UR15, PT, P0 ;  /* 0x0000000f29007c0c */ /* 0x000fe4000bfa6300 */
[----:B------:R-:W-:Y:S01]  /*3270*/  ISETP.GE.U32.AND P4, PT, R36, UR14, PT ;  /* 0x0000000e24007c0c */ /* 0x000fe2000bf86070 */
[----:B------:R-:W-:Y:S01]  /*3280*/  FADD.FTZ R25, -R58, R25 ;  /* 0x000000193a197221 */ /* 0x000fe20000010100 */
[-C--:B------:R-:W-:Y:S01]  /*3290*/  FMUL.FTZ R21, R21, R20.reuse ;  /* 0x0000001415157220 */ /* 0x080fe20000410000 */
[----:B------:R-:W-:Y:S02]  /*32a0*/  ISETP.GE.U32.AND P0, PT, R37, UR14, PT ;  /* 0x0000000e25007c0c */ /* 0x000fe4000bf06070 */
[----:B------:R-:W-:Y:S01]  /*32b0*/  FMUL.FTZ R0, R25, R20 ;  /* 0x0000001419007220 */ /* 0x000fe20000410000 */
[----:B------:R-:W-:Y:S01]  /*32c0*/  ISETP.LT.U32.AND P5, PT, R5, 0x200, !P5 ;  /* 0x000002000500780c */ /* 0x000fe20006fa1070 */
[----:B------:R-:W-:-:S02]  /*32d0*/  FFMA.FTZ R21, R12, R21, R14 ;  /* 0x000000150c157223 */ /* 0x000fc4000001000e */
[----:B------:R-:W-:Y:S01]  /*32e0*/  FFMA.FTZ R0, R13, R0, R15 ;  /* 0x000000000d007223 */ /* 0x000fe2000001000f */
[----:B------:R-:W-:Y:S09]  /*32f0*/  @!P6 BRA `(.L_x_3613) ;  /* 0x000000000028e947 */ /* 0x000ff20003800000 */
        /* <DEDUP_REMOVED lines=10> */
.L_x_3613:
[----:B------:R-:W-:Y:S04]  /*33a0*/  BSSY B0, `(.L_x_3614) ;  /* 0x000000e000007945 */ /* 0x000fe80003800000 */
[----:B------:R-:W-:Y:S05]  /*33b0*/  @!P5 BRA `(.L_x_3615) ;  /* 0x000000000030d947 */ /* 0x000fea0003800000 */
[----:B------:R-:W-:Y:S01]  /*33c0*/  ULDC.64 UR12, c[0x0][0x270] ;  /* 0x00009c00000c7ab9 */ /* 0x000fe20000000a00 */
[----:B------:R-:W-:Y:S01]  /*33d0*/  MOV R2, R56 ;  /* 0x0000003800027202 */ /* 0x000fe20000000f00 */
[----:B0-----:R-:W-:Y:S01]  /*33e0*/  IMAD R17, R41, UR12, RZ ;  /* 0x0000000c29117c24 */ /* 0x001fe2000f8e02ff */
        /* <DEDUP_REMOVED lines=9> */
.L_x_3615:
[----:B------:R-:W-:Y:S05]  /*3480*/  BSYNC B0 ;  /* 0x0000000000007941 */ /* 0x000fea0003800000 */
.L_x_3614:
[----:B01----:R-:W-:Y:S02]  /*3490*/  SHF.L.U32 R17, R48, 0x10, RZ ;  /* 0x0000001030117819 */ /* 0x003fe400000006ff */
[----:B------:R-:W-:Y:S02]  /*34a0*/  SHF.L.U32 R3, R24, 0x10, RZ ;  /* 0x0000001018037819 */ /* 0x000fe400000006ff */
[----:B------:R-:W-:Y:S01]  /*34b0*/  SHF.L.U32 R19, R50, 0x10, RZ ;  /* 0x0000001032137819 */ /* 0x000fe200000006ff */
[--C-:B------:R-:W-:Y:S01]  /*34c0*/  FADD.FTZ R17, R17, -R58.reuse ;  /* 0x8000003a11117221 */ /* 0x100fe20000010000 */
[----:B------:R-:W-:Y:S01]  /*34d0*/  SHF.L.U32 R23, R23, 0x10, RZ ;  /* 0x0000001017177819 */ /* 0x000fe200000006ff */
[----:B------:R-:W-:Y:S01]  /*34e0*/  FADD.FTZ R3, -R58, R3 ;  /* 0x000000033a037221 */ /* 0x000fe20000010100 */
[----:B------:R-:W-:Y:S01]  /*34f0*/  SHF.L.U32 R25, R51, 0x10, RZ ;  /* 0x0000001033197819 */ /* 0x000fe200000006ff */
[--C-:B------:R-:W-:Y:S01]  /*3500*/  FADD.FTZ R19, R19, -R58.reuse ;  /* 0x8000003a13137221 */ /* 0x100fe20000010000 */
[----:B------:R-:W-:Y:S01]  /*3510*/  SHF.L.U32 R21, R22, 0x10, RZ ;  /* 0x0000001016157819 */ /* 0x000fe200000006ff */
[----:B------:R-:W-:Y:S01]  /*3520*/  FADD.FTZ R23, -R58, R23 ;  /* 0x000000173a177221 */ /* 0x000fe20000010100 */
[----:B------:R-:W-:Y:S01]  /*3530*/  ISETP.GE.U32.AND P5, PT, R38, UR14, PT ;  /* 0x0000000e26007c0c */ /* 0x000fe2000bfa6070 */
[----:B------:R-:W-:Y:S01]  /*3540*/  FADD.FTZ R25, R25, -R58 ;  /* 0x8000003a19197221 */ /* 0x000fe20000010000 */
[-C--:B------:R-:W-:Y:S01]  /*3550*/  FMUL.FTZ R17, R17, R20.reuse ;  /* 0x0000001411117220 */ /* 0x080fe20000410000 */
[----:B------:R-:W-:Y:S01]  /*3560*/  FADD.FTZ R21, -R58, R21 ;  /* 0x000000153a157221 */ /* 0x000fe20000010100 */
[-C--:B------:R-:W-:Y:S01]  /*3570*/  FMUL.FTZ R2, R3, R20.reuse ;  /* 0x0000001403027220 */ /* 0x080fe20000410000 */
[-C--:B------:R-:W-:Y:S01]  /*3580*/  FMUL.FTZ R19, R19, R20.reuse ;  /* 0x0000001413137220 */ /* 0x080fe20000410000 */
[-C--:B------:R-:W-:Y:S01]  /*3590*/  FMUL.FTZ R18, R23, R20.reuse ;  /* 0x0000001417127220 */ /* 0x080fe20000410000 */
[-C--:B------:R-:W-:Y:S01]  /*35a0*/  FMUL.FTZ R25, R25, R20.reuse ;  /* 0x0000001419197220 */ /* 0x080fe20000410000 */
[----:B------:R-:W-:Y:S01]  /*35b0*/  FMUL.FTZ R20, R21, R20 ;  /* 0x0000001415147220 */ /* 0x000fe20000410000 */
[----:B------:R-:W-:Y:S01]  /*35c0*/  ISETP.GE.AND.EX P4, PT, R43, UR15, PT, P4 ;  /* 0x0000000f2b007c0c */ /* 0x000fe2000bf86340 */
[C-C-:B------:R-:W-:Y:S01]  /*35d0*/  FFMA.FTZ R16, R12.reuse, R17, R14.reuse ;  /* 0x000000110c107223 */ /* 0x140fe2000001000e */
[----:B------:R-:W-:Y:S01]  /*35e0*/  ISETP.GE.AND.EX P0, PT, R45, UR15, PT, P0 ;  /* 0x0000000f2d007c0c */ /* 0x000fe2000bf06300 */
[C-C-:B------:R-:W-:Y:S01]  /*35f0*/  FFMA.FTZ R0, R12.reuse, R19, R14.reuse ;  /* 0x000000130c007223 */ /* 0x140fe2000001000e */
[----:B------:R-:W-:Y:S01]  /*3600*/  ISETP.GE.AND.EX P5, PT, R47, UR15, PT, P5 ;  /* 0x0000000f2f007c0c */ /* 0x000fe2000bfa6350 */
[C-C-:B------:R-:W-:Y:S01]  /*3610*/  FFMA.FTZ R19, R13.reuse, R18, R15.reuse ;  /* 0x000000120d137223 */ /* 0x140fe2000001000f */
[--C-:B------:R-:W-:Y:S01]  /*3620*/  FFMA.FTZ R17, R13, R20, R15.reuse ;  /* 0x000000140d117223 */ /* 0x100fe2000001000f */
[C---:B------:R-:W-:Y:S01]  /*3630*/  ISETP.LT.U32.AND P4, PT, R5.reuse, 0x200, !P4 ;  /* 0x000002000500780c */ /* 0x040fe20006781070 */
[----:B------:R-:W-:Y:S01]  /*3640*/  FFMA.FTZ R14, R12, R25, R14 ;  /* 0x000000190c0e7223 */ /* 0x000fe2000001000e */
[----:B------:R-:W-:Y:S01]  /*3650*/  ISETP.LT.U32.AND P0, PT, R5, 0x200, !P0 ;  /* 0x000002000500780c */ /* 0x000fe20004701070 */
[----:B------:R-:W-:Y:S01]  /*3660*/  FFMA.FTZ R15, R13, R2, R15 ;  /* 0x000000020d0f7223 */ /* 0x000fe2000001000f */
[----:B------:R-:W-:Y:S01]  /*3670*/  ISETP.LT.U32.AND P5, PT, R5, 0x200, !P5 ;  /* 0x000002000500780c */ /* 0x000fe20006fa1070 */
[----:B------:R-:W-:-:S12]  /*3680*/  @!P6 BRA `(.L_x_3616) ;  /* 0x000000000028e947 */ /* 0x000fd80003800000 */
        /* <DEDUP_REMOVED lines=10> */
.L_x_3616:
        /* <DEDUP_REMOVED lines=14> */
.L_x_3618:
[----:B------:R-:W-:Y:S05]  /*3810*/  BSYNC B0 ;  /* 0x0000000000007941 */ /* 0x000fea0003800000 */
.L_x_3617:
[----:B------:R-:W-:Y:S05]  /*3820*/  @!P6 BRA `(.L_x_3619) ;  /* 0x000000000028e947 */ /* 0x000fea0003800000 */
        /* <DEDUP_REMOVED lines=10> */
.L_x_3619:
[----:B------:R-:W-:Y:S04]  /*38d0*/  BSSY B0, `(.L_x_3620) ;  /* 0x000000e000007945 */ /* 0x000fe80003800000 */
[----:B------:R-:W-:Y:S05]  /*38e0*/  @!P0 BRA `(.L_x_3621) ;  /* 0x0000000000308947 */ /* 0x000fea0003800000 */
[----:B------:R-:W-:Y:S01]  /*38f0*/  ULDC.64 UR12, c[0x0][0x270] ;  /* 0x00009c00000c7ab9 */ /* 0x000fe20000000a00 */
[----:B0-----:R-:W-:Y:S01]  /*3900*/  MOV R12, R56 ;  /* 0x00000038000c7202 */ /* 0x001fe20000000f00 */
        /* <DEDUP_REMOVED lines=10> */
.L_x_3621:
[----:B------:R-:W-:Y:S05]  /*39b0*/  BSYNC B0 ;  /* 0x0000000000007941 */ /* 0x000fea0003800000 */
.L_x_3620:
[----:B------:R-:W-:Y:S05]  /*39c0*/  @!P6 BRA `(.L_x_3622) ;  /* 0x000000000028e947 */ /* 0x000fea0003800000 */
[----:B------:R-:W-:Y:S01]  /*39d0*/  FMUL.FTZ R0, R14, -1.4426950216293334961 ;  /* 0xbfb8aa3b0e007820 */ /* 0x000fe20000410000 */
[----:B0-----:R-:W-:-:S05]  /*39e0*/  FMUL.FTZ R12, R17, -1.4426950216293334961 ;  /* 0xbfb8aa3b110c7820 */ /* 0x001fca0000410000 */
[----:B------:R-:W1:Y:S08]  /*39f0*/  MUFU.EX2 R0, R0 ;  /* 0x0000000000007308 */ /* 0x000e700000000800 */
[----:B------:R-:W0:Y:S01]  /*3a00*/  MUFU.EX2 R12, R12 ;  /* 0x0000000c000c7308 */ /* 0x000e220000000800 */
[----:B-1----:R-:W-:-:S07]  /*3a10*/  FADD.FTZ R2, R0, 1 ;  /* 0x3f80000000027421 */ /* 0x002fce0000010000 */
[----:B------:R-:W1:Y:S01]  /*3a20*/  MUFU.RCP R3, R2 ;  /* 0x0000000200037308 */ /* 0x000e620000001000 */
[----:B0-----:R-:W-:-:S07]  /*3a30*/  FADD.FTZ R13, R12, 1 ;  /* 0x3f8000000c0d7421 */ /* 0x001fce0000010000 */
[----:B------:R-:W0:Y:S01]  /*3a40*/  MUFU.RCP R16, R13 ;  /* 0x0000000d00107308 */ /* 0x000e220000001000 */
[----:B-1----:R-:W-:Y:S01]  /*3a50*/  FMUL.FTZ R14, R14, R3 ;  /* 0x000000030e0e7220 */ /* 0x002fe20000410000 */
[----:B0-----:R-:W-:-:S07]  /*3a60*/  FMUL.FTZ R17, R17, R16 ;  /* 0x0000001011117220 */ /* 0x001fce0000410000 */
.L_x_3622:
[----:B------:R-:W-:Y:S04]  /*3a70*/  BSSY B0, `(.L_x_3623) ;  /* 0x000000d000007945 */ /* 0x000fe80003800000 */
[----:B------:R-:W-:Y:S05]  /*3a80*/  @!P5 BRA `(.L_x_3624) ;  /* 0x00000000002cd947 */ /* 0x000fea0003800000 */
[----:B------:R-:W-:Y:S01]  /*3a90*/  ULDC.64 UR12, c[0x0][0x270] ;  /* 0x00009c00000c7ab9 */ /* 0x000fe20000000a00 */
[----:B------:R-:W-:Y:S01]  /*3aa0*/  MOV R54, R56 ;  /* 0x0000003800367202 */ /* 0x000fe20000000f00 */
[----:B-1----:R-:W-:Y:S01]  /*3ab0*/  IMAD R3, R47, UR12, RZ ;  /* 0x0000000c2f037c24 */ /* 0x002fe2000f8e02ff */
[----:B------:R-:W-:-:S03]  /*3ac0*/  F2FP.BF16.F32.PACK_AB R17, R17, R14 ;  /* 0x0000000e1111723e */ /* 0x000fc600000010ff */
[----:B------:R-:W-:-:S04]  /*3ad0*/  IMAD.WIDE.U32 R54, R38, UR12, R54 ;  /* 0x0000000c26367c25 */ /* 0x000fc8000f8e0036 */
[----:B------:R-:W-:Y:S01]  /*3ae0*/  IMAD R3, R38, UR13, R3 ;  /* 0x0000000d26037c24 */ /* 0x000fe2000f8e0203 */
[----:B------:R-:W-:Y:S02]  /*3af0*/  ULDC.64 UR12, c[0x0][0x210] ;  /* 0x00008400000c7ab9 */ /* 0x000fe40000000a00 */
[----:B------:R-:W-:Y:S02]  /*3b00*/  LEA R2, P0, R54, UR12, 0x1 ;  /* 0x0000000c36027c11 */ /* 0x000fe4000f8008ff */
[----:B------:R-:W-:-:S04]  /*3b10*/  IADD3 R3, R55, R3, RZ ;  /* 0x0000000337037210 */ /* 0x000fc80007ffe0ff */
[----:B------:R-:W-:-:S05]  /*3b20*/  LEA.HI.X R3, R54, UR13, R3, 0x1, P0 ;  /* 0x0000000d36037c11 */ /* 0x000fca00080f0c03 */
[----:B------:R2:W-:Y:S02]  /*3b30*/  STG.E desc[UR8][R2.64], R17 ;  /* 0x0000001102007986 */ /* 0x0005e4000c101908 */
.L_x_3624:
[----:B------:R-:W-:Y:S05]  /*3b40*/  BSYNC B0 ;  /* 0x0000000000007941 */ /* 0x000fea0003800000 */
.L_x_3623:
[----:B------:R-:W-:Y:S02]  /*3b50*/  IADD3 R32, R7, R32, RZ ;  /* 0x0000002007207210 */ /* 0x000fe40007ffe0ff */
[----:B------:R-:W-:Y:S02]  /*3b60*/  IADD3 R10, R10, 0x1, RZ ;  /* 0x000000010a0a7810 */ /* 0x000fe40007ffe0ff */
[----:B------:R-:W-:-:S13]  /*3b70*/  ISETP.GE.AND P0, PT, R32, UR4, PT ;  /* 0x0000000420007c0c */ /* 0x000fda000bf06270 */
[----:B------:R-:W-:Y:S05]  /*3b80*/  @!P0 BRA `(.L_x_3625) ;  /* 0xffffffc400dc8947 */ /* 0x000fea000383ffff */
[----:B------:R-:W-:Y:S05]  /*3b90*/  EXIT ;  /* 0x000000000000794d */ /* 0x000fea0003800000 */
.L_x_3626:
        /* <DEDUP_REMOVED lines=14> */
.L_x_5696:


//--------------------- .text._Z35group_norm_nhwc_fwd_one_pass_kernelI11Bf16IOFp32WLi128ELi128ELi512EEv26Group_norm_nhwc_fwd_params --------------------------
	.section	.text._Z35group_norm_nhwc_fwd_one_pass_kernelI11Bf16IOFp32WLi128ELi128ELi512EEv26Group_norm_nhwc_fwd_params,"ax",@progbits
	.align	128
        .global         _Z35group_norm_nhwc_fwd_one_pass_kernelI11Bf16IOFp32WLi128ELi128ELi512EEv26Group_norm_nhwc_fwd_params
        .type           _Z35group_norm_nhwc_fwd_one_pass_kernelI11Bf16IOFp32WLi128ELi128ELi512EEv26Group_norm_nhwc_fwd_params,@function
        .size           _Z35group_norm_nhwc_fwd_one_pass_kernelI11Bf16IOFp32WLi128ELi128ELi512EEv26Group_norm_nhwc_fwd_params,(.L_x_5697 - _Z35group_norm_nhwc_fwd_one_pass_kernelI11Bf16IOFp32WLi128ELi128ELi512EEv26Group_norm_nhwc_fwd_params)
        .other          _Z35group_norm_nhwc_fwd_one_pass_kernelI11Bf16IOFp32WLi128ELi128ELi512EEv26Group_norm_nhwc_fwd_params,@"STO_CUDA_ENTRY STV_DEFAULT"
_Z35group_norm_nhwc_fwd_one_pass_kernelI11Bf16IOFp32WLi128ELi128ELi512EEv26Group_norm_nhwc_fwd_params:
.text._Z35group_norm_nhwc_fwd_one_pass_kernelI11Bf16IOFp32WLi128ELi128ELi512EEv26Group_norm_nhwc_fwd_params:
[----:B------:R-:W-:Y:S01]  /*0000*/  LDC R1, c[0x0][0x28] ;  /* 0x00000a00ff017b82 */ /* 0x000fe20000000800 */
[----:B------:R-:W0:Y:S01]  /*0010*/  S2R R82, SR_CTAID.Y ;  /* 0x0000000000527919 */ /* 0x000e220000002600 */
[----:B------:R-:W-:Y:S01]  /*0020*/  ULDC UR4, c[0x0][0x288] ;  /* 0x0000a20000047ab9 */ /* 0x000fe20000000800 */
[----:B------:R-:W-:Y:S02]  /*0030*/  ULDC UR5, c[0x0][0x258] ;  /* 0x0000960000057ab9 */ /* 0x000fe40000000800 */
[----:B------:R-:W-:-:S06]  /*0040*/  UIMAD UR4, UR4, UR5, URZ ;  /* 0x00000005040472a4 */ /* 0x000fcc000f8e023f */
[----:B0-----:R-:W-:-:S13]  /*0050*/  ISETP.GE.AND P0, PT, R82, UR4, PT ;  /* 0x0000000452007c0c */ /* 0x001fda000bf06270 */
[----:B------:R-:W-:Y:S05]  /*0060*/  @P0 EXIT ;  /* 0x000000000000094d */ /* 0x000fea0003800000 */
[----:B------:R-:W0:Y:S01]  /*0070*/  S2R R0, SR_TID.X ;  /* 0x0000000000007919 */ /* 0x000e220000002100 */
[----:B------:R-:W1:Y:S01]  /*0080*/  S2UR UR6, SR_CgaCtaId ;  /* 0x00000000000679c3 */ /* 0x000e620000008800 */
[----:B------:R-:W-:Y:S01]  /*0090*/  UMOV UR5, 0x400 ;  /* 0x0000040000057882 */ /* 0x000fe20000000000 */
[----:B------:R-:W-:Y:S01]  /*00a0*/  ULDC.U8 UR10, c[0x0][0x28c] ;  /* 0x0000a300000a7ab9 */ /* 0x000fe20000000000 */
[----:B------:R-:W2:Y:S01]  /*00b0*/  S2R R2, SR_LANEID ;  /* 0x0000000000027919 */ /* 0x000ea20000000000 */
[----:B------:R-:W-:Y:S01]  /*00c0*/  ULDC.64 UR8, c[0x0][0x208] ;  /* 0x0000820000087ab9 */ /* 0x000fe20000000a00 */
[----:B-1----:R-:W-:Y:S01]  /*00d0*/  ULEA UR5, UR6, UR5, 0x18 ;  /* 0x0000000506057291 */ /* 0x002fe2000f8ec03f */
[----:B0-----:R-:W-:-:S04]  /*00e0*/  SHF.R.S32.HI R3, RZ, 0x1f, R0 ;  /* 0x0000001fff037819 */ /* 0x001fc80000011400 */
[----:B------:R-:W-:-:S04]  /*00f0*/  LEA.HI R3, R3, R0, RZ, 0x5 ;  /* 0x0000000003037211 */ /* 0x000fc800078f28ff */
[----:B------:R-:W-:Y:S01]  /*0100*/  SHF.R.S32.HI R81, RZ, 0x5, R3 ;  /* 0x00000005ff517819 */ /* 0x000fe20000011403 */
[----:B------:R-:W-:-:S03]  /*0110*/  HFMA2.MMA R3, -RZ, RZ, 0, 0 ;  /* 0x00000000ff037435 */ /* 0x000fc600000001ff */
[----:B--2---:R-:W-:-:S08]  /*0120*/  LEA R81, R81, UR5, 0x3 ;  /* 0x0000000551517c11 */ /* 0x004fd0000f8e18ff */
.L_x_3688:
[----:B------:R-:W0:Y:S01]  /*0130*/  LDC R13, c[0x0][0x288] ;  /* 0x0000a200ff0d7b82 */ /* 0x000e220000000800 */
[----:B------:R-:W-:Y:S01]  /*0140*/  ULDC.64 UR12, c[0x0][0x278] ;  /* 0x00009e00000c7ab9 */ /* 0x000fe20000000a00 */
[----:B------:R-:W-:Y:S01]  /*0150*/  ISETP.GT.U32.AND P4, PT, R0, 0x1ff, PT ;  /* 0x000001ff0000780c */ /* 0x000fe20003f84070 */
[----:B------:R-:W-:Y:S01]  /*0160*/  ULDC.64 UR6, c[0x0][0x280] ;  /* 0x0000a00000067ab9 */ /* 0x000fe20000000a00 */
[----:B------:R-:W-:-:S04]  /*0170*/  LOP3.LUT R83, R83, 0xfffffffd, RZ, 0xc0, !PT ;  /* 0xfffffffd53537812 */ /* 0x000fc800078ec0ff */
[----:B-1----:R-:W1:Y:S01]  /*0180*/  S2UR UR5, SR_CTAID.X ;  /* 0x00000000000579c3 */ /* 0x002e620000002500 */
[----:B0---4-:R-:W-:-:S04]  /*0190*/  IABS R7, R13 ;  /* 0x0000000d00077213 */ /* 0x011fc80000000000 */
[----:B------:R-:W0:Y:S08]  /*01a0*/  I2F.RP R6, R7 ;  /* 0x0000000700067306 */ /* 0x000e300000209400 */
[----:B0-----:R-:W0:Y:S02]  /*01b0*/  MUFU.RCP R6, R6 ;  /* 0x0000000600067308 */ /* 0x001e240000001000 */
[----:B0-----:R-:W-:-:S06]  /*01c0*/  IADD3 R4, R6, 0xffffffe, RZ ;  /* 0x0ffffffe06047810 */ /* 0x001fcc0007ffe0ff */
[----:B--2---:R0:W2:Y:S02]  /*01d0*/  F2I.FTZ.U32.TRUNC.NTZ R5, R4 ;  /* 0x0000000400057305 */ /* 0x0040a4000021f000 */
[----:B0-----:R-:W-:Y:S02]  /*01e0*/  MOV R4, RZ ;  /* 0x000000ff00047202 */ /* 0x001fe40000000f00 */
[----:B--2---:R-:W-:-:S05]  /*01f0*/  IADD3 R8, RZ, -R5, RZ ;  /* 0x80000005ff087210 */ /* 0x004fca0007ffe0ff */
[----:B------:R-:W-:Y:S01]  /*0200*/  IMAD R9, R8, R7, RZ ;  /* 0x0000000708097224 */ /* 0x000fe200078e02ff */
[----:B------:R-:W-:-:S03]  /*0210*/  IABS R8, R82 ;  /* 0x0000005200087213 */ /* 0x000fc60000000000 */
[----:B------:R-:W-:Y:S01]  /*0220*/  IMAD.HI.U32 R5, R5, R9, R4 ;  /* 0x0000000905057227 */ /* 0x000fe200078e0004 */
[----:B------:R-:W-:Y:S01]  /*0230*/  LOP3.LUT R4, R82, R13, RZ, 0x3c, !PT ;  /* 0x0000000d52047212 */ /* 0x000fe200078e3cff */
[----:B------:R-:W1:Y:S03]  /*0240*/  LDC R9, c[0x0][0x294] ;  /* 0x0000a500ff097b82 */ /* 0x000e660000000800 */
[----:B------:R-:W-:Y:S01]  /*0250*/  ISETP.GE.AND P2, PT, R4, RZ, PT ;  /* 0x000000ff0400720c */ /* 0x000fe20003f46270 */
[----:B------:R-:W-:Y:S01]  /*0260*/  IMAD.HI.U32 R5, R5, R8, RZ ;  /* 0x0000000805057227 */ /* 0x000fe200078e00ff */
[----:B------:R-:W-:-:S04]  /*0270*/  SHF.R.U32.HI R4, RZ, 0x6, R0 ;  /* 0x00000006ff047819 */ /* 0x000fc80000011600 */
[----:B------:R-:W-:-:S05]  /*0280*/  IADD3 R6, -R5, RZ, RZ ;  /* 0x000000ff05067210 */ /* 0x000fca0007ffe1ff */
[----:B------:R-:W-:Y:S01]  /*0290*/  IMAD R6, R7, R6, R8 ;  /* 0x0000000607067224 */ /* 0x000fe200078e0208 */
[----:B------:R-:W-:-:S04]  /*02a0*/  SHF.L.U32 R8, R0, 0x1, RZ ;  /* 0x0000000100087819 */ /* 0x000fc800000006ff */
[----:B------:R-:W-:Y:S02]  /*02b0*/  ISETP.GT.U32.AND P1, PT, R7, R6, PT ;  /* 0x000000060700720c */ /* 0x000fe40003f24070 */
[----:B------:R-:W-:Y:S01]  /*02c0*/  LOP3.LUT R91, R8, 0x7e, RZ, 0xc0, !PT ;  /* 0x0000007e085b7812 */ /* 0x000fe200078ec0ff */
[----:B-1----:R-:W-:-:S05]  /*02d0*/  IMAD R4, R9, UR5, R4 ;  /* 0x0000000509047c24 */ /* 0x002fca000f8e0204 */
[C---:B------:R-:W-:Y:S02]  /*02e0*/  IADD3 R8, R4.reuse, 0x18, RZ ;  /* 0x0000001804087810 */ /* 0x040fe40007ffe0ff */
[----:B------:R-:W-:-:S03]  /*02f0*/  IADD3 R10, R4, 0x20, RZ ;  /* 0x00000020040a7810 */ /* 0x000fc60007ffe0ff */
[-C--:B------:R-:W-:Y:S02]  /*0300*/  @!P1 IADD3 R6, R6, -R7.reuse, RZ ;  /* 0x8000000706069210 */ /* 0x080fe40007ffe0ff */
[----:B------:R-:W-:Y:S02]  /*0310*/  @!P1 IADD3 R5, R5, 0x1, RZ ;  /* 0x0000000105059810 */ /* 0x000fe40007ffe0ff */
[----:B------:R-:W-:Y:S02]  /*0320*/  ISETP.GE.U32.AND P0, PT, R6, R7, PT ;  /* 0x000000070600720c */ /* 0x000fe40003f06070 */
[----:B------:R-:W-:Y:S02]  /*0330*/  ISETP.NE.AND P1, PT, R13, RZ, PT ;  /* 0x000000ff0d00720c */ /* 0x000fe40003f25270 */
[C---:B------:R-:W-:Y:S02]  /*0340*/  IADD3 R6, R4.reuse, 0x8, RZ ;  /* 0x0000000804067810 */ /* 0x040fe40007ffe0ff */
[----:B------:R-:W-:-:S02]  /*0350*/  IADD3 R7, R4, 0x10, RZ ;  /* 0x0000001004077810 */ /* 0x000fc40007ffe0ff */
[----:B------:R-:W-:Y:S02]  /*0360*/  SHF.R.S32.HI R9, RZ, 0x1f, R6 ;  /* 0x0000001fff097819 */ /* 0x000fe40000011406 */
[----:B---3--:R-:W-:-:S03]  /*0370*/  SHF.R.S32.HI R15, RZ, 0x1f, R10 ;  /* 0x0000001fff0f7819 */ /* 0x008fc6000001140a */
[----:B------:R-:W-:Y:S02]  /*0380*/  @P0 IADD3 R5, R5, 0x1, RZ ;  /* 0x0000000105050810 */ /* 0x000fe40007ffe0ff */
[----:B------:R-:W-:Y:S02]  /*0390*/  ISETP.GE.U32.AND P0, PT, R4, UR12, PT ;  /* 0x0000000c04007c0c */ /* 0x000fe4000bf06070 */
[----:B------:R-:W-:Y:S02]  /*03a0*/  MOV R87, R5 ;  /* 0x0000000500577202 */ /* 0x000fe40000000f00 */
[----:B------:R-:W-:Y:S02]  /*03b0*/  SHF.R.S32.HI R5, RZ, 0x1f, R4 ;  /* 0x0000001fff057819 */ /* 0x000fe40000011404 */
[----:B------:R-:W-:Y:S02]  /*03c0*/  @!P2 IADD3 R87, -R87, RZ, RZ ;  /* 0x000000ff5757a210 */ /* 0x000fe40007ffe1ff */
[----:B------:R-:W-:-:S02]  /*03d0*/  ISETP.GE.OR.EX P3, PT, R5, UR13, P4, P0 ;  /* 0x0000000d05007c0c */ /* 0x000fc4000a766700 */
[----:B------:R-:W-:Y:S02]  /*03e0*/  @!P1 LOP3.LUT R87, RZ, R13, RZ, 0x33, !PT ;  /* 0x0000000dff579212 */ /* 0x000fe400078e33ff */
[----:B------:R-:W-:Y:S02]  /*03f0*/  ISETP.GE.U32.AND P0, PT, R6, UR12, PT ;  /* 0x0000000c06007c0c */ /* 0x000fe4000bf06070 */
[----:B------:R-:W-:Y:S02]  /*0400*/  IADD3 R11, -R87, RZ, RZ ;  /* 0x000000ff570b7210 */ /* 0x000fe40007ffe1ff */
[----:B------:R-:W-:Y:S02]  /*0410*/  ISETP.GE.OR.EX P2, PT, R9, UR13, P4, P0 ;  /* 0x0000000d09007c0c */ /* 0x000fe4000a746700 */
[----:B------:R-:W-:Y:S01]  /*0420*/  ISETP.GE.U32.AND P1, PT, R7, UR12, PT ;  /* 0x0000000c07007c0c */ /* 0x000fe2000bf26070 */
[----:B------:R-:W-:Y:S01]  /*0430*/  IMAD R90, R13, R11, R82 ;  /* 0x0000000b0d5a7224 */ /* 0x000fe200078e0252 */
[----:B------:R-:W-:Y:S01]  /*0440*/  SHF.R.S32.HI R11, RZ, 0x1f, R7 ;  /* 0x0000001fff0b7819 */ /* 0x000fe20000011407 */
[----:B------:R-:W0:Y:S01]  /*0450*/  @!P3 LDC.64 R18, c[0x0][0x270] ;  /* 0x00009c00ff12bb82 */ /* 0x000e220000000a00 */
[----:B------:R-:W-:-:S02]  /*0460*/  @P3 LOP3.LUT R83, R83, 0x2, RZ, 0xfc, !PT ;  /* 0x0000000253533812 */ /* 0x000fc400078efcff */
[----:B------:R-:W-:Y:S02]  /*0470*/  ISETP.GE.OR.EX P6, PT, R11, UR13, P4, P1 ;  /* 0x0000000d0b007c0c */ /* 0x000fe4000a7c6710 */
[----:B------:R-:W-:Y:S02]  /*0480*/  LOP3.LUT R83, R83, 0xfffffffb, RZ, 0xc0, !PT ;  /* 0xfffffffb53537812 */ /* 0x000fe400078ec0ff */
[----:B------:R-:W-:Y:S01]  /*0490*/  ISETP.GE.U32.AND P0, PT, R8, UR12, PT ;  /* 0x0000000c08007c0c */ /* 0x000fe2000bf06070 */
[----:B------:R-:W1:Y:S01]  /*04a0*/  @!P3 LDC.64 R40, c[0x0][0x220] ;  /* 0x00008800ff28bb82 */ /* 0x000e620000000a00 */
[----:B------:R-:W-:Y:S02]  /*04b0*/  SHF.R.S32.HI R13, RZ, 0x1f, R8 ;  /* 0x0000001fff0d7819 */ /* 0x000fe40000011408 */
[----:B------:R-:W-:Y:S02]  /*04c0*/  @P2 LOP3.LUT R83, R83, 0x4, RZ, 0xfc, !PT ;  /* 0x0000000453532812 */ /* 0x000fe400078efcff */
[----:B------:R-:W-:-:S02]  /*04d0*/  ISETP.GE.OR.EX P5, PT, R13, UR13, P4, P0 ;  /* 0x0000000d0d007c0c */ /* 0x000fc4000a7a6700 */
[----:B------:R-:W-:Y:S01]  /*04e0*/  LOP3.LUT R83, R83, 0xfffffff7, RZ, 0xc0, !PT ;  /* 0xfffffff753537812 */ /* 0x000fe200078ec0ff */
[----:B------:R-:W2:Y:S01]  /*04f0*/  @!P2 LDC.64 R20, c[0x0][0x270] ;  /* 0x00009c00ff14ab82 */ /* 0x000ea20000000a00 */
[----:B------:R-:W-:Y:S02]  /*0500*/  ISETP.GE.U32.AND P1, PT, R10, UR12, PT ;  /* 0x0000000c0a007c0c */ /* 0x000fe4000bf26070 */
[----:B------:R-:W-:Y:S02]  /*0510*/  @P6 LOP3.LUT R83, R83, 0x8, RZ, 0xfc, !PT ;  /* 0x0000000853536812 */ /* 0x000fe400078efcff */
[----:B------:R-:W-:Y:S02]  /*0520*/  SHF.R.S32.HI R12, RZ, 0x1f, R87 ;  /* 0x0000001fff0c7819 */ /* 0x000fe40000011457 */
[----:B------:R-:W-:Y:S01]  /*0530*/  LOP3.LUT R83, R83, 0xffffffef, RZ, 0xc0, !PT ;  /* 0xffffffef53537812 */ /* 0x000fe200078ec0ff */
[----:B------:R-:W3:Y:S01]  /*0540*/  @!P6 LDC.64 R22, c[0x0][0x270] ;  /* 0x00009c00ff16eb82 */ /* 0x000ee20000000a00 */
[----:B------:R-:W-:Y:S01]  /*0550*/  LEA R90, R90, R91, 0x7 ;  /* 0x0000005b5a5a7211 */ /* 0x000fe200078e38ff */
[----:B------:R-:W-:Y:S01]  /*0560*/  IMAD R12, R12, UR6, RZ ;  /* 0x000000060c0c7c24 */ /* 0x000fe2000f8e02ff */
[----:B------:R-:W-:-:S02]  /*0570*/  @P5 LOP3.LUT R83, R83, 0x10, RZ, 0xfc, !PT ;  /* 0x0000001053535812 */ /* 0x000fc400078efcff */
[----:B------:R-:W-:Y:S01]  /*0580*/  ISETP.GE.OR.EX P3, PT, R15, UR13, P4, P1 ;  /* 0x0000000d0f007c0c */ /* 0x000fe2000a766710 */
[----:B------:R-:W-:Y:S01]  /*0590*/  IMAD R89, R87, UR7, R12 ;  /* 0x0000000757597c24 */ /* 0x000fe2000f8e020c */
[C---:B------:R-:W-:Y:S01]  /*05a0*/  LOP3.LUT P1, RZ, R83.reuse, 0x2, RZ, 0xc0, !PT ;  /* 0x0000000253ff7812 */ /* 0x040fe2000782c0ff */
[----:B------:R-:W4:Y:S01]  /*05b0*/  @!P2 LDC.64 R44, c[0x0][0x220] ;  /* 0x00008800ff2cab82 */ /* 0x000f220000000a00 */
[--C-:B------:R-:W-:Y:S02]  /*05c0*/  SHF.R.S32.HI R91, RZ, 0x1f, R90.reuse ;  /* 0x0000001fff5b7819 */ /* 0x100fe4000001145a */
[----:B------:R-:W-:Y:S01]  /*05d0*/  LOP3.LUT R83, R83, 0xffffffdf, RZ, 0xc0, !PT ;  /* 0xffffffdf53537812 */ /* 0x000fe200078ec0ff */
[----:B------:R-:W-:-:S04]  /*05e0*/  IMAD.WIDE.U32 R86, R87, UR6, R90 ;  /* 0x0000000657567c25 */ /* 0x000fc8000f8e005a */
[----:B------:R-:W5:Y:S01]  /*05f0*/  @!P6 LDC.64 R46, c[0x0][0x220] ;  /* 0x00008800ff2eeb82 */ /* 0x000f620000000a00 */
[----:B--2---:R-:W-:Y:S01]  /*0600*/  @!P2 IMAD R14, R9, R20, RZ ;  /* 0x00000014090ea224 */ /* 0x004fe200078e02ff */
[----:B------:R-:W-:Y:S02]  /*0610*/  IADD3 R89, R87, R89, RZ ;  /* 0x0000005957597210 */ /* 0x000fe40007ffe0ff */
[----:B0-----:R-:W-:Y:S01]  /*0620*/  @!P1 IMAD R12, R5, R18, RZ ;  /* 0x00000012050c9224 */ /* 0x001fe200078e02ff */
[----:B------:R-:W-:Y:S01]  /*0630*/  @!P1 MOV R88, R86 ;  /* 0x0000005600589202 */ /* 0x000fe20000000f00 */
[----:B------:R-:W-:Y:S01]  /*0640*/  @!P2 IMAD R21, R6, R21, R14 ;  /* 0x000000150615a224 */ /* 0x000fe200078e020e */
[----:B------:R-:W-:Y:S01]  /*0650*/  @P3 LOP3.LUT R83, R83, 0x20, RZ, 0xfc, !PT ;  /* 0x0000002053533812 */ /* 0x000fe200078efcff */
[C---:B------:R-:W-:Y:S01]  /*0660*/  @!P1 IMAD R19, R4.reuse, R19, R12 ;  /* 0x0000001304139224 */ /* 0x040fe200078e020c */
[----:B------:R-:W0:Y:S01]  /*0670*/  @!P5 LDC.64 R24, c[0x0][0x270] ;  /* 0x00009c00ff18db82 */ /* 0x000e220000000a00 */
[----:B------:R-:W-:Y:S01]  /*0680*/  @!P1 IMAD.WIDE.U32 R16, R4, R18, R88 ;  /* 0x0000001204109225 */ /* 0x000fe200078e0058 */
[----:B------:R-:W-:-:S02]  /*0690*/  @!P6 MOV R18, R86 ;  /* 0x000000560012e202 */ /* 0x000fc40000000f00 */
[----:B------:R-:W-:Y:S02]  /*06a0*/  LOP3.LUT R83, R83, 0xffffffbf, RZ, 0xc0, !PT ;  /* 0xffffffbf53537812 */ /* 0x000fe400078ec0ff */
[----:B------:R-:W-:Y:S02]  /*06b0*/  @!P1 IADD3 R12, R17, R19, RZ ;  /* 0x00000013110c9210 */ /* 0x000fe40007ffe0ff */
[C---:B-1----:R-:W-:Y:S01]  /*06c0*/  @!P1 LEA R40, P0, R16.reuse, R40, 0x1 ;  /* 0x0000002810289211 */ /* 0x042fe200078008ff */
[----:B------:R-:W1:Y:S01]  /*06d0*/  @!P3 LDC.64 R26, c[0x0][0x270] ;  /* 0x00009c00ff1abb82 */ /* 0x000e620000000a00 */
[----:B------:R-:W-:Y:S02]  /*06e0*/  @!P2 MOV R17, R89 ;  /* 0x000000590011a202 */ /* 0x000fe40000000f00 */
[----:B------:R-:W-:Y:S01]  /*06f0*/  @!P1 LEA.HI.X R41, R16, R41, R12, 0x1, P0 ;  /* 0x0000002910299211 */ /* 0x000fe200000f0c0c */
[----:B---3--:R-:W-:Y:S01]  /*0700*/  @!P6 IMAD R12, R11, R22, RZ ;  /* 0x000000160b0ce224 */ /* 0x008fe200078e02ff */
[----:B------:R-:W-:-:S02]  /*0710*/  @!P2 MOV R16, R86 ;  /* 0x000000560010a202 */ /* 0x000fc40000000f00 */
[----:B------:R-:W-:Y:S01]  /*0720*/  @!P6 MOV R19, R89 ;  /* 0x000000590013e202 */ /* 0x000fe20000000f00 */
[----:B------:R-:W2:Y:S01]  /*0730*/  @!P5 LDC.64 R62, c[0x0][0x220] ;  /* 0x00008800ff3edb82 */ /* 0x000ea20000000a00 */
[----:B------:R-:W-:Y:S02]  /*0740*/  @!P6 IMAD R23, R7, R23, R12 ;  /* 0x000000170717e224 */ /* 0x000fe400078e020c */
[----:B------:R-:W-:-:S04]  /*0750*/  @!P2 IMAD.WIDE.U32 R16, R6, R20, R16 ;  /* 0x000000140610a225 */ /* 0x000fc800078e0010 */
[----:B------:R-:W-:Y:S01]  /*0760*/  @!P6 IMAD.WIDE.U32 R18, R7, R22, R18 ;  /* 0x000000160712e225 */ /* 0x000fe200078e0012 */
[----:B------:R-:W3:Y:S01]  /*0770*/  @!P3 LDC.64 R42, c[0x0][0x220] ;  /* 0x00008800ff2abb82 */ /* 0x000ee20000000a00 */
[----:B------:R-:W-:Y:S02]  /*0780*/  @!P2 IADD3 R12, R17, R21, RZ ;  /* 0x00000015110ca210 */ /* 0x000fe40007ffe0ff */
[C---:B----4-:R-:W-:Y:S01]  /*0790*/  @!P2 LEA R44, P0, R16.reuse, R44, 0x1 ;  /* 0x0000002c102ca211 */ /* 0x050fe200078008ff */
[----:B0-----:R-:W-:Y:S01]  /*07a0*/  @!P5 IMAD R14, R13, R24, RZ ;  /* 0x000000180d0ed224 */ /* 0x001fe200078e02ff */
[----:B------:R-:W-:Y:S02]  /*07b0*/  @!P5 MOV R17, R89 ;  /* 0x000000590011d202 */ /* 0x000fe40000000f00 */
[----:B------:R-:W-:Y:S01]  /*07c0*/  @!P2 LEA.HI.X R45, R16, R45, R12, 0x1, P0 ;  /* 0x0000002d102da211 */ /* 0x000fe200000f0c0c */
[----:B------:R-:W-:Y:S01]  /*07d0*/  @!P5 IMAD R21, R8, R25, R14 ;  /* 0x000000190815d224 */ /* 0x000fe200078e020e */
[----:B------:R-:W-:Y:S01]  /*07e0*/  @!P6 IADD3 R12, R19, R23, RZ ;  /* 0x00000017130ce210 */ /* 0x000fe20007ffe0ff */
[----:B-1----:R-:W-:Y:S01]  /*07f0*/  @!P3 IMAD R14, R15, R26, RZ ;  /* 0x0000001a0f0eb224 */ /* 0x002fe200078e02ff */
[----:B-----5:R-:W-:-:S02]  /*0800*/  @!P6 LEA R46, P0, R18, R46, 0x1 ;  /* 0x0000002e122ee211 */ /* 0x020fc400078008ff */
[-C--:B------:R-:W-:Y:S01]  /*0810*/  @!P5 MOV R16, R86.reuse ;  /* 0x000000560010d202 */ /* 0x080fe20000000f00 */
[----:B------:R-:W-:Y:S01]  /*0820*/  @!P3 IMAD R23, R10, R27, R14 ;  /* 0x0000001b0a17b224 */ /* 0x000fe200078e020e */
[----:B------:R-:W-:Y:S02]  /*0830*/  @!P6 LEA.HI.X R47, R18, R47, R12, 0x1, P0 ;  /* 0x0000002f122fe211 */ /* 0x000fe400000f0c0c */
[----:B------:R-:W-:Y:S01]  /*0840*/  @!P3 MOV R18, R86 ;  /* 0x000000560012b202 */ /* 0x000fe20000000f00 */
[----:B------:R-:W-:Y:S01]  /*0850*/  @!P5 IMAD.WIDE.U32 R16, R8, R24, R16 ;  /* 0x000000180810d225 */ /* 0x000fe200078e0010 */
[----:B------:R-:W-:-:S04]  /*0860*/  @!P3 MOV R19, R89 ;  /* 0x000000590013b202 */ /* 0x000fc80000000f00 */
[----:B------:R-:W-:Y:S01]  /*0870*/  @!P5 IADD3 R12, R17, R21, RZ ;  /* 0x00000015110cd210 */ /* 0x000fe20007ffe0ff */
[----:B------:R-:W-:Y:S01]  /*0880*/  @!P3 IMAD.WIDE.U32 R18, R10, R26, R18 ;  /* 0x0000001a0a12b225 */ /* 0x000fe200078e0012 */
[----:B--2---:R-:W-:-:S04]  /*0890*/  @!P5 LEA R62, P0, R16, R62, 0x1 ;  /* 0x0000003e103ed211 */ /* 0x004fc800078008ff */
[----:B------:R-:W-:Y:S02]  /*08a0*/  @!P5 LEA.HI.X R63, R16, R63, R12, 0x1, P0 ;  /* 0x0000003f103fd211 */ /* 0x000fe400000f0c0c */
[----:B------:R-:W-:Y:S02]  /*08b0*/  @!P3 IADD3 R14, R19, R23, RZ ;  /* 0x00000017130eb210 */ /* 0x000fe40007ffe0ff */
[----:B---3--:R-:W-:Y:S02]  /*08c0*/  @!P3 LEA R42, P0, R18, R42, 0x1 ;  /* 0x0000002a122ab211 */ /* 0x008fe400078008ff */
[----:B------:R-:W-:Y:S02]  /*08d0*/  IADD3 R12, R4, 0x28, RZ ;  /* 0x00000028040c7810 */ /* 0x000fe40007ffe0ff */
[----:B------:R-:W-:Y:S02]  /*08e0*/  @!P3 LEA.HI.X R43, R18, R43, R14, 0x1, P0 ;  /* 0x0000002b122bb211 */ /* 0x000fe400000f0c0e */
[----:B------:R-:W-:-:S02]  /*08f0*/  ISETP.GE.U32.AND P0, PT, R12, UR12, PT ;  /* 0x0000000c0c007c0c */ /* 0x000fc4000bf06070 */
[----:B------:R-:W-:-:S04]  /*0900*/  SHF.R.S32.HI R17, RZ, 0x1f, R12 ;  /* 0x0000001fff117819 */ /* 0x000fc8000001140c */
        /* <DEDUP_REMOVED lines=10> */
[----:B-1----:R-:W-:-:S04]  /*09b0*/  @!P1 LEA R64, P0, R18, R64, 0x1 ;  /* 0x0000004012409211 */ /* 0x002fc800078008ff */
[----:B------:R-:W-:-:S04]  /*09c0*/  @!P1 IADD3 R14, R19, R21, RZ ;  /* 0x00000015130e9210 */ /* 0x000fc80007ffe0ff */
[----:B------:R-:W-:Y:S02]  /*09d0*/  @!P1 LEA.HI.X R65, R18, R65, R14, 0x1, P0 ;  /* 0x0000004112419211 */ /* 0x000fe400000f0c0e */
[----:B------:R-:W-:-:S04]  /*09e0*/  IADD3 R14, R4, 0x30, RZ ;  /* 0x00000030040e7810 */ /* 0x000fc80007ffe0ff */
[----:B------:R-:W-:Y:S02]  /*09f0*/  SHF.R.S32.HI R19, RZ, 0x1f, R14 ;  /* 0x0000001fff137819 */ /* 0x000fe4000001140e */
        /* <DEDUP_REMOVED lines=32> */
[----:B------:R-:W-:-:S04]  /*0c00*/  ISETP.GE.OR.EX P0, PT, R23, UR13, P4, P0 ;  /* 0x0000000d17007c0c */ /* 0x000fc8000a706700 */
[----:B------:R-:W-:-:S09]  /*0c10*/  P2R R60, PR, RZ, 0x1 ;  /* 0x00000001ff3c7803 */ /* 0x000fd20000000000 */
[----:B------:R-:W0:Y:S01]  /*0c20*/  @!P0 LDC.64 R26, c[0x0][0x270] ;  /* 0x00009c00ff1a8b82 */ /* 0x000e220000000a00 */
[----:B------:R-:W-:Y:S02]  /*0c30*/  @!P0 MOV R24, R86 ;  /* 0x0000005600188202 */ /* 0x000fe40000000f00 */
[----:B------:R-:W-:-:S05]  /*0c40*/  @!P0 MOV R25, R89 ;  /* 0x0000005900198202 */ /* 0x000fca0000000f00 */
[----:B------:R-:W1:Y:S01]  /*0c50*/  @!P0 LDC.64 R36, c[0x0][0x220] ;  /* 0x00008800ff248b82 */ /* 0x000e620000000a00 */
[-C--:B0-----:R-:W-:Y:S02]  /*0c60*/  @!P0 IMAD R20, R23, R26.reuse, RZ ;  /* 0x0000001a17148224 */ /* 0x081fe400078e02ff */
[----:B------:R-:W-:-:S04]  /*0c70*/  @!P0 IMAD.WIDE.U32 R24, R18, R26, R24 ;  /* 0x0000001a12188225 */ /* 0x000fc800078e0018 */
[----:B------:R-:W-:Y:S01]  /*0c80*/  @!P0 IMAD R27, R18, R27, R20 ;  /* 0x0000001b121b8224 */ /* 0x000fe200078e0214 */
[----:B-1----:R-:W-:-:S04]  /*0c90*/  @!P0 LEA R36, P1, R24, R36, 0x1 ;  /* 0x0000002418248211 */ /* 0x002fc800078208ff */
[----:B------:R-:W-:-:S04]  /*0ca0*/  @!P0 IADD3 R20, R25, R27, RZ ;  /* 0x0000001b19148210 */ /* 0x000fc80007ffe0ff */
[----:B------:R-:W-:Y:S02]  /*0cb0*/  @!P0 LEA.HI.X R37, R24, R37, R20, 0x1, P1 ;  /* 0x0000002518258211 */ /* 0x000fe400008f0c14 */
[----:B------:R-:W-:Y:S02]  /*0cc0*/  IADD3 R20, R4, 0x48, RZ ;  /* 0x0000004804147810 */ /* 0x000fe40007ffe0ff */
[----:B------:R-:W-:Y:S02]  /*0cd0*/  LOP3.LUT P0, RZ, R83, 0x40, RZ, 0xc0, !PT ;  /* 0x0000004053ff7812 */ /* 0x000fe4000780c0ff */
[----:B------:R-:W-:Y:S02]  /*0ce0*/  SHF.R.S32.HI R25, RZ, 0x1f, R20 ;  /* 0x0000001fff197819 */ /* 0x000fe40000011414 */
[----:B------:R-:W-:Y:S02]  /*0cf0*/  ISETP.GE.U32.AND P1, PT, R20, UR12, PT ;  /* 0x0000000c14007c0c */ /* 0x000fe4000bf26070 */
[----:B------:R-:W-:-:S02]  /*0d00*/  P2R R68, PR, RZ, 0x1 ;  /* 0x00000001ff447803 */ /* 0x000fc40000000000 */
[----:B------:R-:W-:Y:S02]  /*0d10*/  ISETP.GE.OR.EX P1, PT, R25, UR13, P4, P1 ;  /* 0x0000000d19007c0c */ /* 0x000fe4000a726710 */
[----:B------:R-:W-:-:S04]  /*0d20*/  LOP3.LUT P0, RZ, R83, 0x20, RZ, 0xc0, !PT ;  /* 0x0000002053ff7812 */ /* 0x000fc8000780c0ff */
[----:B------:R-:W-:Y:S02]  /*0d30*/  P2R R69, PR, RZ, 0x1 ;  /* 0x00000001ff457803 */ /* 0x000fe40000000000 */
[----:B------:R-:W-:-:S04]  /*0d40*/  LOP3.LUT P0, RZ, R83, 0x10, RZ, 0xc0, !PT ;  /* 0x0000001053ff7812 */ /* 0x000fc8000780c0ff */
[----:B------:R-:W-:Y:S01]  /*0d50*/  P2R R70, PR, RZ, 0x1 ;  /* 0x00000001ff467803 */ /* 0x000fe20000000000 */
[----:B------:R-:W0:Y:S01]  /*0d60*/  @!P1 LDC.64 R28, c[0x0][0x270] ;  /* 0x00009c00ff1c9b82 */ /* 0x000e220000000a00 */
[----:B------:R-:W-:Y:S02]  /*0d70*/  @!P1 MOV R26, R86 ;  /* 0x00000056001a9202 */ /* 0x000fe40000000f00 */
[----:B------:R-:W-:Y:S02]  /*0d80*/  @!P1 MOV R27, R89 ;  /* 0x00000059001b9202 */ /* 0x000fe40000000f00 */
[----:B------:R-:W-:-:S03]  /*0d90*/  LOP3.LUT P0, RZ, R83, 0x8, RZ, 0xc0, !PT ;  /* 0x0000000853ff7812 */ /* 0x000fc6000780c0ff */
[----:B------:R-:W1:Y:S01]  /*0da0*/  @!P1 LDC.64 R34, c[0x0][0x220] ;  /* 0x00008800ff229b82 */ /* 0x000e620000000a00 */
[----:B------:R-:W-:Y:S02]  /*0db0*/  P2R R71, PR, RZ, 0x1 ;  /* 0x00000001ff477803 */ /* 0x000fe40000000000 */
[----:B------:R-:W-:-:S04]  /*0dc0*/  LOP3.LUT P0, RZ, R83, 0x4, RZ, 0xc0, !PT ;  /* 0x0000000453ff7812 */ /* 0x000fc8000780c0ff */
[----:B------:R-:W-:Y:S02]  /*0dd0*/  P2R R72, PR, RZ, 0x1 ;  /* 0x00000001ff487803 */ /* 0x000fe40000000000 */
[----:B------:R-:W-:Y:S01]  /*0de0*/  LOP3.LUT P0, RZ, R83, 0x2, RZ, 0xc0, !PT ;  /* 0x0000000253ff7812 */ /* 0x000fe2000780c0ff */
[-C--:B0-----:R-:W-:Y:S02]  /*0df0*/  @!P1 IMAD R22, R25, R28.reuse, RZ ;  /* 0x0000001c19169224 */ /* 0x081fe400078e02ff */
[----:B------:R-:W-:-:S04]  /*0e00*/  @!P1 IMAD.WIDE.U32 R26, R20, R28, R26 ;  /* 0x0000001c141a9225 */ /* 0x000fc800078e001a */
[----:B------:R-:W-:Y:S01]  /*0e10*/  @!P1 IMAD R29, R20, R29, R22 ;  /* 0x0000001d141d9224 */ /* 0x000fe200078e0216 */
[----:B-1----:R-:W-:-:S04]  /*0e20*/  @!P1 LEA R34, P2, R26, R34, 0x1 ;  /* 0x000000221a229211 */ /* 0x002fc800078408ff */
[----:B------:R-:W-:-:S04]  /*0e30*/  @!P1 IADD3 R22, R27, R29, RZ ;  /* 0x0000001d1b169210 */ /* 0x000fc80007ffe0ff */
[----:B------:R-:W-:Y:S02]  /*0e40*/  @!P1 LEA.HI.X R35, R26, R35, R22, 0x1, P2 ;  /* 0x000000231a239211 */ /* 0x000fe400010f0c16 */
[C---:B------:R-:W-:Y:S02]  /*0e50*/  IADD3 R22, R4.reuse, 0x50, RZ ;  /* 0x0000005004167810 */ /* 0x040fe40007ffe0ff */
[----:B------:R-:W-:Y:S02]  /*0e60*/  IADD3 R26, R4, 0x60, RZ ;  /* 0x00000060041a7810 */ /* 0x000fe40007ffe0ff */
[----:B------:R-:W-:Y:S02]  /*0e70*/  SHF.R.S32.HI R27, RZ, 0x1f, R22 ;  /* 0x0000001fff1b7819 */ /* 0x000fe40000011416 */
[----:B------:R-:W-:Y:S02]  /*0e80*/  ISETP.GE.U32.AND P2, PT, R22, UR12, PT ;  /* 0x0000000c16007c0c */ /* 0x000fe4000bf46070 */
[----:B------:R-:W-:-:S02]  /*0e90*/  SHF.R.S32.HI R51, RZ, 0x1f, R26 ;  /* 0x0000001fff337819 */ /* 0x000fc4000001141a */
[----:B------:R-:W-:Y:S02]  /*0ea0*/  ISETP.GE.OR.EX P2, PT, R27, UR13, P4, P2 ;  /* 0x0000000d1b007c0c */ /* 0x000fe4000a746720 */
[----:B------:R-:W-:-:S11]  /*0eb0*/  ISETP.GE.U32.AND P5, PT, R26, UR12, PT ;  /* 0x0000000c1a007c0c */ /* 0x000fd6000bfa6070 */
        /* <DEDUP_REMOVED lines=13> */
[----:B------:R-:W-:Y:S02]  /*0f90*/  ISETP.GE.OR.EX P3, PT, R49, UR13, P4, P3 ;  /* 0x0000000d31007c0c */ /* 0x000fe4000a766730 */
[----:B------:R-:W-:-:S11]  /*0fa0*/  ISETP.GE.OR.EX P4, PT, R51, UR13, P4, P5 ;  /* 0x0000000d33007c0c */ /* 0x000fd6000a786750 */
[----:B------:R-:W0:Y:S01]  /*0fb0*/  @!P3 LDC.64 R30, c[0x0][0x270] ;  /* 0x00009c00ff1ebb82 */ /* 0x000e220000000a00 */
[----:B------:R-:W-:-:S07]  /*0fc0*/  @!P3 MOV R29, R89 ;  /* 0x00000059001db202 */ /* 0x000fce0000000f00 */
[----:B------:R-:W1:Y:S08]  /*0fd0*/  @!P3 LDC.64 R52, c[0x0][0x220] ;  /* 0x00008800ff34bb82 */ /* 0x000e700000000a00 */
[----:B------:R-:W2:Y:S01]  /*0fe0*/  @!P4 LDC.64 R54, c[0x0][0x270] ;  /* 0x00009c00ff36cb82 */ /* 0x000ea20000000a00 */
[----:B0-----:R-:W-:-:S07]  /*0ff0*/  @!P3 IMAD R28, R49, R30, RZ ;  /* 0x0000001e311cb224 */ /* 0x001fce00078e02ff */
[----:B------:R-:W0:Y:S01]  /*1000*/  @!P4 LDC.64 R56, c[0x0][0x220] ;  /* 0x00008800ff38cb82 */ /* 0x000e220000000a00 */
[----:B------:R-:W-:Y:S01]  /*1010*/  @!P3 IMAD R31, R24, R31, R28 ;  /* 0x0000001f181fb224 */ /* 0x000fe200078e021c */
[----:B------:R-:W-:-:S05]  /*1020*/  @!P3 MOV R28, R86 ;  /* 0x00000056001cb202 */ /* 0x000fca0000000f00 */
[----:B------:R-:W-:-:S05]  /*1030*/  @!P3 IMAD.WIDE.U32 R28, R24, R30, R28 ;  /* 0x0000001e181cb225 */ /* 0x000fca00078e001c */
[----:B------:R-:W-:Y:S02]  /*1040*/  @!P3 IADD3 R29, R29, R31, RZ ;  /* 0x0000001f1d1db210 */ /* 0x000fe40007ffe0ff */
[C---:B-1----:R-:W-:Y:S02]  /*1050*/  @!P3 LEA R30, P5, R28.reuse, R52, 0x1 ;  /* 0x000000341c1eb211 */ /* 0x042fe400078a08ff */
[----:B------:R-:W-:Y:S02]  /*1060*/  @!P4 MOV R52, R86 ;  /* 0x000000560034c202 */ /* 0x000fe40000000f00 */
[----:B------:R-:W-:Y:S01]  /*1070*/  @!P3 LEA.HI.X R31, R28, R53, R29, 0x1, P5 ;  /* 0x000000351c1fb211 */ /* 0x000fe200028f0c1d */
[----:B--2---:R-:W-:Y:S01]  /*1080*/  @!P4 IMAD R28, R51, R54, RZ ;  /* 0x00000036331cc224 */ /* 0x004fe200078e02ff */
[----:B------:R-:W-:-:S03]  /*1090*/  @!P4 MOV R53, R89 ;  /* 0x000000590035c202 */ /* 0x000fc60000000f00 */
[C---:B------:R-:W-:Y:S02]  /*10a0*/  @!P4 IMAD R29, R26.reuse, R55, R28 ;  /* 0x000000371a1dc224 */ /* 0x040fe400078e021c */
[----:B------:R-:W-:-:S05]  /*10b0*/  @!P4 IMAD.WIDE.U32 R52, R26, R54, R52 ;  /* 0x000000361a34c225 */ /* 0x000fca00078e0034 */
[----:B------:R-:W-:Y:S02]  /*10c0*/  @!P4 IADD3 R29, R53, R29, RZ ;  /* 0x0000001d351dc210 */ /* 0x000fe40007ffe0ff */
[----:B0-----:R-:W-:-:S04]  /*10d0*/  @!P4 LEA R28, P5, R52, R56, 0x1 ;  /* 0x00000038341cc211 */ /* 0x001fc800078a08ff */
[----:B------:R-:W-:Y:S02]  /*10e0*/  @!P4 LEA.HI.X R29, R52, R57, R29, 0x1, P5 ;  /* 0x00000039341dc211 */ /* 0x000fe400028f0c1d */
[----:B------:R-:W-:-:S04]  /*10f0*/  IADD3 R57, R4, 0x68, RZ ;  /* 0x0000006804397810 */ /* 0x000fc80007ffe0ff */
[----:B------:R-:W-:Y:S02]  /*1100*/  SHF.R.S32.HI R55, RZ, 0x1f, R57 ;  /* 0x0000001fff377819 */ /* 0x000fe40000011439 */
[----:B------:R-:W-:-:S04]  /*1110*/  ISETP.GE.U32.AND P5, PT, R57, UR12, PT ;  /* 0x0000000c39007c0c */ /* 0x000fc8000bfa6070 */
[----:B------:R-:W-:-:S04]  /*1120*/  ISETP.GE.AND.EX P5, PT, R55, UR13, PT, P5 ;  /* 0x0000000d37007c0c */ /* 0x000fc8000bfa6350 */
[----:B------:R-:W-:-:S13]  /*1130*/  ISETP.GT.U32.OR P5, PT, R0, 0x1ff, P5 ;  /* 0x000001ff0000780c */ /* 0x000fda0002fa4470 */
[----:B------:R-:W0:Y:S01]  /*1140*/  @!P5 LDC.64 R58, c[0x0][0x270] ;  /* 0x00009c00ff3adb82 */ /* 0x000e220000000a00 */
[----:B------:R-:W-:-:S07]  /*1150*/  @!P5 MOV R54, R86 ;  /* 0x000000560036d202 */ /* 0x000fce0000000f00 */
[----:B------:R-:W1:Y:S01]  /*1160*/  @!P5 LDC.64 R52, c[0x0][0x220] ;  /* 0x00008800ff34db82 */ /* 0x000e620000000a00 */
[----:B0-----:R-:W-:Y:S01]  /*1170*/  @!P5 IMAD R48, R55, R58, RZ ;  /* 0x0000003a3730d224 */ /* 0x001fe200078e02ff */
[----:B------:R-:W-:-:S03]  /*1180*/  @!P5 MOV R55, R89 ;  /* 0x000000590037d202 */ /* 0x000fc60000000f00 */
[C---:B------:R-:W-:Y:S02]  /*1190*/  @!P5 IMAD R59, R57.reuse, R59, R48 ;  /* 0x0000003b393bd224 */ /* 0x040fe400078e0230 */
[----:B------:R-:W-:-:S05]  /*11a0*/  @!P5 IMAD.WIDE.U32 R54, R57, R58, R54 ;  /* 0x0000003a3936d225 */ /* 0x000fca00078e0036 */
[----:B------:R-:W-:Y:S02]  /*11b0*/  @!P5 IADD3 R48, R55, R59, RZ ;  /* 0x0000003b3730d210 */ /* 0x000fe40007ffe0ff */
[----:B-1----:R-:W-:-:S04]  /*11c0*/  @!P5 LEA R56, P6, R54, R52, 0x1 ;  /* 0x000000343638d211 */ /* 0x002fc800078c08ff */
[----:B------:R-:W-:Y:S02]  /*11d0*/  @!P5 LEA.HI.X R57, R54, R53, R48, 0x1, P6 ;  /* 0x000000353639d211 */ /* 0x000fe400030f0c30 */
[----:B------:R-:W-:Y:S02]  /*11e0*/  MOV R48, RZ ;  /* 0x000000ff00307202 */ /* 0x000fe40000000f00 */
[----:B------:R-:W-:-:S04]  /*11f0*/  IADD3 R59, R4, 0x70, RZ ;  /* 0x00000070043b7810 */ /* 0x000fc80007ffe0ff */
[----:B------:R0:W2:Y:S01]  /*1200*/  @!P5 LDG.E R48, desc[UR8][R56.64] ;  /* 0x000000083830d981 */ /* 0x0000a2000c1e1900 */
[----:B------:R-:W-:Y:S02]  /*1210*/  SHF.R.S32.HI R55, RZ, 0x1f, R59 ;  /* 0x0000001fff377819 */ /* 0x000fe4000001143b */
[----:B------:R-:W-:-:S04]  /*1220*/  ISETP.GE.U32.AND P5, PT, R59, UR12, PT ;  /* 0x0000000c3b007c0c */ /* 0x000fc8000bfa6070 */
[----:B------:R-:W-:-:S04]  /*1230*/  ISETP.GE.AND.EX P5, PT, R55, UR13, PT, P5 ;  /* 0x0000000d37007c0c */ /* 0x000fc8000bfa6350 */
[----:B------:R-:W-:-:S13]  /*1240*/  ISETP.GT.U32.OR P5, PT, R0, 0x1ff, P5 ;  /* 0x000001ff0000780c */ /* 0x000fda0002fa4470 */
[----:B------:R-:W1:Y:S01]  /*1250*/  @!P5 LDC.64 R74, c[0x0][0x270] ;  /* 0x00009c00ff4adb82 */ /* 0x000e620000000a00 */
[----:B------:R-:W-:-:S07]  /*1260*/  @!P5 MOV R54, R86 ;  /* 0x000000560036d202 */ /* 0x000fce0000000f00 */
[----:B------:R-:W0:Y:S01]  /*1270*/  @!P5 LDC.64 R52, c[0x0][0x220] ;  /* 0x00008800ff34db82 */ /* 0x000e220000000a00 */
[-C--:B-1----:R-:W-:Y:S02]  /*1280*/  @!P5 IMAD R50, R55, R74.reuse, RZ ;  /* 0x0000004a3732d224 */ /* 0x082fe400078e02ff */
[----:B------:R-:W-:Y:S02]  /*1290*/  @!P5 IMAD.MOV.U32 R55, RZ, RZ, R89 ;  /* 0x000000ffff37d224 */ /* 0x000fe400078e0059 */
[C---:B------:R-:W-:Y:S02]  /*12a0*/  @!P5 IMAD R61, R59.reuse, R75, R50 ;  /* 0x0000004b3b3dd224 */ /* 0x040fe400078e0232 */
[----:B------:R-:W-:-:S05]  /*12b0*/  @!P5 IMAD.WIDE.U32 R54, R59, R74, R54 ;  /* 0x0000004a3b36d225 */ /* 0x000fca00078e0036 */
[----:B------:R-:W-:Y:S02]  /*12c0*/  @!P5 IADD3 R50, R55, R61, RZ ;  /* 0x0000003d3732d210 */ /* 0x000fe40007ffe0ff */
[----:B0-----:R-:W-:-:S04]  /*12d0*/  @!P5 LEA R56, P6, R54, R52, 0x1 ;  /* 0x000000343638d211 */ /* 0x001fc800078c08ff */
[----:B------:R-:W-:Y:S02]  /*12e0*/  @!P5 LEA.HI.X R57, R54, R53, R50, 0x1, P6 ;  /* 0x000000353639d211 */ /* 0x000fe400030f0c32 */
[----:B------:R-:W-:Y:S02]  /*12f0*/  MOV R50, RZ ;  /* 0x000000ff00327202 */ /* 0x000fe40000000f00 */
[----:B------:R-:W-:-:S04]  /*1300*/  IADD3 R59, R4, 0x78, RZ ;  /* 0x00000078043b7810 */ /* 0x000fc80007ffe0ff */
[----:B------:R0:W3:Y:S01]  /*1310*/  @!P5 LDG.E R50, desc[UR8][R56.64] ;  /* 0x000000083832d981 */ /* 0x0000e2000c1e1900 */
[----:B------:R-:W-:Y:S02]  /*1320*/  SHF.R.S32.HI R61, RZ, 0x1f, R59 ;  /* 0x0000001fff3d7819 */ /* 0x000fe4000001143b */
[----:B------:R-:W-:-:S04]  /*1330*/  ISETP.GE.U32.AND P5, PT, R59, UR12, PT ;  /* 0x0000000c3b007c0c */ /* 0x000fc8000bfa6070 */
[----:B------:R-:W-:-:S04]  /*1340*/  ISETP.GE.AND.EX P5, PT, R61, UR13, PT, P5 ;  /* 0x0000000d3d007c0c */ /* 0x000fc8000bfa6350 */
[----:B------:R-:W-:-:S13]  /*1350*/  ISETP.GT.U32.OR P5, PT, R0, 0x1ff, P5 ;  /* 0x000001ff0000780c */ /* 0x000fda0002fa4470 */
[----:B------:R-:W1:Y:S01]  /*1360*/  @!P5 LDC.64 R54, c[0x0][0x270] ;  /* 0x00009c00ff36db82 */ /* 0x000e620000000a00 */
[----:B0-----:R-:W-:Y:S02]  /*1370*/  @!P5 MOV R56, R86 ;  /* 0x000000560038d202 */ /* 0x001fe40000000f00 */
[----:B------:R-:W-:-:S05]  /*1380*/  @!P5 MOV R57, R89 ;  /* 0x000000590039d202 */ /* 0x000fca0000000f00 */
[----:B------:R-:W0:Y:S01]  /*1390*/  @!P5 LDC.64 R52, c[0x0][0x220] ;  /* 0x00008800ff34db82 */ /* 0x000e220000000a00 */
[----:B-1----:R-:W-:-:S04]  /*13a0*/  @!P5 IMAD R58, R61, R54, RZ ;  /* 0x000000363d3ad224 */ /* 0x002fc800078e02ff */
[C---:B------:R-:W-:Y:S02]  /*13b0*/  @!P5 IMAD R61, R59.reuse, R55, R58 ;  /* 0x000000373b3dd224 */ /* 0x040fe400078e023a */
[----:B------:R-:W-:-:S05]  /*13c0*/  @!P5 IMAD.WIDE.U32 R54, R59, R54, R56 ;  /* 0x000000363b36d225 */ /* 0x000fca00078e0038 */
[----:B------:R-:W-:Y:S02]  /*13d0*/  @!P5 IADD3 R55, R55, R61, RZ ;  /* 0x0000003d3737d210 */ /* 0x000fe40007ffe0ff */
[----:B0-----:R-:W-:-:S04]  /*13e0*/  @!P5 LEA R58, P6, R54, R52, 0x1 ;  /* 0x00000034363ad211 */ /* 0x001fc800078c08ff */
[----:B------:R-:W-:Y:S02]  /*13f0*/  @!P5 LEA.HI.X R59, R54, R53, R55, 0x1, P6 ;  /* 0x00000035363bd211 */ /* 0x000fe400030f0c37 */
[----:B------:R-:W-:Y:S02]  /*1400*/  CS2R R52, SRZ ;  /* 0x0000000000347805 */ /* 0x000fe4000001ff00 */
[----:B------:R-:W-:Y:S02]  /*1410*/  CS2R R54, SRZ ;  /* 0x0000000000367805 */ /* 0x000fe4000001ff00 */
[----:B------:R-:W-:Y:S02]  /*1420*/  CS2R R56, SRZ ;  /* 0x0000000000387805 */ /* 0x000fe4000001ff00 */
[----:B------:R-:W-:Y:S01]  /*1430*/  LOP3.LUT P6, RZ, R83, 0x80, RZ, 0xc0, !PT ;  /* 0x0000008053ff7812 */ /* 0x000fe200078cc0ff */
[----:B------:R-:W4:Y:S01]  /*1440*/  @!P0 LDG.E R53, desc[UR8][R40.64] ;  /* 0x0000000828358981 */ /* 0x000f22000c1e1900 */
[----:B------:R-:W-:-:S03]  /*1450*/  ISETP.NE.AND P0, PT, R72, RZ, PT ;  /* 0x000000ff4800720c */ /* 0x000fc60003f05270 */
[----:B------:R0:W5:Y:S01]  /*1460*/  @!P5 LDG.E R52, desc[UR8][R58.64] ;  /* 0x000000083a34d981 */ /* 0x000162000c1e1900 */
[----:B------:R-:W-:-:S09]  /*1470*/  LOP3.LUT P5, RZ, R83, 0x100, RZ, 0xc0, !PT ;  /* 0x0000010053ff7812 */ /* 0x000fd200078ac0ff */
[----:B------:R-:W2:Y:S01]  /*1480*/  @!P0 LDG.E R54, desc[UR8][R44.64] ;  /* 0x000000082c368981 */ /* 0x000ea2000c1e1900 */
[----:B------:R-:W-:-:S13]  /*1490*/  ISETP.NE.AND P0, PT, R71, RZ, PT ;  /* 0x000000ff4700720c */ /* 0x000fda0003f05270 */
[----:B------:R-:W3:Y:S01]  /*14a0*/  @!P0 LDG.E R55, desc[UR8][R46.64] ;  /* 0x000000082e378981 */ /* 0x000ee2000c1e1900 */
[----:B------:R-:W-:-:S13]  /*14b0*/  ISETP.NE.AND P0, PT, R70, RZ, PT ;  /* 0x000000ff4600720c */ /* 0x000fda0003f05270 */
[----:B------:R1:W5:Y:S01]  /*14c0*/  @!P0 LDG.E R56, desc[UR8][R62.64] ;  /* 0x000000083e388981 */ /* 0x000362000c1e1900 */
[----:B------:R-:W-:Y:S02]  /*14d0*/  ISETP.NE.AND P0, PT, R69, RZ, PT ;  /* 0x000000ff4500720c */ /* 0x000fe40003f05270 */
[----:B0-----:R-:W-:-:S06]  /*14e0*/  CS2R R58, SRZ ;  /* 0x00000000003a7805 */ /* 0x001fcc000001ff00 */
[----:B------:R-:W5:Y:S05]  /*14f0*/  @!P5 LDG.E R59, desc[UR8][R66.64] ;  /* 0x00000008423bd981 */ /* 0x000f6a000c1e1900 */
[----:B------:R-:W5:Y:S01]  /*1500*/  @!P0 LDG.E R57, desc[UR8][R42.64] ;  /* 0x000000082a398981 */ /* 0x000f62000c1e1900 */
[----:B------:R-:W-:-:S13]  /*1510*/  ISETP.NE.AND P0, PT, R68, RZ, PT ;  /* 0x000000ff4400720c */ /* 0x000fda0003f05270 */
[----:B------:R0:W5:Y:S01]  /*1520*/  @!P0 LDG.E R58, desc[UR8][R64.64] ;  /* 0x00000008403a8981 */ /* 0x000162000c1e1900 */
[----:B------:R-:W-:Y:S02]  /*1530*/  ISETP.NE.AND P0, PT, R60, RZ, PT ;  /* 0x000000ff3c00720c */ /* 0x000fe40003f05270 */
[----:B------:R-:W-:-:S06]  /*1540*/  CS2R R60, SRZ ;  /* 0x00000000003c7805 */ /* 0x000fcc000001ff00 */
[----:B------:R4:W5:Y:S01]  /*1550*/  @!P6 LDG.E R60, desc[UR8][R38.64] ;  /* 0x00000008263ce981 */ /* 0x000962000c1e1900 */
[----:B-1----:R-:W-:-:S04]  /*1560*/  CS2R R62, SRZ ;  /* 0x00000000003e7805 */ /* 0x002fc8000001ff00 */
[----:B------:R1:W5:Y:S04]  /*1570*/  @!P0 LDG.E R61, desc[UR8][R36.64] ;  /* 0x00000008243d8981 */ /* 0x000368000c1e1900 */
[----:B------:R1:W5:Y:S01]  /*1580*/  @!P1 LDG.E R62, desc[UR8][R34.64] ;  /* 0x00000008223e9981 */ /* 0x000362000c1e1900 */
[----:B0-----:R-:W-:-:S03]  /*1590*/  CS2R R64, SRZ ;  /* 0x0000000000407805 */ /* 0x001fc6000001ff00 */
[----:B------:R0:W5:Y:S04]  /*15a0*/  @!P2 LDG.E R63, desc[UR8][R32.64] ;  /* 0x00000008203fa981 */ /* 0x000168000c1e1900 */
[----:B------:R2:W5:Y:S04]  /*15b0*/  @!P3 LDG.E R64, desc[UR8][R30.64] ;  /* 0x000000081e40b981 */ /* 0x000568000c1e1900 */
[----:B------:R3:W5:Y:S01]  /*15c0*/  @!P4 LDG.E R65, desc[UR8][R28.64] ;  /* 0x000000081c41c981 */ /* 0x000762000c1e1900 */
[----:B------:R-:W-:Y:S02]  /*15d0*/  ISETP.GT.AND P5, PT, R2, 0x1e, PT ;  /* 0x0000001e0200780c */ /* 0x000fe40003fa4270 */
[----:B----4-:R-:W-:-:S04]  /*15e0*/  PRMT R38, R53, 0x7632, R38 ;  /* 0x0000763235267816 */ /* 0x010fc80000000026 */
[----:B-1----:R-:W-:Y:S02]  /*15f0*/  SHF.L.U32 R37, R38, 0x10, RZ ;  /* 0x0000001026257819 */ /* 0x002fe400000006ff */
[----:B------:R-:W-:-:S03]  /*1600*/  SHF.L.U32 R34, R53, 0x10, RZ ;  /* 0x0000001035227819 */ /* 0x000fc600000006ff */
[----:B0-----:R-:W-:Y:S01]  /*1610*/  FMUL.FTZ R33, R37, R37 ;  /* 0x0000002525217220 */ /* 0x001fe20000410000 */
[----:B--2---:R-:W-:-:S04]  /*1620*/  PRMT R39, R54, 0x7632, R39 ;  /* 0x0000763236277816 */ /* 0x004fc80000000027 */
[----:B------:R-:W-:Y:S01]  /*1630*/  SHF.L.U32 R36, R39, 0x10, RZ ;  /* 0x0000001027247819 */ /* 0x000fe200000006ff */
[----:B------:R-:W-:Y:S01]  /*1640*/  FFMA.FTZ R33, R34, R34, R33 ;  /* 0x0000002222217223 */ /* 0x000fe20000010021 */
[----:B------:R-:W-:-:S03]  /*1650*/  SHF.L.U32 R35, R54, 0x10, RZ ;  /* 0x0000001036237819 */ /* 0x000fc600000006ff */
[----:B------:R-:W-:Y:S01]  /*1660*/  FMUL.FTZ R30, R36, R36 ;  /* 0x00000024241e7220 */ /* 0x000fe20000410000 */
[----:B---3--:R-:W-:-:S03]  /*1670*/  PRMT R32, R55, 0x7632, R32 ;  /* 0x0000763237207816 */ /* 0x008fc60000000020 */
[----:B------:R-:W-:Y:S01]  /*1680*/  FFMA.FTZ R30, R35, R35, R30 ;  /* 0x00000023231e7223 */ /* 0x000fe2000001001e */
[----:B------:R-:W-:Y:S01]  /*1690*/  FADD.FTZ R33, RZ, R33 ;  /* 0x00000021ff217221 */ /* 0x000fe20000010000 */
[----:B------:R-:W-:Y:S02]  /*16a0*/  SHF.L.U32 R29, R32, 0x10, RZ ;  /* 0x00000010201d7819 */ /* 0x000fe400000006ff */
[----:B------:R-:W-:Y:S01]  /*16b0*/  SHF.L.U32 R28, R55, 0x10, RZ ;  /* 0x00000010371c7819 */ /* 0x000fe200000006ff */
[----:B------:R-:W-:Y:S02]  /*16c0*/  FADD.FTZ R30, R33, R30 ;  /* 0x0000001e211e7221 */ /* 0x000fe40000010000 */
[----:B------:R-:W-:Y:S01]  /*16d0*/  FMUL.FTZ R31, R29, R29 ;  /* 0x0000001d1d1f7220 */ /* 0x000fe20000410000 */
[----:B------:R-:W-:Y:S01]  /*16e0*/  FADD.FTZ R37, R34, R37 ;  /* 0x0000002522257221 */ /* 0x000fe20000010000 */
[----:B-----5:R-:W-:Y:S02]  /*16f0*/  PRMT R32, R56, 0x7632, R32 ;  /* 0x0000763238207816 */ /* 0x020fe40000000020 */
[----:B------:R-:W-:-:S02]  /*1700*/  FFMA.FTZ R31, R28, R28, R31 ;  /* 0x0000001c1c1f7223 */ /* 0x000fc4000001001f */
[----:B------:R-:W-:Y:S01]  /*1710*/  SHF.L.U32 R33, R32, 0x10, RZ ;  /* 0x0000001020217819 */ /* 0x000fe200000006ff */
[----:B------:R-:W-:Y:S01]  /*1720*/  FADD.FTZ R29, R28, R29 ;  /* 0x0000001d1c1d7221 */ /* 0x000fe20000010000 */
[----:B------:R-:W-:Y:S01]  /*1730*/  FADD.FTZ R36, R35, R36 ;  /* 0x0000002423247221 */ /* 0x000fe20000010000 */
[----:B------:R-:W-:Y:S01]  /*1740*/  FADD.FTZ R37, RZ, R37 ;  /* 0x00000025ff257221 */ /* 0x000fe20000010000 */
[----:B------:R-:W-:Y:S01]  /*1750*/  SHF.L.U32 R28, R56, 0x10, RZ ;  /* 0x00000010381c7819 */ /* 0x000fe200000006ff */
[----:B------:R-:W-:Y:S01]  /*1760*/  FMUL.FTZ R35, R33, R33 ;  /* 0x0000002121237220 */ /* 0x000fe20000410000 */
[----:B------:R-:W-:Y:S01]  /*1770*/  FADD.FTZ R30, R30, R31 ;  /* 0x0000001f1e1e7221 */ /* 0x000fe20000010000 */
[----:B------:R-:W-:Y:S01]  /*1780*/  PRMT R32, R57, 0x7632, R32 ;  /* 0x0000763239207816 */ /* 0x000fe20000000020 */
[----:B------:R-:W-:Y:S01]  /*1790*/  FADD.FTZ R36, R37, R36 ;  /* 0x0000002425247221 */ /* 0x000fe20000010000 */
[----:B------:R-:W-:Y:S02]  /*17a0*/  FFMA.FTZ R35, R28, R28, R35 ;  /* 0x0000001c1c237223 */ /* 0x000fe40000010023 */
[----:B------:R-:W-:Y:S01]  /*17b0*/  SHF.L.U32 R31, R32, 0x10, RZ ;  /* 0x00000010201f7819 */ /* 0x000fe200000006ff */
[----:B------:R-:W-:Y:S01]  /*17c0*/  FADD.FTZ R32, R28, R33 ;  /* 0x000000211c207221 */ /* 0x000fe20000010000 */
[----:B------:R-:W-:Y:S01]  /*17d0*/  SHF.L.U32 R28, R57, 0x10, RZ ;  /* 0x00000010391c7819 */ /* 0x000fe200000006ff */
[----:B------:R-:W-:Y:S01]  /*17e0*/  FADD.FTZ R29, R36, R29 ;  /* 0x0000001d241d7221 */ /* 0x000fe20000010000 */
[----:B------:R-:W-:Y:S01]  /*17f0*/  FADD.FTZ R30, R30, R35 ;  /* 0x000000231e1e7221 */ /* 0x000fe20000010000 */
[----:B------:R-:W-:Y:S01]  /*1800*/  FMUL.FTZ R33, R31, R31 ;  /* 0x0000001f1f217220 */ /* 0x000fe20000410000 */
[----:B------:R-:W-:Y:S01]  /*1810*/  PRMT R34, R58, 0x7632, R34 ;  /* 0x000076323a227816 */ /* 0x000fe20000000022 */
[----:B------:R-:W-:-:S02]  /*1820*/  FADD.FTZ R29, R29, R32 ;  /* 0x000000201d1d7221 */ /* 0x000fc40000010000 */
[----:B------:R-:W-:Y:S01]  /*1830*/  FFMA.FTZ R33, R28, R28, R33 ;  /* 0x0000001c1c217223 */ /* 0x000fe20000010021 */
[----:B------:R-:W-:Y:S01]  /*1840*/  SHF.L.U32 R35, R34, 0x10, RZ ;  /* 0x0000001022237819 */ /* 0x000fe200000006ff */
[----:B------:R-:W-:Y:S01]  /*1850*/  FADD.FTZ R32, R28, R31 ;  /* 0x0000001f1c207221 */ /* 0x000fe20000010000 */
[----:B------:R-:W-:Y:S02]  /*1860*/  PRMT R34, R59, 0x7632, R34 ;  /* 0x000076323b227816 */ /* 0x000fe40000000022 */
[----:B------:R-:W-:Y:S01]  /*1870*/  SHF.L.U32 R28, R58, 0x10, RZ ;  /* 0x000000103a1c7819 */ /* 0x000fe200000006ff */
[----:B------:R-:W-:Y:S01]  /*1880*/  FMUL.FTZ R31, R35, R35 ;  /* 0x00000023231f7220 */ /* 0x000fe20000410000 */
[----:B------:R-:W-:Y:S01]  /*1890*/  FADD.FTZ R30, R30, R33 ;  /* 0x000000211e1e7221 */ /* 0x000fe20000010000 */
[----:B------:R-:W-:Y:S01]  /*18a0*/  SHF.L.U32 R33, R34, 0x10, RZ ;  /* 0x0000001022217819 */ /* 0x000fe200000006ff */
[----:B------:R-:W-:Y:S01]  /*18b0*/  FADD.FTZ R29, R29, R32 ;  /* 0x000000201d1d7221 */ /* 0x000fe20000010000 */
[C---:B------:R-:W-:Y:S01]  /*18c0*/  FFMA.FTZ R31, R28.reuse, R28, R31 ;  /* 0x0000001c1c1f7223 */ /* 0x040fe2000001001f */
[----:B------:R-:W-:Y:S01]  /*18d0*/  FADD.FTZ R32, R28, R35 ;  /* 0x000000231c207221 */ /* 0x000fe20000010000 */
[----:B------:R-:W-:Y:S01]  /*18e0*/  PRMT R34, R60, 0x7632, R34 ;  /* 0x000076323c227816 */ /* 0x000fe20000000022 */
[----:B------:R-:W-:Y:S01]  /*18f0*/  FMUL.FTZ R35, R33, R33 ;  /* 0x0000002121237220 */ /* 0x000fe20000410000 */
[----:B------:R-:W-:Y:S01]  /*1900*/  SHF.L.U32 R28, R59, 0x10, RZ ;  /* 0x000000103b1c7819 */ /* 0x000fe200000006ff */
[----:B------:R-:W-:Y:S01]  /*1910*/  FADD.FTZ R30, R30, R31 ;  /* 0x0000001f1e1e7221 */ /* 0x000fe20000010000 */
[----:B------:R-:W-:Y:S01]  /*1920*/  SHF.L.U32 R31, R34, 0x10, RZ ;  /* 0x00000010221f7819 */ /* 0x000fe200000006ff */
[----:B------:R-:W-:Y:S01]  /*1930*/  FADD.FTZ R29, R29, R32 ;  /* 0x000000201d1d7221 */ /* 0x000fe20000010000 */
[----:B------:R-:W-:Y:S01]  /*1940*/  PRMT R34, R61, 0x7632, R34 ;  /* 0x000076323d227816 */ /* 0x000fe20000000022 */
[C---:B------:R-:W-:Y:S01]  /*1950*/  FFMA.FTZ R35, R28.reuse, R28, R35 ;  /* 0x0000001c1c237223 */ /* 0x040fe20000010023 */
[----:B------:R-:W-:Y:S01]  /*1960*/  FADD.FTZ R32, R28, R33 ;  /* 0x000000211c207221 */ /* 0x000fe20000010000 */
        /* <DEDUP_REMOVED lines=37> */
[----:B------:R-:W-:Y:S01]  /*1bc0*/  FFMA.FTZ R31, R28, R28, R31 ;  /* 0x0000001c1c1f7223 */ /* 0x000fe2000001001f */
[----:B------:R-:W-:Y:S01]  /*1bd0*/  PRMT R34, R48, 0x7632, R34 ;  /* 0x0000763230227816 */ /* 0x000fe20000000022 */
[----:B------:R-:W-:Y:S01]  /*1be0*/  FADD.FTZ R32, R28, R35 ;  /* 0x000000231c207221 */ /* 0x000fe20000010000 */
[----:B------:R-:W-:Y:S01]  /*1bf0*/  SHF.L.U32 R28, R65, 0x10, RZ ;  /* 0x00000010411c7819 */ /* 0x000fe200000006ff */
[----:B------:R-:W-:Y:S01]  /*1c00*/  FMUL.FTZ R35, R33, R33 ;  /* 0x0000002121237220 */ /* 0x000fe20000410000 */
[----:B------:R-:W-:Y:S01]  /*1c10*/  FADD.FTZ R30, R30, R31 ;  /* 0x0000001f1e1e7221 */ /* 0x000fe20000010000 */
[----:B------:R-:W-:-:S02]  /*1c20*/  IMAD.U32 R31, R34, 0x10000, RZ ;  /* 0x00010000221f7824 */ /* 0x000fc400078e00ff */
[----:B------:R-:W-:Y:S01]  /*1c30*/  FADD.FTZ R29, R29, R32 ;  /* 0x000000201d1d7221 */ /* 0x000fe20000010000 */
[C---:B------:R-:W-:Y:S01]  /*1c40*/  FADD.FTZ R32, R28.reuse, R33 ;  /* 0x000000211c207221 */ /* 0x040fe20000010000 */
[----:B------:R-:W-:Y:S01]  /*1c50*/  FFMA.FTZ R35, R28, R28, R35 ;  /* 0x0000001c1c237223 */ /* 0x000fe20000010023 */
[----:B------:R-:W-:Y:S01]  /*1c60*/  SHF.L.U32 R28, R48, 0x10, RZ ;  /* 0x00000010301c7819 */ /* 0x000fe200000006ff */
[----:B------:R-:W-:Y:S01]  /*1c70*/  FMUL.FTZ R33, R31, R31 ;  /* 0x0000001f1f217220 */ /* 0x000fe20000410000 */
[----:B------:R-:W-:Y:S01]  /*1c80*/  PRMT R34, R50, 0x7632, R34 ;  /* 0x0000763232227816 */ /* 0x000fe20000000022 */
[----:B------:R-:W-:Y:S01]  /*1c90*/  FADD.FTZ R30, R30, R35 ;  /* 0x000000231e1e7221 */ /* 0x000fe20000010000 */
[----:B------:R-:W-:Y:S01]  /*1ca0*/  FADD.FTZ R29, R29, R32 ;  /* 0x000000201d1d7221 */ /* 0x000fe20000010000 */
[----:B------:R-:W-:Y:S01]  /*1cb0*/  FFMA.FTZ R33, R28, R28, R33 ;  /* 0x0000001c1c217223 */ /* 0x000fe20000010021 */
[----:B------:R-:W-:Y:S01]  /*1cc0*/  SHF.L.U32 R35, R34, 0x10, RZ ;  /* 0x0000001022237819 */ /* 0x000fe200000006ff */
[----:B------:R-:W-:Y:S01]  /*1cd0*/  FADD.FTZ R32, R28, R31 ;  /* 0x0000001f1c207221 */ /* 0x000fe20000010000 */
[----:B------:R-:W-:Y:S01]  /*1ce0*/  PRMT R34, R52, 0x7632, R34 ;  /* 0x0000763234227816 */ /* 0x000fe20000000022 */
[----:B------:R-:W-:Y:S01]  /*1cf0*/  FADD.FTZ R30, R30, R33 ;  /* 0x000000211e1e7221 */ /* 0x000fe20000010000 */
[----:B------:R-:W-:Y:S01]  /*1d00*/  SHF.L.U32 R28, R50, 0x10, RZ ;  /* 0x00000010321c7819 */ /* 0x000fe200000006ff */
[----:B------:R-:W-:Y:S01]  /*1d10*/  FMUL.FTZ R31, R35, R35 ;  /* 0x00000023231f7220 */ /* 0x000fe20000410000 */
        /* <DEDUP_REMOVED lines=34> */
[----:B------:R-:W2:Y:S01]  /*1f40*/  LDC R84, c[0x0][0xc] ;  /* 0x00000300ff547b82 */ /* 0x000ea20000000800 */
[----:B------:R-:W-:Y:S01]  /*1f50*/  ISETP.NE.AND P6, PT, R0, RZ, PT ;  /* 0x000000ff0000720c */ /* 0x000fe20003fc5270 */
[----:B------:R-:W-:Y:S10]  /*1f60*/  BSSY B0, `(.L_x_3627) ;  /* 0x0000041000007945 */ /* 0x000ff40003800000 */
[----:B0-----:R-:W-:Y:S01]  /*1f70*/  @!P5 FADD.FTZ R29, R29, R28 ;  /* 0x0000001c1d1dd221 */ /* 0x001fe20000010000 */
[----:B-1----:R-:W-:Y:S01]  /*1f80*/  @!P5 FADD.FTZ R30, R30, R31 ;  /* 0x0000001f1e1ed221 */ /* 0x002fe20000010000 */
[----:B------:R-:W-:-:S03]  /*1f90*/  ISETP.NE.AND P5, PT, R2, RZ, PT ;  /* 0x000000ff0200720c */ /* 0x000fc60003fa5270 */
[----:B------:R-:W-:Y:S02]  /*1fa0*/  MOV R46, R29 ;  /* 0x0000001d002e7202 */ /* 0x000fe40000000f00 */
[----:B------:R-:W-:Y:S02]  /*1fb0*/  MOV R47, R30 ;  /* 0x0000001e002f7202 */ /* 0x000fe40000000f00 */
[----:B------:R-:W-:Y:S02]  /*1fc0*/  PRMT R66, R53, 0x7632, R66 ;  /* 0x0000763235427816 */ /* 0x000fe40000000042 */
[----:B------:R-:W-:-:S04]  /*1fd0*/  PRMT R67, R54, 0x7632, R67 ;  /* 0x0000763236437816 */ /* 0x000fc80000000043 */
[----:B------:R0:W-:Y:S01]  /*1fe0*/  @!P5 STS.64 [R81+0x10], R46 ;  /* 0x0000102e5100d388 */ /* 0x0001e20000000a00 */
        /* <DEDUP_REMOVED lines=13> */
[----:B------:R-:W-:Y:S06]  /*20c0*/  BAR.SYNC.DEFER_BLOCKING 0x0 ;  /* 0x0000000000007b1d */ /* 0x000fec0000010000 */
[----:B0-2---:R-:W-:Y:S05]  /*20d0*/  @P6 BRA `(.L_x_3628) ;  /* 0x0000000000a46947 */ /* 0x005fea0003800000 */
        /* <DEDUP_REMOVED lines=41> */
.L_x_3628:
[----:B------:R-:W-:Y:S05]  /*2370*/  BSYNC B0 ;  /* 0x0000000000007941 */ /* 0x000fea0003800000 */
.L_x_3627:
[----:B------:R-:W-:Y:S02]  /*2380*/  ISETP.GE.U32.AND P5, PT, R84, 0x2, PT ;  /* 0x000000025400780c */ /* 0x000fe40003fa6070 */
[----:B------:R-:W-:-:S11]  /*2390*/  PRMT R32, R52, 0x7632, R32 ;  /* 0x0000763234207816 */ /* 0x000fd60000000020 */
[----:B------:R-:W-:Y:S05]  /*23a0*/  @!P5 BRA `(.L_x_3629) ;  /* 0x0000001000a8d947 */ /* 0x000fea0003800000 */
[----:B------:R-:W0:Y:S01]  /*23b0*/  LDC R31, c[0x0][0x10] ;  /* 0x00000400ff1f7b82 */ /* 0x000e220000000800 */
        /* <DEDUP_REMOVED lines=11> */
[----:B------:R-:W-:Y:S01]  /*2470*/  LOP3.LUT P5, RZ, R3, 0x2, RZ, 0xc0, !PT ;  /* 0x0000000203ff7812 */ /* 0x000fe200078ac0ff */
[----:B------:R-:W-:Y:S01]  /*2480*/  IMAD R35, R31, UR5, R30 ;  /* 0x000000051f237c24 */ /* 0x000fe2000f8e021e */
[----:B------:R-:W-:Y:S02]  /*2490*/  MOV R33, 0xffffffff ;  /* 0xffffffff00217802 */ /* 0x000fe40000000f00 */
[----:B------:R-:W-:Y:S01]  /*24a0*/  SEL R38, R84, RZ, !P5 ;  /* 0x000000ff54267207 */ /* 0x000fe20006800000 */
[----:B------:R-:W-:Y:S01]  /*24b0*/  IMAD.WIDE.U32 R34, R35, 0x8, R36 ;  /* 0x0000000823227825 */ /* 0x000fe200078e0024 */
[----:B------:R-:W-:Y:S02]  /*24c0*/  SEL R33, R33, 0x1, P5 ;  /* 0x0000000121217807 */ /* 0x000fe40002800000 */
[----:B------:R-:W-:Y:S02]  /*24d0*/  ISETP.NE.AND P5, PT, R38, -0x1, PT ;  /* 0xffffffff2600780c */ /* 0x000fe40003fa5270 */
[----:B------:R0:W-:Y:S01]  /*24e0*/  STG.E.64 desc[UR8][R34.64], R46 ;  /* 0x0000002e22007986 */ /* 0x0001e2000c101b08 */
[----:B------:R-:W-:Y:S06]  /*24f0*/  MEMBAR.ALL.GPU ;  /* 0x0000000000007992 */ /* 0x000fec000000a000 */
[----:B------:R-:W-:-:S00]  /*2500*/  ERRBAR ;  /* 0x00000000000079ab */ /* 0x000fc00000000000 */
[----:B------:R-:W-:Y:S06]  /*2510*/  CGAERRBAR ;  /* 0x00000000000075ab */ /* 0x000fec0000000000 */
[----:B------:R0:W-:Y:S01]  /*2520*/  REDG.E.ADD.S32.STRONG.GPU desc[UR8][R28.64], R33 ;  /* 0x000000211c00798e */ /* 0x0001e2000c10e388 */
[----:B------:R-:W-:Y:S05]  /*2530*/  @!P5 BRA `(.L_x_3630) ;  /* 0x000000000014d947 */ /* 0x000fea0003800000 */
.L_x_3631:
[----:B0-----:R-:W2:Y:S04]  /*2540*/  LDG.E.STRONG.GPU R33, desc[UR8][R28.64] ;  /* 0x000000081c217981 */ /* 0x001ea8000c1ef900 */
[----:B--2---:R-:W-:Y:S01]  /*2550*/  CCTL.IVALL ;  /* 0x00000000ff00798f */ /* 0x004fe20002000000 */
[----:B------:R-:W-:Y:S05]  /*2560*/  YIELD ;  /* 0x0000000000007946 */ /* 0x000fea0003800000 */
[----:B------:R-:W-:-:S13]  /*2570*/  ISETP.NE.AND P5, PT, R33, R38, PT ;  /* 0x000000262100720c */ /* 0x000fda0003fa5270 */
[----:B------:R-:W-:Y:S05]  /*2580*/  @P5 BRA `(.L_x_3631) ;  /* 0xfffffffc00ec5947 */ /* 0x000fea000383ffff */
.L_x_3630:
[----:B------:R-:W-:Y:S01]  /*2590*/  ISETP.NE.AND P5, PT, R84, RZ, PT ;  /* 0x000000ff5400720c */ /* 0x000fe20003fa5270 */
[----:B------:R-:W-:Y:S05]  /*25a0*/  WARPSYNC.ALL ;  /* 0x0000000000007948 */ /* 0x000fea0003800000 */
[----:B------:R-:W-:Y:S07]  /*25b0*/  BAR.SYNC.DEFER_BLOCKING 0x0 ;  /* 0x0000000000007b1d */ /* 0x000fee0000010000 */
[----:B------:R-:W-:Y:S05]  /*25c0*/  @!P5 BRA `(.L_x_3629) ;  /* 0x000000100020d947 */ /* 0x000fea0003800000 */
[----:B0-----:R-:W-:Y:S01]  /*25d0*/  IADD3 R28, R84, -0x1, RZ ;  /* 0xffffffff541c7810 */ /* 0x001fe20007ffe0ff */
        /* <DEDUP_REMOVED lines=19> */
.L_x_3635:
        /* <DEDUP_REMOVED lines=116> */
.L_x_3634:
        /* <DEDUP_REMOVED lines=14> */
[----:B------:R-:W-:Y:S02]  /*2f30*/  VIADD R28, R34, 0x2 ;  /* 0x00000002221c7836 */ /* 0x000fe40000000000 */
        /* <DEDUP_REMOVED lines=48> */
.L_x_3636:
[----:B------:R-:W-:-:S04]  /*3240*/  LOP3.LUT P5, RZ, R83, 0x1, RZ, 0xc0, !PT ;  /* 0x0000000153ff7812 */ /* 0x000fc800078ac0ff */
[----:B------:R-:W-:-:S13]  /*3250*/  ISETP.NE.OR P5, PT, R33, RZ, P5 ;  /* 0x000000ff2100720c */ /* 0x000fda0002fa5670 */
[----:B------:R-:W-:Y:S05]  /*3260*/  @!P5 BRA `(.L_x_3632) ;  /* 0x000000000088d947 */ /* 0x000fea0003800000 */
.L_x_3633:
[----:B------:R-:W0:Y:S01]  /*3270*/  S2UR UR6, SR_CTAID.X ;  /* 0x00000000000679c3 */ /* 0x000e220000002500 */
[----:B------:R-:W-:Y:S01]  /*3280*/  NOP ;  /* 0x0000000000007918 */ /* 0x000fe20000000000 */
.L_x_3637:
        /* <DEDUP_REMOVED lines=32> */
.L_x_3632:
        /* <DEDUP_REMOVED lines=10> */
.L_x_3639:
[----:B------:R-:W-:Y:S05]  /*3530*/  BSYNC B0 ;  /* 0x0000000000007941 */ /* 0x000fea0003800000 */
.L_x_3638:
        /* <DEDUP_REMOVED lines=17> */
.L_x_3629:
[----:B------:R-:W-:Y:S01]  /*3650*/  ULDC.64 UR6, c[0x0][0x218] ;  /* 0x0000860000067ab9 */ /* 0x000fe20000000a00 */
[----:B0-----:R-:W-:Y:S01]  /*3660*/  P2R R28, PR, RZ, 0x1 ;  /* 0x00000001ff1c7803 */ /* 0x001fe20000000000 */
[----:B------:R-:W-:Y:S01]  /*3670*/  ULDC.64 UR12, c[0x0][0x230] ;  /* 0x00008c00000c7ab9 */ /* 0x000fe20000000a00 */
[----:B------:R-:W-:Y:S02]  /*3680*/  LOP3.LUT P0, RZ, R0, UR5, RZ, 0xfc, !PT ;  /* 0x0000000500ff7c12 */ /* 0x000fe4000f80fcff */
[----:B------:R-:W-:Y:S02]  /*3690*/  ISETP.EQ.U32.AND P5, PT, RZ, UR6, PT ;  /* 0x00000006ff007c0c */ /* 0x000fe4000bfa2070 */
[C---:B------:R-:W-:Y:S02]  /*36a0*/  SHF.L.U32 R36, R90.reuse, 0x2, RZ ;  /* 0x000000025a247819 */ /* 0x040fe400000006ff */
[----:B------:R-:W-:Y:S01]  /*36b0*/  ISETP.EQ.OR.EX P5, PT, RZ, UR7, P0, P5 ;  /* 0x00000007ff007c0c */ /* 0x000fe200087a2750 */
[----:B------:R-:W-:Y:S01]  /*36c0*/  ULDC.64 UR6, c[0x0][0x228] ;  /* 0x00008a0000067ab9 */ /* 0x000fe20000000a00 */
[----:B------:R-:W-:-:S02]  /*36d0*/  SHF.L.U64.HI R90, R90, 0x2, R91 ;  /* 0x000000025a5a7819 */ /* 0x000fc4000001025b */
[----:B------:R-:W-:Y:S01]  /*36e0*/  IADD3 R34, P0, R36, UR6, RZ ;  /* 0x0000000624227c10 */ /* 0x000fe2000ff1e0ff */
[----:B------:R-:W-:-:S03]  /*36f0*/  UMOV UR6, 0x400 ;  /* 0x0000040000067882 */ /* 0x000fc60000000000 */
[----:B------:R-:W-:Y:S01]  /*3700*/  IADD3.X R35, R90, UR7, RZ, P0, !PT ;  /* 0x000000075a237c10 */ /* 0x000fe200087fe4ff */
[----:B------:R-:W0:Y:S01]  /*3710*/  S2UR UR7, SR_CgaCtaId ;  /* 0x00000000000779c3 */ /* 0x000e220000008800 */
[----:B------:R-:W-:-:S07]  /*3720*/  ISETP.NE.AND P0, PT, R28, RZ, PT ;  /* 0x000000ff1c00720c */ /* 0x000fce0003f05270 */
[----:B------:R-:W1:Y:S01]  /*3730*/  @!P5 LDC.64 R30, c[0x0][0x218] ;  /* 0x00008600ff1edb82 */ /* 0x000e620000000a00 */
[----:B0-----:R-:W-:-:S03]  /*3740*/  ULEA UR6, UR7, UR6, 0x18 ;  /* 0x0000000607067291 */ /* 0x001fc6000f8ec03f */
[----:B------:R-:W-:Y:S02]  /*3750*/  ULDC UR7, c[0x0][0x2a4] ;  /* 0x0000a90000077ab9 */ /* 0x000fe40000000800 */
[----:B------:R-:W-:Y:S01]  /*3760*/  @!P5 FMUL.FTZ R29, R47, UR7 ;  /* 0x000000072f1ddc20 */ /* 0x000fe20008410000 */
[----:B------:R-:W-:Y:S01]  /*3770*/  @!P5 FMUL.FTZ R28, R46, UR7 ;  /* 0x000000072e1cdc20 */ /* 0x000fe20008410000 */
[----:B-1----:R-:W-:Y:S02]  /*3780*/  @!P5 IMAD.WIDE R38, R82, 0x8, R30 ;  /* 0x000000085226d825 */ /* 0x002fe400078e021e */
[----:B------:R-:W-:Y:S04]  /*3790*/  @!P6 STS.64 [UR6+0x98], R46 ;  /* 0x0000982eff00e988 */ /* 0x000fe80008000a06 */
[----:B------:R0:W-:Y:S01]  /*37a0*/  @!P5 STG.E.64 desc[UR8][R38.64], R28 ;  /* 0x0000001c2600d986 */ /* 0x0001e2000c101b08 */
[----:B------:R-:W-:Y:S01]  /*37b0*/  BAR.SYNC.DEFER_BLOCKING 0x0 ;  /* 0x0000000000007b1d */ /* 0x000fe20000010000 */
[----:B------:R-:W-:-:S04]  /*37c0*/  IADD3 R36, P5, R36, UR12, RZ ;  /* 0x0000000c24247c10 */ /* 0x000fc8000ffbe0ff */
[----:B------:R-:W-:Y:S01]  /*37d0*/  IADD3.X R37, R90, UR13, RZ, P5, !PT ;  /* 0x0000000d5a257c10 */ /* 0x000fe2000affe4ff */
[----:B0-----:R-:W-:Y:S02]  /*37e0*/  HFMA2.MMA R38, -RZ, RZ, 1.875, 0 ;  /* 0x3f800000ff267435 */ /* 0x001fe400000001ff */
[----:B------:R-:W0:Y:S01]  /*37f0*/  LDC R39, c[0x0][0x294] ;  /* 0x0000a500ff277b82 */ /* 0x000e220000000800 */
[----:B------:R-:W1:Y:S04]  /*3800*/  LDS.64 R30, [UR6+0x98] ;  /* 0x00009806ff1e7984 */ /* 0x000e680008000a00 */
[----:B------:R-:W2:Y:S01]  /*3810*/  LDG.E.64 R28, desc[UR8][R34.64] ;  /* 0x00000008221c7981 */ /* 0x000ea2000c1e1b00 */
[----:B-1----:R-:W-:-:S04]  /*3820*/  FMUL.FTZ R33, R30, UR7 ;  /* 0x000000071e217c20 */ /* 0x002fc80008410000 */
[----:B------:R-:W-:-:S04]  /*3830*/  FMUL.FTZ R30, R33, R33 ;  /* 0x00000021211e7220 */ /* 0x000fc80000410000 */
[----:B------:R-:W-:-:S05]  /*3840*/  FFMA.FTZ R30, R31, UR7, -R30 ;  /* 0x000000071f1e7c23 */ /* 0x000fca000801081e */
[----:B------:R-:W-:-:S13]  /*3850*/  FSETP.GTU.FTZ.AND P5, PT, R30, RZ, PT ;  /* 0x000000ff1e00720b */ /* 0x000fda0003fbc000 */
[----:B------:R-:W1:Y:S02]  /*3860*/  @P5 LDC R31, c[0x0][0x238] ;  /* 0x00008e00ff1f5b82 */ /* 0x000e640000000800 */
[----:B-1----:R-:W-:Y:S02]  /*3870*/  @P5 FADD.FTZ R40, R30, R31 ;  /* 0x0000001f1e285221 */ /* 0x002fe40000010000 */
[----:B------:R-:W2:Y:S02]  /*3880*/  LDG.E.64 R30, desc[UR8][R36.64] ;  /* 0x00000008241e7981 */ /* 0x000ea4000c1e1b00 */
[----:B------:R-:W1:Y:S01]  /*3890*/  @P5 MUFU.RSQ R38, R40 ;  /* 0x0000002800265308 */ /* 0x000e620000001400 */
[----:B------:R-:W-:Y:S02]  /*38a0*/  ISETP.NE.AND P5, PT, RZ, UR10, PT ;  /* 0x0000000aff007c0c */ /* 0x000fe4000bfa5270 */
[----:B------:R-:W-:Y:S02]  /*38b0*/  SHF.L.U32 R42, R53, 0x10, RZ ;  /* 0x00000010352a7819 */ /* 0x000fe400000006ff */
[----:B------:R-:W-:-:S03]  /*38c0*/  SHF.L.U32 R66, R66, 0x10, RZ ;  /* 0x0000001042427819 */ /* 0x000fc600000006ff */
[--C-:B------:R-:W-:Y:S02]  /*38d0*/  FADD.FTZ R41, R42, -R33.reuse ;  /* 0x800000212a297221 */ /* 0x100fe40000010000 */
[----:B------:R-:W-:Y:S01]  /*38e0*/  FADD.FTZ R43, -R33, R66 ;  /* 0x00000042212b7221 */ /* 0x000fe20000010100 */
[----:B------:R-:W-:Y:S02]  /*38f0*/  SHF.L.U32 R54, R54, 0x10, RZ ;  /* 0x0000001036367819 */ /* 0x000fe400000006ff */
[----:B------:R-:W-:Y:S01]  /*3900*/  SHF.L.U32 R42, R67, 0x10, RZ ;  /* 0x00000010432a7819 */ /* 0x000fe200000006ff */
[-C--:B-1----:R-:W-:Y:S01]  /*3910*/  FMUL.FTZ R41, R41, R38.reuse ;  /* 0x0000002629297220 */ /* 0x082fe20000410000 */
[----:B------:R-:W-:Y:S01]  /*3920*/  FMUL.FTZ R40, R43, R38 ;  /* 0x000000262b287220 */ /* 0x000fe20000410000 */
[----:B------:R-:W-:Y:S02]  /*3930*/  FADD.FTZ R45, R54, -R33 ;  /* 0x80000021362d7221 */ /* 0x000fe40000010000 */
[----:B------:R-:W-:Y:S01]  /*3940*/  FADD.FTZ R47, -R33, R42 ;  /* 0x0000002a212f7221 */ /* 0x000fe20000010100 */
[----:B--2---:R-:W-:Y:S01]  /*3950*/  FFMA.FTZ R41, R28, R41, R30 ;  /* 0x000000291c297223 */ /* 0x004fe2000001001e */
[----:B------:R-:W-:Y:S01]  /*3960*/  FFMA.FTZ R40, R29, R40, R31 ;  /* 0x000000281d287223 */ /* 0x000fe2000001001f */
[----:B0-----:R-:W-:Y:S06]  /*3970*/  @!P5 BRA `(.L_x_3640) ;  /* 0x000000000028d947 */ /* 0x001fec0003800000 */
        /* <DEDUP_REMOVED lines=10> */
.L_x_3640:
[----:B------:R-:W-:Y:S01]  /*3a20*/  LOP3.LUT P6, RZ, R83, 0x2, RZ, 0xc0, !PT ;  /* 0x0000000253ff7812 */ /* 0x000fe200078cc0ff */
[----:B------:R-:W-:-:S12]  /*3a30*/  BSSY B0, `(.L_x_3641) ;  /* 0x000000e000007945 */ /* 0x000fd80003800000 */
        /* <DEDUP_REMOVED lines=8> */
[----:B------:R-:W-:-:S04]  /*3ac0*/  ULDC.64 UR6, c[0x0][0x210] ;  /* 0x0000840000067ab9 */ /* 0x000fc80000000a00 */
[----:B------:R-:W-:Y:S02]  /*3ad0*/  IADD3 R5, R35, R5, RZ ;  /* 0x0000000523057210 */ /* 0x000fe40007ffe0ff */
[----:B------:R-:W-:-:S04]  /*3ae0*/  LEA R4, P6, R34, UR6, 0x1 ;  /* 0x0000000622047c11 */ /* 0x000fc8000f8c08ff */
[----:B------:R-:W-:-:S05]  /*3af0*/  LEA.HI.X R5, R34, UR7, R5, 0x1, P6 ;  /* 0x0000000722057c11 */ /* 0x000fca000b0f0c05 */
[----:B------:R0:W-:Y:S04]  /*3b00*/  STG.E desc[UR8][R4.64], R41 ;  /* 0x0000002904007986 */ /* 0x0001e8000c101908 */
.L_x_3642:
[----:B------:R-:W-:Y:S05]  /*3b10*/  BSYNC B0 ;  /* 0x0000000000007941 */ /* 0x000fea0003800000 */
.L_x_3641:
[-C--:B------:R-:W-:Y:S01]  /*3b20*/  FMUL.FTZ R45, R45, R38.reuse ;  /* 0x000000262d2d7220 */ /* 0x080fe20000410000 */
[----:B0-----:R-:W-:Y:S01]  /*3b30*/  FMUL.FTZ R4, R47, R38 ;  /* 0x000000262f047220 */ /* 0x001fe20000410000 */
[----:B------:R-:W-:Y:S02]  /*3b40*/  SHF.L.U32 R40, R55, 0x10, RZ ;  /* 0x0000001037287819 */ /* 0x000fe400000006ff */
[----:B------:R-:W-:Y:S01]  /*3b50*/  SHF.L.U32 R68, R68, 0x10, RZ ;  /* 0x0000001044447819 */ /* 0x000fe200000006ff */
        /* <DEDUP_REMOVED lines=13> */
.L_x_3643:
        /* <DEDUP_REMOVED lines=15> */
.L_x_3645:
[----:B------:R-:W-:Y:S05]  /*3d20*/  BSYNC B0 ;  /* 0x0000000000007941 */ /* 0x000fea0003800000 */
.L_x_3644:
[--C-:B------:R-:W-:Y:S01]  /*3d30*/  FADD.FTZ R5, R40, -R33.reuse ;  /* 0x8000002128057221 */ /* 0x100fe20000010000 */
[----:B------:R-:W-:Y:S01]  /*3d40*/  FADD.FTZ R9, -R33, R68 ;  /* 0x0000004421097221 */ /* 0x000fe20000010100 */
[----:B------:R-:W-:Y:S02]  /*3d50*/  SHF.L.U32 R56, R56, 0x10, RZ ;  /* 0x0000001038387819 */ /* 0x000fe400000006ff */
[----:B------:R-:W-:Y:S01]  /*3d60*/  SHF.L.U32 R6, R69, 0x10, RZ ;  /* 0x0000001045067819 */ /* 0x000fe200000006ff */
[-C--:B------:R-:W-:Y:S01]  /*3d70*/  FMUL.FTZ R5, R5, R38.reuse ;  /* 0x0000002605057220 */ /* 0x080fe20000410000 */
[----:B------:R-:W-:Y:S01]  /*3d80*/  FMUL.FTZ R4, R9, R38 ;  /* 0x0000002609047220 */ /* 0x000fe20000410000 */
[----:B------:R-:W-:Y:S01]  /*3d90*/  SHF.L.U32 R40, R57, 0x10, RZ ;  /* 0x0000001039287819 */ /* 0x000fe200000006ff */
[----:B------:R-:W-:Y:S01]  /*3da0*/  FADD.FTZ R41, R56, -R33 ;  /* 0x8000002138297221 */ /* 0x000fe20000010000 */
[----:B------:R-:W-:Y:S01]  /*3db0*/  SHF.L.U32 R70, R70, 0x10, RZ ;  /* 0x0000001046467819 */ /* 0x000fe200000006ff */
[----:B------:R-:W-:Y:S01]  /*3dc0*/  FADD.FTZ R43, -R33, R6 ;  /* 0x00000006212b7221 */ /* 0x000fe20000010100 */
[----:B------:R-:W-:Y:S01]  /*3dd0*/  FFMA.FTZ R9, R28, R5, R30 ;  /* 0x000000051c097223 */ /* 0x000fe2000001001e */
[----:B0-----:R-:W-:Y:S01]  /*3de0*/  FFMA.FTZ R34, R29, R4, R31 ;  /* 0x000000041d227223 */ /* 0x001fe2000001001f */
        /* <DEDUP_REMOVED lines=11> */
.L_x_3646:
[----:B------:R-:W-:Y:S01]  /*3ea0*/  LOP3.LUT P6, RZ, R83, 0x8, RZ, 0xc0, !PT ;  /* 0x0000000853ff7812 */ /* 0x000fe200078cc0ff */
[----:B------:R-:W-:-:S12]  /*3eb0*/  BSSY B0, `(.L_x_3647) ;  /* 0x000000e000007945 */ /* 0x000fd80003800000 */
[----:B------:R-:W-:Y:S05]  /*3ec0*/  @P6 BRA `(.L_x_3648) ;  /* 0x0000000000306947 */ /* 0x000fea0003800000 */
[----:B------:R-:W-:Y:S01]  /*3ed0*/  ULDC.64 UR6, c[0x0][0x270] ;  /* 0x00009c0000067ab9 */ /* 0x000fe20000000a00 */
[----:B------:R-:W-:Y:S01]  /*3ee0*/  MOV R5, R89 ;  /* 0x0000005900057202 */ /* 0x000fe20000000f00 */
[----:B------:R-:W-:Y:S01]  /*3ef0*/  IMAD.MOV.U32 R4, RZ, RZ, R86 ;  /* 0x000000ffff047224 */ /* 0x000fe200078e0056 */
[----:B------:R-:W-:Y:S01]  /*3f00*/  F2FP.BF16.F32.PACK_AB R9, R34, R9 ;  /* 0x000000092209723e */ /* 0x000fe200000010ff */
[----:B------:R-:W-:Y:S02]  /*3f10*/  IMAD R6, R11, UR6, RZ ;  /* 0x000000060b067c24 */ /* 0x000fe4000f8e02ff */
[----:B------:R-:W-:-:S04]  /*3f20*/  IMAD.WIDE.U32 R4, R7, UR6, R4 ;  /* 0x0000000607047c25 */ /* 0x000fc8000f8e0004 */
[----:B------:R-:W-:Y:S01]  /*3f30*/  IMAD R7, R7, UR7, R6 ;  /* 0x0000000707077c24 */ /* 0x000fe2000f8e0206 */
[----:B------:R-:W-:Y:S02]  /*3f40*/  ULDC.64 UR6, c[0x0][0x210] ;  /* 0x0000840000067ab9 */ /* 0x000fe40000000a00 */
[----:B------:R-:W-:Y:S02]  /*3f50*/  LEA R6, P6, R4, UR6, 0x1 ;  /* 0x0000000604067c11 */ /* 0x000fe4000f8c08ff */
[----:B------:R-:W-:-:S04]  /*3f60*/  IADD3 R7, R5, R7, RZ ;  /* 0x0000000705077210 */ /* 0x000fc80007ffe0ff */
[----:B------:R-:W-:-:S05]  /*3f70*/  LEA.HI.X R7, R4, UR7, R7, 0x1, P6 ;  /* 0x0000000704077c11 */ /* 0x000fca000b0f0c07 */
[----:B------:R0:W-:Y:S02]  /*3f80*/  STG.E desc[UR8][R6.64], R9 ;  /* 0x0000000906007986 */ /* 0x0001e4000c101908 */
.L_x_3648:
[----:B------:R-:W-:Y:S05]  /*3f90*/  BSYNC B0 ;  /* 0x0000000000007941 */ /* 0x000fea0003800000 */
.L_x_3647:
[-C--:B------:R-:W-:Y:S01]  /*3fa0*/  FMUL.FTZ R41, R41, R38.reuse ;  /* 0x0000002629297220 */ /* 0x080fe20000410000 */
[----:B------:R-:W-:Y:S01]  /*3fb0*/  FMUL.FTZ R4, R43, R38 ;  /* 0x000000262b047220 */ /* 0x000fe20000410000 */
[----:B------:R-:W-:Y:S01]  /*3fc0*/  FADD.FTZ R11, R40, -R33 ;  /* 0x80000021280b7221 */ /* 0x000fe20000010000 */
[----:B------:R-:W-:Y:S01]  /*3fd0*/  FADD.FTZ R35, -R33, R70 ;  /* 0x0000004621237221 */ /* 0x000fe20000010100 */
[----:B------:R-:W-:Y:S01]  /*3fe0*/  FFMA.FTZ R41, R28, R41, R30 ;  /* 0x000000291c297223 */ /* 0x000fe2000001001e */
[----:B------:R-:W-:Y:S01]  /*3ff0*/  FFMA.FTZ R34, R29, R4, R31 ;  /* 0x000000041d227223 */ /* 0x000fe2000001001f */
[----:B------:R-:W-:Y:S06]  /*4000*/  @!P5 BRA `(.L_x_3649) ;  /* 0x000000000028d947 */ /* 0x000fec0003800000 */
        /* <DEDUP_REMOVED lines=10> */
.L_x_3649:
        /* <DEDUP_REMOVED lines=12> */
[----:B0-----:R-:W-:-:S04]  /*4170*/  LEA R6, P6, R4, UR6, 0x1 ;  /* 0x0000000604067c11 */ /* 0x001fc8000f8c08ff */
[----:B------:R-:W-:-:S05]  /*4180*/  LEA.HI.X R7, R4, UR7, R13, 0x1, P6 ;  /* 0x0000000704077c11 */ /* 0x000fca000b0f0c0d */
[----:B------:R1:W-:Y:S04]  /*4190*/  STG.E desc[UR8][R6.64], R41 ;  /* 0x0000002906007986 */ /* 0x0003e8000c101908 */
.L_x_3651:
[----:B------:R-:W-:Y:S05]  /*41a0*/  BSYNC B0 ;  /* 0x0000000000007941 */ /* 0x000fea0003800000 */
.L_x_3650:
[-C--:B------:R-:W-:Y:S01]  /*41b0*/  FMUL.FTZ R11, R11, R38.reuse ;  /* 0x000000260b0b7220 */ /* 0x080fe20000410000 */
[----:B------:R-:W-:Y:S01]  /*41c0*/  FMUL.FTZ R4, R35, R38 ;  /* 0x0000002623047220 */ /* 0x000fe20000410000 */
[----:B------:R-:W-:Y:S02]  /*41d0*/  SHF.L.U32 R58, R58, 0x10, RZ ;  /* 0x000000103a3a7819 */ /* 0x000fe400000006ff */
[----:B------:R-:W-:Y:S01]  /*41e0*/  SHF.L.U32 R34, R71, 0x10, RZ ;  /* 0x0000001047227819 */ /* 0x000fe200000006ff */
[----:B------:R-:W-:Y:S01]  /*41f0*/  FFMA.FTZ R11, R28, R11, R30 ;  /* 0x0000000b1c0b7223 */ /* 0x000fe2000001001e */
[----:B------:R-:W-:Y:S01]  /*4200*/  FFMA.FTZ R8, R29, R4, R31 ;  /* 0x000000041d087223 */ /* 0x000fe2000001001f */
[----:B------:R-:W-:Y:S06]  /*4210*/  @!P5 BRA `(.L_x_3652) ;  /* 0x000000000028d947 */ /* 0x000fec0003800000 */
[----:B01----:R-:W-:Y:S01]  /*4220*/  FMUL.FTZ R7, R8, -1.4426950216293334961 ;  /* 0xbfb8aa3b08077820 */ /* 0x003fe20000410000 */
        /* <DEDUP_REMOVED lines=9> */
.L_x_3652:
        /* <DEDUP_REMOVED lines=9> */
[----:B01----:R-:W-:Y:S01]  /*4350*/  IMAD.WIDE.U32 R6, R10, UR6, R4 ;  /* 0x000000060a067c25 */ /* 0x003fe2000f8e0004 */
[----:B------:R-:W-:-:S04]  /*4360*/  ULDC.64 UR6, c[0x0][0x210] ;  /* 0x0000840000067ab9 */ /* 0x000fc80000000a00 */
[----:B------:R-:W-:Y:S02]  /*4370*/  IADD3 R15, R7, R15, RZ ;  /* 0x0000000f070f7210 */ /* 0x000fe40007ffe0ff */
[----:B------:R-:W-:-:S04]  /*4380*/  LEA R4, P6, R6, UR6, 0x1 ;  /* 0x0000000606047c11 */ /* 0x000fc8000f8c08ff */
[----:B------:R-:W-:-:S05]  /*4390*/  LEA.HI.X R5, R6, UR7, R15, 0x1, P6 ;  /* 0x0000000706057c11 */ /* 0x000fca000b0f0c0f */
[----:B------:R2:W-:Y:S04]  /*43a0*/  STG.E desc[UR8][R4.64], R11 ;  /* 0x0000000b04007986 */ /* 0x0005e8000c101908 */
.L_x_3654:
[----:B------:R-:W-:Y:S05]  /*43b0*/  BSYNC B0 ;  /* 0x0000000000007941 */ /* 0x000fea0003800000 */
.L_x_3653:
[--C-:B--2---:R-:W-:Y:S01]  /*43c0*/  FADD.FTZ R5, R58, -R33.reuse ;  /* 0x800000213a057221 */ /* 0x104fe20000010000 */
[----:B01----:R-:W-:Y:S01]  /*43d0*/  FADD.FTZ R7, -R33, R34 ;  /* 0x0000002221077221 */ /* 0x003fe20000010100 */
        /* <DEDUP_REMOVED lines=21> */
.L_x_3655:
        /* <DEDUP_REMOVED lines=15> */
.L_x_3657:
[----:B------:R-:W-:Y:S05]  /*4620*/  BSYNC B0 ;  /* 0x0000000000007941 */ /* 0x000fea0003800000 */
.L_x_3656:
[-C--:B------:R-:W-:Y:S01]  /*4630*/  FMUL.FTZ R11, R11, R38.reuse ;  /* 0x000000260b0b7220 */ /* 0x080fe20000410000 */
[----:B0-----:R-:W-:Y:S01]  /*4640*/  FMUL.FTZ R4, R13, R38 ;  /* 0x000000260d047220 */ /* 0x001fe20000410000 */
[----:B------:R-:W-:Y:S01]  /*4650*/  FADD.FTZ R13, R60, -R33 ;  /* 0x800000213c0d7221 */ /* 0x000fe20000010000 */
        /* <DEDUP_REMOVED lines=14> */
.L_x_3658:
        /* <DEDUP_REMOVED lines=15> */
.L_x_3660:
[----:B------:R-:W-:Y:S05]  /*4830*/  BSYNC B0 ;  /* 0x0000000000007941 */ /* 0x000fea0003800000 */
.L_x_3659:
        /* <DEDUP_REMOVED lines=17> */
.L_x_3661:
        /* <DEDUP_REMOVED lines=15> */
.L_x_3663:
[----:B------:R-:W-:Y:S05]  /*4a40*/  BSYNC B0 ;  /* 0x0000000000007941 */ /* 0x000fea0003800000 */
.L_x_3662:
[--C-:B0-----:R-:W-:Y:S01]  /*4a50*/  FADD.FTZ R5, R10, -R33.reuse ;  /* 0x800000210a057221 */ /* 0x101fe20000010000 */
[----:B------:R-:W-:Y:S01]  /*4a60*/  FADD.FTZ R7, -R33, R74 ;  /* 0x0000004a21077221 */ /* 0x000fe20000010100 */
[----:B------:R-:W-:Y:S02]  /*4a70*/  SHF.L.U32 R62, R62, 0x10, RZ ;  /* 0x000000103e3e7819 */ /* 0x000fe400000006ff */
[----:B------:R-:W-:Y:S01]  /*4a80*/  SHF.L.U32 R6, R75, 0x10, RZ ;  /* 0x000000104b067819 */ /* 0x000fe200000006ff */
[-C--:B------:R-:W-:Y:S01]  /*4a90*/  FMUL.FTZ R5, R5, R38.reuse ;  /* 0x0000002605057220 */ /* 0x080fe20000410000 */
[----:B------:R-:W-:Y:S01]  /*4aa0*/  FMUL.FTZ R4, R7, R38 ;  /* 0x0000002607047220 */ /* 0x000fe20000410000 */
[----:B------:R-:W-:Y:S01]  /*4ab0*/  SHF.R.U32.HI R12, RZ, 0x6, R0 ;  /* 0x00000006ff0c7819 */ /* 0x000fe20000011600 */
        /* <DEDUP_REMOVED lines=15> */
.L_x_3664:
        /* <DEDUP_REMOVED lines=14> */
.L_x_3666:
[----:B------:R-:W-:Y:S05]  /*4c90*/  BSYNC B0 ;  /* 0x0000000000007941 */ /* 0x000fea0003800000 */
.L_x_3665:
[-C--:B------:R-:W-:Y:S01]  /*4ca0*/  FMUL.FTZ R11, R11, R38.reuse ;  /* 0x000000260b0b7220 */ /* 0x080fe20000410000 */
[----:B0-----:R-:W-:Y:S01]  /*4cb0*/  FMUL.FTZ R4, R13, R38 ;  /* 0x000000260d047220 */ /* 0x001fe20000410000 */
[----:B------:R-:W-:Y:S01]  /*4cc0*/  IMAD R39, R39, UR5, R12 ;  /* 0x0000000527277c24 */ /* 0x000fe2000f8e020c */
        /* <DEDUP_REMOVED lines=14> */
.L_x_3667:
        /* <DEDUP_REMOVED lines=9> */
[----:B------:R-:W-:-:S03]  /*4e40*/  ULDC.64 UR6, c[0x0][0x210] ;  /* 0x0000840000067ab9 */ /* 0x000fc60000000a00 */
[----:B------:R-:W-:Y:S01]  /*4e50*/  IMAD.IADD R25, R7, 0x1, R25 ;  /* 0x0000000107197824 */ /* 0x000fe200078e0219 */
[----:B------:R-:W-:-:S04]  /*4e60*/  LEA R4, P0, R6, UR6, 0x1 ;  /* 0x0000000606047c11 */ /* 0x000fc8000f8008ff */
[----:B------:R-:W-:-:S05]  /*4e70*/  LEA.HI.X R5, R6, UR7, R25, 0x1, P0 ;  /* 0x0000000706057c11 */ /* 0x000fca00080f0c19 */
[----:B------:R0:W-:Y:S04]  /*4e80*/  STG.E desc[UR8][R4.64], R11 ;  /* 0x0000000b04007986 */ /* 0x0001e8000c101908 */
.L_x_3669:
[----:B------:R-:W-:Y:S05]  /*4e90*/  BSYNC B0 ;  /* 0x0000000000007941 */ /* 0x000fea0003800000 */
.L_x_3668:
[----:B------:R-:W-:Y:S01]  /*4ea0*/  SHF.L.U32 R76, R76, 0x10, RZ ;  /* 0x000000104c4c7819 */ /* 0x000fe200000006ff */
[----:B------:R-:W-:Y:S01]  /*4eb0*/  ULDC.64 UR6, c[0x0][0x278] ;  /* 0x00009e0000067ab9 */ /* 0x000fe20000000a00 */
[----:B------:R-:W-:Y:S01]  /*4ec0*/  SHF.L.U32 R64, R64, 0x10, RZ ;  /* 0x0000001040407819 */ /* 0x000fe200000006ff */
[--C-:B------:R-:W-:Y:S01]  /*4ed0*/  FADD.FTZ R9, R16, -R33.reuse ;  /* 0x8000002110097221 */ /* 0x100fe20000010000 */
[----:B------:R-:W-:Y:S01]  /*4ee0*/  SHF.L.U32 R12, R77, 0x10, RZ ;  /* 0x000000104d0c7819 */ /* 0x000fe200000006ff */
[----:B0-----:R-:W-:Y:S01]  /*4ef0*/  FADD.FTZ R11, -R33, R76 ;  /* 0x0000004c210b7221 */ /* 0x001fe20000010100 */
[----:B------:R-:W-:Y:S01]  /*4f00*/  SHF.L.U32 R18, R65, 0x10, RZ ;  /* 0x0000001041127819 */ /* 0x000fe200000006ff */
[--C-:B------:R-:W-:Y:S01]  /*4f10*/  FADD.FTZ R13, R64, -R33.reuse ;  /* 0x80000021400d7221 */ /* 0x100fe20000010000 */
[----:B------:R-:W-:Y:S01]  /*4f20*/  SHF.L.U32 R48, R48, 0x10, RZ ;  /* 0x0000001030307819 */ /* 0x000fe200000006ff */
[----:B------:R-:W-:Y:S01]  /*4f30*/  FADD.FTZ R15, -R33, R12 ;  /* 0x0000000c210f7221 */ /* 0x000fe20000010100 */
[----:B------:R-:W-:Y:S01]  /*4f40*/  SHF.L.U32 R50, R50, 0x10, RZ ;  /* 0x0000001032327819 */ /* 0x000fe200000006ff */
[--C-:B------:R-:W-:Y:S01]  /*4f50*/  FADD.FTZ R17, R18, -R33.reuse ;  /* 0x8000002112117221 */ /* 0x100fe20000010000 */
[----:B------:R-:W-:Y:S01]  /*4f60*/  SHF.L.U32 R78, R78, 0x10, RZ ;  /* 0x000000104e4e7819 */ /* 0x000fe200000006ff */
[--C-:B------:R-:W-:Y:S01]  /*4f70*/  FADD.FTZ R21, R48, -R33.reuse ;  /* 0x8000002130157221 */ /* 0x100fe20000010000 */
[----:B------:R-:W-:Y:S01]  /*4f80*/  SHF.L.U32 R14, R79, 0x10, RZ ;  /* 0x000000104f0e7819 */ /* 0x000fe200000006ff */
[--C-:B------:R-:W-:Y:S01]  /*4f90*/  FADD.FTZ R25, R50, -R33.reuse ;  /* 0x8000002132197221 */ /* 0x100fe20000010000 */
[----:B------:R-:W-:Y:S01]  /*4fa0*/  SHF.L.U32 R80, R80, 0x10, RZ ;  /* 0x0000001050507819 */ /* 0x000fe200000006ff */
[C---:B------:R-:W-:Y:S01]  /*4fb0*/  FADD.FTZ R19, -R33.reuse, R78 ;  /* 0x0000004e21137221 */ /* 0x040fe20000010100 */
[----:B------:R-:W-:Y:S01]  /*4fc0*/  SHF.L.U32 R52, R52, 0x10, RZ ;  /* 0x0000001034347819 */ /* 0x000fe200000006ff */
[C---:B------:R-:W-:Y:S01]  /*4fd0*/  FADD.FTZ R23, -R33.reuse, R14 ;  /* 0x0000000e21177221 */ /* 0x040fe20000010100 */
[----:B------:R-:W-:Y:S01]  /*4fe0*/  SHF.L.U32 R32, R32, 0x10, RZ ;  /* 0x0000001020207819 */ /* 0x000fe200000006ff */
[----:B------:R-:W-:Y:S01]  /*4ff0*/  FADD.FTZ R35, -R33, R80 ;  /* 0x0000005021237221 */ /* 0x000fe20000010100 */
[C---:B------:R-:W-:Y:S01]  /*5000*/  IADD3 R8, R39.reuse, 0x68, RZ ;  /* 0x0000006827087810 */ /* 0x040fe20007ffe0ff */
[----:B------:R-:W-:Y:S01]  /*5010*/  FADD.FTZ R37, R52, -R33 ;  /* 0x8000002134257221 */ /* 0x000fe20000010000 */
[----:B------:R-:W-:Y:S01]  /*5020*/  IADD3 R6, R39, 0x70, RZ ;  /* 0x0000007027067810 */ /* 0x000fe20007ffe0ff */
[----:B------:R-:W-:Y:S01]  /*5030*/  FADD.FTZ R33, -R33, R32 ;  /* 0x0000002021217221 */ /* 0x000fe20000010100 */
[----:B------:R-:W-:Y:S01]  /*5040*/  IADD3 R4, R39, 0x78, RZ ;  /* 0x0000007827047810 */ /* 0x000fe20007ffe0ff */
[-C--:B------:R-:W-:Y:S01]  /*5050*/  FMUL.FTZ R14, R11, R38.reuse ;  /* 0x000000260b0e7220 */ /* 0x080fe20000410000 */
[----:B------:R-:W-:Y:S01]  /*5060*/  ISETP.GE.U32.AND P6, PT, R8, UR6, PT ;  /* 0x0000000608007c0c */ /* 0x000fe2000bfc6070 */
[-C--:B------:R-:W-:Y:S01]  /*5070*/  FMUL.FTZ R11, R13, R38.reuse ;  /* 0x000000260d0b7220 */ /* 0x080fe20000410000 */
[----:B------:R-:W-:Y:S01]  /*5080*/  ISETP.GE.U32.AND P0, PT, R6, UR6, PT ;  /* 0x0000000606007c0c */ /* 0x000fe2000bf06070 */
[-C--:B------:R-:W-:Y:S01]  /*5090*/  FMUL.FTZ R12, R15, R38.reuse ;  /* 0x000000260f0c7220 */ /* 0x080fe20000410000 */
[----:B------:R-:W-:Y:S01]  /*50a0*/  ISETP.GE.U32.AND P1, PT, R4, UR6, PT ;  /* 0x0000000604007c0c */ /* 0x000fe2000bf26070 */
[-C--:B------:R-:W-:Y:S01]  /*50b0*/  FMUL.FTZ R9, R9, R38.reuse ;  /* 0x0000002609097220 */ /* 0x080fe20000410000 */
[----:B------:R-:W-:Y:S01]  /*50c0*/  SHF.R.S32.HI R10, RZ, 0x1f, R8 ;  /* 0x0000001fff0a7819 */ /* 0x000fe20000011408 */
[-C--:B------:R-:W-:Y:S01]  /*50d0*/  FMUL.FTZ R17, R17, R38.reuse ;  /* 0x0000002611117220 */ /* 0x080fe20000410000 */
[----:B------:R-:W-:Y:S01]  /*50e0*/  SHF.R.S32.HI R7, RZ, 0x1f, R6 ;  /* 0x0000001fff077819 */ /* 0x000fe20000011406 */
[-C--:B------:R-:W-:Y:S01]  /*50f0*/  FMUL.FTZ R21, R21, R38.reuse ;  /* 0x0000002615157220 */ /* 0x080fe20000410000 */
[----:B------:R-:W-:Y:S01]  /*5100*/  SHF.R.S32.HI R5, RZ, 0x1f, R4 ;  /* 0x0000001fff057819 */ /* 0x000fe20000011404 */
[-C--:B------:R-:W-:Y:S01]  /*5110*/  FMUL.FTZ R15, R25, R38.reuse ;  /* 0x00000026190f7220 */ /* 0x080fe20000410000 */
[-C--:B------:R-:W-:Y:S01]  /*5120*/  FMUL.FTZ R16, R19, R38.reuse ;  /* 0x0000002613107220 */ /* 0x080fe20000410000 */
[-C--:B------:R-:W-:Y:S01]  /*5130*/  FMUL.FTZ R18, R23, R38.reuse ;  /* 0x0000002617127220 */ /* 0x080fe20000410000 */
[-C--:B------:R-:W-:Y:S01]  /*5140*/  FMUL.FTZ R34, R35, R38.reuse ;  /* 0x0000002623227220 */ /* 0x080fe20000410000 */
[-C--:B------:R-:W-:Y:S01]  /*5150*/  FMUL.FTZ R37, R37, R38.reuse ;  /* 0x0000002625257220 */ /* 0x080fe20000410000 */
[----:B------:R-:W-:Y:S01]  /*5160*/  ISETP.GE.AND.EX P6, PT, R10, UR7, PT, P6 ;  /* 0x000000070a007c0c */ /* 0x000fe2000bfc6360 */
[----:B------:R-:W-:Y:S01]  /*5170*/  FMUL.FTZ R38, R33, R38 ;  /* 0x0000002621267220 */ /* 0x000fe20000410000 */
[----:B------:R-:W-:Y:S01]  /*5180*/  ISETP.GE.AND.EX P0, PT, R7, UR7, PT, P0 ;  /* 0x0000000707007c0c */ /* 0x000fe2000bf06300 */
[C-C-:B------:R-:W-:Y:S01]  /*5190*/  FFMA.FTZ R20, R28.reuse, R11, R30.reuse ;  /* 0x0000000b1c147223 */ /* 0x140fe2000001001e */
[----:B------:R-:W-:Y:S01]  /*51a0*/  ISETP.GE.AND.EX P1, PT, R5, UR7, PT, P1 ;  /* 0x0000000705007c0c */ /* 0x000fe2000bf26310 */
[C-C-:B------:R-:W-:Y:S01]  /*51b0*/  FFMA.FTZ R13, R28.reuse, R9, R30.reuse ;  /* 0x000000091c0d7223 */ /* 0x140fe2000001001e */
[C-C-:B------:R-:W-:Y:S01]  /*51c0*/  FFMA.FTZ R23, R28.reuse, R17, R30.reuse ;  /* 0x000000111c177223 */ /* 0x140fe2000001001e */
[C-C-:B------:R-:W-:Y:S01]  /*51d0*/  FFMA.FTZ R25, R28.reuse, R21, R30.reuse ;  /* 0x000000151c197223 */ /* 0x140fe2000001001e */
[C-C-:B------:R-:W-:Y:S01]  /*51e0*/  FFMA.FTZ R11, R28.reuse, R15, R30.reuse ;  /* 0x0000000f1c0b7223 */ /* 0x140fe2000001001e */
[----:B------:R-:W-:Y:S01]  /*51f0*/  FFMA.FTZ R28, R28, R37, R30 ;  /* 0x000000251c1c7223 */ /* 0x000fe2000001001e */
[C-C-:B------:R-:W-:Y:S01]  /*5200*/  FFMA.FTZ R21, R29.reuse, R12, R31.reuse ;  /* 0x0000000c1d157223 */ /* 0x140fe2000001001f */
[C-C-:B------:R-:W-:Y:S01]  /*5210*/  FFMA.FTZ R32, R29.reuse, R18, R31.reuse ;  /* 0x000000121d207223 */ /* 0x140fe2000001001f */
[C---:B------:R-:W-:Y:S01]  /*5220*/  ISETP.GT.U32.OR P6, PT, R0.reuse, 0x1ff, P6 ;  /* 0x000001ff0000780c */ /* 0x040fe200037c4470 */
[C-C-:B------:R-:W-:Y:S01]  /*5230*/  FFMA.FTZ R30, R29.reuse, R16, R31.reuse ;  /* 0x000000101d1e7223 */ /* 0x140fe2000001001f */
[C---:B------:R-:W-:Y:S01]  /*5240*/  ISETP.GT.U32.OR P0, PT, R0.reuse, 0x1ff, P0 ;  /* 0x000001ff0000780c */ /* 0x040fe20000704470 */
[C-C-:B------:R-:W-:Y:S01]  /*5250*/  FFMA.FTZ R12, R29.reuse, R34, R31.reuse ;  /* 0x000000221d0c7223 */ /* 0x140fe2000001001f */
[----:B------:R-:W-:Y:S01]  /*5260*/  ISETP.GT.U32.OR P1, PT, R0, 0x1ff, P1 ;  /* 0x000001ff0000780c */ /* 0x000fe20000f24470 */
[C-C-:B------:R-:W-:Y:S01]  /*5270*/  FFMA.FTZ R9, R29.reuse, R38, R31.reuse ;  /* 0x000000261d097223 */ /* 0x140fe2000001001f */
[----:B------:R-:W-:Y:S01]  /*5280*/  FFMA.FTZ R18, R29, R14, R31 ;  /* 0x0000000e1d127223 */ /* 0x000fe2000001001f */
[----:B------:R-:W-:Y:S10]  /*5290*/  @!P5 BRA `(.L_x_3670) ;  /* 0x000000000028d947 */ /* 0x000ff40003800000 */
        /* <DEDUP_REMOVED lines=10> */
.L_x_3670:
        /* <DEDUP_REMOVED lines=14> */
.L_x_3672:
[----:B------:R-:W-:Y:S05]  /*5420*/  BSYNC B0 ;  /* 0x0000000000007941 */ /* 0x000fea0003800000 */
.L_x_3671:
[----:B------:R-:W-:Y:S05]  /*5430*/  @!P5 BRA `(.L_x_3673) ;  /* 0x000000000028d947 */ /* 0x000fea0003800000 */
        /* <DEDUP_REMOVED lines=10> */
.L_x_3673:
[----:B------:R-:W-:Y:S04]  /*54e0*/  BSSY B0, `(.L_x_3674) ;  /* 0x000000e000007945 */ /* 0x000fe80003800000 */
[----:B------:R-:W-:Y:S05]  /*54f0*/  @P3 BRA `(.L_x_3675) ;  /* 0x0000000000303947 */ /* 0x000fea0003800000 */
        /* <DEDUP_REMOVED lines=12> */
.L_x_3675:
[----:B------:R-:W-:Y:S05]  /*55c0*/  BSYNC B0 ;  /* 0x0000000000007941 */ /* 0x000fea0003800000 */
.L_x_3674:
[----:B------:R-:W-:Y:S05]  /*55d0*/  @!P5 BRA `(.L_x_3676) ;  /* 0x000000000028d947 */ /* 0x000fea0003800000 */
[----:B0-----:R-:W-:Y:S01]  /*55e0*/  FMUL.FTZ R13, R23, -1.4426950216293334961 ;  /* 0xbfb8aa3b170d7820 */ /* 0x001fe20000410000 */
[----:B-1----:R-:W-:-:S05]  /*55f0*/  FMUL.FTZ R15, R30, -1.4426950216293334961 ;  /* 0xbfb8aa3b1e0f7820 */ /* 0x002fca0000410000 */
        /* <DEDUP_REMOVED lines=8> */
.L_x_3676:
[----:B------:R-:W-:Y:S04]  /*5680*/  BSSY B0, `(.L_x_3677) ;  /* 0x000000e000007945 */ /* 0x000fe80003800000 */
[----:B------:R-:W-:Y:S05]  /*5690*/  @P4 BRA `(.L_x_3678) ;  /* 0x0000000000304947 */ /* 0x000fea0003800000 */
[----:B------:R-:W-:Y:S01]  /*56a0*/  ULDC.64 UR6, c[0x0][0x270] ;  /* 0x00009c0000067ab9 */ /* 0x000fe20000000a00 */
[----:B01----:R-:W-:Y:S01]  /*56b0*/  MOV R14, R86 ;  /* 0x00000056000e7202 */ /* 0x003fe20000000f00 */
        /* <DEDUP_REMOVED lines=10> */
.L_x_3678:
[----:B------:R-:W-:Y:S05]  /*5760*/  BSYNC B0 ;  /* 0x0000000000007941 */ /* 0x000fea0003800000 */
.L_x_3677:
[----:B------:R-:W-:Y:S05]  /*5770*/  @!P5 BRA `(.L_x_3679) ;  /* 0x000000000028d947 */ /* 0x000fea0003800000 */
[----:B0-----:R-:W-:Y:S01]  /*5780*/  FMUL.FTZ R13, R25, -1.4426950216293334961 ;  /* 0xbfb8aa3b190d7820 */ /* 0x001fe20000410000 */
[----:B-12---:R-:W-:-:S05]  /*5790*/  FMUL.FTZ R15, R32, -1.4426950216293334961 ;  /* 0xbfb8aa3b200f7820 */ /* 0x006fca0000410000 */
        /* <DEDUP_REMOVED lines=8> */
.L_x_3679:
[----:B------:R-:W-:Y:S04]  /*5820*/  BSSY B0, `(.L_x_3680) ;  /* 0x000000e000007945 */ /* 0x000fe80003800000 */
[----:B------:R-:W-:Y:S05]  /*5830*/  @P6 BRA `(.L_x_3681) ;  /* 0x0000000000306947 */ /* 0x000fea0003800000 */
[----:B------:R-:W-:Y:S01]  /*5840*/  ULDC.64 UR6, c[0x0][0x270] ;  /* 0x00009c0000067ab9 */ /* 0x000fe20000000a00 */
[----:B012---:R-:W-:Y:S01]  /*5850*/  MOV R14, R86 ;  /* 0x00000056000e7202 */ /* 0x007fe20000000f00 */
        /* <DEDUP_REMOVED lines=10> */
.L_x_3681:
[----:B------:R-:W-:Y:S05]  /*5900*/  BSYNC B0 ;  /* 0x0000000000007941 */ /* 0x000fea0003800000 */
.L_x_3680:
[----:B------:R-:W-:Y:S05]  /*5910*/  @!P5 BRA `(.L_x_3682) ;  /* 0x000000000028d947 */ /* 0x000fea0003800000 */
[----:B------:R-:W-:Y:S01]  /*5920*/  FMUL.FTZ R8, R11, -1.4426950216293334961 ;  /* 0xbfb8aa3b0b087820 */ /* 0x000fe20000410000 */
[----:B0-----:R-:W-:-:S05]  /*5930*/  FMUL.FTZ R13, R12, -1.4426950216293334961 ;  /* 0xbfb8aa3b0c0d7820 */ /* 0x001fca0000410000 */
[----:B------:R-:W0:Y:S08]  /*5940*/  MUFU.EX2 R8, R8 ;  /* 0x0000000800087308 */ /* 0x000e300000000800 */
[----:B------:R-:W1:Y:S01]  /*5950*/  MUFU.EX2 R13, R13 ;  /* 0x0000000d000d7308 */ /* 0x000e620000000800 */
[----:B0-----:R-:W-:-:S07]  /*5960*/  FADD.FTZ R10, R8, 1 ;  /* 0x3f800000080a7421 */ /* 0x001fce0000010000 */
[----:B------:R-:W0:Y:S01]  /*5970*/  MUFU.RCP R10, R10 ;  /* 0x0000000a000a7308 */ /* 0x000e220000001000 */
[----:B-123--:R-:W-:-:S07]  /*5980*/  FADD.FTZ R14, R13, 1 ;  /* 0x3f8000000d0e7421 */ /* 0x00efce0000010000 */
[----:B------:R-:W1:Y:S01]  /*5990*/  MUFU.RCP R15, R14 ;  /* 0x0000000e000f7308 */ /* 0x000e620000001000 */
[----:B0-----:R-:W-:Y:S01]  /*59a0*/  FMUL.FTZ R11, R11, R10 ;  /* 0x0000000a0b0b7220 */ /* 0x001fe20000410000 */
[----:B-1----:R-:W-:-:S07]  /*59b0*/  FMUL.FTZ R12, R12, R15 ;  /* 0x0000000f0c0c7220 */ /* 0x002fce0000410000 */
.L_x_3682:
[----:B------:R-:W-:Y:S04]  /*59c0*/  BSSY B0, `(.L_x_3683) ;  /* 0x000000e000007945 */ /* 0x000fe80003800000 */
[----:B------:R-:W-:Y:S05]  /*59d0*/  @P0 BRA `(.L_x_3684) ;  /* 0x0000000000300947 */ /* 0x000fea0003800000 */
[----:B------:R-:W-:Y:S01]  /*59e0*/  ULDC.64 UR6, c[0x0][0x270] ;  /* 0x00009c0000067ab9 */ /* 0x000fe20000000a00 */
[----:B0123--:R-:W-:Y:S01]  /*59f0*/  MOV R14, R86 ;  /* 0x00000056000e7202 */ /* 0x00ffe20000000f00 */
        /* <DEDUP_REMOVED lines=10> */
.L_x_3684:
[----:B------:R-:W-:Y:S05]  /*5aa0*/  BSYNC B0 ;  /* 0x0000000000007941 */ /* 0x000fea0003800000 */
.L_x_3683:
[----:B------:R-:W-:Y:S05]  /*5ab0*/  @!P5 BRA `(.L_x_3685) ;  /* 0x000000000028d947 */ /* 0x000fea0003800000 */
[----:B----4-:R-:W-:Y:S01]  /*5ac0*/  FMUL.FTZ R6, R28, -1.4426950216293334961 ;  /* 0xbfb8aa3b1c067820 */ /* 0x010fe20000410000 */
[----:B------:R-:W-:-:S05]  /*5ad0*/  FMUL.FTZ R8, R9, -1.4426950216293334961 ;  /* 0xbfb8aa3b09087820 */ /* 0x000fca0000410000 */
[----:B------:R-:W4:Y:S08]  /*5ae0*/  MUFU.EX2 R6, R6 ;  /* 0x0000000600067308 */ /* 0x000f300000000800 */
[----:B------:R-:W5:Y:S01]  /*5af0*/  MUFU.EX2 R8, R8 ;  /* 0x0000000800087308 */ /* 0x000f620000000800 */
[----:B----4-:R-:W-:-:S07]  /*5b00*/  FADD.FTZ R7, R6, 1 ;  /* 0x3f80000006077421 */ /* 0x010fce0000010000 */
[----:B------:R-:W4:Y:S01]  /*5b10*/  MUFU.RCP R7, R7 ;  /* 0x0000000700077308 */ /* 0x000f220000001000 */
[----:B-----5:R-:W-:-:S07]  /*5b20*/  FADD.FTZ R10, R8, 1 ;  /* 0x3f800000080a7421 */ /* 0x020fce0000010000 */
[----:B------:R-:W5:Y:S01]  /*5b30*/  MUFU.RCP R10, R10 ;  /* 0x0000000a000a7308 */ /* 0x000f620000001000 */
[----:B----4-:R-:W-:Y:S01]  /*5b40*/  FMUL.FTZ R28, R28, R7 ;  /* 0x000000071c1c7220 */ /* 0x010fe20000410000 */
[----:B-----5:R-:W-:-:S07]  /*5b50*/  FMUL.FTZ R9, R9, R10 ;  /* 0x0000000a09097220 */ /* 0x020fce0000410000 */
.L_x_3685:
[----:B------:R-:W-:Y:S04]  /*5b60*/  BSSY B0, `(.L_x_3686) ;  /* 0x000000d000007945 */ /* 0x000fe80003800000 */
[----:B------:R-:W-:Y:S05]  /*5b70*/  @P1 BRA `(.L_x_3687) ;  /* 0x00000000002c1947 */ /* 0x000fea0003800000 */
[----:B------:R-:W-:Y:S01]  /*5b80*/  ULDC.64 UR6, c[0x0][0x270] ;  /* 0x00009c0000067ab9 */ /* 0x000fe20000000a00 */
[----:B------:R-:W-:Y:S01]  /*5b90*/  MOV R87, R89 ;  /* 0x0000005900577202 */ /* 0x000fe20000000f00 */
[----:B------:R-:W-:Y:S01]  /*5ba0*/  IMAD R5, R5, UR6, RZ ;  /* 0x0000000605057c24 */ /* 0x000fe2000f8e02ff */
[----:B------:R-:W-:Y:S01]  /*5bb0*/  F2FP.BF16.F32.PACK_AB R9, R9, R28 ;  /* 0x0000001c0909723e */ /* 0x000fe200000010ff */
[----:B------:R-:W-:-:S04]  /*5bc0*/  IMAD.WIDE.U32 R86, R4, UR6, R86 ;  /* 0x0000000604567c25 */ /* 0x000fc8000f8e0056 */
[----:B------:R-:W-:Y:S01]  /*5bd0*/  IMAD R5, R4, UR7, R5 ;  /* 0x0000000704057c24 */ /* 0x000fe2000f8e0205 */
[----:B------:R-:W-:Y:S02]  /*5be0*/  ULDC.64 UR6, c[0x0][0x210] ;  /* 0x0000840000067ab9 */ /* 0x000fe40000000a00 */
[----:B------:R-:W-:Y:S02]  /*5bf0*/  LEA R4, P0, R86, UR6, 0x1 ;  /* 0x0000000656047c11 */ /* 0x000fe4000f8008ff */
[----:B------:R-:W-:-:S04]  /*5c00*/  IADD3 R5, R87, R5, RZ ;  /* 0x0000000557057210 */ /* 0x000fc80007ffe0ff */
[----:B------:R-:W-:-:S05]  /*5c10*/  LEA.HI.X R5, R86, UR7, R5, 0x1, P0 ;  /* 0x0000000756057c11 */ /* 0x000fca00080f0c05 */
[----:B------:R0:W-:Y:S02]  /*5c20*/  STG.E desc[UR8][R4.64], R9 ;  /* 0x0000000904007986 */ /* 0x0001e4000c101908 */
.L_x_3687:
[----:B------:R-:W-:Y:S05]  /*5c30*/  BSYNC B0 ;  /* 0x0000000000007941 */ /* 0x000fea0003800000 */
.L_x_3686:
[----:B0-----:R-:W0:Y:S01]  /*5c40*/  LDC R5, c[0x0][0x10] ;  /* 0x00000400ff057b82 */ /* 0x001e220000000800 */
[----:B------:R-:W-:Y:S02]  /*5c50*/  IADD3 R3, R3, 0x1, RZ ;  /* 0x0000000103037810 */ /* 0x000fe40007ffe0ff */
[----:B0-----:R-:W-:-:S04]  /*5c60*/  IADD3 R82, R5, R82, RZ ;  /* 0x0000005205527210 */ /* 0x001fc80007ffe0ff */
[----:B------:R-:W-:-:S13]  /*5c70*/  ISETP.GE.AND P0, PT, R82, UR4, PT ;  /* 0x0000000452007c0c */ /* 0x000fda000bf06270 */
[----:B------:R-:W-:Y:S05]  /*5c80*/  @!P0 BRA `(.L_x_3688) ;  /* 0xffffffa400288947 */ /* 0x000fea000383ffff */
[----:B------:R-:W-:Y:S05]  /*5c90*/  EXIT ;  /* 0x000000000000794d */ /* 0x000fea0003800000 */
.L_x_3689:
        /* <DEDUP_REMOVED lines=14> */
.L_x_5697:


//--------------------- .text._Z35group_norm_nhwc_fwd_one_pass_kernelI11Bf16IOFp32WLi256ELi128ELi512EEv26Group_norm_nhwc_fwd_params --------------------------
	.section	.text._Z35group_norm_nhwc_fwd_one_pass_kernelI11Bf16IOFp32WLi256ELi128ELi512EEv26Group_norm_nhwc_fwd_params,"ax",@progbits
	.align	128
        .global         _Z35group_norm_nhwc_fwd_one_pass_kernelI11Bf16IOFp32WLi256ELi128ELi512EEv26Group_norm_nhwc_fwd_params
        .type           _Z35group_norm_nhwc_fwd_one_pass_kernelI11Bf16IOFp32WLi256ELi128ELi512EEv26Group_norm_nhwc_fwd_params,@function
        .size           _Z35group_norm_nhwc_fwd_one_pass_kernelI11Bf16IOFp32WLi256ELi128ELi512EEv26Group_norm_nhwc_fwd_params,(.L_x_5698 - _Z35group_norm_nhwc_fwd_one_pass_kernelI11Bf16IOFp32WLi256ELi128ELi512EEv26Group_norm_nhwc_fwd_params)
        .other          _Z35group_norm_nhwc_fwd_one_pass_kernelI11Bf16IOFp32WLi256ELi128ELi512EEv26Group_norm_nhwc_fwd_params,@"STO_CUDA_ENTRY STV_DEFAULT"
_Z35group_norm_nhwc_fwd_one_pass_kernelI11Bf16IOFp32WLi256ELi128ELi512EEv26Group_norm_nhwc_fwd_params:
.text._Z35group_norm_nhwc_fwd_one_pass_kernelI11Bf16IOFp32WLi256ELi128ELi512EEv26Group_norm_nhwc_fwd_params:
[----:B------:R-:W0:Y:S08]  /*0000*/  LDC R1, c[0x0][0x28] ;  /* 0x00000a00ff017b82 */ /* 0x000e300000000800 */
[----:B------:R-:W1:Y:S01]  /*0010*/  S2UR UR6, SR_CTAID.Y ;  /* 0x00000000000679c3 */ /* 0x000e620000002600 */
[----:B------:R-:W-:Y:S01]  /*0020*/  ULDC UR4, c[0x0][0x288] ;  /* 0x0000a20000047ab9 */ /* 0x000fe20000000800 */
[----:B------:R-:W-:Y:S01]  /*0030*/  ULDC UR5, c[0x0][0x258] ;  /* 0x0000960000057ab9 */ /* 0x000fe20000000800 */
[----:B0-----:R-:W-:Y:S01]  /*0040*/  IADD3 R1, R1, -0x48, RZ ;  /* 0xffffffb801017810 */ /* 0x001fe20007ffe0ff */
[----:B------:R-:W-:Y:S01]  /*0050*/  UIMAD UR4, UR4, UR5, URZ ;  /* 0x00000005040472a4 */ /* 0x000fe2000f8e023f */
[----:B-1----:R-:W-:-:S05]  /*0060*/  MOV R0, UR6 ;  /* 0x0000000600007c02 */ /* 0x002fca0008000f00 */
[----:B------:R-:W-:-:S13]  /*0070*/  ISETP.GE.AND P0, PT, R0, UR4, PT ;  /* 0x0000000400007c0c */ /* 0x000fda000bf06270 */
[----:B------:R-:W-:Y:S05]  /*0080*/  @P0 EXIT ;  /* 0x000000000000094d */ /* 0x000fea0003800000 */
[----:B------:R-:W0:Y:S01]  /*0090*/  S2R R3, SR_TID.X ;  /* 0x0000000000037919 */ /* 0x000e220000002100 */
[----:B------:R-:W1:Y:S01]  /*00a0*/  S2UR UR8, SR_CTAID.X ;  /* 0x00000000000879c3 */ /* 0x000e620000002500 */
[----:B------:R-:W-:Y:S01]  /*00b0*/  ULDC.64 UR4, c[0x0][0x278] ;  /* 0x00009e0000047ab9 */ /* 0x000fe20000000a00 */
[----:B------:R-:W-:Y:S01]  /*00c0*/  LOP3.LUT R21, R21, 0xfdffffff, RZ, 0xc0, !PT ;  /* 0xfdffffff15157812 */ /* 0x000fe200078ec0ff */
[----:B------:R-:W-:Y:S01]  /*00d0*/  ULDC.U8 UR9, c[0x0][0x28c] ;  /* 0x0000a30000097ab9 */ /* 0x000fe20000000000 */
[----:B------:R-:W-:-:S04]  /*00e0*/  ULDC.64 UR6, c[0x0][0x208] ;  /* 0x0000820000067ab9 */ /* 0x000fc80000000a00 */
[----:B------:R-:W1:Y:S01]  /*00f0*/  LDC R2, c[0x0][0x294] ;  /* 0x0000a500ff027b82 */ /* 0x000e620000000800 */
[----:B0-----:R-:W-:Y:S02]  /*0100*/  SHF.R.U32.HI R29, RZ, 0x6, R3 ;  /* 0x00000006ff1d7819 */ /* 0x001fe40000011603 */
[----:B------:R-:W-:-:S03]  /*0110*/  ISETP.GE.U32.AND P4, PT, R3, 0x200, PT ;  /* 0x000002000300780c */ /* 0x000fc60003f86070 */
[----:B-1----:R-:W-:-:S04]  /*0120*/  IMAD R29, R2, UR8, R29 ;  /* 0x00000008021d7c24 */ /* 0x002fc8000f8e021d */
[C---:B------:R-:W-:Y:S01]  /*0130*/  VIADD R102, R29.reuse, 0x10 ;  /* 0x000000101d667836 */ /* 0x040fe20000000000 */
[C---:B------:R-:W-:Y:S01]  /*0140*/  IADD3 R2, R29.reuse, 0xb8, RZ ;  /* 0x000000b81d027810 */ /* 0x040fe20007ffe0ff */
[C---:B------:R-:W-:Y:S01]  /*0150*/  VIADD R96, R29.reuse, 0x40 ;  /* 0x000000401d607836 */ /* 0x040fe20000000000 */
[C---:B------:R-:W-:Y:S01]  /*0160*/  IADD3 R3, R29.reuse, 0xc0, RZ ;  /* 0x000000c01d037810 */ /* 0x040fe20007ffe0ff */
[----:B------:R-:W-:Y:S01]  /*0170*/  VIADD R16, R29, 0xa0 ;  /* 0x000000a01d107836 */ /* 0x000fe20000000000 */
[----:B------:R-:W-:Y:S02]  /*0180*/  ISETP.LT.U32.AND P0, PT, R2, UR4, PT ;  /* 0x0000000402007c0c */ /* 0x000fe4000bf01070 */
[----:B------:R-:W-:Y:S02]  /*0190*/  SHF.R.S32.HI R5, RZ, 0x1f, R2 ;  /* 0x0000001fff057819 */ /* 0x000fe40000011402 */
[----:B------:R-:W-:Y:S02]  /*01a0*/  ISETP.LT.U32.AND P1, PT, R3, UR4, PT ;  /* 0x0000000403007c0c */ /* 0x000fe4000bf21070 */
[----:B------:R-:W-:Y:S01]  /*01b0*/  ISETP.LT.AND.EX P2, PT, R5, UR5, !P4, P0 ;  /* 0x0000000505007c0c */ /* 0x000fe2000e741300 */
[----:B------:R-:W-:Y:S01]  /*01c0*/  VIADD R5, R29, 0xd0 ;  /* 0x000000d01d057836 */ /* 0x000fe20000000000 */
[----:B------:R-:W-:-:S02]  /*01d0*/  SHF.R.S32.HI R6, RZ, 0x1f, R3 ;  /* 0x0000001fff067819 */ /* 0x000fc40000011403 */
[----:B------:R-:W-:Y:S02]  /*01e0*/  IADD3 R4, R29, 0xc8, RZ ;  /* 0x000000c81d047810 */ /* 0x000fe40007ffe0ff */
[----:B------:R-:W-:Y:S02]  /*01f0*/  ISETP.LT.AND.EX P1, PT, R6, UR5, !P4, P1 ;  /* 0x0000000506007c0c */ /* 0x000fe4000e721310 */
[----:B------:R-:W-:Y:S02]  /*0200*/  ISETP.LT.U32.AND P0, PT, R4, UR4, PT ;  /* 0x0000000404007c0c */ /* 0x000fe4000bf01070 */
[----:B------:R-:W-:Y:S02]  /*0210*/  SHF.R.S32.HI R7, RZ, 0x1f, R4 ;  /* 0x0000001fff077819 */ /* 0x000fe40000011404 */
[----:B------:R-:W-:Y:S02]  /*0220*/  SHF.R.S32.HI R8, RZ, 0x1f, R5 ;  /* 0x0000001fff087819 */ /* 0x000fe40000011405 */
[----:B------:R-:W-:-:S02]  /*0230*/  @P2 LOP3.LUT R21, R21, 0x2000000, RZ, 0xfc, !PT ;  /* 0x0200000015152812 */ /* 0x000fc400078efcff */
[----:B------:R-:W-:Y:S02]  /*0240*/  ISETP.LT.AND.EX P0, PT, R7, UR5, !P4, P0 ;  /* 0x0000000507007c0c */ /* 0x000fe4000e701300 */
[----:B------:R-:W-:Y:S02]  /*0250*/  LOP3.LUT R21, R21, 0xfeffffff, RZ, 0xc0, !PT ;  /* 0xfeffffff15157812 */ /* 0x000fe400078ec0ff */
[----:B------:R-:W-:Y:S02]  /*0260*/  ISETP.LT.U32.AND P2, PT, R5, UR4, PT ;  /* 0x0000000405007c0c */ /* 0x000fe4000bf41070 */
[----:B------:R-:W-:Y:S02]  /*0270*/  @P1 LOP3.LUT R21, R21, 0x1000000, RZ, 0xfc, !PT ;  /* 0x0100000015151812 */ /* 0x000fe400078efcff */
[----:B------:R-:W-:Y:S02]  /*0280*/  IADD3 R6, R29, 0xd8, RZ ;  /* 0x000000d81d067810 */ /* 0x000fe40007ffe0ff */
[----:B------:R-:W-:-:S02]  /*0290*/  ISETP.LT.AND.EX P2, PT, R8, UR5, !P4, P2 ;  /* 0x0000000508007c0c */ /* 0x000fc4000e741320 */
[----:B------:R-:W-:Y:S02]  /*02a0*/  LOP3.LUT R21, R21, 0xff7fffff, RZ, 0xc0, !PT ;  /* 0xff7fffff15157812 */ /* 0x000fe400078ec0ff */
[----:B------:R-:W-:Y:S02]  /*02b0*/  ISETP.LT.U32.AND P1, PT, R6, UR4, PT ;  /* 0x0000000406007c0c */ /* 0x000fe4000bf21070 */
[----:B------:R-:W-:Y:S02]  /*02c0*/  SHF.R.S32.HI R9, RZ, 0x1f, R6 ;  /* 0x0000001fff097819 */ /* 0x000fe40000011406 */
[----:B------:R-:W-:Y:S02]  /*02d0*/  @P0 LOP3.LUT R21, R21, 0x800000, RZ, 0xfc, !PT ;  /* 0x0080000015150812 */ /* 0x000fe400078efcff */
[----:B------:R-:W-:Y:S02]  /*02e0*/  IADD3 R7, R29, 0xe0, RZ ;  /* 0x000000e01d077810 */ /* 0x000fe40007ffe0ff */
[----:B------:R-:W-:-:S02]  /*02f0*/  ISETP.LT.AND.EX P1, PT, R9, UR5, !P4, P1 ;  /* 0x0000000509007c0c */ /* 0x000fc4000e721310 */
[----:B------:R-:W-:Y:S02]  /*0300*/  LOP3.LUT R21, R21, 0xffbfffff, RZ, 0xc0, !PT ;  /* 0xffbfffff15157812 */ /* 0x000fe400078ec0ff */
[----:B------:R-:W-:Y:S02]  /*0310*/  ISETP.LT.U32.AND P0, PT, R7, UR4, PT ;  /* 0x0000000407007c0c */ /* 0x000fe4000bf01070 */
[----:B------:R-:W-:Y:S02]  /*0320*/  SHF.R.S32.HI R10, RZ, 0x1f, R7 ;  /* 0x0000001fff0a7819 */ /* 0x000fe40000011407 */
[----:B------:R-:W-:Y:S02]  /*0330*/  @P2 LOP3.LUT R21, R21, 0x400000, RZ, 0xfc, !PT ;  /* 0x0040000015152812 */ /* 0x000fe400078efcff */
[----:B------:R-:W-:Y:S02]  /*0340*/  ISETP.LT.AND.EX P0, PT, R10, UR5, !P4, P0 ;  /* 0x000000050a007c0c */ /* 0x000fe4000e701300 */
[----:B------:R-:W-:-:S02]  /*0350*/  LOP3.LUT R21, R21, 0xffdfffff, RZ, 0xc0, !PT ;  /* 0xffdfffff15157812 */ /* 0x000fc400078ec0ff */
[----:B------:R-:W-:Y:S02]  /*0360*/  IADD3 R8, R29, 0xe8, RZ ;  /* 0x000000e81d087810 */ /* 0x000fe40007ffe0ff */
[----:B------:R-:W-:Y:S02]  /*0370*/  @P1 LOP3.LUT R21, R21, 0x200000, RZ, 0xfc, !PT ;  /* 0x0020000015151812 */ /* 0x000fe400078efcff */
[----:B------:R-:W-:Y:S02]  /*0380*/  SHF.R.S32.HI R10, RZ, 0x1f, R8 ;  /* 0x0000001fff0a7819 */ /* 0x000fe40000011408 */
[----:B------:R-:W-:Y:S02]  /*0390*/  LOP3.LUT R21, R21, 0xffefffff, RZ, 0xc0, !PT ;  /* 0xffefffff15157812 */ /* 0x000fe400078ec0ff */
[----:B------:R-:W-:Y:S02]  /*03a0*/  IADD3 R9, R29, 0xf0, RZ ;  /* 0x000000f01d097810 */ /* 0x000fe40007ffe0ff */
[----:B------:R-:W-:-:S02]  /*03b0*/  @P0 LOP3.LUT R21, R21, 0x100000, RZ, 0xfc, !PT ;  /* 0x0010000015150812 */ /* 0x000fc400078efcff */
[----:B------:R-:W-:Y:S02]  /*03c0*/  ISETP.LT.U32.AND P0, PT, R8, UR4, PT ;  /* 0x0000000408007c0c */ /* 0x000fe4000bf01070 */
[----:B------:R-:W-:Y:S02]  /*03d0*/  LOP3.LUT R21, R21, 0xfff7ffff, RZ, 0xc0, !PT ;  /* 0xfff7ffff15157812 */ /* 0x000fe400078ec0ff */
[----:B------:R-:W-:Y:S02]  /*03e0*/  ISETP.LT.AND.EX P1, PT, R10, UR5, !P4, P0 ;  /* 0x000000050a007c0c */ /* 0x000fe4000e721300 */
[----:B------:R-:W-:Y:S02]  /*03f0*/  SHF.R.S32.HI R10, RZ, 0x1f, R9 ;  /* 0x0000001fff0a7819 */ /* 0x000fe40000011409 */
[----:B------:R-:W-:Y:S02]  /*0400*/  ISETP.LT.U32.AND P0, PT, R9, UR4, PT ;  /* 0x0000000409007c0c */ /* 0x000fe4000bf01070 */
[----:B------:R-:W-:-:S02]  /*0410*/  SHF.R.S32.HI R120, RZ, 0x1f, R29 ;  /* 0x0000001fff787819 */ /* 0x000fc4000001141d */
[----:B------:R-:W-:Y:S01]  /*0420*/  ISETP.LT.AND.EX P0, PT, R10, UR5, !P4, P0 ;  /* 0x000000050a007c0c */ /* 0x000fe2000e701300 */
[C---:B------:R-:W-:Y:S01]  /*0430*/  VIADD R10, R29.reuse, 0x70 ;  /* 0x000000701d0a7836 */ /* 0x040fe20000000000 */
[----:B------:R-:W-:Y:S02]  /*0440*/  IADD3 R103, R29, 0x8, RZ ;  /* 0x000000081d677810 */ /* 0x000fe40007ffe0ff */
[----:B------:R-:W-:Y:S02]  /*0450*/  SHF.R.S32.HI R35, RZ, 0x1f, R102 ;  /* 0x0000001fff237819 */ /* 0x000fe40000011466 */
[----:B------:R-:W-:Y:S02]  /*0460*/  @P1 LOP3.LUT R21, R21, 0x80000, RZ, 0xfc, !PT ;  /* 0x0008000015151812 */ /* 0x000fe400078efcff */
[----:B------:R-:W-:Y:S02]  /*0470*/  SHF.R.S32.HI R36, RZ, 0x1f, R103 ;  /* 0x0000001fff247819 */ /* 0x000fe40000011467 */
[----:B------:R-:W-:-:S02]  /*0480*/  LOP3.LUT R21, R21, 0xfffbffff, RZ, 0xc0, !PT ;  /* 0xfffbffff15157812 */ /* 0x000fc400078ec0ff */
[----:B------:R-:W-:Y:S01]  /*0490*/  IADD3 R101, R29, 0x18, RZ ;  /* 0x000000181d657810 */ /* 0x000fe20007ffe0ff */
[----:B------:R-:W-:Y:S01]  /*04a0*/  STL [R1+0x40], R36 ;  /* 0x0000402401007387 */ /* 0x000fe20000100800 */
[----:B------:R-:W-:Y:S02]  /*04b0*/  @P0 LOP3.LUT R21, R21, 0x40000, RZ, 0xfc, !PT ;  /* 0x0004000015150812 */ /* 0x000fe400078efcff */
[----:B------:R-:W-:Y:S01]  /*04c0*/  ISETP.LT.U32.AND P0, PT, R29, UR4, PT ;  /* 0x000000041d007c0c */ /* 0x000fe2000bf01070 */
[----:B------:R-:W-:Y:S01]  /*04d0*/  STL [R1+0x3c], R35 ;  /* 0x00003c2301007387 */ /* 0x000fe20000100800 */
[----:B------:R-:W-:Y:S02]  /*04e0*/  LOP3.LUT R21, R21, 0xfbffffff, RZ, 0xc0, !PT ;  /* 0xfbffffff15157812 */ /* 0x000fe400078ec0ff */
[----:B------:R-:W-:Y:S02]  /*04f0*/  ISETP.LT.AND.EX P0, PT, R120, UR5, !P4, P0 ;  /* 0x0000000578007c0c */ /* 0x000fe4000e701300 */
[----:B------:R-:W-:-:S02]  /*0500*/  SHF.R.S32.HI R34, RZ, 0x1f, R101 ;  /* 0x0000001fff227819 */ /* 0x000fc40000011465 */
[C---:B------:R-:W-:Y:S02]  /*0510*/  IADD3 R100, R29.reuse, 0x20, RZ ;  /* 0x000000201d647810 */ /* 0x040fe40007ffe0ff */
[C---:B------:R-:W-:Y:S01]  /*0520*/  IADD3 R99, R29.reuse, 0x28, RZ ;  /* 0x000000281d637810 */ /* 0x040fe20007ffe0ff */
[----:B------:R-:W-:Y:S01]  /*0530*/  STL [R1+0x38], R34 ;  /* 0x0000382201007387 */ /* 0x000fe20000100800 */
[----:B------:R-:W-:Y:S02]  /*0540*/  SHF.R.S32.HI R33, RZ, 0x1f, R100 ;  /* 0x0000001fff217819 */ /* 0x000fe40000011464 */
[----:B------:R-:W-:Y:S02]  /*0550*/  SHF.R.S32.HI R32, RZ, 0x1f, R99 ;  /* 0x0000001fff207819 */ /* 0x000fe40000011463 */
[----:B------:R-:W-:Y:S01]  /*0560*/  IADD3 R98, R29, 0x30, RZ ;  /* 0x000000301d627810 */ /* 0x000fe20007ffe0ff */
[----:B------:R-:W-:Y:S01]  /*0570*/  STL [R1+0x34], R33 ;  /* 0x0000342101007387 */ /* 0x000fe20000100800 */
[----:B------:R-:W-:-:S02]  /*0580*/  @P0 LOP3.LUT R21, R21, 0x4000000, RZ, 0xfc, !PT ;  /* 0x0400000015150812 */ /* 0x000fc400078efcff */
[----:B------:R-:W-:Y:S01]  /*0590*/  ISETP.LT.U32.AND P0, PT, R103, UR4, PT ;  /* 0x0000000467007c0c */ /* 0x000fe2000bf01070 */
[----:B------:R-:W-:Y:S01]  /*05a0*/  STL [R1+0x30], R32 ;  /* 0x0000302001007387 */ /* 0x000fe20000100800 */
[----:B------:R-:W-:Y:S02]  /*05b0*/  LOP3.LUT R21, R21, 0xfffdffff, RZ, 0xc0, !PT ;  /* 0xfffdffff15157812 */ /* 0x000fe400078ec0ff */
[----:B------:R-:W-:Y:S02]  /*05c0*/  ISETP.LT.AND.EX P1, PT, R36, UR5, !P4, P0 ;  /* 0x0000000524007c0c */ /* 0x000fe4000e721300 */
[----:B------:R-:W-:Y:S02]  /*05d0*/  ISETP.LT.U32.AND P0, PT, R102, UR4, PT ;  /* 0x0000000466007c0c */ /* 0x000fe4000bf01070 */
[----:B------:R-:W-:Y:S02]  /*05e0*/  SHF.R.S32.HI R31, RZ, 0x1f, R98 ;  /* 0x0000001fff1f7819 */ /* 0x000fe40000011462 */
[----:B------:R-:W-:-:S02]  /*05f0*/  ISETP.LT.AND.EX P2, PT, R35, UR5, !P4, P0 ;  /* 0x0000000523007c0c */ /* 0x000fc4000e741300 */
[----:B------:R-:W-:Y:S01]  /*0600*/  ISETP.LT.U32.AND P0, PT, R101, UR4, PT ;  /* 0x0000000465007c0c */ /* 0x000fe2000bf01070 */
[----:B------:R-:W-:Y:S01]  /*0610*/  STL [R1+0x2c], R31 ;  /* 0x00002c1f01007387 */ /* 0x000fe20000100800 */
[----:B------:R-:W-:Y:S02]  /*0620*/  IADD3 R97, R29, 0x38, RZ ;  /* 0x000000381d617810 */ /* 0x000fe40007ffe0ff */
[----:B------:R-:W-:Y:S02]  /*0630*/  SHF.R.S32.HI R28, RZ, 0x1f, R96 ;  /* 0x0000001fff1c7819 */ /* 0x000fe40000011460 */
[----:B------:R-:W-:Y:S02]  /*0640*/  @P1 LOP3.LUT R21, R21, 0x20000, RZ, 0xfc, !PT ;  /* 0x0002000015151812 */ /* 0x000fe400078efcff */
[----:B------:R-:W-:Y:S02]  /*0650*/  ISETP.LT.AND.EX P1, PT, R34, UR5, !P4, P0 ;  /* 0x0000000522007c0c */ /* 0x000fe4000e721300 */
[----:B------:R-:W-:-:S02]  /*0660*/  LOP3.LUT R21, R21, 0xfffeffff, RZ, 0xc0, !PT ;  /* 0xfffeffff15157812 */ /* 0x000fc400078ec0ff */
[----:B------:R-:W-:Y:S02]  /*0670*/  ISETP.LT.U32.AND P0, PT, R100, UR4, PT ;  /* 0x0000000464007c0c */ /* 0x000fe4000bf01070 */
[----:B------:R-:W-:Y:S02]  /*0680*/  @P2 LOP3.LUT R21, R21, 0x10000, RZ, 0xfc, !PT ;  /* 0x0001000015152812 */ /* 0x000fe400078efcff */
[----:B------:R-:W-:Y:S02]  /*0690*/  ISETP.LT.AND.EX P2, PT, R33, UR5, !P4, P0 ;  /* 0x0000000521007c0c */ /* 0x000fe4000e741300 */
[----:B------:R-:W-:Y:S02]  /*06a0*/  LOP3.LUT R21, R21, 0xffff7fff, RZ, 0xc0, !PT ;  /* 0xffff7fff15157812 */ /* 0x000fe400078ec0ff */
[----:B------:R-:W-:Y:S02]  /*06b0*/  ISETP.LT.U32.AND P0, PT, R99, UR4, PT ;  /* 0x0000000463007c0c */ /* 0x000fe4000bf01070 */
[----:B------:R-:W-:-:S02]  /*06c0*/  @P1 LOP3.LUT R21, R21, 0x8000, RZ, 0xfc, !PT ;  /* 0x0000800015151812 */ /* 0x000fc400078efcff */
[----:B------:R-:W-:Y:S02]  /*06d0*/  ISETP.LT.AND.EX P1, PT, R32, UR5, !P4, P0 ;  /* 0x0000000520007c0c */ /* 0x000fe4000e721300 */
[----:B------:R-:W-:Y:S02]  /*06e0*/  LOP3.LUT R21, R21, 0xffffbfff, RZ, 0xc0, !PT ;  /* 0xffffbfff15157812 */ /* 0x000fe400078ec0ff */
[----:B------:R-:W-:Y:S02]  /*06f0*/  ISETP.LT.U32.AND P0, PT, R98, UR4, PT ;  /* 0x0000000462007c0c */ /* 0x000fe4000bf01070 */
[----:B------:R-:W-:Y:S02]  /*0700*/  @P2 LOP3.LUT R21, R21, 0x4000, RZ, 0xfc, !PT ;  /* 0x0000400015152812 */ /* 0x000fe400078efcff */
[----:B------:R-:W-:Y:S02]  /*0710*/  ISETP.LT.AND.EX P2, PT, R31, UR5, !P4, P0 ;  /* 0x000000051f007c0c */ /* 0x000fe4000e741300 */
[----:B------:R-:W-:-:S02]  /*0720*/  LOP3.LUT R21, R21, 0xffffdfff, RZ, 0xc0, !PT ;  /* 0xffffdfff15157812 */ /* 0x000fc400078ec0ff */
[----:B------:R-:W-:Y:S02]  /*0730*/  SHF.R.S32.HI R30, RZ, 0x1f, R97 ;  /* 0x0000001fff1e7819 */ /* 0x000fe40000011461 */
[----:B------:R-:W-:Y:S02]  /*0740*/  ISETP.LT.U32.AND P0, PT, R97, UR4, PT ;  /* 0x0000000461007c0c */ /* 0x000fe4000bf01070 */
[----:B------:R-:W-:Y:S01]  /*0750*/  @P1 LOP3.LUT R21, R21, 0x2000, RZ, 0xfc, !PT ;  /* 0x0000200015151812 */ /* 0x000fe200078efcff */
[----:B------:R-:W-:Y:S01]  /*0760*/  STL [R1+0x28], R30 ;  /* 0x0000281e01007387 */ /* 0x000fe20000100800 */
[----:B------:R-:W-:Y:S02]  /*0770*/  ISETP.LT.AND.EX P1, PT, R30, UR5, !P4, P0 ;  /* 0x000000051e007c0c */ /* 0x000fe4000e721300 */
[----:B------:R-:W-:Y:S01]  /*0780*/  LOP3.LUT R21, R21, 0xffffefff, RZ, 0xc0, !PT ;  /* 0xffffefff15157812 */ /* 0x000fe200078ec0ff */
[----:B------:R-:W-:Y:S01]  /*0790*/  STL [R1+0x24], R28 ;  /* 0x0000241c01007387 */ /* 0x000fe20000100800 */
[----:B------:R-:W-:-:S02]  /*07a0*/  ISETP.LT.U32.AND P0, PT, R96, UR4, PT ;  /* 0x0000000460007c0c */ /* 0x000fc4000bf01070 */
[----:B------:R-:W-:Y:S02]  /*07b0*/  @P2 LOP3.LUT R21, R21, 0x1000, RZ, 0xfc, !PT ;  /* 0x0000100015152812 */ /* 0x000fe400078efcff */
[----:B------:R-:W-:Y:S02]  /*07c0*/  IADD3 R94, R29, 0x48, RZ ;  /* 0x000000481d5e7810 */ /* 0x000fe40007ffe0ff */
[----:B------:R-:W-:Y:S02]  /*07d0*/  ISETP.LT.AND.EX P2, PT, R28, UR5, !P4, P0 ;  /* 0x000000051c007c0c */ /* 0x000fe4000e741300 */
[----:B------:R-:W-:Y:S02]  /*07e0*/  LOP3.LUT R21, R21, 0xfffff7ff, RZ, 0xc0, !PT ;  /* 0xfffff7ff15157812 */ /* 0x000fe400078ec0ff */
[----:B------:R-:W-:Y:S02]  /*07f0*/  SHF.R.S32.HI R27, RZ, 0x1f, R94 ;  /* 0x0000001fff1b7819 */ /* 0x000fe4000001145e */
[----:B------:R-:W-:-:S02]  /*0800*/  ISETP.LT.U32.AND P0, PT, R94, UR4, PT ;  /* 0x000000045e007c0c */ /* 0x000fc4000bf01070 */
[----:B------:R-:W-:Y:S01]  /*0810*/  @P1 LOP3.LUT R21, R21, 0x800, RZ, 0xfc, !PT ;  /* 0x0000080015151812 */ /* 0x000fe200078efcff */
[----:B------:R-:W-:Y:S01]  /*0820*/  STL [R1+0x20], R27 ;  /* 0x0000201b01007387 */ /* 0x000fe20000100800 */
        /* <DEDUP_REMOVED lines=46> */
[----:B------:R-:W-:Y:S01]  /*0b10*/  IADD3 R13, R29, 0x88, RZ ;  /* 0x000000881d0d7810 */ /* 0x000fe20007ffe0ff */
[----:B------:R0:W-:Y:S01]  /*0b20*/  STL [R1+0x4], R19 ;  /* 0x0000041301007387 */ /* 0x0001e20000100800 */
[----:B------:R-:W-:-:S02]  /*0b30*/  @P2 LOP3.LUT R21, R21, 0x10, RZ, 0xfc, !PT ;  /* 0x0000001015152812 */ /* 0x000fc400078efcff */
[----:B------:R-:W-:Y:S02]  /*0b40*/  ISETP.LT.AND.EX P2, PT, R19, UR5, !P4, P0 ;  /* 0x0000000513007c0c */ /* 0x000fe4000e741300 */
[----:B------:R-:W-:Y:S02]  /*0b50*/  SHF.R.S32.HI R18, RZ, 0x1f, R13 ;  /* 0x0000001fff127819 */ /* 0x000fe4000001140d */
[----:B------:R-:W-:Y:S02]  /*0b60*/  LOP3.LUT R21, R21, 0xfffffff7, RZ, 0xc0, !PT ;  /* 0xfffffff715157812 */ /* 0x000fe400078ec0ff */
[----:B------:R-:W-:Y:S01]  /*0b70*/  ISETP.LT.U32.AND P0, PT, R13, UR4, PT ;  /* 0x000000040d007c0c */ /* 0x000fe2000bf01070 */
[----:B------:R1:W-:Y:S01]  /*0b80*/  STL [R1], R18 ;  /* 0x0000001201007387 */ /* 0x0003e20000100800 */
[----:B------:R-:W-:Y:S01]  /*0b90*/  @P1 LOP3.LUT R21, R21, 0x8, RZ, 0xfc, !PT ;  /* 0x0000000815151812 */ /* 0x000fe200078efcff */
[----:B0-----:R-:W-:Y:S01]  /*0ba0*/  HFMA2.MMA R19, -RZ, RZ, 0, 0 ;  /* 0x00000000ff137435 */ /* 0x001fe200000001ff */
[----:B------:R-:W-:-:S02]  /*0bb0*/  ISETP.LT.AND.EX P1, PT, R18, UR5, !P4, P0 ;  /* 0x0000000512007c0c */ /* 0x000fc4000e721300 */
[----:B------:R-:W-:Y:S02]  /*0bc0*/  LOP3.LUT R21, R21, 0xfffffffb, RZ, 0xc0, !PT ;  /* 0xfffffffb15157812 */ /* 0x000fe400078ec0ff */
[----:B------:R-:W-:Y:S02]  /*0bd0*/  IADD3 R14, R29, 0x90, RZ ;  /* 0x000000901d0e7810 */ /* 0x000fe40007ffe0ff */
[----:B------:R-:W-:Y:S01]  /*0be0*/  @P2 LOP3.LUT R21, R21, 0x4, RZ, 0xfc, !PT ;  /* 0x0000000415152812 */ /* 0x000fe200078efcff */
[----:B-1----:R-:W0:Y:S01]  /*0bf0*/  LDC R18, c[0x0][0x10] ;  /* 0x00000400ff127b82 */ /* 0x002e220000000800 */
[----:B------:R-:W-:Y:S02]  /*0c00*/  IADD3 R15, R29, 0x98, RZ ;  /* 0x000000981d0f7810 */ /* 0x000fe40007ffe0ff */
[----:B------:R-:W-:Y:S02]  /*0c10*/  LOP3.LUT R21, R21, 0xfffffffd, RZ, 0xc0, !PT ;  /* 0xfffffffd15157812 */ /* 0x000fe400078ec0ff */
[----:B------:R-:W-:-:S02]  /*0c20*/  IADD3 R17, R29, 0xa8, RZ ;  /* 0x000000a81d117810 */ /* 0x000fc40007ffe0ff */
[----:B------:R-:W-:Y:S02]  /*0c30*/  IADD3 R105, R29, 0xb0, RZ ;  /* 0x000000b01d697810 */ /* 0x000fe40007ffe0ff */
[----:B------:R-:W-:Y:S02]  /*0c40*/  @P1 LOP3.LUT R21, R21, 0x2, RZ, 0xfc, !PT ;  /* 0x0000000215151812 */ /* 0x000fe400078efcff */
[----:B------:R-:W-:Y:S02]  /*0c50*/  SHF.R.S32.HI R125, RZ, 0x1f, R14 ;  /* 0x0000001fff7d7819 */ /* 0x000fe4000001140e */
[----:B------:R-:W-:Y:S02]  /*0c60*/  SHF.R.S32.HI R124, RZ, 0x1f, R15 ;  /* 0x0000001fff7c7819 */ /* 0x000fe4000001140f */
[----:B------:R-:W-:Y:S02]  /*0c70*/  SHF.R.S32.HI R123, RZ, 0x1f, R16 ;  /* 0x0000001fff7b7819 */ /* 0x000fe40000011410 */
[----:B------:R-:W-:-:S02]  /*0c80*/  SHF.R.S32.HI R122, RZ, 0x1f, R17 ;  /* 0x0000001fff7a7819 */ /* 0x000fc40000011411 */
[----:B------:R-:W-:Y:S02]  /*0c90*/  ISETP.LT.U32.AND P0, PT, R14, UR4, PT ;  /* 0x000000040e007c0c */ /* 0x000fe4000bf01070 */
[----:B------:R-:W-:Y:S02]  /*0ca0*/  ISETP.LT.U32.AND P1, PT, R15, UR4, PT ;  /* 0x000000040f007c0c */ /* 0x000fe4000bf21070 */
[----:B------:R-:W-:Y:S02]  /*0cb0*/  ISETP.LT.U32.AND P2, PT, R16, UR4, PT ;  /* 0x0000000410007c0c */ /* 0x000fe4000bf41070 */
[----:B------:R-:W-:Y:S02]  /*0cc0*/  ISETP.LT.U32.AND P3, PT, R17, UR4, PT ;  /* 0x0000000411007c0c */ /* 0x000fe4000bf61070 */
[----:B------:R-:W-:Y:S02]  /*0cd0*/  SHF.R.S32.HI R121, RZ, 0x1f, R105 ;  /* 0x0000001fff797819 */ /* 0x000fe40000011469 */
[----:B------:R-:W-:-:S02]  /*0ce0*/  ISETP.LT.U32.AND P5, PT, R105, UR4, PT ;  /* 0x0000000469007c0c */ /* 0x000fc4000bfa1070 */
[----:B------:R-:W-:Y:S02]  /*0cf0*/  ISETP.LT.AND.EX P0, PT, R125, UR5, !P4, P0 ;  /* 0x000000057d007c0c */ /* 0x000fe4000e701300 */
[----:B------:R-:W-:Y:S02]  /*0d00*/  ISETP.LT.AND.EX P1, PT, R124, UR5, !P4, P1 ;  /* 0x000000057c007c0c */ /* 0x000fe4000e721310 */
[----:B------:R-:W-:Y:S02]  /*0d10*/  ISETP.LT.AND.EX P2, PT, R123, UR5, !P4, P2 ;  /* 0x000000057b007c0c */ /* 0x000fe4000e741320 */
[----:B------:R-:W-:Y:S02]  /*0d20*/  ISETP.LT.AND.EX P3, PT, R122, UR5, !P4, P3 ;  /* 0x000000057a007c0c */ /* 0x000fe4000e761330 */
[----:B------:R-:W-:Y:S02]  /*0d30*/  ISETP.LT.AND.EX P4, PT, R121, UR5, !P4, P5 ;  /* 0x0000000579007c0c */ /* 0x000fe4000e781350 */
[----:B------:R-:W-:-:S11]  /*0d40*/  MOV R20, R0 ;  /* 0x0000000000147202 */ /* 0x000fd60000000f00 */
.L_x_3798:
[----:B--2---:R-:W2:Y:S01]  /*0d50*/  LDL R28, [R1+0x40] ;  /* 0x00004000011c7983 */ /* 0x004ea20000100800 */
[----:B01----:R-:W1:Y:S03]  /*0d60*/  LDC R31, c[0x0][0x288] ;  /* 0x0000a200ff1f7b82 */ /* 0x003e660000000800 */
[----:B---3--:R-:W3:Y:S04]  /*0d70*/  LDL R33, [R1+0x3c] ;  /* 0x00003c0001217983 */ /* 0x008ee80000100800 */
[----:B----4-:R-:W4:Y:S01]  /*0d80*/  LDL R32, [R1+0x38] ;  /* 0x0000380001207983 */ /* 0x010f220000100800 */
[----:B------:R-:W-:Y:S01]  /*0d90*/  P2R R36, PR, RZ, 0x4 ;  /* 0x00000004ff247803 */ /* 0x000fe20000000000 */
[----:B------:R-:W-:Y:S01]  /*0da0*/  ULDC.64 UR4, c[0x0][0x280] ;  /* 0x0000a00000047ab9 */ /* 0x000fe20000000a00 */
[C---:B------:R-:W-:Y:S01]  /*0db0*/  LOP3.LUT P2, RZ, R21.reuse, 0x4000000, RZ, 0xc0, !PT ;  /* 0x0400000015ff7812 */ /* 0x040fe2000784c0ff */
[----:B------:R-:W5:Y:S01]  /*0dc0*/  S2R R106, SR_TID.X ;  /* 0x00000000006a7919 */ /* 0x000f620000002100 */
[----:B------:R-:W-:Y:S01]  /*0dd0*/  P2R R34, PR, RZ, 0x10 ;  /* 0x00000010ff227803 */ /* 0x000fe20000000000 */
[----:B------:R-:W0:Y:S01]  /*0de0*/  @P0 LDC.64 R72, c[0x0][0x220] ;  /* 0x00008800ff480b82 */ /* 0x000e220000000a00 */
[----:B------:R-:W-:Y:S01]  /*0df0*/  LOP3.LUT P4, RZ, R21, 0x20000, RZ, 0xc0, !PT ;  /* 0x0002000015ff7812 */ /* 0x000fe2000788c0ff */
[----:B------:R-:W4:Y:S01]  /*0e00*/  LDL R39, [R1+0x34] ;  /* 0x0000340001277983 */ /* 0x000f220000100800 */
[----:B------:R-:W-:-:S02]  /*0e10*/  P2R R35, PR, RZ, 0x8 ;  /* 0x00000008ff237803 */ /* 0x000fc40000000000 */
[C---:B------:R-:W-:Y:S01]  /*0e20*/  LOP3.LUT P3, RZ, R21.reuse, 0x10000, RZ, 0xc0, !PT ;  /* 0x0001000015ff7812 */ /* 0x040fe2000786c0ff */
[----:B------:R-:W4:Y:S01]  /*0e30*/  LDL R38, [R1+0x30] ;  /* 0x0000300001267983 */ /* 0x000f220000100800 */
[----:B------:R-:W-:Y:S01]  /*0e40*/  LOP3.LUT P6, RZ, R21, 0x1000, RZ, 0xc0, !PT ;  /* 0x0000100015ff7812 */ /* 0x000fe200078cc0ff */
[----:B------:R-:W0:Y:S02]  /*0e50*/  @P1 LDC.64 R74, c[0x0][0x220] ;  /* 0x00008800ff4a1b82 */ /* 0x000e240000000a00 */
[----:B------:R-:W4:Y:S01]  /*0e60*/  LDL R37, [R1+0x2c] ;  /* 0x00002c0001257983 */ /* 0x000f220000100800 */
[----:B-1----:R-:W-:-:S04]  /*0e70*/  IABS R25, R31 ;  /* 0x0000001f00197213 */ /* 0x002fc80000000000 */
[----:B------:R-:W1:Y:S05]  /*0e80*/  I2F.RP R24, R25 ;  /* 0x0000001900187306 */ /* 0x000e6a0000209400 */
[----:B------:R-:W0:Y:S03]  /*0e90*/  @P6 LDC.64 R50, c[0x0][0x220] ;  /* 0x00008800ff326b82 */ /* 0x000e260000000a00 */
[----:B-1----:R-:W1:Y:S02]  /*0ea0*/  MUFU.RCP R24, R24 ;  /* 0x0000001800187308 */ /* 0x002e640000001000 */
[----:B-1----:R-:W-:-:S06]  /*0eb0*/  IADD3 R22, R24, 0xffffffe, RZ ;  /* 0x0ffffffe18167810 */ /* 0x002fcc0007ffe0ff */
[----:B------:R1:W5:Y:S02]  /*0ec0*/  F2I.FTZ.U32.TRUNC.NTZ R23, R22 ;  /* 0x0000001600177305 */ /* 0x000364000021f000 */
[----:B-1----:R-:W-:Y:S01]  /*0ed0*/  MOV R22, RZ ;  /* 0x000000ff00167202 */ /* 0x002fe20000000f00 */
[----:B-----5:R-:W-:-:S04]  /*0ee0*/  IMAD.MOV R26, RZ, RZ, -R23 ;  /* 0x000000ffff1a7224 */ /* 0x020fc800078e0a17 */
        /* <DEDUP_REMOVED lines=10> */
[----:B------:R-:W-:Y:S02]  /*0f90*/  ISETP.GE.U32.AND P5, PT, R24, R25, PT ;  /* 0x000000191800720c */ /* 0x000fe40003fa6070 */
[----:B------:R-:W-:-:S04]  /*0fa0*/  SHF.L.U32 R24, R106, 0x1, RZ ;  /* 0x000000016a187819 */ /* 0x000fc800000006ff */
[----:B------:R-:W-:-:S07]  /*0fb0*/  LOP3.LUT R71, R24, 0x7e, RZ, 0xc0, !PT ;  /* 0x0000007e18477812 */ /* 0x000fce00078ec0ff */
[----:B------:R-:W-:Y:S02]  /*0fc0*/  @P5 IADD3 R23, R23, 0x1, RZ ;  /* 0x0000000117175810 */ /* 0x000fe40007ffe0ff */
[----:B------:R-:W-:-:S03]  /*0fd0*/  ISETP.GE.AND P5, PT, R22, RZ, PT ;  /* 0x000000ff1600720c */ /* 0x000fc60003fa6270 */
[----:B------:R-:W-:Y:S02]  /*0fe0*/  IMAD.MOV.U32 R69, RZ, RZ, R23 ;  /* 0x000000ffff457224 */ /* 0x000fe400078e0017 */
[----:B------:R-:W1:Y:S08]  /*0ff0*/  @P2 LDC.64 R22, c[0x0][0x270] ;  /* 0x00009c00ff162b82 */ /* 0x000e700000000a00 */
[----:B------:R-:W-:-:S02]  /*1000*/  @!P5 IADD3 R69, -R69, RZ, RZ ;  /* 0x000000ff4545d210 */ /* 0x000fc40007ffe1ff */
[----:B------:R-:W-:-:S13]  /*1010*/  ISETP.NE.AND P5, PT, R31, RZ, PT ;  /* 0x000000ff1f00720c */ /* 0x000fda0003fa5270 */
[----:B------:R-:W-:-:S04]  /*1020*/  @!P5 LOP3.LUT R69, RZ, R31, RZ, 0x33, !PT ;  /* 0x0000001fff45d212 */ /* 0x000fc800078e33ff */
[----:B------:R-:W-:Y:S02]  /*1030*/  IADD3 R25, -R69, RZ, RZ ;  /* 0x000000ff45197210 */ /* 0x000fe40007ffe1ff */
[----:B------:R-:W-:-:S03]  /*1040*/  SHF.R.S32.HI R24, RZ, 0x1f, R69 ;  /* 0x0000001fff187819 */ /* 0x000fc60000011445 */
[----:B------:R-:W-:Y:S02]  /*1050*/  IMAD R70, R31, R25, R20 ;  /* 0x000000191f467224 */ /* 0x000fe400078e0214 */
[----:B------:R-:W5:Y:S01]  /*1060*/  @P2 LDC.64 R30, c[0x0][0x220] ;  /* 0x00008800ff1e2b82 */ /* 0x000f620000000a00 */
[----:B------:R-:W-:Y:S02]  /*1070*/  IMAD R24, R24, UR4, RZ ;  /* 0x0000000418187c24 */ /* 0x000fe4000f8e02ff */
[----:B------:R-:W-:Y:S02]  /*1080*/  LEA R70, R70, R71, 0x7 ;  /* 0x0000004746467211 */ /* 0x000fe400078e38ff */
[----:B------:R-:W-:Y:S02]  /*1090*/  IMAD R67, R69, UR5, R24 ;  /* 0x0000000545437c24 */ /* 0x000fe4000f8e0218 */
[----:B------:R-:W-:Y:S01]  /*10a0*/  SHF.R.S32.HI R71, RZ, 0x1f, R70 ;  /* 0x0000001fff477819 */ /* 0x000fe20000011446 */
[----:B-1----:R-:W-:-:S02]  /*10b0*/  @P2 IMAD R24, R120, R22, RZ ;  /* 0x0000001678182224 */ /* 0x002fc400078e02ff */
[----:B------:R-:W-:Y:S01]  /*10c0*/  IMAD.WIDE.U32 R68, R69, UR4, R70 ;  /* 0x0000000445447c25 */ /* 0x000fe2000f8e0046 */
[----:B------:R-:W-:Y:S02]  /*10d0*/  LOP3.LUT R95, R95, 0xfffffffb, RZ, 0xc0, !PT ;  /* 0xfffffffb5f5f7812 */ /* 0x000fe400078ec0ff */
[----:B------:R-:W-:Y:S01]  /*10e0*/  SHF.R.S32.HI R93, RZ, 0x1f, R8 ;  /* 0x0000001fff5d7819 */ /* 0x000fe20000011408 */
[----:B------:R-:W-:Y:S01]  /*10f0*/  @P2 IMAD.MOV.U32 R66, RZ, RZ, R68 ;  /* 0x000000ffff422224 */ /* 0x000fe200078e0044 */
[----:B------:R-:W-:Y:S01]  /*1100*/  IADD3 R67, R69, R67, RZ ;  /* 0x0000004345437210 */ /* 0x000fe20007ffe0ff */
[C---:B------:R-:W-:Y:S01]  /*1110*/  @P2 IMAD R25, R29.reuse, R23, R24 ;  /* 0x000000171d192224 */ /* 0x040fe200078e0218 */
[----:B------:R-:W1:Y:S01]  /*1120*/  S2R R104, SR_TID.X ;  /* 0x0000000000687919 */ /* 0x000e620000002100 */
[----:B------:R-:W-:Y:S01]  /*1130*/  ULDC.64 UR4, c[0x0][0x278] ;  /* 0x00009e0000047ab9 */ /* 0x000fe20000000a00 */
[----:B------:R-:W-:-:S05]  /*1140*/  @P2 IMAD.WIDE.U32 R22, R29, R22, R66 ;  /* 0x000000161d162225 */ /* 0x000fca00078e0042 */
[----:B------:R-:W-:Y:S02]  /*1150*/  @P2 IADD3 R23, R23, R25, RZ ;  /* 0x0000001917172210 */ /* 0x000fe40007ffe0ff */
[C---:B-----5:R-:W-:Y:S01]  /*1160*/  @P2 LEA R30, P5, R22.reuse, R30, 0x1 ;  /* 0x0000001e161e2211 */ /* 0x060fe200078a08ff */
[----:B------:R-:W5:Y:S03]  /*1170*/  @P4 LDC.64 R24, c[0x0][0x220] ;  /* 0x00008800ff184b82 */ /* 0x000f660000000a00 */
[----:B------:R-:W-:Y:S02]  /*1180*/  @P2 LEA.HI.X R31, R22, R31, R23, 0x1, P5 ;  /* 0x0000001f161f2211 */ /* 0x000fe400028f0c17 */
[----:B------:R-:W-:Y:S02]  /*1190*/  @P4 MOV R27, R67 ;  /* 0x00000043001b4202 */ /* 0x000fe40000000f00 */
[----:B------:R-:W-:Y:S01]  /*11a0*/  LOP3.LUT P2, RZ, R21, 0x8000, RZ, 0xc0, !PT ;  /* 0x0000800015ff7812 */ /* 0x000fe2000784c0ff */
[----:B------:R-:W2:Y:S02]  /*11b0*/  @P4 LDC.64 R22, c[0x0][0x270] ;  /* 0x00009c00ff164b82 */ /* 0x000ea40000000a00 */
[----:B--2---:R-:W-:-:S06]  /*11c0*/  @P4 IMAD R26, R28, R22, RZ ;  /* 0x000000161c1a4224 */ /* 0x004fcc00078e02ff */
[----:B------:R-:W2:Y:S01]  /*11d0*/  @P3 LDC.64 R28, c[0x0][0x220] ;  /* 0x00008800ff1c3b82 */ /* 0x000ea20000000a00 */
[----:B------:R-:W-:Y:S01]  /*11e0*/  @P4 IMAD R23, R103, R23, R26 ;  /* 0x0000001767174224 */ /* 0x000fe200078e021a */
[----:B------:R-:W-:-:S05]  /*11f0*/  @P4 MOV R26, R68 ;  /* 0x00000044001a4202 */ /* 0x000fca0000000f00 */
[----:B------:R-:W-:-:S05]  /*1200*/  @P4 IMAD.WIDE.U32 R26, R103, R22, R26 ;  /* 0x00000016671a4225 */ /* 0x000fca00078e001a */
[----:B------:R-:W-:Y:S02]  /*1210*/  @P4 IADD3 R22, R27, R23, RZ ;  /* 0x000000171b164210 */ /* 0x000fe40007ffe0ff */
[----:B-----5:R-:W-:-:S04]  /*1220*/  @P4 LEA R24, P5, R26, R24, 0x1 ;  /* 0x000000181a184211 */ /* 0x020fc800078a08ff */
[----:B------:R-:W-:Y:S02]  /*1230*/  @P4 LEA.HI.X R25, R26, R25, R22, 0x1, P5 ;  /* 0x000000191a194211 */ /* 0x000fe400028f0c16 */
[----:B------:R-:W3:Y:S01]  /*1240*/  @P3 LDC.64 R22, c[0x0][0x270] ;  /* 0x00009c00ff163b82 */ /* 0x000ee20000000a00 */
[----:B------:R-:W-:Y:S02]  /*1250*/  @P3 IMAD.MOV.U32 R27, RZ, RZ, R67 ;  /* 0x000000ffff1b3224 */ /* 0x000fe400078e0043 */
[----:B---3--:R-:W-:-:S04]  /*1260*/  @P3 IMAD R26, R33, R22, RZ ;  /* 0x00000016211a3224 */ /* 0x008fc800078e02ff */
[----:B------:R-:W-:Y:S01]  /*1270*/  @P3 IMAD R23, R102, R23, R26 ;  /* 0x0000001766173224 */ /* 0x000fe200078e021a */
[----:B------:R-:W-:-:S05]  /*1280*/  @P3 MOV R26, R68 ;  /* 0x00000044001a3202 */ /* 0x000fca0000000f00 */
[----:B------:R-:W-:-:S05]  /*1290*/  @P3 IMAD.WIDE.U32 R26, R102, R22, R26 ;  /* 0x00000016661a3225 */ /* 0x000fca00078e001a */
[----:B------:R-:W-:Y:S02]  /*12a0*/  @P3 IADD3 R22, R27, R23, RZ ;  /* 0x000000171b163210 */ /* 0x000fe40007ffe0ff */
[----:B--2---:R-:W-:-:S04]  /*12b0*/  @P3 LEA R28, P5, R26, R28, 0x1 ;  /* 0x0000001c1a1c3211 */ /* 0x004fc800078a08ff */
[----:B------:R-:W-:Y:S02]  /*12c0*/  @P3 LEA.HI.X R29, R26, R29, R22, 0x1, P5 ;  /* 0x0000001d1a1d3211 */ /* 0x000fe400028f0c16 */
[----:B------:R-:W4:Y:S08]  /*12d0*/  @P2 LDC.64 R22, c[0x0][0x270] ;  /* 0x00009c00ff162b82 */ /* 0x000f300000000a00 */
[----:B------:R-:W2:Y:S01]  /*12e0*/  @P2 LDC.64 R26, c[0x0][0x220] ;  /* 0x00008800ff1a2b82 */ /* 0x000ea20000000a00 */
[----:B------:R-:W-:Y:S01]  /*12f0*/  @P2 MOV R33, R67 ;  /* 0x0000004300212202 */ /* 0x000fe20000000f00 */
[----:B----4-:R-:W-:-:S04]  /*1300*/  @P2 IMAD R32, R32, R22, RZ ;  /* 0x0000001620202224 */ /* 0x010fc800078e02ff */
[----:B------:R-:W-:Y:S01]  /*1310*/  @P2 IMAD R23, R101, R23, R32 ;  /* 0x0000001765172224 */ /* 0x000fe200078e0220 */
[----:B------:R-:W-:-:S05]  /*1320*/  @P2 MOV R32, R68 ;  /* 0x0000004400202202 */ /* 0x000fca0000000f00 */
[----:B------:R-:W-:-:S05]  /*1330*/  @P2 IMAD.WIDE.U32 R32, R101, R22, R32 ;  /* 0x0000001665202225 */ /* 0x000fca00078e0020 */
[----:B------:R-:W-:Y:S02]  /*1340*/  @P2 IADD3 R22, R33, R23, RZ ;  /* 0x0000001721162210 */ /* 0x000fe40007ffe0ff */
[----:B--2---:R-:W-:-:S04]  /*1350*/  @P2 LEA R26, P5, R32, R26, 0x1 ;  /* 0x0000001a201a2211 */ /* 0x004fc800078a08ff */
[----:B------:R-:W-:Y:S02]  /*1360*/  @P2 LEA.HI.X R27, R32, R27, R22, 0x1, P5 ;  /* 0x0000001b201b2211 */ /* 0x000fe400028f0c16 */
[----:B------:R-:W-:Y:S02]  /*1370*/  ISETP.NE.AND P2, PT, R36, RZ, PT ;  /* 0x000000ff2400720c */ /* 0x000fe40003f45270 */
[----:B------:R-:W2:Y:S01]  /*1380*/  LDL R36, [R1+0x28] ;  /* 0x0000280001247983 */ /* 0x000ea20000100800 */
[C---:B------:R-:W-:Y:S02]  /*1390*/  LOP3.LUT P4, RZ, R21.reuse, 0x4000, RZ, 0xc0, !PT ;  /* 0x0000400015ff7812 */ /* 0x040fe4000788c0ff */
[----:B------:R-:W-:Y:S02]  /*13a0*/  LOP3.LUT P3, RZ, R21, 0x2000, RZ, 0xc0, !PT ;  /* 0x0000200015ff7812 */ /* 0x000fe4000786c0ff */
[----:B------:R-:W-:-:S06]  /*13b0*/  @P6 LOP3.LUT R95, R95, 0x4, RZ, 0xfc, !PT ;  /* 0x000000045f5f6812 */ /* 0x000fcc00078efcff */
[----:B------:R-:W3:Y:S08]  /*13c0*/  @P2 LDC.64 R64, c[0x0][0x220] ;  /* 0x00008800ff402b82 */ /* 0x000ef00000000a00 */
[----:B------:R-:W4:Y:S08]  /*13d0*/  @P4 LDC.64 R22, c[0x0][0x270] ;  /* 0x00009c00ff164b82 */ /* 0x000f300000000a00 */
[----:B------:R-:W5:Y:S01]  /*13e0*/  @P4 LDC.64 R80, c[0x0][0x220] ;  /* 0x00008800ff504b82 */ /* 0x000f620000000a00 */
[----:B------:R-:W-:-:S07]  /*13f0*/  @P4 IMAD.MOV.U32 R33, RZ, RZ, R67 ;  /* 0x000000ffff214224 */ /* 0x000fce00078e0043 */
[----:B------:R-:W0:Y:S01]  /*1400*/  @P3 LDC.64 R48, c[0x0][0x220] ;  /* 0x00008800ff303b82 */ /* 0x000e220000000a00 */
[----:B----4-:R-:W-:Y:S02]  /*1410*/  @P4 IMAD R32, R39, R22, RZ ;  /* 0x0000001627204224 */ /* 0x010fe400078e02ff */
[----:B------:R-:W4:Y:S02]  /*1420*/  LDL R39, [R1+0xc] ;  /* 0x00000c0001277983 */ /* 0x000f240000100800 */
[----:B------:R-:W-:Y:S01]  /*1430*/  @P4 IMAD R23, R100, R23, R32 ;  /* 0x0000001764174224 */ /* 0x000fe200078e0220 */
[----:B------:R-:W-:-:S05]  /*1440*/  @P4 MOV R32, R68 ;  /* 0x0000004400204202 */ /* 0x000fca0000000f00 */
[----:B------:R-:W-:-:S05]  /*1450*/  @P4 IMAD.WIDE.U32 R32, R100, R22, R32 ;  /* 0x0000001664204225 */ /* 0x000fca00078e0020 */
[----:B------:R-:W-:Y:S02]  /*1460*/  @P4 IADD3 R22, R33, R23, RZ ;  /* 0x0000001721164210 */ /* 0x000fe40007ffe0ff */
[----:B-----5:R-:W-:-:S04]  /*1470*/  @P4 LEA R80, P5, R32, R80, 0x1 ;  /* 0x0000005020504211 */ /* 0x020fc800078a08ff */
[----:B------:R-:W-:Y:S02]  /*1480*/  @P4 LEA.HI.X R81, R32, R81, R22, 0x1, P5 ;  /* 0x0000005120514211 */ /* 0x000fe400028f0c16 */
[----:B------:R-:W5:Y:S01]  /*1490*/  @P3 LDC.64 R22, c[0x0][0x270] ;  /* 0x00009c00ff163b82 */ /* 0x000f620000000a00 */
[----:B------:R-:W-:Y:S01]  /*14a0*/  @P3 MOV R33, R67 ;  /* 0x0000004300213202 */ /* 0x000fe20000000f00 */
[----:B-----5:R-:W-:Y:S02]  /*14b0*/  @P3 IMAD R32, R38, R22, RZ ;  /* 0x0000001626203224 */ /* 0x020fe400078e02ff */
[----:B------:R-:W5:Y:S02]  /*14c0*/  LDL R38, [R1+0x24] ;  /* 0x0000240001267983 */ /* 0x000f640000100800 */
[----:B------:R-:W-:Y:S01]  /*14d0*/  @P3 IMAD R23, R99, R23, R32 ;  /* 0x0000001763173224 */ /* 0x000fe200078e0220 */
[----:B------:R-:W-:-:S05]  /*14e0*/  @P3 MOV R32, R68 ;  /* 0x0000004400203202 */ /* 0x000fca0000000f00 */
[----:B------:R-:W-:-:S05]  /*14f0*/  @P3 IMAD.WIDE.U32 R32, R99, R22, R32 ;  /* 0x0000001663203225 */ /* 0x000fca00078e0020 */
[----:B------:R-:W-:Y:S02]  /*1500*/  @P3 IADD3 R22, R33, R23, RZ ;  /* 0x0000001721163210 */ /* 0x000fe40007ffe0ff */
[----:B0-----:R-:W-:-:S04]  /*1510*/  @P3 LEA R48, P5, R32, R48, 0x1 ;  /* 0x0000003020303211 */ /* 0x001fc800078a08ff */
[----:B------:R-:W-:Y:S02]  /*1520*/  @P3 LEA.HI.X R49, R32, R49, R22, 0x1, P5 ;  /* 0x0000003120313211 */ /* 0x000fe400028f0c16 */
[----:B------:R-:W0:Y:S01]  /*1530*/  @P6 LDC.64 R22, c[0x0][0x270] ;  /* 0x00009c00ff166b82 */ /* 0x000e220000000a00 */
[----:B------:R-:W-:Y:S01]  /*1540*/  @P6 IMAD.MOV.U32 R33, RZ, RZ, R67 ;  /* 0x000000ffff216224 */ /* 0x000fe200078e0043 */
[----:B------:R-:W-:-:S13]  /*1550*/  LOP3.LUT P4, RZ, R21, 0x800, RZ, 0xc0, !PT ;  /* 0x0000080015ff7812 */ /* 0x000fda000788c0ff */
[----:B------:R-:W1:Y:S01]  /*1560*/  @P4 LDC.64 R90, c[0x0][0x220] ;  /* 0x00008800ff5a4b82 */ /* 0x000e620000000a00 */
[----:B0-----:R-:W-:Y:S02]  /*1570*/  @P6 IMAD R32, R37, R22, RZ ;  /* 0x0000001625206224 */ /* 0x001fe400078e02ff */
[----:B------:R-:W3:Y:S02]  /*1580*/  LDL R37, [R1+0x20] ;  /* 0x0000200001257983 */ /* 0x000ee40000100800 */
[----:B------:R-:W-:Y:S01]  /*1590*/  @P6 IMAD R23, R98, R23, R32 ;  /* 0x0000001762176224 */ /* 0x000fe200078e0220 */
[----:B------:R-:W-:-:S05]  /*15a0*/  @P6 MOV R32, R68 ;  /* 0x0000004400206202 */ /* 0x000fca0000000f00 */
[----:B------:R-:W-:-:S05]  /*15b0*/  @P6 IMAD.WIDE.U32 R32, R98, R22, R32 ;  /* 0x0000001662206225 */ /* 0x000fca00078e0020 */
[----:B------:R-:W-:Y:S02]  /*15c0*/  @P6 IADD3 R22, R33, R23, RZ ;  /* 0x0000001721166210 */ /* 0x000fe40007ffe0ff */
[----:B------:R-:W-:-:S04]  /*15d0*/  @P6 LEA R50, P5, R32, R50, 0x1 ;  /* 0x0000003220326211 */ /* 0x000fc800078a08ff */
[----:B------:R-:W-:Y:S02]  /*15e0*/  @P6 LEA.HI.X R51, R32, R51, R22, 0x1, P5 ;  /* 0x0000003320336211 */ /* 0x000fe400028f0c16 */
[----:B------:R-:W2:Y:S02]  /*15f0*/  @P4 LDC.64 R22, c[0x0][0x270] ;  /* 0x00009c00ff164b82 */ /* 0x000ea40000000a00 */
[----:B--2---:R-:W-:Y:S02]  /*1600*/  @P4 IMAD R32, R36, R22, RZ ;  /* 0x0000001624204224 */ /* 0x004fe400078e02ff */
[----:B------:R-:W2:Y:S01]  /*1610*/  LDL R36, [R1+0x1c] ;  /* 0x00001c0001247983 */ /* 0x000ea20000100800 */
[----:B------:R-:W-:Y:S01]  /*1620*/  @P4 MOV R33, R67 ;  /* 0x0000004300214202 */ /* 0x000fe20000000f00 */
[----:B------:R-:W-:Y:S01]  /*1630*/  @P4 IMAD R23, R97, R23, R32 ;  /* 0x0000001761174224 */ /* 0x000fe200078e0220 */
[----:B------:R-:W-:Y:S02]  /*1640*/  @P4 MOV R32, R68 ;  /* 0x0000004400204202 */ /* 0x000fe40000000f00 */
[----:B------:R-:W-:-:S03]  /*1650*/  LOP3.LUT P6, RZ, R21, 0x400, RZ, 0xc0, !PT ;  /* 0x0000040015ff7812 */ /* 0x000fc600078cc0ff */
[----:B------:R-:W-:-:S05]  /*1660*/  @P4 IMAD.WIDE.U32 R32, R97, R22, R32 ;  /* 0x0000001661204225 */ /* 0x000fca00078e0020 */
[----:B------:R-:W-:Y:S02]  /*1670*/  @P4 IADD3 R22, R33, R23, RZ ;  /* 0x0000001721164210 */ /* 0x000fe40007ffe0ff */
[----:B-1----:R-:W-:-:S03]  /*1680*/  @P4 LEA R90, P5, R32, R90, 0x1 ;  /* 0x0000005a205a4211 */ /* 0x002fc600078a08ff */
[----:B------:R-:W0:Y:S01]  /*1690*/  @P6 LDC.64 R52, c[0x0][0x220] ;  /* 0x00008800ff346b82 */ /* 0x000e220000000a00 */
[----:B------:R-:W-:-:S07]  /*16a0*/  @P4 LEA.HI.X R91, R32, R91, R22, 0x1, P5 ;  /* 0x0000005b205b4211 */ /* 0x000fce00028f0c16 */
[----:B------:R-:W5:Y:S01]  /*16b0*/  @P6 LDC.64 R22, c[0x0][0x270] ;  /* 0x00009c00ff166b82 */ /* 0x000f620000000a00 */
[----:B------:R-:W-:Y:S01]  /*16c0*/  @P6 IMAD.MOV.U32 R33, RZ, RZ, R67 ;  /* 0x000000ffff216224 */ /* 0x000fe200078e0043 */
[----:B------:R-:W-:-:S13]  /*16d0*/  LOP3.LUT P3, RZ, R21, 0x200, RZ, 0xc0, !PT ;  /* 0x0000020015ff7812 */ /* 0x000fda000786c0ff */
[----:B------:R-:W1:Y:S01]  /*16e0*/  @P3 LDC.64 R88, c[0x0][0x220] ;  /* 0x00008800ff583b82 */ /* 0x000e620000000a00 */
        /* <DEDUP_REMOVED lines=8> */
[----:B------:R-:W3:Y:S01]  /*1770*/  @P3 LDC.64 R22, c[0x0][0x270] ;  /* 0x00009c00ff163b82 */ /* 0x000ee20000000a00 */
[----:B------:R-:W-:Y:S02]  /*1780*/  @P3 MOV R33, R67 ;  /* 0x0000004300213202 */ /* 0x000fe40000000f00 */
[----:B------:R-:W-:-:S13]  /*1790*/  LOP3.LUT P4, RZ, R21, 0x100, RZ, 0xc0, !PT ;  /* 0x0000010015ff7812 */ /* 0x000fda000788c0ff */
[----:B------:R-:W0:Y:S01]  /*17a0*/  @P4 LDC.64 R54, c[0x0][0x220] ;  /* 0x00008800ff364b82 */ /* 0x000e220000000a00 */
[----:B---3--:R-:W-:Y:S02]  /*17b0*/  @P3 IMAD R32, R37, R22, RZ ;  /* 0x0000001625203224 */ /* 0x008fe400078e02ff */
[----:B------:R-:W3:Y:S02]  /*17c0*/  LDL R37, [R1+0x14] ;  /* 0x0000140001257983 */ /* 0x000ee40000100800 */
[----:B------:R-:W-:Y:S01]  /*17d0*/  @P3 IMAD R23, R94, R23, R32 ;  /* 0x000000175e173224 */ /* 0x000fe200078e0220 */
[----:B------:R-:W-:-:S05]  /*17e0*/  @P3 MOV R32, R68 ;  /* 0x0000004400203202 */ /* 0x000fca0000000f00 */
[----:B------:R-:W-:-:S05]  /*17f0*/  @P3 IMAD.WIDE.U32 R32, R94, R22, R32 ;  /* 0x000000165e203225 */ /* 0x000fca00078e0020 */
[----:B------:R-:W-:Y:S02]  /*1800*/  @P3 IADD3 R22, R33, R23, RZ ;  /* 0x0000001721163210 */ /* 0x000fe40007ffe0ff */
[----:B-1----:R-:W-:-:S04]  /*1810*/  @P3 LEA R88, P5, R32, R88, 0x1 ;  /* 0x0000005820583211 */ /* 0x002fc800078a08ff */
[----:B------:R-:W-:Y:S02]  /*1820*/  @P3 LEA.HI.X R89, R32, R89, R22, 0x1, P5 ;  /* 0x0000005920593211 */ /* 0x000fe400028f0c16 */
[----:B------:R-:W2:Y:S02]  /*1830*/  @P4 LDC.64 R22, c[0x0][0x270] ;  /* 0x00009c00ff164b82 */ /* 0x000ea40000000a00 */
[----:B--2---:R-:W-:Y:S02]  /*1840*/  @P4 IMAD R32, R36, R22, RZ ;  /* 0x0000001624204224 */ /* 0x004fe400078e02ff */
[----:B------:R-:W2:Y:S02]  /*1850*/  LDL R36, [R1+0x10] ;  /* 0x0000100001247983 */ /* 0x000ea40000100800 */
[----:B------:R-:W-:Y:S01]  /*1860*/  @P4 IMAD R23, R85, R23, R32 ;  /* 0x0000001755174224 */ /* 0x000fe200078e0220 */
[----:B------:R-:W-:Y:S01]  /*1870*/  @P4 MOV R32, R68 ;  /* 0x0000004400204202 */ /* 0x000fe20000000f00 */
[----:B------:R-:W-:Y:S01]  /*1880*/  @P4 IMAD.MOV.U32 R33, RZ, RZ, R67 ;  /* 0x000000ffff214224 */ /* 0x000fe200078e0043 */
[----:B------:R-:W-:-:S03]  /*1890*/  LOP3.LUT P6, RZ, R21, 0x80, RZ, 0xc0, !PT ;  /* 0x0000008015ff7812 */ /* 0x000fc600078cc0ff */
[----:B------:R-:W-:-:S05]  /*18a0*/  @P4 IMAD.WIDE.U32 R32, R85, R22, R32 ;  /* 0x0000001655204225 */ /* 0x000fca00078e0020 */
[----:B------:R-:W-:Y:S02]  /*18b0*/  @P4 IADD3 R22, R33, R23, RZ ;  /* 0x0000001721164210 */ /* 0x000fe40007ffe0ff */
[----:B0-----:R-:W-:-:S03]  /*18c0*/  @P4 LEA R54, P5, R32, R54, 0x1 ;  /* 0x0000003620364211 */ /* 0x001fc600078a08ff */
[----:B------:R-:W0:Y:S01]  /*18d0*/  @P6 LDC.64 R86, c[0x0][0x220] ;  /* 0x00008800ff566b82 */ /* 0x000e220000000a00 */
[----:B------:R-:W-:-:S07]  /*18e0*/  @P4 LEA.HI.X R55, R32, R55, R22, 0x1, P5 ;  /* 0x0000003720374211 */ /* 0x000fce00028f0c16 */
[----:B------:R-:W5:Y:S01]  /*18f0*/  @P6 LDC.64 R22, c[0x0][0x270] ;  /* 0x00009c00ff166b82 */ /* 0x000f620000000a00 */
[----:B------:R-:W-:Y:S02]  /*1900*/  @P6 MOV R33, R67 ;  /* 0x0000004300216202 */ /* 0x000fe40000000f00 */
        /* <DEDUP_REMOVED lines=11> */
[----:B------:R-:W-:Y:S01]  /*19c0*/  @P3 IMAD.MOV.U32 R33, RZ, RZ, R67 ;  /* 0x000000ffff213224 */ /* 0x000fe200078e0043 */
        /* <DEDUP_REMOVED lines=10> */
[----:B------:R-:W2:Y:S01]  /*1a70*/  @P4 LDC.64 R22, c[0x0][0x270] ;  /* 0x00009c00ff164b82 */ /* 0x000ea20000000a00 */
[----:B------:R-:W-:Y:S02]  /*1a80*/  @P4 MOV R33, R67 ;  /* 0x0000004300214202 */ /* 0x000fe40000000f00 */
[----:B------:R-:W-:-:S13]  /*1a90*/  LOP3.LUT P6, RZ, R21, 0x10, RZ, 0xc0, !PT ;  /* 0x0000001015ff7812 */ /* 0x000fda00078cc0ff */
[----:B------:R-:W1:Y:S01]  /*1aa0*/  @P6 LDC.64 R58, c[0x0][0x220] ;  /* 0x00008800ff3a6b82 */ /* 0x000e620000000a00 */
[----:B--2---:R-:W-:Y:S02]  /*1ab0*/  @P4 IMAD R32, R36, R22, RZ ;  /* 0x0000001624204224 */ /* 0x004fe400078e02ff */
[----:B------:R-:W2:Y:S02]  /*1ac0*/  LDL R36, [R1] ;  /* 0x0000000001247983 */ /* 0x000ea40000100800 */
[----:B------:R-:W-:Y:S01]  /*1ad0*/  @P4 IMAD R23, R82, R23, R32 ;  /* 0x0000001752174224 */ /* 0x000fe200078e0220 */
[----:B------:R-:W-:-:S05]  /*1ae0*/  @P4 MOV R32, R68 ;  /* 0x0000004400204202 */ /* 0x000fca0000000f00 */
[----:B------:R-:W-:-:S05]  /*1af0*/  @P4 IMAD.WIDE.U32 R32, R82, R22, R32 ;  /* 0x0000001652204225 */ /* 0x000fca00078e0020 */
[----:B------:R-:W-:Y:S02]  /*1b00*/  @P4 IADD3 R22, R33, R23, RZ ;  /* 0x0000001721164210 */ /* 0x000fe40007ffe0ff */
[----:B0-----:R-:W-:-:S04]  /*1b10*/  @P4 LEA R78, P5, R32, R78, 0x1 ;  /* 0x0000004e204e4211 */ /* 0x001fc800078a08ff */
[----:B------:R-:W-:Y:S02]  /*1b20*/  @P4 LEA.HI.X R79, R32, R79, R22, 0x1, P5 ;  /* 0x0000004f204f4211 */ /* 0x000fe400028f0c16 */
[----:B------:R-:W4:Y:S01]  /*1b30*/  @P6 LDC.64 R22, c[0x0][0x270] ;  /* 0x00009c00ff166b82 */ /* 0x000f220000000a00 */
[----:B------:R-:W-:Y:S01]  /*1b40*/  @P6 IMAD.MOV.U32 R33, RZ, RZ, R67 ;  /* 0x000000ffff216224 */ /* 0x000fe200078e0043 */
[----:B------:R-:W-:-:S13]  /*1b50*/  LOP3.LUT P3, RZ, R21, 0x8, RZ, 0xc0, !PT ;  /* 0x0000000815ff7812 */ /* 0x000fda000786c0ff */
[----:B------:R-:W0:Y:S01]  /*1b60*/  @P3 LDC.64 R60, c[0x0][0x220] ;  /* 0x00008800ff3c3b82 */ /* 0x000e220000000a00 */
[----:B----4-:R-:W-:-:S04]  /*1b70*/  @P6 IMAD R32, R39, R22, RZ ;  /* 0x0000001627206224 */ /* 0x010fc800078e02ff */
[----:B------:R-:W-:Y:S01]  /*1b80*/  @P6 IMAD R23, R10, R23, R32 ;  /* 0x000000170a176224 */ /* 0x000fe200078e0220 */
[----:B------:R-:W-:-:S05]  /*1b90*/  @P6 MOV R32, R68 ;  /* 0x0000004400206202 */ /* 0x000fca0000000f00 */
[----:B------:R-:W-:-:S05]  /*1ba0*/  @P6 IMAD.WIDE.U32 R32, R10, R22, R32 ;  /* 0x000000160a206225 */ /* 0x000fca00078e0020 */
[----:B------:R-:W-:Y:S02]  /*1bb0*/  @P6 IADD3 R22, R33, R23, RZ ;  /* 0x0000001721166210 */ /* 0x000fe40007ffe0ff */
[----:B-1----:R-:W-:-:S04]  /*1bc0*/  @P6 LEA R58, P5, R32, R58, 0x1 ;  /* 0x0000003a203a6211 */ /* 0x002fc800078a08ff */
[----:B------:R-:W-:Y:S02]  /*1bd0*/  @P6 LEA.HI.X R59, R32, R59, R22, 0x1, P5 ;  /* 0x0000003b203b6211 */ /* 0x000fe400028f0c16 */
[----:B------:R-:W5:Y:S01]  /*1be0*/  @P3 LDC.64 R22, c[0x0][0x270] ;  /* 0x00009c00ff163b82 */ /* 0x000f620000000a00 */
[----:B------:R-:W-:Y:S02]  /*1bf0*/  @P3 MOV R33, R67 ;  /* 0x0000004300213202 */ /* 0x000fe40000000f00 */
[----:B------:R-:W-:-:S13]  /*1c00*/  LOP3.LUT P4, RZ, R21, 0x4, RZ, 0xc0, !PT ;  /* 0x0000000415ff7812 */ /* 0x000fda000788c0ff */
[----:B------:R-:W1:Y:S01]  /*1c10*/  @P4 LDC.64 R76, c[0x0][0x220] ;  /* 0x00008800ff4c4b82 */ /* 0x000e620000000a00 */
[----:B-----5:R-:W-:-:S04]  /*1c20*/  @P3 IMAD R32, R38, R22, RZ ;  /* 0x0000001626203224 */ /* 0x020fc800078e02ff */
        /* <DEDUP_REMOVED lines=10> */
[----:B---3--:R-:W-:-:S04]  /*1cd0*/  @P4 IMAD R32, R37, R22, RZ ;  /* 0x0000001625204224 */ /* 0x008fc800078e02ff */
[----:B------:R-:W-:Y:S01]  /*1ce0*/  @P4 IMAD R23, R12, R23, R32 ;  /* 0x000000170c174224 */ /* 0x000fe200078e0220 */
[----:B------:R-:W-:-:S05]  /*1cf0*/  @P4 MOV R32, R68 ;  /* 0x0000004400204202 */ /* 0x000fca0000000f00 */
[----:B------:R-:W-:-:S05]  /*1d00*/  @P4 IMAD.WIDE.U32 R32, R12, R22, R32 ;  /* 0x000000160c204225 */ /* 0x000fca00078e0020 */
[----:B------:R-:W-:Y:S02]  /*1d10*/  @P4 IADD3 R22, R33, R23, RZ ;  /* 0x0000001721164210 */ /* 0x000fe40007ffe0ff */
[----:B-1----:R-:W-:-:S04]  /*1d20*/  @P4 LEA R76, P5, R32, R76, 0x1 ;  /* 0x0000004c204c4211 */ /* 0x002fc800078a08ff */
[----:B------:R-:W-:Y:S02]  /*1d30*/  @P4 LEA.HI.X R77, R32, R77, R22, 0x1, P5 ;  /* 0x0000004d204d4211 */ /* 0x000fe400028f0c16 */
[----:B------:R-:W2:Y:S01]  /*1d40*/  @P6 LDC.64 R22, c[0x0][0x270] ;  /* 0x00009c00ff166b82 */ /* 0x000ea20000000a00 */
[----:B------:R-:W-:Y:S01]  /*1d50*/  @P6 MOV R33, R67 ;  /* 0x0000004300216202 */ /* 0x000fe20000000f00 */
[----:B--2---:R-:W-:-:S04]  /*1d60*/  @P6 IMAD R32, R36, R22, RZ ;  /* 0x0000001624206224 */ /* 0x004fc800078e02ff */
[----:B------:R-:W-:Y:S01]  /*1d70*/  @P6 IMAD R23, R13, R23, R32 ;  /* 0x000000170d176224 */ /* 0x000fe200078e0220 */
[----:B------:R-:W-:-:S05]  /*1d80*/  @P6 MOV R32, R68 ;  /* 0x0000004400206202 */ /* 0x000fca0000000f00 */
[----:B------:R-:W-:-:S05]  /*1d90*/  @P6 IMAD.WIDE.U32 R32, R13, R22, R32 ;  /* 0x000000160d206225 */ /* 0x000fca00078e0020 */
[----:B------:R-:W-:Y:S02]  /*1da0*/  @P6 IADD3 R22, R33, R23, RZ ;  /* 0x0000001721166210 */ /* 0x000fe40007ffe0ff */
[----:B0-----:R-:W-:-:S04]  /*1db0*/  @P6 LEA R62, P5, R32, R62, 0x1 ;  /* 0x0000003e203e6211 */ /* 0x001fc800078a08ff */
[----:B------:R-:W-:Y:S02]  /*1dc0*/  @P6 LEA.HI.X R63, R32, R63, R22, 0x1, P5 ;  /* 0x0000003f203f6211 */ /* 0x000fe400028f0c16 */
[----:B------:R-:W0:Y:S01]  /*1dd0*/  @P0 LDC.64 R22, c[0x0][0x270] ;  /* 0x00009c00ff160b82 */ /* 0x000e220000000a00 */
[----:B------:R-:W-:Y:S02]  /*1de0*/  @P0 IMAD.MOV.U32 R33, RZ, RZ, R67 ;  /* 0x000000ffff210224 */ /* 0x000fe400078e0043 */
[----:B0-----:R-:W-:-:S04]  /*1df0*/  @P0 IMAD R32, R125, R22, RZ ;  /* 0x000000167d200224 */ /* 0x001fc800078e02ff */
[----:B------:R-:W-:Y:S01]  /*1e00*/  @P0 IMAD R23, R14, R23, R32 ;  /* 0x000000170e170224 */ /* 0x000fe200078e0220 */
[----:B------:R-:W-:-:S05]  /*1e10*/  @P0 MOV R32, R68 ;  /* 0x0000004400200202 */ /* 0x000fca0000000f00 */
[----:B------:R-:W-:-:S05]  /*1e20*/  @P0 IMAD.WIDE.U32 R32, R14, R22, R32 ;  /* 0x000000160e200225 */ /* 0x000fca00078e0020 */
[----:B------:R-:W-:Y:S02]  /*1e30*/  @P0 IADD3 R22, R33, R23, RZ ;  /* 0x0000001721160210 */ /* 0x000fe40007ffe0ff */
[----:B------:R-:W-:-:S04]  /*1e40*/  @P0 LEA R72, P5, R32, R72, 0x1 ;  /* 0x0000004820480211 */ /* 0x000fc800078a08ff */
[----:B------:R-:W-:Y:S02]  /*1e50*/  @P0 LEA.HI.X R73, R32, R73, R22, 0x1, P5 ;  /* 0x0000004920490211 */ /* 0x000fe400028f0c16 */
[----:B------:R-:W0:Y:S01]  /*1e60*/  @P1 LDC.64 R22, c[0x0][0x270] ;  /* 0x00009c00ff161b82 */ /* 0x000e220000000a00 */
[----:B------:R-:W-:Y:S01]  /*1e70*/  @P1 MOV R33, R67 ;  /* 0x0000004300211202 */ /* 0x000fe20000000f00 */
        /* <DEDUP_REMOVED lines=8> */
[----:B------:R-:W-:Y:S02]  /*1f00*/  @P2 MOV R33, R67 ;  /* 0x0000004300212202 */ /* 0x000fe40000000f00 */
[----:B------:R-:W-:-:S13]  /*1f10*/  ISETP.NE.AND P3, PT, R35, RZ, PT ;  /* 0x000000ff2300720c */ /* 0x000fda0003f65270 */
[----:B------:R-:W1:Y:S01]  /*1f20*/  @P3 LDC.64 R44, c[0x0][0x220] ;  /* 0x00008800ff2c3b82 */ /* 0x000e620000000a00 */
[----:B0-----:R-:W-:-:S04]  /*1f30*/  @P2 IMAD R32, R123, R22, RZ ;  /* 0x000000167b202224 */ /* 0x001fc800078e02ff */
[----:B------:R-:W-:Y:S01]  /*1f40*/  @P2 IMAD R23, R16, R23, R32 ;  /* 0x0000001710172224 */ /* 0x000fe200078e0220 */
[----:B------:R-:W-:-:S05]  /*1f50*/  @P2 MOV R32, R68 ;  /* 0x0000004400202202 */ /* 0x000fca0000000f00 */
[----:B------:R-:W-:-:S04]  /*1f60*/  @P2 IMAD.WIDE.U32 R32, R16, R22, R32 ;  /* 0x0000001610202225 */ /* 0x000fc800078e0020 */
[----:B------:R-:W-:Y:S01]  /*1f70*/  @P2 IMAD.IADD R22, R33, 0x1, R23 ;  /* 0x0000000121162824 */ /* 0x000fe200078e0217 */
[----:B------:R-:W-:-:S04]  /*1f80*/  @P2 LEA R64, P5, R32, R64, 0x1 ;  /* 0x0000004020402211 */ /* 0x000fc800078a08ff */
[----:B------:R-:W-:Y:S02]  /*1f90*/  @P2 LEA.HI.X R65, R32, R65, R22, 0x1, P5 ;  /* 0x0000004120412211 */ /* 0x000fe400028f0c16 */
[----:B------:R-:W0:Y:S01]  /*1fa0*/  @P3 LDC.64 R22, c[0x0][0x270] ;  /* 0x00009c00ff163b82 */ /* 0x000e220000000a00 */
[----:B------:R-:W-:Y:S02]  /*1fb0*/  @P3 MOV R33, R67 ;  /* 0x0000004300213202 */ /* 0x000fe40000000f00 */
[----:B------:R-:W-:Y:S02]  /*1fc0*/  ISETP.NE.AND P4, PT, R34, RZ, PT ;  /* 0x000000ff2200720c */ /* 0x000fe40003f85270 */
[C---:B------:R-:W-:Y:S01]  /*1fd0*/  LOP3.LUT P6, RZ, R21.reuse, 0x800000, RZ, 0xc0, !PT ;  /* 0x0080000015ff7812 */ /* 0x040fe200078cc0ff */
[----:B0-----:R-:W-:Y:S01]  /*1fe0*/  @P3 IMAD R32, R122, R22, RZ ;  /* 0x000000167a203224 */ /* 0x001fe200078e02ff */
[----:B------:R-:W-:-:S09]  /*1ff0*/  LOP3.LUT R21, R21, 0xf7ffffff, RZ, 0xc0, !PT ;  /* 0xf7ffffff15157812 */ /* 0x000fd200078ec0ff */
[----:B------:R-:W0:Y:S01]  /*2000*/  @P4 LDC.64 R46, c[0x0][0x220] ;  /* 0x00008800ff2e4b82 */ /* 0x000e220000000a00 */
[----:B------:R-:W-:Y:S01]  /*2010*/  @P3 IMAD R23, R17, R23, R32 ;  /* 0x0000001711173224 */ /* 0x000fe200078e0220 */
[----:B------:R-:W-:-:S05]  /*2020*/  @P3 MOV R32, R68 ;  /* 0x0000004400203202 */ /* 0x000fca0000000f00 */
[----:B------:R-:W-:Y:S01]  /*2030*/  @P3 IMAD.WIDE.U32 R32, R17, R22, R32 ;  /* 0x0000001611203225 */ /* 0x000fe200078e0020 */
[----:B------:R-:W2:Y:S04]  /*2040*/  @P6 LDC.64 R40, c[0x0][0x220] ;  /* 0x00008800ff286b82 */ /* 0x000ea80000000a00 */
[----:B------:R-:W-:Y:S02]  /*2050*/  @P3 IADD3 R22, R33, R23, RZ ;  /* 0x0000001721163210 */ /* 0x000fe40007ffe0ff */
[----:B-1----:R-:W-:-:S04]  /*2060*/  @P3 LEA R44, P5, R32, R44, 0x1 ;  /* 0x0000002c202c3211 */ /* 0x002fc800078a08ff */
[----:B------:R-:W-:Y:S02]  /*2070*/  @P3 LEA.HI.X R45, R32, R45, R22, 0x1, P5 ;  /* 0x0000002d202d3211 */ /* 0x000fe400028f0c16 */
[----:B------:R-:W1:Y:S01]  /*2080*/  @P4 LDC.64 R22, c[0x0][0x270] ;  /* 0x00009c00ff164b82 */ /* 0x000e620000000a00 */
[----:B------:R-:W-:-:S04]  /*2090*/  @P0 LOP3.LUT R21, R21, 0x8000000, RZ, 0xfc, !PT ;  /* 0x0800000015150812 */ /* 0x000fc800078efcff */
[C---:B------:R-:W-:Y:S02]  /*20a0*/  LOP3.LUT P0, RZ, R21.reuse, 0x1000000, RZ, 0xc0, !PT ;  /* 0x0100000015ff7812 */ /* 0x040fe4000780c0ff */
[----:B------:R-:W-:Y:S02]  /*20b0*/  LOP3.LUT R21, R21, 0xefffffff, RZ, 0xc0, !PT ;  /* 0xefffffff15157812 */ /* 0x000fe400078ec0ff */
[----:B------:R-:W-:Y:S02]  /*20c0*/  @P4 MOV R33, R67 ;  /* 0x0000004300214202 */ /* 0x000fe40000000f00 */
[----:B------:R-:W-:-:S04]  /*20d0*/  @P1 LOP3.LUT R21, R21, 0x10000000, RZ, 0xfc, !PT ;  /* 0x1000000015151812 */ /* 0x000fc800078efcff */
[----:B------:R-:W-:-:S03]  /*20e0*/  LOP3.LUT P1, RZ, R21, 0x2000000, RZ, 0xc0, !PT ;  /* 0x0200000015ff7812 */ /* 0x000fc6000782c0ff */
[----:B------:R-:W3:Y:S01]  /*20f0*/  @P0 LDC.64 R38, c[0x0][0x220] ;  /* 0x00008800ff260b82 */ /* 0x000ee20000000a00 */
[----:B-1----:R-:W-:-:S04]  /*2100*/  @P4 IMAD R32, R121, R22, RZ ;  /* 0x0000001679204224 */ /* 0x002fc800078e02ff */
[----:B------:R-:W-:Y:S01]  /*2110*/  @P4 IMAD R23, R105, R23, R32 ;  /* 0x0000001769174224 */ /* 0x000fe200078e0220 */
[----:B------:R-:W-:-:S04]  /*2120*/  @P4 MOV R32, R68 ;  /* 0x0000004400204202 */ /* 0x000fc80000000f00 */
[----:B------:R-:W1:Y:S01]  /*2130*/  @P1 LDC.64 R42, c[0x0][0x220] ;  /* 0x00008800ff2a1b82 */ /* 0x000e620000000a00 */
[----:B------:R-:W-:-:S05]  /*2140*/  @P4 IMAD.WIDE.U32 R32, R105, R22, R32 ;  /* 0x0000001669204225 */ /* 0x000fca00078e0020 */
[----:B------:R-:W-:Y:S02]  /*2150*/  @P4 IADD3 R22, R33, R23, RZ ;  /* 0x0000001721164210 */ /* 0x000fe40007ffe0ff */
[----:B0-----:R-:W-:-:S04]  /*2160*/  @P4 LEA R46, P5, R32, R46, 0x1 ;  /* 0x0000002e202e4211 */ /* 0x001fc800078a08ff */
[----:B------:R-:W-:Y:S02]  /*2170*/  @P4 LEA.HI.X R47, R32, R47, R22, 0x1, P5 ;  /* 0x0000002f202f4211 */ /* 0x000fe400028f0c16 */
[----:B------:R-:W0:Y:S01]  /*2180*/  @P1 LDC.64 R22, c[0x0][0x270] ;  /* 0x00009c00ff161b82 */ /* 0x000e220000000a00 */
[----:B------:R-:W-:-:S05]  /*2190*/  SHF.R.S32.HI R33, RZ, 0x1f, R2 ;  /* 0x0000001fff217819 */ /* 0x000fca0000011402 */
[----:B0-----:R-:W-:Y:S01]  /*21a0*/  @P1 IMAD R32, R33, R22, RZ ;  /* 0x0000001621201224 */ /* 0x001fe200078e02ff */
[----:B------:R-:W-:-:S03]  /*21b0*/  @P1 MOV R33, R67 ;  /* 0x0000004300211202 */ /* 0x000fc60000000f00 */
[----:B------:R-:W-:Y:S02]  /*21c0*/  @P1 IMAD R23, R2, R23, R32 ;  /* 0x0000001702171224 */ /* 0x000fe400078e0220 */
[----:B------:R-:W-:-:S04]  /*21d0*/  @P1 IMAD.MOV.U32 R32, RZ, RZ, R68 ;  /* 0x000000ffff201224 */ /* 0x000fc800078e0044 */
[----:B------:R-:W-:-:S05]  /*21e0*/  @P1 IMAD.WIDE.U32 R32, R2, R22, R32 ;  /* 0x0000001602201225 */ /* 0x000fca00078e0020 */
[----:B------:R-:W-:Y:S02]  /*21f0*/  @P1 IADD3 R22, R33, R23, RZ ;  /* 0x0000001721161210 */ /* 0x000fe40007ffe0ff */
[----:B-1----:R-:W-:-:S04]  /*2200*/  @P1 LEA R42, P5, R32, R42, 0x1 ;  /* 0x0000002a202a1211 */ /* 0x002fc800078a08ff */
[----:B------:R-:W-:Y:S02]  /*2210*/  @P1 LEA.HI.X R43, R32, R43, R22, 0x1, P5 ;  /* 0x0000002b202b1211 */ /* 0x000fe400028f0c16 */
[----:B------:R-:W0:Y:S01]  /*2220*/  @P0 LDC.64 R22, c[0x0][0x270] ;  /* 0x00009c00ff160b82 */ /* 0x000e220000000a00 */
[----:B------:R-:W-:-:S05]  /*2230*/  SHF.R.S32.HI R33, RZ, 0x1f, R3 ;  /* 0x0000001fff217819 */ /* 0x000fca0000011403 */
[----:B0-----:R-:W-:Y:S01]  /*2240*/  @P0 IMAD R32, R33, R22, RZ ;  /* 0x0000001621200224 */ /* 0x001fe200078e02ff */
[----:B------:R-:W-:-:S03]  /*2250*/  @P0 MOV R33, R67 ;  /* 0x0000004300210202 */ /* 0x000fc60000000f00 */
[----:B------:R-:W-:Y:S01]  /*2260*/  @P0 IMAD R23, R3, R23, R32 ;  /* 0x0000001703170224 */ /* 0x000fe200078e0220 */
[----:B------:R-:W-:-:S05]  /*2270*/  @P0 MOV R32, R68 ;  /* 0x0000004400200202 */ /* 0x000fca0000000f00 */
[----:B------:R-:W-:-:S05]  /*2280*/  @P0 IMAD.WIDE.U32 R32, R3, R22, R32 ;  /* 0x0000001603200225 */ /* 0x000fca00078e0020 */
[----:B------:R-:W-:Y:S02]  /*2290*/  @P0 IADD3 R22, R33, R23, RZ ;  /* 0x0000001721160210 */ /* 0x000fe40007ffe0ff */
[----:B---3--:R-:W-:-:S04]  /*22a0*/  @P0 LEA R38, P5, R32, R38, 0x1 ;  /* 0x0000002620260211 */ /* 0x008fc800078a08ff */
[----:B------:R-:W-:Y:S02]  /*22b0*/  @P0 LEA.HI.X R39, R32, R39, R22, 0x1, P5 ;  /* 0x0000002720270211 */ /* 0x000fe400028f0c16 */
[----:B------:R-:W0:Y:S01]  /*22c0*/  @P6 LDC.64 R22, c[0x0][0x270] ;  /* 0x00009c00ff166b82 */ /* 0x000e220000000a00 */
[----:B------:R-:W-:-:S04]  /*22d0*/  LOP3.LUT R21, R21, 0xdfffffff, RZ, 0xc0, !PT ;  /* 0xdfffffff15157812 */ /* 0x000fc800078ec0ff */
[----:B------:R-:W-:-:S04]  /*22e0*/  @P2 LOP3.LUT R21, R21, 0x20000000, RZ, 0xfc, !PT ;  /* 0x2000000015152812 */ /* 0x000fc800078efcff */
[----:B------:R-:W-:Y:S02]  /*22f0*/  LOP3.LUT R21, R21, 0xbfffffff, RZ, 0xc0, !PT ;  /* 0xbfffffff15157812 */ /* 0x000fe400078ec0ff */
[----:B------:R-:W-:Y:S02]  /*2300*/  SHF.R.S32.HI R33, RZ, 0x1f, R4 ;  /* 0x0000001fff217819 */ /* 0x000fe40000011404 */
[----:B------:R-:W-:-:S04]  /*2310*/  @P3 LOP3.LUT R21, R21, 0x40000000, RZ, 0xfc, !PT ;  /* 0x4000000015153812 */ /* 0x000fc800078efcff */
[----:B------:R-:W-:Y:S01]  /*2320*/  LOP3.LUT R21, R21, 0x7fffffff, RZ, 0xc0, !PT ;  /* 0x7fffffff15157812 */ /* 0x000fe200078ec0ff */
[----:B0-----:R-:W-:-:S03]  /*2330*/  @P6 IMAD R32, R33, R22, RZ ;  /* 0x0000001621206224 */ /* 0x001fc600078e02ff */
[----:B------:R-:W-:Y:S01]  /*2340*/  @P4 LOP3.LUT R21, R21, 0x80000000, RZ, 0xfc, !PT ;  /* 0x8000000015154812 */ /* 0x000fe200078efcff */
[----:B------:R-:W-:Y:S02]  /*2350*/  @P6 IMAD.MOV.U32 R33, RZ, RZ, R67 ;  /* 0x000000ffff216224 */ /* 0x000fe400078e0043 */
[----:B------:R-:W-:Y:S01]  /*2360*/  @P6 IMAD R23, R4, R23, R32 ;  /* 0x0000001704176224 */ /* 0x000fe200078e0220 */
[----:B------:R-:W-:Y:S02]  /*2370*/  @P6 MOV R32, R68 ;  /* 0x0000004400206202 */ /* 0x000fe40000000f00 */
[----:B------:R-:W-:-:S03]  /*2380*/  LOP3.LUT P3, RZ, R21, 0x400000, RZ, 0xc0, !PT ;  /* 0x0040000015ff7812 */ /* 0x000fc6000786c0ff */
[----:B------:R-:W-:-:S05]  /*2390*/  @P6 IMAD.WIDE.U32 R32, R4, R22, R32 ;  /* 0x0000001604206225 */ /* 0x000fca00078e0020 */
[----:B------:R-:W-:Y:S02]  /*23a0*/  @P6 IADD3 R22, R33, R23, RZ ;  /* 0x0000001721166210 */ /* 0x000fe40007ffe0ff */
[----:B--2---:R-:W-:-:S03]  /*23b0*/  @P6 LEA R40, P5, R32, R40, 0x1 ;  /* 0x0000002820286211 */ /* 0x004fc600078a08ff */
[----:B------:R-:W0:Y:S01]  /*23c0*/  @P3 LDC.64 R36, c[0x0][0x220] ;  /* 0x00008800ff243b82 */ /* 0x000e220000000a00 */
[----:B------:R-:W-:-:S07]  /*23d0*/  @P6 LEA.HI.X R41, R32, R41, R22, 0x1, P5 ;  /* 0x0000002920296211 */ /* 0x000fce00028f0c16 */
[----:B------:R-:W1:Y:S01]  /*23e0*/  @P3 LDC.64 R22, c[0x0][0x270] ;  /* 0x00009c00ff163b82 */ /* 0x000e620000000a00 */
[----:B------:R-:W-:Y:S02]  /*23f0*/  SHF.R.S32.HI R33, RZ, 0x1f, R5 ;  /* 0x0000001fff217819 */ /* 0x000fe40000011405 */
[----:B------:R-:W-:-:S03]  /*2400*/  LOP3.LUT P1, RZ, R21, 0x200000, RZ, 0xc0, !PT ;  /* 0x0020000015ff7812 */ /* 0x000fc6000782c0ff */
[----:B-1----:R-:W-:Y:S01]  /*2410*/  @P3 IMAD R32, R33, R22, RZ ;  /* 0x0000001621203224 */ /* 0x002fe200078e02ff */
[----:B------:R-:W-:-:S03]  /*2420*/  @P3 MOV R33, R67 ;  /* 0x0000004300213202 */ /* 0x000fc60000000f00 */
[----:B------:R-:W-:Y:S01]  /*2430*/  @P3 IMAD R23, R5, R23, R32 ;  /* 0x0000001705173224 */ /* 0x000fe200078e0220 */
[----:B------:R-:W-:-:S05]  /*2440*/  @P3 MOV R32, R68 ;  /* 0x0000004400203202 */ /* 0x000fca0000000f00 */
[----:B------:R-:W-:-:S05]  /*2450*/  @P3 IMAD.WIDE.U32 R32, R5, R22, R32 ;  /* 0x0000001605203225 */ /* 0x000fca00078e0020 */
[----:B------:R-:W-:Y:S02]  /*2460*/  @P3 IADD3 R23, R33, R23, RZ ;  /* 0x0000001721173210 */ /* 0x000fe40007ffe0ff */
[----:B0-----:R-:W-:-:S04]  /*2470*/  @P3 LEA R36, P5, R32, R36, 0x1 ;  /* 0x0000002420243211 */ /* 0x001fc800078a08ff */
[----:B------:R-:W-:Y:S02]  /*2480*/  @P3 LEA.HI.X R37, R32, R37, R23, 0x1, P5 ;  /* 0x0000002520253211 */ /* 0x000fe400028f0c17 */
[----:B------:R-:W0:Y:S01]  /*2490*/  @P1 LDC.64 R22, c[0x0][0x270] ;  /* 0x00009c00ff161b82 */ /* 0x000e220000000a00 */
[----:B------:R-:W-:Y:S02]  /*24a0*/  SHF.R.S32.HI R33, RZ, 0x1f, R6 ;  /* 0x0000001fff217819 */ /* 0x000fe40000011406 */
[----:B------:R-:W-:-:S03]  /*24b0*/  @P1 MOV R32, R68 ;  /* 0x0000004400201202 */ /* 0x000fc60000000f00 */
[----:B0-----:R-:W-:Y:S01]  /*24c0*/  @P1 IMAD R34, R33, R22, RZ ;  /* 0x0000001621221224 */ /* 0x001fe200078e02ff */
[----:B------:R-:W-:-:S03]  /*24d0*/  @P1 MOV R33, R67 ;  /* 0x0000004300211202 */ /* 0x000fc60000000f00 */
[C---:B------:R-:W-:Y:S02]  /*24e0*/  @P1 IMAD R34, R6.reuse, R23, R34 ;  /* 0x0000001706221224 */ /* 0x040fe400078e0222 */
[----:B------:R-:W-:Y:S02]  /*24f0*/  @P1 IMAD.WIDE.U32 R22, R6, R22, R32 ;  /* 0x0000001606161225 */ /* 0x000fe400078e0020 */
[----:B------:R-:W0:Y:S01]  /*2500*/  @P1 LDC.64 R32, c[0x0][0x220] ;  /* 0x00008800ff201b82 */ /* 0x000e220000000a00 */
[----:B------:R-:W-:Y:S01]  /*2510*/  LOP3.LUT P0, RZ, R21, 0x100000, RZ, 0xc0, !PT ;  /* 0x0010000015ff7812 */ /* 0x000fe2000780c0ff */
[----:B------:R-:W-:Y:S01]  /*2520*/  @P1 IMAD.IADD R34, R23, 0x1, R34 ;  /* 0x0000000117221824 */ /* 0x000fe200078e0222 */
[----:B0-----:R-:W-:-:S04]  /*2530*/  @P1 LEA R32, P5, R22, R32, 0x1 ;  /* 0x0000002016201211 */ /* 0x001fc800078a08ff */
[----:B------:R-:W-:-:S07]  /*2540*/  @P1 LEA.HI.X R33, R22, R33, R34, 0x1, P5 ;  /* 0x0000002116211211 */ /* 0x000fce00028f0c22 */
[----:B------:R-:W0:Y:S01]  /*2550*/  @P0 LDC.64 R22, c[0x0][0x270] ;  /* 0x00009c00ff160b82 */ /* 0x000e220000000a00 */
[----:B------:R-:W-:Y:S02]  /*2560*/  SHF.R.S32.HI R35, RZ, 0x1f, R7 ;  /* 0x0000001fff237819 */ /* 0x000fe40000011407 */
[----:B------:R-:W-:-:S03]  /*2570*/  @P0 MOV R34, R68 ;  /* 0x0000004400220202 */ /* 0x000fc60000000f00 */
[----:B0-----:R-:W-:Y:S01]  /*2580*/  @P0 IMAD R92, R35, R22, RZ ;  /* 0x00000016235c0224 */ /* 0x001fe200078e02ff */
[----:B------:R-:W-:-:S03]  /*2590*/  @P0 MOV R35, R67 ;  /* 0x0000004300230202 */ /* 0x000fc60000000f00 */
[C---:B------:R-:W-:Y:S02]  /*25a0*/  @P0 IMAD R92, R7.reuse, R23, R92 ;  /* 0x00000017075c0224 */ /* 0x040fe400078e025c */
[----:B------:R-:W-:Y:S02]  /*25b0*/  @P0 IMAD.WIDE.U32 R22, R7, R22, R34 ;  /* 0x0000001607160225 */ /* 0x000fe400078e0022 */
[----:B------:R-:W0:Y:S03]  /*25c0*/  @P0 LDC.64 R34, c[0x0][0x220] ;  /* 0x00008800ff220b82 */ /* 0x000e260000000a00 */
[----:B------:R-:W-:Y:S02]  /*25d0*/  @P0 IADD3 R92, R23, R92, RZ ;  /* 0x0000005c175c0210 */ /* 0x000fe40007ffe0ff */
[----:B------:R-:W-:Y:S02]  /*25e0*/  LOP3.LUT P6, RZ, R21, 0x80000, RZ, 0xc0, !PT ;  /* 0x0008000015ff7812 */ /* 0x000fe400078cc0ff */
[----:B0-----:R-:W-:-:S04]  /*25f0*/  @P0 LEA R34, P5, R22, R34, 0x1 ;  /* 0x0000002216220211 */ /* 0x001fc800078a08ff */
[----:B------:R-:W-:Y:S02]  /*2600*/  @P0 LEA.HI.X R35, R22, R35, R92, 0x1, P5 ;  /* 0x0000002316230211 */ /* 0x000fe400028f0c5c */
[C---:B------:R-:W-:Y:S02]  /*2610*/  LOP3.LUT P5, RZ, R21.reuse, 0x20000, RZ, 0xc0, !PT ;  /* 0x0002000015ff7812 */ /* 0x040fe400078ac0ff */
[----:B------:R-:W-:Y:S02]  /*2620*/  CS2R R22, SRZ ;  /* 0x0000000000167805 */ /* 0x000fe4000001ff00 */
[----:B------:R-:W-:-:S09]  /*2630*/  LOP3.LUT P2, RZ, R21, 0x4000000, RZ, 0xc0, !PT ;  /* 0x0400000015ff7812 */ /* 0x000fd2000784c0ff */
[----:B------:R0:W2:Y:S04]  /*2640*/  @P5 LDG.E R23, desc[UR6][R24.64] ;  /* 0x0000000618175981 */ /* 0x0000a8000c1e1900 */
[----:B------:R1:W3:Y:S01]  /*2650*/  @P2 LDG.E R22, desc[UR6][R30.64] ;  /* 0x000000061e162981 */ /* 0x0002e2000c1e1900 */
[----:B0-----:R-:W0:Y:S01]  /*2660*/  @P6 LDC.64 R24, c[0x0][0x270] ;  /* 0x00009c00ff186b82 */ /* 0x001e220000000a00 */
[----:B-1----:R-:W-:Y:S02]  /*2670*/  @P6 MOV R30, R68 ;  /* 0x00000044001e6202 */ /* 0x002fe40000000f00 */
[----:B------:R-:W-:Y:S01]  /*2680*/  @P6 MOV R31, R67 ;  /* 0x00000043001f6202 */ /* 0x000fe20000000f00 */
[----:B0-----:R-:W-:-:S04]  /*2690*/  @P6 IMAD R92, R93, R24, RZ ;  /* 0x000000185d5c6224 */ /* 0x001fc800078e02ff */
[C---:B------:R-:W-:Y:S02]  /*26a0*/  @P6 IMAD R92, R8.reuse, R25, R92 ;  /* 0x00000019085c6224 */ /* 0x040fe400078e025c */
[----:B------:R-:W-:Y:S02]  /*26b0*/  @P6 IMAD.WIDE.U32 R24, R8, R24, R30 ;  /* 0x0000001808186225 */ /* 0x000fe400078e001e */
[----:B------:R-:W0:Y:S01]  /*26c0*/  @P6 LDC.64 R30, c[0x0][0x220] ;  /* 0x00008800ff1e6b82 */ /* 0x000e220000000a00 */
[C---:B------:R-:W-:Y:S02]  /*26d0*/  LOP3.LUT P3, RZ, R21.reuse, 0x8000, RZ, 0xc0, !PT ;  /* 0x0000800015ff7812 */ /* 0x040fe4000786c0ff */
[----:B------:R-:W-:Y:S02]  /*26e0*/  LOP3.LUT P2, RZ, R21, 0x40000, RZ, 0xc0, !PT ;  /* 0x0004000015ff7812 */ /* 0x000fe4000784c0ff */
[----:B------:R-:W-:Y:S02]  /*26f0*/  @P6 IADD3 R92, R25, R92, RZ ;  /* 0x0000005c195c6210 */ /* 0x000fe40007ffe0ff */
[----:B0-----:R-:W-:-:S04]  /*2700*/  @P6 LEA R30, P5, R24, R30, 0x1 ;  /* 0x0000001e181e6211 */ /* 0x001fc800078a08ff */
[----:B------:R-:W-:Y:S02]  /*2710*/  @P6 LEA.HI.X R31, R24, R31, R92, 0x1, P5 ;  /* 0x0000001f181f6211 */ /* 0x000fe400028f0c5c */
[----:B------:R-:W-:-:S06]  /*2720*/  CS2R R24, SRZ ;  /* 0x0000000000187805 */ /* 0x000fcc000001ff00 */
[----:B------:R0:W4:Y:S02]  /*2730*/  @P3 LDG.E R25, desc[UR6][R26.64] ;  /* 0x000000061a193981 */ /* 0x000124000c1e1900 */
[----:B0-----:R-:W0:Y:S01]  /*2740*/  @P2 LDC.64 R26, c[0x0][0x270] ;  /* 0x00009c00ff1a2b82 */ /* 0x001e220000000a00 */
[----:B------:R-:W-:Y:S02]  /*2750*/  LOP3.LUT P4, RZ, R21, 0x10000, RZ, 0xc0, !PT ;  /* 0x0001000015ff7812 */ /* 0x000fe4000788c0ff */
[----:B------:R-:W-:-:S11]  /*2760*/  SHF.R.S32.HI R93, RZ, 0x1f, R9 ;  /* 0x0000001fff5d7819 */ /* 0x000fd60000011409 */
[----:B------:R1:W5:Y:S01]  /*2770*/  @P4 LDG.E R24, desc[UR6][R28.64] ;  /* 0x000000061c184981 */ /* 0x000362000c1e1900 */
[-C--:B0-----:R-:W-:Y:S01]  /*2780*/  @P2 IMAD R92, R93, R26.reuse, RZ ;  /* 0x0000001a5d5c2224 */ /* 0x081fe200078e02ff */
[----:B-1----:R-:W-:Y:S01]  /*2790*/  @P2 MOV R29, R67 ;  /* 0x00000043001d2202 */ /* 0x002fe20000000f00 */
[----:B------:R-:W-:Y:S01]  /*27a0*/  @P2 IMAD.MOV.U32 R28, RZ, RZ, R68 ;  /* 0x000000ffff1c2224 */ /* 0x000fe200078e0044 */
[----:B------:R-:W0:Y:S01]  /*27b0*/  LDC R93, c[0x0][0x294] ;  /* 0x0000a500ff5d7b82 */ /* 0x000e220000000800 */
[C---:B------:R-:W-:Y:S02]  /*27c0*/  @P2 IMAD R92, R9.reuse, R27, R92 ;  /* 0x0000001b095c2224 */ /* 0x040fe400078e025c */
[----:B------:R-:W-:-:S05]  /*27d0*/  @P2 IMAD.WIDE.U32 R26, R9, R26, R28 ;  /* 0x0000001a091a2225 */ /* 0x000fca00078e001c */
[----:B------:R-:W1:Y:S01]  /*27e0*/  @P2 LDC.64 R28, c[0x0][0x220] ;  /* 0x00008800ff1c2b82 */ /* 0x000e620000000a00 */
[----:B------:R-:W-:Y:S02]  /*27f0*/  LOP3.LUT P1, RZ, R21, 0x4000, RZ, 0xc0, !PT ;  /* 0x0000400015ff7812 */ /* 0x000fe4000782c0ff */
[----:B------:R-:W-:Y:S02]  /*2800*/  @P2 IADD3 R92, R27, R92, RZ ;  /* 0x0000005c1b5c2210 */ /* 0x000fe40007ffe0ff */
[----:B------:R-:W-:Y:S02]  /*2810*/  LOP3.LUT P0, RZ, R21, 0x2000, RZ, 0xc0, !PT ;  /* 0x0000200015ff7812 */ /* 0x000fe4000780c0ff */
[----:B-1----:R-:W-:-:S04]  /*2820*/  @P2 LEA R28, P5, R26, R28, 0x1 ;  /* 0x0000001c1a1c2211 */ /* 0x002fc800078a08ff */
[----:B------:R-:W-:Y:S02]  /*2830*/  @P2 LEA.HI.X R29, R26, R29, R92, 0x1, P5 ;  /* 0x0000001d1a1d2211 */ /* 0x000fe400028f0c5c */
[----:B------:R-:W-:Y:S02]  /*2840*/  CS2R R26, SRZ ;  /* 0x00000000001a7805 */ /* 0x000fe4000001ff00 */
[----:B------:R-:W-:-:S04]  /*2850*/  SHF.R.U32.HI R92, RZ, 0x6, R104 ;  /* 0x00000006ff5c7819 */ /* 0x000fc80000011668 */
[----:B------:R0:W4:Y:S04]  /*2860*/  @P1 LDG.E R26, desc[UR6][R80.64] ;  /* 0x00000006501a1981 */ /* 0x000128000c1e1900 */
[----:B------:R1:W4:Y:S01]  /*2870*/  @P0 LDG.E R27, desc[UR6][R48.64] ;  /* 0x00000006301b0981 */ /* 0x000322000c1e1900 */
[----:B0-----:R-:W-:-:S05]  /*2880*/  IMAD R81, R93, UR8, R92 ;  /* 0x000000085d517c24 */ /* 0x001fca000f8e025c */
[----:B-1----:R-:W-:-:S04]  /*2890*/  IADD3 R49, R81, 0xf8, RZ ;  /* 0x000000f851317810 */ /* 0x002fc80007ffe0ff */
[----:B------:R-:W-:Y:S02]  /*28a0*/  SHF.R.S32.HI R80, RZ, 0x1f, R49 ;  /* 0x0000001fff507819 */ /* 0x000fe40000011431 */
[----:B------:R-:W-:-:S04]  /*28b0*/  ISETP.GE.U32.AND P5, PT, R49, UR4, PT ;  /* 0x0000000431007c0c */ /* 0x000fc8000bfa6070 */
[----:B------:R-:W-:Y:S02]  /*28c0*/  ISETP.GE.AND.EX P5, PT, R80, UR5, PT, P5 ;  /* 0x0000000550007c0c */ /* 0x000fe4000bfa6350 */
[----:B------:R-:W-:Y:S02]  /*28d0*/  LOP3.LUT P6, RZ, R95, 0x4, RZ, 0xc0, !PT ;  /* 0x000000045fff7812 */ /* 0x000fe400078cc0ff */
[----:B------:R-:W-:Y:S02]  /*28e0*/  ISETP.LT.U32.AND P5, PT, R104, 0x200, !P5 ;  /* 0x000002006800780c */ /* 0x000fe40006fa1070 */
[----:B------:R-:W-:-:S09]  /*28f0*/  MOV R48, RZ ;  /* 0x000000ff00307202 */ /* 0x000fd20000000f00 */
[----:B------:R0:W4:Y:S02]  /*2900*/  @P6 LDG.E R48, desc[UR6][R50.64] ;  /* 0x0000000632306981 */ /* 0x000124000c1e1900 */
[----:B0-----:R-:W0:Y:S01]  /*2910*/  @P5 LDC.64 R50, c[0x0][0x270] ;  /* 0x00009c00ff325b82 */ /* 0x001e220000000a00 */
[----:B------:R-:W-:Y:S02]  /*2920*/  @P5 MOV R92, R68 ;  /* 0x00000044005c5202 */ /* 0x000fe40000000f00 */
[----:B------:R-:W-:Y:S02]  /*2930*/  @P5 MOV R93, R67 ;  /* 0x00000043005d5202 */ /* 0x000fe40000000f00 */
[----:B------:R-:W-:Y:S01]  /*2940*/  LOP3.LUT P4, RZ, R21, 0x80, RZ, 0xc0, !PT ;  /* 0x0000008015ff7812 */ /* 0x000fe2000788c0ff */
[-C--:B0-----:R-:W-:Y:S02]  /*2950*/  @P5 IMAD R80, R80, R50.reuse, RZ ;  /* 0x0000003250505224 */ /* 0x081fe400078e02ff */
[----:B------:R-:W-:-:S04]  /*2960*/  @P5 IMAD.WIDE.U32 R92, R49, R50, R92 ;  /* 0x00000032315c5225 */ /* 0x000fc800078e005c */
[----:B------:R-:W-:Y:S02]  /*2970*/  @P5 IMAD R49, R49, R51, R80 ;  /* 0x0000003331315224 */ /* 0x000fe400078e0250 */
[----:B------:R-:W0:Y:S01]  /*2980*/  @P5 LDC.64 R50, c[0x0][0x220] ;  /* 0x00008800ff325b82 */ /* 0x000e220000000a00 */
[----:B------:R-:W-:Y:S01]  /*2990*/  LOP3.LUT R95, R95, 0xfffffffe, RZ, 0xc0, !PT ;  /* 0xfffffffe5f5f7812 */ /* 0x000fe200078ec0ff */
[----:B------:R-:W-:-:S03]  /*29a0*/  @P5 IMAD.IADD R49, R93, 0x1, R49 ;  /* 0x000000015d315824 */ /* 0x000fc600078e0231 */
[----:B------:R-:W-:Y:S02]  /*29b0*/  @P4 LOP3.LUT R95, R95, 0x1, RZ, 0xfc, !PT ;  /* 0x000000015f5f4812 */ /* 0x000fe400078efcff */
[C---:B------:R-:W-:Y:S02]  /*29c0*/  LOP3.LUT P4, RZ, R21.reuse, 0x100, RZ, 0xc0, !PT ;  /* 0x0000010015ff7812 */ /* 0x040fe4000788c0ff */
[----:B------:R-:W-:Y:S02]  /*29d0*/  LOP3.LUT P0, RZ, R21, 0x400, RZ, 0xc0, !PT ;  /* 0x0000040015ff7812 */ /* 0x000fe4000780c0ff */
[----:B------:R-:W-:Y:S02]  /*29e0*/  LOP3.LUT R95, R95, 0xfffffffd, RZ, 0xc0, !PT ;  /* 0xfffffffd5f5f7812 */ /* 0x000fe400078ec0ff */
[----:B------:R-:W-:Y:S02]  /*29f0*/  LOP3.LUT P1, RZ, R21, 0x800, RZ, 0xc0, !PT ;  /* 0x0000080015ff7812 */ /* 0x000fe4000782c0ff */
[----:B0-----:R-:W-:-:S04]  /*2a00*/  @P5 LEA R50, P6, R92, R50, 0x1 ;  /* 0x000000325c325211 */ /* 0x001fc800078c08ff */
[----:B------:R-:W-:Y:S02]  /*2a10*/  @P5 LEA.HI.X R51, R92, R51, R49, 0x1, P6 ;  /* 0x000000335c335211 */ /* 0x000fe400030f0c31 */
[----:B------:R-:W-:Y:S02]  /*2a20*/  MOV R49, RZ ;  /* 0x000000ff00317202 */ /* 0x000fe40000000f00 */
[----:B------:R-:W-:Y:S02]  /*2a30*/  @P4 LOP3.LUT R95, R95, 0x2, RZ, 0xfc, !PT ;  /* 0x000000025f5f4812 */ /* 0x000fe400078efcff */
[----:B------:R-:W-:Y:S02]  /*2a40*/  LOP3.LUT P4, RZ, R21, 0x200, RZ, 0xc0, !PT ;  /* 0x0000020015ff7812 */ /* 0x000fe4000788c0ff */
[----:B------:R0:W4:Y:S02]  /*2a50*/  @P5 LDG.E R49, desc[UR6][R50.64] ;  /* 0x0000000632315981 */ /* 0x000124000c1e1900 */
[----:B0-----:R-:W-:-:S06]  /*2a60*/  CS2R R50, SRZ ;  /* 0x0000000000327805 */ /* 0x001fcc000001ff00 */
[----:B------:R0:W4:Y:S04]  /*2a70*/  @P0 LDG.E R51, desc[UR6][R52.64] ;  /* 0x0000000634330981 */ /* 0x000128000c1e1900 */
[----:B------:R-:W4:Y:S01]  /*2a80*/  @P1 LDG.E R50, desc[UR6][R90.64] ;  /* 0x000000065a321981 */ /* 0x000f22000c1e1900 */
[----:B0-----:R-:W-:-:S06]  /*2a90*/  CS2R R52, SRZ ;  /* 0x0000000000347805 */ /* 0x001fcc000001ff00 */
[----:B------:R-:W4:Y:S01]  /*2aa0*/  @P4 LDG.E R52, desc[UR6][R88.64] ;  /* 0x0000000658344981 */ /* 0x000f22000c1e1900 */
[----:B------:R-:W-:Y:S02]  /*2ab0*/  LOP3.LUT P4, RZ, R95, 0x2, RZ, 0xc0, !PT ;  /* 0x000000025fff7812 */ /* 0x000fe4000788c0ff */
[C---:B------:R-:W-:Y:S02]  /*2ac0*/  LOP3.LUT P3, RZ, R21.reuse, 0x40, RZ, 0xc0, !PT ;  /* 0x0000004015ff7812 */ /* 0x040fe4000786c0ff */
[----:B------:R-:W-:-:S09]  /*2ad0*/  LOP3.LUT P5, RZ, R21, 0x20, RZ, 0xc0, !PT ;  /* 0x0000002015ff7812 */ /* 0x000fd200078ac0ff */
[----:B------:R0:W4:Y:S01]  /*2ae0*/  @P4 LDG.E R53, desc[UR6][R54.64] ;  /* 0x0000000636354981 */ /* 0x000122000c1e1900 */
[----:B------:R-:W-:Y:S02]  /*2af0*/  LOP3.LUT P4, RZ, R95, 0x1, RZ, 0xc0, !PT ;  /* 0x000000015fff7812 */ /* 0x000fe4000788c0ff */
[----:B0-----:R-:W-:Y:S02]  /*2b00*/  CS2R R54, SRZ ;  /* 0x0000000000367805 */ /* 0x001fe4000001ff00 */
[----:B------:R-:W-:-:S09]  /*2b10*/  LOP3.LUT P6, RZ, R21, 0x10, RZ, 0xc0, !PT ;  /* 0x0000001015ff7812 */ /* 0x000fd200078cc0ff */
[----:B------:R-:W4:Y:S04]  /*2b20*/  @P4 LDG.E R54, desc[UR6][R86.64] ;  /* 0x0000000656364981 */ /* 0x000f28000c1e1900 */
[----:B------:R0:W4:Y:S01]  /*2b30*/  @P3 LDG.E R55, desc[UR6][R56.64] ;  /* 0x0000000638373981 */ /* 0x000122000c1e1900 */
[----:B------:R-:W-:Y:S02]  /*2b40*/  LOP3.LUT P2, RZ, R21, 0x8, RZ, 0xc0, !PT ;  /* 0x0000000815ff7812 */ /* 0x000fe4000784c0ff */
[----:B0-----:R-:W-:-:S06]  /*2b50*/  CS2R R56, SRZ ;  /* 0x0000000000387805 */ /* 0x001fcc000001ff00 */
[----:B------:R0:W4:Y:S01]  /*2b60*/  @P5 LDG.E R56, desc[UR6][R78.64] ;  /* 0x000000064e385981 */ /* 0x000122000c1e1900 */
[C---:B------:R-:W-:Y:S02]  /*2b70*/  LOP3.LUT P5, RZ, R21.reuse, 0x80000, RZ, 0xc0, !PT ;  /* 0x0008000015ff7812 */ /* 0x040fe400078ac0ff */
[C---:B------:R-:W-:Y:S01]  /*2b80*/  LOP3.LUT P0, RZ, R21.reuse, 0x2, RZ, 0xc0, !PT ;  /* 0x0000000215ff7812 */ /* 0x040fe2000780c0ff */
[----:B------:R1:W4:Y:S01]  /*2b90*/  @P6 LDG.E R57, desc[UR6][R58.64] ;  /* 0x000000063a396981 */ /* 0x000322000c1e1900 */
[----:B0-----:R-:W-:Y:S02]  /*2ba0*/  P2R R79, PR, RZ, 0x20 ;  /* 0x00000020ff4f7803 */ /* 0x001fe40000000000 */
[----:B------:R-:W-:Y:S02]  /*2bb0*/  LOP3.LUT P5, RZ, R21, 0x100000, RZ, 0xc0, !PT ;  /* 0x0010000015ff7812 */ /* 0x000fe400078ac0ff */
[----:B-1----:R-:W-:Y:S02]  /*2bc0*/  CS2R R58, SRZ ;  /* 0x00000000003a7805 */ /* 0x002fe4000001ff00 */
[----:B------:R-:W-:-:S02]  /*2bd0*/  P2R R78, PR, RZ, 0x20 ;  /* 0x00000020ff4e7803 */ /* 0x000fc40000000000 */
[C---:B------:R-:W-:Y:S02]  /*2be0*/  LOP3.LUT P5, RZ, R21.reuse, 0x200000, RZ, 0xc0, !PT ;  /* 0x0020000015ff7812 */ /* 0x040fe400078ac0ff */
[----:B------:R0:W4:Y:S02]  /*2bf0*/  @P2 LDG.E R58, desc[UR6][R60.64] ;  /* 0x000000063c3a2981 */ /* 0x000124000c1e1900 */
[----:B------:R-:W-:Y:S02]  /*2c00*/  P2R R80, PR, RZ, 0x20 ;  /* 0x00000020ff507803 */ /* 0x000fe40000000000 */
[C---:B------:R-:W-:Y:S02]  /*2c10*/  LOP3.LUT P5, RZ, R21.reuse, 0x400000, RZ, 0xc0, !PT ;  /* 0x0040000015ff7812 */ /* 0x040fe400078ac0ff */
[----:B------:R-:W-:Y:S02]  /*2c20*/  LOP3.LUT P1, RZ, R21, 0x4, RZ, 0xc0, !PT ;  /* 0x0000000415ff7812 */ /* 0x000fe4000782c0ff */
[----:B0-----:R-:W-:-:S02]  /*2c30*/  CS2R R60, SRZ ;  /* 0x00000000003c7805 */ /* 0x001fc4000001ff00 */
[----:B------:R-:W-:Y:S02]  /*2c40*/  P2R R86, PR, RZ, 0x20 ;  /* 0x00000020ff567803 */ /* 0x000fe40000000000 */
[C---:B------:R-:W-:Y:S02]  /*2c50*/  LOP3.LUT P5, RZ, R21.reuse, 0x800000, RZ, 0xc0, !PT ;  /* 0x0080000015ff7812 */ /* 0x040fe400078ac0ff */
[----:B------:R-:W4:Y:S01]  /*2c60*/  @P0 LDG.E R60, desc[UR6][R62.64] ;  /* 0x000000063e3c0981 */ /* 0x000f22000c1e1900 */
[C---:B------:R-:W-:Y:S02]  /*2c70*/  LOP3.LUT P0, RZ, R21.reuse, 0x8000000, RZ, 0xc0, !PT ;  /* 0x0800000015ff7812 */ /* 0x040fe4000780c0ff */
[----:B------:R-:W-:Y:S02]  /*2c80*/  P2R R87, PR, RZ, 0x20 ;  /* 0x00000020ff577803 */ /* 0x000fe40000000000 */
[----:B------:R-:W4:Y:S01]  /*2c90*/  @P1 LDG.E R59, desc[UR6][R76.64] ;  /* 0x000000064c3b1981 */ /* 0x000f22000c1e1900 */
[----:B------:R-:W-:-:S04]  /*2ca0*/  LOP3.LUT P5, RZ, R21, 0x1000000, RZ, 0xc0, !PT ;  /* 0x0100000015ff7812 */ /* 0x000fc800078ac0ff */
[----:B------:R-:W-:Y:S02]  /*2cb0*/  P2R R88, PR, RZ, 0x20 ;  /* 0x00000020ff587803 */ /* 0x000fe40000000000 */
[C---:B------:R-:W-:Y:S02]  /*2cc0*/  LOP3.LUT P5, RZ, R21.reuse, 0x2000000, RZ, 0xc0, !PT ;  /* 0x0200000015ff7812 */ /* 0x040fe400078ac0ff */
[----:B------:R0:W4:Y:S01]  /*2cd0*/  @P0 LDG.E R61, desc[UR6][R72.64] ;  /* 0x00000006483d0981 */ /* 0x000122000c1e1900 */
[----:B------:R-:W-:Y:S02]  /*2ce0*/  LOP3.LUT P1, RZ, R21, 0x10000000, RZ, 0xc0, !PT ;  /* 0x1000000015ff7812 */ /* 0x000fe4000782c0ff */
[----:B0-----:R-:W-:Y:S02]  /*2cf0*/  CS2R R72, SRZ ;  /* 0x0000000000487805 */ /* 0x001fe4000001ff00 */
[----:B------:R-:W-:-:S06]  /*2d00*/  CS2R R62, SRZ ;  /* 0x00000000003e7805 */ /* 0x000fcc000001ff00 */
[----:B------:R-:W4:Y:S01]  /*2d10*/  @P5 LDG.E R72, desc[UR6][R42.64] ;  /* 0x000000062a485981 */ /* 0x000f22000c1e1900 */
[----:B------:R-:W-:Y:S02]  /*2d20*/  ISETP.NE.AND P5, PT, R88, RZ, PT ;  /* 0x000000ff5800720c */ /* 0x000fe40003fa5270 */
[C---:B------:R-:W-:Y:S01]  /*2d30*/  LOP3.LUT P2, RZ, R21.reuse, 0x20000000, RZ, 0xc0, !PT ;  /* 0x2000000015ff7812 */ /* 0x040fe2000784c0ff */
[----:B------:R0:W4:Y:S01]  /*2d40*/  @P1 LDG.E R62, desc[UR6][R74.64] ;  /* 0x000000064a3e1981 */ /* 0x000122000c1e1900 */
[C---:B------:R-:W-:Y:S02]  /*2d50*/  LOP3.LUT P3, RZ, R21.reuse, 0x40000000, RZ, 0xc0, !PT ;  /* 0x4000000015ff7812 */ /* 0x040fe4000786c0ff */
[----:B------:R-:W-:-:S07]  /*2d60*/  LOP3.LUT P4, RZ, R21, 0x80000000, RZ, 0xc0, !PT ;  /* 0x8000000015ff7812 */ /* 0x000fce000788c0ff */
[----:B------:R-:W4:Y:S01]  /*2d70*/  @P5 LDG.E R73, desc[UR6][R38.64] ;  /* 0x0000000626495981 */ /* 0x000f22000c1e1900 */
[----:B------:R-:W-:-:S03]  /*2d80*/  ISETP.NE.AND P5, PT, R87, RZ, PT ;  /* 0x000000ff5700720c */ /* 0x000fc60003fa5270 */
[----:B------:R1:W4:Y:S01]  /*2d90*/  @P2 LDG.E R63, desc[UR6][R64.64] ;  /* 0x00000006403f2981 */ /* 0x000322000c1e1900 */
[----:B0-----:R-:W-:Y:S02]  /*2da0*/  CS2R R74, SRZ ;  /* 0x00000000004a7805 */ /* 0x001fe4000001ff00 */
[----:B-1----:R-:W-:-:S07]  /*2db0*/  CS2R R64, SRZ ;  /* 0x0000000000407805 */ /* 0x002fce000001ff00 */
[----:B------:R-:W4:Y:S01]  /*2dc0*/  @P5 LDG.E R74, desc[UR6][R40.64] ;  /* 0x00000006284a5981 */ /* 0x000f22000c1e1900 */
[----:B------:R-:W-:-:S03]  /*2dd0*/  ISETP.NE.AND P5, PT, R86, RZ, PT ;  /* 0x000000ff5600720c */ /* 0x000fc60003fa5270 */
[----:B------:R-:W4:Y:S04]  /*2de0*/  @P3 LDG.E R64, desc[UR6][R44.64] ;  /* 0x000000062c403981 */ /* 0x000f28000c1e1900 */
[----:B------:R-:W4:Y:S06]  /*2df0*/  @P4 LDG.E R65, desc[UR6][R46.64] ;  /* 0x000000062e414981 */ /* 0x000f2c000c1e1900 */
[----:B------:R0:W4:Y:S01]  /*2e00*/  @P5 LDG.E R75, desc[UR6][R36.64] ;  /* 0x00000006244b5981 */ /* 0x000122000c1e1900 */
[----:B------:R-:W-:-:S02]  /*2e10*/  ISETP.NE.AND P5, PT, R80, RZ, PT ;  /* 0x000000ff5000720c */ /* 0x000fc40003fa5270 */
[----:B------:R-:W-:-:S11]  /*2e20*/  CS2R R76, SRZ ;  /* 0x00000000004c7805 */ /* 0x000fd6000001ff00 */
[----:B------:R1:W4:Y:S01]  /*2e30*/  @P5 LDG.E R76, desc[UR6][R32.64] ;  /* 0x00000006204c5981 */ /* 0x000322000c1e1900 */
[----:B------:R-:W-:Y:S02]  /*2e40*/  ISETP.NE.AND P5, PT, R78, RZ, PT ;  /* 0x000000ff4e00720c */ /* 0x000fe40003fa5270 */
[----:B------:R-:W-:-:S11]  /*2e50*/  LOP3.LUT P6, RZ, R21, 0x40000, RZ, 0xc0, !PT ;  /* 0x0004000015ff7812 */ /* 0x000fd600078cc0ff */
[----:B------:R-:W4:Y:S01]  /*2e60*/  @P5 LDG.E R77, desc[UR6][R34.64] ;  /* 0x00000006224d5981 */ /* 0x000f22000c1e1900 */
[----:B------:R-:W-:Y:S02]  /*2e70*/  ISETP.NE.AND P5, PT, R79, RZ, PT ;  /* 0x000000ff4f00720c */ /* 0x000fe40003fa5270 */
[----:B------:R-:W-:-:S06]  /*2e80*/  CS2R R78, SRZ ;  /* 0x00000000004e7805 */ /* 0x000fcc000001ff00 */
[----:B------:R5:W4:Y:S05]  /*2e90*/  @P6 LDG.E R79, desc[UR6][R28.64] ;  /* 0x000000061c4f6981 */ /* 0x000b2a000c1e1900 */
[----:B------:R4:W4:Y:S01]  /*2ea0*/  @P5 LDG.E R78, desc[UR6][R30.64] ;  /* 0x000000061e4e5981 */ /* 0x000922000c1e1900 */
[----:B---3--:R-:W-:Y:S02]  /*2eb0*/  PRMT R38, R22, 0x7632, R38 ;  /* 0x0000763216267816 */ /* 0x008fe40000000026 */
[----:B--2---:R-:W-:Y:S02]  /*2ec0*/  PRMT R39, R23, 0x7632, R39 ;  /* 0x0000763217277816 */ /* 0x004fe40000000027 */
[----:B0-----:R-:W-:-:S02]  /*2ed0*/  SHF.L.U32 R37, R38, 0x10, RZ ;  /* 0x0000001026257819 */ /* 0x001fc400000006ff */
[----:B------:R-:W-:Y:S02]  /*2ee0*/  SHF.L.U32 R36, R22, 0x10, RZ ;  /* 0x0000001016247819 */ /* 0x000fe400000006ff */
[----:B------:R-:W-:Y:S01]  /*2ef0*/  SHF.L.U32 R39, R39, 0x10, RZ ;  /* 0x0000001027277819 */ /* 0x000fe200000006ff */
[----:B-1----:R-:W-:Y:S01]  /*2f00*/  FMUL.FTZ R33, R37, R37 ;  /* 0x0000002525217220 */ /* 0x002fe20000410000 */
[----:B------:R-:W-:-:S03]  /*2f10*/  SHF.L.U32 R32, R23, 0x10, RZ ;  /* 0x0000001017207819 */ /* 0x000fc600000006ff */
[----:B------:R-:W-:Y:S01]  /*2f20*/  FFMA.FTZ R33, R36, R36, R33 ;  /* 0x0000002424217223 */ /* 0x000fe20000010021 */
[----:B-----5:R-:W-:Y:S01]  /*2f30*/  FMUL.FTZ R29, R39, R39 ;  /* 0x00000027271d7220 */ /* 0x020fe20000410000 */
[----:B------:R-:W-:Y:S01]  /*2f40*/  PRMT R34, R24, 0x7632, R34 ;  /* 0x0000763218227816 */ /* 0x000fe20000000022 */
[C---:B------:R-:W-:Y:S01]  /*2f50*/  FADD.FTZ R28, R32.reuse, R39 ;  /* 0x00000027201c7221 */ /* 0x040fe20000010000 */
[----:B------:R-:W-:Y:S01]  /*2f60*/  FADD.FTZ R33, RZ, R33 ;  /* 0x00000021ff217221 */ /* 0x000fe20000010000 */
[----:B------:R-:W-:Y:S01]  /*2f70*/  FFMA.FTZ R32, R32, R32, R29 ;  /* 0x0000002020207223 */ /* 0x000fe2000001001d */
[----:B------:R-:W-:Y:S01]  /*2f80*/  FADD.FTZ R37, R36, R37 ;  /* 0x0000002524257221 */ /* 0x000fe20000010000 */
[----:B------:R-:W-:Y:S01]  /*2f90*/  SHF.L.U32 R34, R34, 0x10, RZ ;  /* 0x0000001022227819 */ /* 0x000fe200000006ff */
[----:B------:R-:W-:Y:S02]  /*2fa0*/  IMAD.U32 R29, R24, 0x10000, RZ ;  /* 0x00010000181d7824 */ /* 0x000fe400078e00ff */
[----:B------:R-:W-:Y:S01]  /*2fb0*/  FADD.FTZ R32, R33, R32 ;  /* 0x0000002021207221 */ /* 0x000fe20000010000 */
[----:B------:R-:W-:Y:S01]  /*2fc0*/  FADD.FTZ R37, RZ, R37 ;  /* 0x00000025ff257221 */ /* 0x000fe20000010000 */
[----:B----4-:R-:W-:Y:S01]  /*2fd0*/  PRMT R33, R25, 0x7632, R33 ;  /* 0x0000763219217816 */ /* 0x010fe20000000021 */
[----:B------:R-:W-:Y:S01]  /*2fe0*/  FMUL.FTZ R30, R34, R34 ;  /* 0x00000022221e7220 */ /* 0x000fe20000410000 */
[----:B------:R-:W-:Y:S01]  /*2ff0*/  FADD.FTZ R31, R29, R34 ;  /* 0x000000221d1f7221 */ /* 0x000fe20000010000 */
[----:B------:R-:W-:Y:S01]  /*3000*/  FADD.FTZ R28, R37, R28 ;  /* 0x0000001c251c7221 */ /* 0x000fe20000010000 */
[----:B------:R-:W-:Y:S01]  /*3010*/  SHF.L.U32 R33, R33, 0x10, RZ ;  /* 0x0000001021217819 */ /* 0x000fe200000006ff */
[----:B------:R-:W-:Y:S01]  /*3020*/  FFMA.FTZ R29, R29, R29, R30 ;  /* 0x0000001d1d1d7223 */ /* 0x000fe2000001001e */
[----:B------:R-:W-:Y:S01]  /*3030*/  PRMT R34, R26, 0x7632, R34 ;  /* 0x000076321a227816 */ /* 0x000fe20000000022 */
[----:B------:R-:W-:Y:S01]  /*3040*/  FADD.FTZ R28, R28, R31 ;  /* 0x0000001f1c1c7221 */ /* 0x000fe20000010000 */
[----:B------:R-:W-:Y:S01]  /*3050*/  SHF.L.U32 R30, R25, 0x10, RZ ;  /* 0x00000010191e7819 */ /* 0x000fe200000006ff */
[----:B------:R-:W-:Y:S01]  /*3060*/  FMUL.FTZ R31, R33, R33 ;  /* 0x00000021211f7220 */ /* 0x000fe20000410000 */
[----:B------:R-:W-:Y:S01]  /*3070*/  SHF.L.U32 R35, R34, 0x10, RZ ;  /* 0x0000001022237819 */ /* 0x000fe200000006ff */
[----:B------:R-:W-:Y:S01]  /*3080*/  FADD.FTZ R29, R32, R29 ;  /* 0x0000001d201d7221 */ /* 0x000fe20000010000 */
[----:B------:R-:W-:Y:S01]  /*3090*/  SHF.L.U32 R32, R26, 0x10, RZ ;  /* 0x000000101a207819 */ /* 0x000fe200000006ff */
[C---:B------:R-:W-:Y:S01]  /*30a0*/  FADD.FTZ R33, R30.reuse, R33 ;  /* 0x000000211e217221 */ /* 0x040fe20000010000 */
[----:B------:R-:W-:Y:S01]  /*30b0*/  FFMA.FTZ R30, R30, R30, R31 ;  /* 0x0000001e1e1e7223 */ /* 0x000fe2000001001f */
[----:B------:R-:W-:Y:S01]  /*30c0*/  PRMT R34, R27, 0x7632, R34 ;  /* 0x000076321b227816 */ /* 0x000fe20000000022 */
[----:B------:R-:W-:Y:S01]  /*30d0*/  FMUL.FTZ R31, R35, R35 ;  /* 0x00000023231f7220 */ /* 0x000fe20000410000 */
[----:B------:R-:W-:Y:S01]  /*30e0*/  FADD.FTZ R28, R28, R33 ;  /* 0x000000211c1c7221 */ /* 0x000fe20000010000 */
[----:B------:R-:W-:Y:S01]  /*30f0*/  FADD.FTZ R35, R32, R35 ;  /* 0x0000002320237221 */ /* 0x000fe20000010000 */
[----:B------:R-:W-:Y:S01]  /*3100*/  SHF.L.U32 R33, R34, 0x10, RZ ;  /* 0x0000001022217819 */ /* 0x000fe200000006ff */
[----:B------:R-:W-:Y:S01]  /*3110*/  FADD.FTZ R29, R29, R30 ;  /* 0x0000001e1d1d7221 */ /* 0x000fe20000010000 */
[----:B------:R-:W-:Y:S01]  /*3120*/  FFMA.FTZ R32, R32, R32, R31 ;  /* 0x0000002020207223 */ /* 0x000fe2000001001f */
[----:B------:R-:W-:-:S02]  /*3130*/  SHF.L.U32 R30, R27, 0x10, RZ ;  /* 0x000000101b1e7819 */ /* 0x000fc400000006ff */
[----:B------:R-:W-:Y:S01]  /*3140*/  FMUL.FTZ R31, R33, R33 ;  /* 0x00000021211f7220 */ /* 0x000fe20000410000 */
[--C-:B------:R-:W-:Y:S01]  /*3150*/  FADD.FTZ R29, R29, R32.reuse ;  /* 0x000000201d1d7221 */ /* 0x100fe20000010000 */
[----:B------:R-:W-:Y:S01]  /*3160*/  PRMT R32, R48, 0x7632, R32 ;  /* 0x0000763230207816 */ /* 0x000fe20000000020 */
[C---:B------:R-:W-:Y:S01]  /*3170*/  FADD.FTZ R33, R30.reuse, R33 ;  /* 0x000000211e217221 */ /* 0x040fe20000010000 */
[----:B------:R-:W-:Y:S01]  /*3180*/  FFMA.FTZ R30, R30, R30, R31 ;  /* 0x0000001e1e1e7223 */ /* 0x000fe2000001001f */
[----:B------:R-:W-:Y:S01]  /*3190*/  FADD.FTZ R28, R28, R35 ;  /* 0x000000231c1c7221 */ /* 0x000fe20000010000 */
[----:B------:R-:W-:Y:S01]  /*31a0*/  SHF.L.U32 R31, R48, 0x10, RZ ;  /* 0x00000010301f7819 */ /* 0x000fe200000006ff */
[----:B------:R-:W-:Y:S02]  /*31b0*/  IMAD.U32 R32, R32, 0x10000, RZ ;  /* 0x0001000020207824 */ /* 0x000fe400078e00ff */
[----:B------:R-:W-:Y:S01]  /*31c0*/  FADD.FTZ R29, R29, R30 ;  /* 0x0000001e1d1d7221 */ /* 0x000fe20000010000 */
[----:B------:R-:W-:Y:S01]  /*31d0*/  FADD.FTZ R28, R28, R33 ;  /* 0x000000211c1c7221 */ /* 0x000fe20000010000 */
[----:B------:R-:W-:Y:S01]  /*31e0*/  FMUL.FTZ R30, R32, R32 ;  /* 0x00000020201e7220 */ /* 0x000fe20000410000 */
[----:B------:R-:W-:-:S03]  /*31f0*/  FADD.FTZ R33, R31, R32 ;  /* 0x000000201f217221 */ /* 0x000fc60000010000 */
[----:B------:R-:W-:Y:S01]  /*3200*/  FFMA.FTZ R30, R31, R31, R30 ;  /* 0x0000001f1f1e7223 */ /* 0x000fe2000001001e */
[----:B------:R-:W-:-:S03]  /*3210*/  FADD.FTZ R28, R28, R33 ;  /* 0x000000211c1c7221 */ /* 0x000fc60000010000 */
[----:B------:R-:W-:Y:S01]  /*3220*/  FADD.FTZ R29, R29, R30 ;  /* 0x0000001e1d1d7221 */ /* 0x000fe20000010000 */
[----:B------:R-:W-:-:S04]  /*3230*/  PRMT R34, R50, 0x7632, R34 ;  /* 0x0000763232227816 */ /* 0x000fc80000000022 */
[----:B------:R-:W-:Y:S02]  /*3240*/  SHF.L.U32 R35, R34, 0x10, RZ ;  /* 0x0000001022237819 */ /* 0x000fe400000006ff */
[----:B------:R-:W-:Y:S02]  /*3250*/  SHF.L.U32 R32, R50, 0x10, RZ ;  /* 0x0000001032207819 */ /* 0x000fe400000006ff */
[----:B------:R-:W-:Y:S01]  /*3260*/  PRMT R34, R51, 0x7632, R34 ;  /* 0x0000763233227816 */ /* 0x000fe20000000022 */
[----:B------:R-:W-:Y:S02]  /*3270*/  FMUL.FTZ R31, R35, R35 ;  /* 0x00000023231f7220 */ /* 0x000fe40000410000 */
[----:B------:R-:W-:Y:S01]  /*3280*/  FADD.FTZ R35, R32, R35 ;  /* 0x0000002320237221 */ /* 0x000fe20000010000 */
[----:B------:R-:W-:Y:S01]  /*3290*/  SHF.L.U32 R33, R34, 0x10, RZ ;  /* 0x0000001022217819 */ /* 0x000fe200000006ff */
[----:B------:R-:W-:Y:S01]  /*32a0*/  FFMA.FTZ R32, R32, R32, R31 ;  /* 0x0000002020207223 */ /* 0x000fe2000001001f */
[----:B------:R-:W-:-:S03]  /*32b0*/  SHF.L.U32 R30, R51, 0x10, RZ ;  /* 0x00000010331e7819 */ /* 0x000fc600000006ff */
[--C-:B------:R-:W-:Y:S01]  /*32c0*/  FADD.FTZ R29, R29, R32.reuse ;  /* 0x000000201d1d7221 */ /* 0x100fe20000010000 */
[----:B------:R-:W-:Y:S01]  /*32d0*/  FMUL.FTZ R31, R33, R33 ;  /* 0x00000021211f7220 */ /* 0x000fe20000410000 */
[----:B------:R-:W-:Y:S01]  /*32e0*/  PRMT R32, R52, 0x7632, R32 ;  /* 0x0000763234207816 */ /* 0x000fe20000000020 */
[C---:B------:R-:W-:Y:S02]  /*32f0*/  FADD.FTZ R33, R30.reuse, R33 ;  /* 0x000000211e217221 */ /* 0x040fe40000010000 */
[----:B------:R-:W-:Y:S01]  /*3300*/  FFMA.FTZ R30, R30, R30, R31 ;  /* 0x0000001e1e1e7223 */ /* 0x000fe2000001001f */
[----:B------:R-:W-:Y:S01]  /*3310*/  SHF.L.U32 R32, R32, 0x10, RZ ;  /* 0x0000001020207819 */ /* 0x000fe200000006ff */
[----:B------:R-:W-:Y:S01]  /*3320*/  FADD.FTZ R28, R28, R35 ;  /* 0x000000231c1c7221 */ /* 0x000fe20000010000 */
[----:B------:R-:W-:Y:S01]  /*3330*/  PRMT R34, R53, 0x7632, R34 ;  /* 0x0000763235227816 */ /* 0x000fe20000000022 */
[----:B------:R-:W-:Y:S02]  /*3340*/  IMAD.U32 R31, R52, 0x10000, RZ ;  /* 0x00010000341f7824 */ /* 0x000fe400078e00ff */
[----:B------:R-:W-:Y:S01]  /*3350*/  FADD.FTZ R29, R29, R30 ;  /* 0x0000001e1d1d7221 */ /* 0x000fe20000010000 */
[----:B------:R-:W-:Y:S01]  /*3360*/  FMUL.FTZ R30, R32, R32 ;  /* 0x00000020201e7220 */ /* 0x000fe20000410000 */
[----:B------:R-:W-:Y:S01]  /*3370*/  SHF.L.U32 R35, R34, 0x10, RZ ;  /* 0x0000001022237819 */ /* 0x000fe200000006ff */
[----:B------:R-:W-:Y:S01]  /*3380*/  FADD.FTZ R28, R28, R33 ;  /* 0x000000211c1c7221 */ /* 0x000fe20000010000 */
[----:B------:R-:W-:Y:S01]  /*3390*/  FADD.FTZ R33, R31, R32 ;  /* 0x000000201f217221 */ /* 0x000fe20000010000 */
[----:B------:R-:W-:Y:S01]  /*33a0*/  SHF.L.U32 R32, R53, 0x10, RZ ;  /* 0x0000001035207819 */ /* 0x000fe200000006ff */
[----:B------:R-:W-:Y:S01]  /*33b0*/  FFMA.FTZ R30, R31, R31, R30 ;  /* 0x0000001f1f1e7223 */ /* 0x000fe2000001001e */
[----:B------:R-:W-:Y:S01]  /*33c0*/  FMUL.FTZ R31, R35, R35 ;  /* 0x00000023231f7220 */ /* 0x000fe20000410000 */
[----:B------:R-:W-:-:S02]  /*33d0*/  FADD.FTZ R28, R28, R33 ;  /* 0x000000211c1c7221 */ /* 0x000fc40000010000 */
[----:B------:R-:W-:Y:S01]  /*33e0*/  FADD.FTZ R35, R32, R35 ;  /* 0x0000002320237221 */ /* 0x000fe20000010000 */
[----:B------:R-:W-:Y:S01]  /*33f0*/  PRMT R34, R54, 0x7632, R34 ;  /* 0x0000763236227816 */ /* 0x000fe20000000022 */
[----:B------:R-:W-:Y:S01]  /*3400*/  FADD.FTZ R29, R29, R30 ;  /* 0x0000001e1d1d7221 */ /* 0x000fe20000010000 */
[----:B------:R-:W-:Y:S02]  /*3410*/  FFMA.FTZ R32, R32, R32, R31 ;  /* 0x0000002020207223 */ /* 0x000fe4000001001f */
[----:B------:R-:W-:Y:S02]  /*3420*/  SHF.L.U32 R33, R34, 0x10, RZ ;  /* 0x0000001022217819 */ /* 0x000fe400000006ff */
[----:B------:R-:W-:Y:S01]  /*3430*/  SHF.L.U32 R30, R54, 0x10, RZ ;  /* 0x00000010361e7819 */ /* 0x000fe200000006ff */
[--C-:B------:R-:W-:Y:S01]  /*3440*/  FADD.FTZ R29, R29, R32.reuse ;  /* 0x000000201d1d7221 */ /* 0x100fe20000010000 */
[----:B------:R-:W-:Y:S01]  /*3450*/  PRMT R32, R55, 0x7632, R32 ;  /* 0x0000763237207816 */ /* 0x000fe20000000020 */
[----:B------:R-:W-:-:S02]  /*3460*/  FMUL.FTZ R31, R33, R33 ;  /* 0x00000021211f7220 */ /* 0x000fc40000410000 */
[----:B------:R-:W-:Y:S01]  /*3470*/  FADD.FTZ R33, R30, R33 ;  /* 0x000000211e217221 */ /* 0x000fe20000010000 */
[----:B------:R-:W-:Y:S01]  /*3480*/  SHF.L.U32 R32, R32, 0x10, RZ ;  /* 0x0000001020207819 */ /* 0x000fe200000006ff */
[----:B------:R-:W-:Y:S01]  /*3490*/  FFMA.FTZ R30, R30, R30, R31 ;  /* 0x0000001e1e1e7223 */ /* 0x000fe2000001001f */
[----:B------:R-:W-:Y:S01]  /*34a0*/  FADD.FTZ R28, R28, R35 ;  /* 0x000000231c1c7221 */ /* 0x000fe20000010000 */
[----:B------:R-:W-:Y:S02]  /*34b0*/  SHF.L.U32 R31, R55, 0x10, RZ ;  /* 0x00000010371f7819 */ /* 0x000fe400000006ff */
[----:B------:R-:W-:Y:S01]  /*34c0*/  FADD.FTZ R29, R29, R30 ;  /* 0x0000001e1d1d7221 */ /* 0x000fe20000010000 */
[----:B------:R-:W-:Y:S01]  /*34d0*/  PRMT R34, R56, 0x7632, R34 ;  /* 0x0000763238227816 */ /* 0x000fe20000000022 */
[----:B------:R-:W-:Y:S01]  /*34e0*/  FMUL.FTZ R30, R32, R32 ;  /* 0x00000020201e7220 */ /* 0x000fe20000410000 */
[----:B------:R-:W-:Y:S01]  /*34f0*/  FADD.FTZ R28, R28, R33 ;  /* 0x000000211c1c7221 */ /* 0x000fe20000010000 */
[----:B------:R-:W-:-:S02]  /*3500*/  FADD.FTZ R33, R31, R32 ;  /* 0x000000201f217221 */ /* 0x000fc40000010000 */
[----:B------:R-:W-:Y:S01]  /*3510*/  IMAD.U32 R35, R34, 0x10000, RZ ;  /* 0x0001000022237824 */ /* 0x000fe200078e00ff */
[----:B------:R-:W-:Y:S01]  /*3520*/  SHF.L.U32 R32, R56, 0x10, RZ ;  /* 0x0000001038207819 */ /* 0x000fe200000006ff */
        /* <DEDUP_REMOVED lines=13> */
[----:B------:R-:W-:Y:S02]  /*3600*/  FFMA.FTZ R30, R30, R30, R31 ;  /* 0x0000001e1e1e7223 */ /* 0x000fe4000001001f */
[----:B------:R-:W-:Y:S01]  /*3610*/  SHF.L.U32 R32, R32, 0x10, RZ ;  /* 0x0000001020207819 */ /* 0x000fe200000006ff */
[----:B------:R-:W-:Y:S01]  /*3620*/  FADD.FTZ R28, R28, R35 ;  /* 0x000000231c1c7221 */ /* 0x000fe20000010000 */
[----:B------:R-:W-:Y:S01]  /*3630*/  SHF.L.U32 R31, R58, 0x10, RZ ;  /* 0x000000103a1f7819 */ /* 0x000fe200000006ff */
[----:B------:R-:W-:Y:S02]  /*3640*/  FADD.FTZ R29, R29, R30 ;  /* 0x0000001e1d1d7221 */ /* 0x000fe40000010000 */
[----:B------:R-:W-:Y:S01]  /*3650*/  FMUL.FTZ R30, R32, R32 ;  /* 0x00000020201e7220 */ /* 0x000fe20000410000 */
[----:B------:R-:W-:Y:S01]  /*3660*/  FADD.FTZ R28, R28, R33 ;  /* 0x000000211c1c7221 */ /* 0x000fe20000010000 */
[----:B------:R-:W-:Y:S01]  /*3670*/  FADD.FTZ R33, R31, R32 ;  /* 0x000000201f217221 */ /* 0x000fe20000010000 */
[----:B------:R-:W-:-:S04]  /*3680*/  PRMT R34, R59, 0x7632, R34 ;  /* 0x000076323b227816 */ /* 0x000fc80000000022 */
[----:B------:R-:W-:Y:S01]  /*3690*/  SHF.L.U32 R35, R34, 0x10, RZ ;  /* 0x0000001022237819 */ /* 0x000fe200000006ff */
[----:B------:R-:W-:Y:S02]  /*36a0*/  IMAD.U32 R32, R59, 0x10000, RZ ;  /* 0x000100003b207824 */ /* 0x000fe400078e00ff */
        /* <DEDUP_REMOVED lines=11> */
[C---:B------:R-:W-:Y:S01]  /*3760*/  PRMT R32, R61.reuse, 0x7632, R32 ;  /* 0x000076323d207816 */ /* 0x040fe20000000020 */
[C---:B------:R-:W-:Y:S01]  /*3770*/  FADD.FTZ R33, R30.reuse, R33 ;  /* 0x000000211e217221 */ /* 0x040fe20000010000 */
[----:B------:R-:W-:Y:S02]  /*3780*/  FFMA.FTZ R30, R30, R30, R31 ;  /* 0x0000001e1e1e7223 */ /* 0x000fe4000001001f */
[----:B------:R-:W-:Y:S01]  /*3790*/  SHF.L.U32 R32, R32, 0x10, RZ ;  /* 0x0000001020207819 */ /* 0x000fe200000006ff */
[----:B------:R-:W-:Y:S01]  /*37a0*/  FADD.FTZ R28, R28, R35 ;  /* 0x000000231c1c7221 */ /* 0x000fe20000010000 */
[----:B------:R-:W-:Y:S01]  /*37b0*/  SHF.L.U32 R31, R61, 0x10, RZ ;  /* 0x000000103d1f7819 */ /* 0x000fe200000006ff */
[----:B------:R-:W-:Y:S01]  /*37c0*/  FADD.FTZ R29, R29, R30 ;  /* 0x0000001e1d1d7221 */ /* 0x000fe20000010000 */
[----:B------:R-:W-:Y:S01]  /*37d0*/  PRMT R34, R62, 0x7632, R34 ;  /* 0x000076323e227816 */ /* 0x000fe20000000022 */
[----:B------:R-:W-:Y:S01]  /*37e0*/  FMUL.FTZ R30, R32, R32 ;  /* 0x00000020201e7220 */ /* 0x000fe20000410000 */
[----:B------:R-:W-:-:S02]  /*37f0*/  FADD.FTZ R28, R28, R33 ;  /* 0x000000211c1c7221 */ /* 0x000fc40000010000 */
[----:B------:R-:W-:Y:S01]  /*3800*/  SHF.L.U32 R35, R34, 0x10, RZ ;  /* 0x0000001022237819 */ /* 0x000fe200000006ff */
[C---:B------:R-:W-:Y:S01]  /*3810*/  FADD.FTZ R33, R31.reuse, R32 ;  /* 0x000000201f217221 */ /* 0x040fe20000010000 */
[----:B------:R-:W-:Y:S01]  /*3820*/  SHF.L.U32 R32, R62, 0x10, RZ ;  /* 0x000000103e207819 */ /* 0x000fe200000006ff */
[----:B------:R-:W-:Y:S02]  /*3830*/  FFMA.FTZ R30, R31, R31, R30 ;  /* 0x0000001f1f1e7223 */ /* 0x000fe4000001001e */
[----:B------:R-:W-:Y:S01]  /*3840*/  FMUL.FTZ R31, R35, R35 ;  /* 0x00000023231f7220 */ /* 0x000fe20000410000 */
[----:B------:R-:W-:Y:S01]  /*3850*/  FADD.FTZ R28, R28, R33 ;  /* 0x000000211c1c7221 */ /* 0x000fe20000010000 */
[C---:B------:R-:W-:Y:S01]  /*3860*/  FADD.FTZ R35, R32.reuse, R35 ;  /* 0x0000002320237221 */ /* 0x040fe20000010000 */
[----:B------:R-:W-:Y:S01]  /*3870*/  PRMT R34, R63, 0x7632, R34 ;  /* 0x000076323f227816 */ /* 0x000fe20000000022 */
[----:B------:R-:W-:Y:S01]  /*3880*/  FADD.FTZ R29, R29, R30 ;  /* 0x0000001e1d1d7221 */ /* 0x000fe20000010000 */
[----:B------:R-:W-:Y:S01]  /*3890*/  FFMA.FTZ R32, R32, R32, R31 ;  /* 0x0000002020207223 */ /* 0x000fe2000001001f */
[----:B------:R-:W-:-:S02]  /*38a0*/  SHF.L.U32 R30, R63, 0x10, RZ ;  /* 0x000000103f1e7819 */ /* 0x000fc400000006ff */
[----:B------:R-:W-:Y:S02]  /*38b0*/  IMAD.U32 R33, R34, 0x10000, RZ ;  /* 0x0001000022217824 */ /* 0x000fe400078e00ff */
[--C-:B------:R-:W-:Y:S02]  /*38c0*/  FADD.FTZ R29, R29, R32.reuse ;  /* 0x000000201d1d7221 */ /* 0x100fe40000010000 */
[----:B------:R-:W-:Y:S01]  /*38d0*/  FMUL.FTZ R31, R33, R33 ;  /* 0x00000021211f7220 */ /* 0x000fe20000410000 */
[----:B------:R-:W-:Y:S01]  /*38e0*/  FADD.FTZ R33, R30, R33 ;  /* 0x000000211e217221 */ /* 0x000fe20000010000 */
[----:B------:R-:W-:Y:S02]  /*38f0*/  PRMT R32, R64, 0x7632, R32 ;  /* 0x0000763240207816 */ /* 0x000fe40000000020 */
[----:B------:R-:W-:Y:S01]  /*3900*/  FFMA.FTZ R30, R30, R30, R31 ;  /* 0x0000001e1e1e7223 */ /* 0x000fe2000001001f */
[----:B------:R-:W-:Y:S01]  /*3910*/  FADD.FTZ R28, R28, R35 ;  /* 0x000000231c1c7221 */ /* 0x000fe20000010000 */
[----:B------:R-:W-:-:S02]  /*3920*/  SHF.L.U32 R32, R32, 0x10, RZ ;  /* 0x0000001020207819 */ /* 0x000fc400000006ff */
[----:B------:R-:W-:Y:S02]  /*3930*/  PRMT R34, R65, 0x7632, R34 ;  /* 0x0000763241227816 */ /* 0x000fe40000000022 */
[----:B------:R-:W-:Y:S01]  /*3940*/  SHF.L.U32 R31, R64, 0x10, RZ ;  /* 0x00000010401f7819 */ /* 0x000fe200000006ff */
[----:B------:R-:W-:Y:S01]  /*3950*/  FADD.FTZ R29, R29, R30 ;  /* 0x0000001e1d1d7221 */ /* 0x000fe20000010000 */
[----:B------:R-:W-:Y:S01]  /*3960*/  SHF.L.U32 R35, R34, 0x10, RZ ;  /* 0x0000001022237819 */ /* 0x000fe200000006ff */
[----:B------:R-:W-:Y:S01]  /*3970*/  FMUL.FTZ R30, R32, R32 ;  /* 0x00000020201e7220 */ /* 0x000fe20000410000 */
[----:B------:R-:W-:Y:S01]  /*3980*/  FADD.FTZ R28, R28, R33 ;  /* 0x000000211c1c7221 */ /* 0x000fe20000010000 */
[----:B------:R-:W-:Y:S01]  /*3990*/  FADD.FTZ R33, R31, R32 ;  /* 0x000000201f217221 */ /* 0x000fe20000010000 */
        /* <DEDUP_REMOVED lines=9> */
[----:B------:R-:W-:-:S02]  /*3a30*/  IMAD.U32 R30, R72, 0x10000, RZ ;  /* 0x00010000481e7824 */ /* 0x000fc400078e00ff */
[----:B------:R-:W-:Y:S01]  /*3a40*/  FMUL.FTZ R31, R33, R33 ;  /* 0x00000021211f7220 */ /* 0x000fe20000410000 */
[--C-:B------:R-:W-:Y:S01]  /*3a50*/  FADD.FTZ R29, R29, R32.reuse ;  /* 0x000000201d1d7221 */ /* 0x100fe20000010000 */
[C---:B------:R-:W-:Y:S01]  /*3a60*/  PRMT R32, R73.reuse, 0x7632, R32 ;  /* 0x0000763249207816 */ /* 0x040fe20000000020 */
[C---:B------:R-:W-:Y:S01]  /*3a70*/  FADD.FTZ R33, R30.reuse, R33 ;  /* 0x000000211e217221 */ /* 0x040fe20000010000 */
[----:B------:R-:W-:Y:S01]  /*3a80*/  FFMA.FTZ R30, R30, R30, R31 ;  /* 0x0000001e1e1e7223 */ /* 0x000fe2000001001f */
[----:B------:R-:W-:Y:S02]  /*3a90*/  PRMT R34, R74, 0x7632, R34 ;  /* 0x000076324a227816 */ /* 0x000fe40000000022 */
[----:B------:R-:W-:Y:S01]  /*3aa0*/  SHF.L.U32 R32, R32, 0x10, RZ ;  /* 0x0000001020207819 */ /* 0x000fe200000006ff */
[----:B------:R-:W-:Y:S01]  /*3ab0*/  FADD.FTZ R28, R28, R35 ;  /* 0x000000231c1c7221 */ /* 0x000fe20000010000 */
[----:B------:R-:W-:Y:S01]  /*3ac0*/  SHF.L.U32 R31, R73, 0x10, RZ ;  /* 0x00000010491f7819 */ /* 0x000fe200000006ff */
[----:B------:R-:W-:Y:S01]  /*3ad0*/  FADD.FTZ R29, R29, R30 ;  /* 0x0000001e1d1d7221 */ /* 0x000fe20000010000 */
[----:B------:R-:W-:Y:S01]  /*3ae0*/  SHF.L.U32 R35, R34, 0x10, RZ ;  /* 0x0000001022237819 */ /* 0x000fe200000006ff */
[----:B------:R-:W-:Y:S01]  /*3af0*/  FMUL.FTZ R30, R32, R32 ;  /* 0x00000020201e7220 */ /* 0x000fe20000410000 */
[----:B------:R-:W-:Y:S01]  /*3b00*/  FADD.FTZ R28, R28, R33 ;  /* 0x000000211c1c7221 */ /* 0x000fe20000010000 */
[C---:B------:R-:W-:Y:S01]  /*3b10*/  FADD.FTZ R33, R31.reuse, R32 ;  /* 0x000000201f217221 */ /* 0x040fe20000010000 */
        /* <DEDUP_REMOVED lines=17> */
[----:B------:R-:W-:Y:S01]  /*3c30*/  IMAD.U32 R32, R32, 0x10000, RZ ;  /* 0x0001000020207824 */ /* 0x000fe200078e00ff */
[----:B------:R-:W-:Y:S01]  /*3c40*/  PRMT R34, R77, 0x7632, R34 ;  /* 0x000076324d227816 */ /* 0x000fe20000000022 */
[----:B------:R-:W-:Y:S01]  /*3c50*/  FADD.FTZ R29, R29, R30 ;  /* 0x0000001e1d1d7221 */ /* 0x000fe20000010000 */
[----:B------:R-:W-:Y:S01]  /*3c60*/  FADD.FTZ R28, R28, R33 ;  /* 0x000000211c1c7221 */ /* 0x000fe20000010000 */
[----:B------:R-:W-:Y:S01]  /*3c70*/  FMUL.FTZ R30, R32, R32 ;  /* 0x00000020201e7220 */ /* 0x000fe20000410000 */
[----:B------:R-:W-:Y:S01]  /*3c80*/  SHF.L.U32 R35, R34, 0x10, RZ ;  /* 0x0000001022237819 */ /* 0x000fe200000006ff */
[C---:B------:R-:W-:Y:S01]  /*3c90*/  FADD.FTZ R33, R31.reuse, R32 ;  /* 0x000000201f217221 */ /* 0x040fe20000010000 */
[----:B------:R-:W-:Y:S01]  /*3ca0*/  PRMT R34, R78, 0x7632, R34 ;  /* 0x000076324e227816 */ /* 0x000fe20000000022 */
[----:B------:R-:W-:Y:S01]  /*3cb0*/  FFMA.FTZ R30, R31, R31, R30 ;  /* 0x0000001f1f1e7223 */ /* 0x000fe2000001001e */
[----:B------:R-:W-:Y:S01]  /*3cc0*/  SHF.L.U32 R32, R77, 0x10, RZ ;  /* 0x000000104d207819 */ /* 0x000fe200000006ff */
[----:B------:R-:W-:Y:S01]  /*3cd0*/  FADD.FTZ R28, R28, R33 ;  /* 0x000000211c1c7221 */ /* 0x000fe20000010000 */
[----:B------:R-:W-:Y:S01]  /*3ce0*/  FMUL.FTZ R31, R35, R35 ;  /* 0x00000023231f7220 */ /* 0x000fe20000410000 */
[----:B------:R-:W-:Y:S01]  /*3cf0*/  SHF.L.U32 R33, R34, 0x10, RZ ;  /* 0x0000001022217819 */ /* 0x000fe200000006ff */
[----:B------:R-:W-:Y:S01]  /*3d00*/  FADD.FTZ R29, R29, R30 ;  /* 0x0000001e1d1d7221 */ /* 0x000fe20000010000 */
[----:B------:R-:W-:Y:S01]  /*3d10*/  FADD.FTZ R35, R32, R35 ;  /* 0x0000002320237221 */ /* 0x000fe20000010000 */
[----:B------:R-:W-:Y:S01]  /*3d20*/  SHF.L.U32 R30, R78, 0x10, RZ ;  /* 0x000000104e1e7819 */ /* 0x000fe200000006ff */
[----:B------:R-:W-:Y:S01]  /*3d30*/  FFMA.FTZ R32, R32, R32, R31 ;  /* 0x0000002020207223 */ /* 0x000fe2000001001f */
[----:B------:R-:W-:Y:S01]  /*3d40*/  PRMT R34, R79, 0x7632, R34 ;  /* 0x000076324f227816 */ /* 0x000fe20000000022 */
[----:B------:R-:W-:Y:S01]  /*3d50*/  FMUL.FTZ R31, R33, R33 ;  /* 0x00000021211f7220 */ /* 0x000fe20000410000 */
[----:B------:R-:W0:Y:S01]  /*3d60*/  S2R R36, SR_LANEID ;  /* 0x0000000000247919 */ /* 0x000e220000000000 */
[----:B------:R-:W-:Y:S01]  /*3d70*/  FADD.FTZ R28, R28, R35 ;  /* 0x000000231c1c7221 */ /* 0x000fe20000010000 */
[----:B------:R-:W-:Y:S01]  /*3d80*/  FADD.FTZ R33, R30, R33 ;  /* 0x000000211e217221 */ /* 0x000fe20000010000 */
[----:B------:R-:W-:Y:S01]  /*3d90*/  SHF.L.U32 R34, R34, 0x10, RZ ;  /* 0x0000001022227819 */ /* 0x000fe200000006ff */
[----:B------:R-:W-:Y:S01]  /*3da0*/  FADD.FTZ R29, R29, R32 ;  /* 0x000000201d1d7221 */ /* 0x000fe20000010000 */
[----:B------:R-:W-:Y:S01]  /*3db0*/  FFMA.FTZ R30, R30, R30, R31 ;  /* 0x0000001e1e1e7223 */ /* 0x000fe2000001001f */
[----:B------:R-:W-:Y:S01]  /*3dc0*/  PRMT R35, R49, 0x7632, R35 ;  /* 0x0000763231237816 */ /* 0x000fe20000000023 */
[----:B------:R-:W-:-:S02]  /*3dd0*/  IMAD.U32 R31, R79, 0x10000, RZ ;  /* 0x000100004f1f7824 */ /* 0x000fc400078e00ff */
[----:B------:R-:W-:Y:S01]  /*3de0*/  FMUL.FTZ R32, R34, R34 ;  /* 0x0000002222207220 */ /* 0x000fe20000410000 */
[----:B------:R-:W-:Y:S01]  /*3df0*/  FADD.FTZ R29, R29, R30 ;  /* 0x0000001e1d1d7221 */ /* 0x000fe20000010000 */
[----:B------:R-:W-:Y:S01]  /*3e00*/  SHF.L.U32 R35, R35, 0x10, RZ ;  /* 0x0000001023237819 */ /* 0x000fe200000006ff */
[----:B------:R-:W-:Y:S01]  /*3e10*/  FADD.FTZ R28, R28, R33 ;  /* 0x000000211c1c7221 */ /* 0x000fe20000010000 */
[----:B------:R-:W-:Y:S01]  /*3e20*/  SHF.L.U32 R30, R49, 0x10, RZ ;  /* 0x00000010311e7819 */ /* 0x000fe200000006ff */
[C---:B------:R-:W-:Y:S01]  /*3e30*/  FADD.FTZ R33, R31.reuse, R34 ;  /* 0x000000221f217221 */ /* 0x040fe20000010000 */
[----:B------:R-:W-:Y:S01]  /*3e40*/  FFMA.FTZ R32, R31, R31, R32 ;  /* 0x0000001f1f207223 */ /* 0x000fe20000010020 */
[----:B------:R-:W-:Y:S02]  /*3e50*/  FMUL.FTZ R31, R35, R35 ;  /* 0x00000023231f7220 */ /* 0x000fe40000410000 */
[----:B------:R-:W-:Y:S01]  /*3e60*/  FADD.FTZ R28, R28, R33 ;  /* 0x000000211c1c7221 */ /* 0x000fe20000010000 */
[C---:B------:R-:W-:Y:S01]  /*3e70*/  FADD.FTZ R35, R30.reuse, R35 ;  /* 0x000000231e237221 */ /* 0x040fe20000010000 */
[----:B------:R-:W-:Y:S01]  /*3e80*/  FADD.FTZ R29, R29, R32 ;  /* 0x000000201d1d7221 */ /* 0x000fe20000010000 */
[----:B------:R-:W-:-:S02]  /*3e90*/  FFMA.FTZ R30, R30, R30, R31 ;  /* 0x0000001e1e1e7223 */ /* 0x000fc4000001001f */
[----:B------:R-:W-:Y:S02]  /*3ea0*/  FADD.FTZ R46, R28, R35 ;  /* 0x000000231c2e7221 */ /* 0x000fe40000010000 */
[----:B------:R-:W-:-:S03]  /*3eb0*/  FADD.FTZ R47, R29, R30 ;  /* 0x0000001e1d2f7221 */ /* 0x000fc60000010000 */
[----:B------:R-:W1:Y:S04]  /*3ec0*/  SHFL.DOWN PT, R29, R46, 0x1, 0x1f ;  /* 0x08201f002e1d7f89 */ /* 0x000e6800000e0000 */
[----:B------:R-:W2:Y:S01]  /*3ed0*/  SHFL.DOWN PT, R28, R47, 0x1, 0x1f ;  /* 0x08201f002f1c7f89 */ /* 0x000ea200000e0000 */
[----:B0-----:R-:W-:-:S13]  /*3ee0*/  ISETP.GT.AND P5, PT, R36, 0x1e, PT ;  /* 0x0000001e2400780c */ /* 0x001fda0003fa4270 */
[----:B-1----:R-:W-:Y:S01]  /*3ef0*/  @!P5 FADD.FTZ R46, R46, R29 ;  /* 0x0000001d2e2ed221 */ /* 0x002fe20000010000 */
[----:B--2---:R-:W-:-:S04]  /*3f00*/  @!P5 FADD.FTZ R47, R47, R28 ;  /* 0x0000001c2f2fd221 */ /* 0x004fc80000010000 */
        /* <DEDUP_REMOVED lines=13> */
[----:B------:R-:W2:-:S12]  /*3fe0*/  S2UR UR5, SR_CgaCtaId ;  /* 0x00000000000579c3 */ /* 0x000e980000008800 */
[----:B0-----:R-:W-:Y:S01]  /*3ff0*/  @!P5 FADD.FTZ R46, R46, R29 ;  /* 0x0000001d2e2ed221 */ /* 0x001fe20000010000 */
[----:B-1----:R-:W-:-:S04]  /*4000*/  @!P5 FADD.FTZ R47, R47, R28 ;  /* 0x0000001c2f2fd221 */ /* 0x002fc80000010000 */
[----:B------:R-:W0:Y:S04]  /*4010*/  SHFL.DOWN PT, R29, R46, 0x10, 0x1f ;  /* 0x0a001f002e1d7f89 */ /* 0x000e2800000e0000 */
[----:B------:R-:W1:Y:S01]  /*4020*/  SHFL.DOWN PT, R28, R47, 0x10, 0x1f ;  /* 0x0a001f002f1c7f89 */ /* 0x000e6200000e0000 */
[----:B------:R-:W-:Y:S01]  /*4030*/  ISETP.GT.AND P5, PT, R36, 0xf, PT ;  /* 0x0000000f2400780c */ /* 0x000fe20003fa4270 */
[----:B------:R-:W-:Y:S02]  /*4040*/  UMOV UR4, 0x400 ;  /* 0x0000040000047882 */ /* 0x000fe40000000000 */
[----:B--2---:R-:W-:Y:S01]  /*4050*/  ULEA UR4, UR5, UR4, 0x18 ;  /* 0x0000000405047291 */ /* 0x004fe2000f8ec03f */
[----:B------:R-:W2:Y:S09]  /*4060*/  LDC R80, c[0x0][0xc] ;  /* 0x00000300ff507b82 */ /* 0x000eb20000000800 */
[----:B0-----:R-:W-:Y:S01]  /*4070*/  @!P5 FADD.FTZ R46, R46, R29 ;  /* 0x0000001d2e2ed221 */ /* 0x001fe20000010000 */
[----:B------:R-:W-:Y:S01]  /*4080*/  SHF.R.S32.HI R29, RZ, 0x1f, R106 ;  /* 0x0000001fff1d7819 */ /* 0x000fe2000001146a */
[----:B-1----:R-:W-:-:S03]  /*4090*/  @!P5 FADD.FTZ R47, R47, R28 ;  /* 0x0000001c2f2fd221 */ /* 0x002fc60000010000 */
[----:B------:R-:W-:Y:S02]  /*40a0*/  LEA.HI R29, R29, R106, RZ, 0x5 ;  /* 0x0000006a1d1d7211 */ /* 0x000fe400078f28ff */
[----:B------:R-:W-:Y:S02]  /*40b0*/  ISETP.NE.AND P5, PT, R36, RZ, PT ;  /* 0x000000ff2400720c */ /* 0x000fe40003fa5270 */
[----:B------:R-:W-:-:S04]  /*40c0*/  SHF.R.S32.HI R29, RZ, 0x5, R29 ;  /* 0x00000005ff1d7819 */ /* 0x000fc8000001141d */
[----:B------:R-:W-:-:S07]  /*40d0*/  LEA R29, R29, UR4, 0x3 ;  /* 0x000000041d1d7c11 */ /* 0x000fce000f8e18ff */
[----:B------:R0:W-:Y:S01]  /*40e0*/  @!P5 STS.64 [R29+0x10], R46 ;  /* 0x0000102e1d00d388 */ /* 0x0001e20000000a00 */
[----:B------:R-:W-:Y:S01]  /*40f0*/  BAR.SYNC.DEFER_BLOCKING 0x0 ;  /* 0x0000000000007b1d */ /* 0x000fe20000010000 */
[----:B------:R-:W-:Y:S02]  /*4100*/  ISETP.NE.AND P5, PT, R104, RZ, PT ;  /* 0x000000ff6800720c */ /* 0x000fe40003fa5270 */
[----:B------:R-:W-:-:S03]  /*4110*/  PRMT R86, R22, 0x7632, R86 ;  /* 0x0000763216567816 */ /* 0x000fc60000000056 */
[----:B------:R-:W-:Y:S01]  /*4120*/  BSSY B0, `(.L_x_3690) ;  /* 0x000002f000007945 */ /* 0x000fe20003800000 */
[----:B------:R-:W-:Y:S02]  /*4130*/  PRMT R87, R23, 0x7632, R87 ;  /* 0x0000763217577816 */ /* 0x000fe40000000057 */
[----:B------:R-:W-:Y:S02]  /*4140*/  PRMT R88, R24, 0x7632, R88 ;  /* 0x0000763218587816 */ /* 0x000fe40000000058 */
[----:B------:R-:W-:Y:S02]  /*4150*/  PRMT R89, R25, 0x7632, R89 ;  /* 0x0000763219597816 */ /* 0x000fe40000000059 */
[----:B------:R-:W-:Y:S01]  /*4160*/  PRMT R119, R26, 0x7632, R119 ;  /* 0x000076321a777816 */ /* 0x000fe20000000077 */
[----:B0-2---:R-:W-:Y:S06]  /*4170*/  @P5 BRA `(.L_x_3691) ;  /* 0x0000000000a45947 */ /* 0x005fec0003800000 */
        /* <DEDUP_REMOVED lines=41> */
.L_x_3691:
[----:B------:R-:W-:Y:S05]  /*4410*/  BSYNC B0 ;  /* 0x0000000000007941 */ /* 0x000fea0003800000 */
.L_x_3690:
[----:B------:R-:W-:Y:S02]  /*4420*/  ISETP.GE.U32.AND P6, PT, R80, 0x2, PT ;  /* 0x000000025000780c */ /* 0x000fe40003fc6070 */
        /* <DEDUP_REMOVED lines=21> */
[----:B------:R-:W-:-:S05]  /*4580*/  IMAD R30, R30, R18, RZ ;  /* 0x000000121e1e7224 */ /* 0x000fca00078e02ff */
[C---:B------:R-:W-:Y:S01]  /*4590*/  IADD3 R28, R30.reuse, R0, RZ ;  /* 0x000000001e1c7210 */ /* 0x040fe20007ffe0ff */
[----:B------:R-:W-:-:S05]  /*45a0*/  IMAD R30, R30, R80, RZ ;  /* 0x000000501e1e7224 */ /* 0x000fca00078e02ff */
[----:B------:R-:W-:Y:S01]  /*45b0*/  SHF.L.U32 R30, R30, 0x1, RZ ;  /* 0x000000011e1e7819 */ /* 0x000fe200000006ff */
[----:B0-----:R-:W-:Y:S02]  /*45c0*/  IMAD.WIDE.U32 R28, R28, 0x4, R32 ;  /* 0x000000041c1c7825 */ /* 0x001fe400078e0020 */
[----:B------:R-:W0:Y:S02]  /*45d0*/  LDC.64 R32, c[0x0][0x248] ;  /* 0x00009200ff207b82 */ /* 0x000e240000000a00 */
[----:B0-----:R-:W-:Y:S01]  /*45e0*/  IMAD.WIDE R30, R30, 0x4, R32 ;  /* 0x000000041e1e7825 */ /* 0x001fe200078e0220 */
[----:B------:R-:W-:Y:S06]  /*45f0*/  @P5 BRA `(.L_x_3693) ;  /* 0x0000000000505947 */ /* 0x000fec0003800000 */
[----:B------:R-:W0:Y:S01]  /*4600*/  S2UR UR4, SR_CTAID.Y ;  /* 0x00000000000479c3 */ /* 0x000e220000002600 */
[----:B------:R-:W-:Y:S02]  /*4610*/  LOP3.LUT P6, RZ, R19, 0x2, RZ, 0xc0, !PT ;  /* 0x0000000213ff7812 */ /* 0x000fe400078cc0ff */
[----:B0-----:R-:W-:-:S05]  /*4620*/  MOV R0, UR4 ;  /* 0x0000000400007c02 */ /* 0x001fca0008000f00 */
[----:B------:R-:W-:-:S04]  /*4630*/  IMAD R32, R18, UR8, R0 ;  /* 0x0000000812207c24 */ /* 0x000fc8000f8e0200 */
[----:B------:R-:W-:-:S05]  /*4640*/  IMAD.WIDE.U32 R32, R32, 0x8, R30 ;  /* 0x0000000820207825 */ /* 0x000fca00078e001e */
[----:B------:R0:W-:Y:S02]  /*4650*/  STG.E.64 desc[UR6][R32.64], R46 ;  /* 0x0000002e20007986 */ /* 0x0001e4000c101b06 */
[----:B0-----:R-:W-:-:S04]  /*4660*/  MOV R32, 0xffffffff ;  /* 0xffffffff00207802 */ /* 0x001fc80000000f00 */
[----:B------:R-:W-:Y:S01]  /*4670*/  SEL R32, R32, 0x1, P6 ;  /* 0x0000000120207807 */ /* 0x000fe20003000000 */
[----:B------:R-:W-:Y:S06]  /*4680*/  MEMBAR.ALL.GPU ;  /* 0x0000000000007992 */ /* 0x000fec000000a000 */
[----:B------:R-:W-:-:S00]  /*4690*/  ERRBAR ;  /* 0x00000000000079ab */ /* 0x000fc00000000000 */
[----:B------:R-:W-:Y:S06]  /*46a0*/  CGAERRBAR ;  /* 0x00000000000075ab */ /* 0x000fec0000000000 */
[----:B------:R0:W-:Y:S02]  /*46b0*/  REDG.E.ADD.S32.STRONG.GPU desc[UR6][R28.64], R32 ;  /* 0x000000201c00798e */ /* 0x0001e4000c10e386 */
[----:B0-----:R-:W-:-:S04]  /*46c0*/  SEL R32, R80, RZ, !P6 ;  /* 0x000000ff50207207 */ /* 0x001fc80007000000 */
[----:B------:R-:W-:-:S13]  /*46d0*/  ISETP.NE.AND P6, PT, R32, -0x1, PT ;  /* 0xffffffff2000780c */ /* 0x000fda0003fc5270 */
[----:B------:R-:W-:Y:S05]  /*46e0*/  @!P6 BRA `(.L_x_3693) ;  /* 0x000000000014e947 */ /* 0x000fea0003800000 */
.L_x_3694:
[----:B------:R-:W2:Y:S04]  /*46f0*/  LDG.E.STRONG.GPU R33, desc[UR6][R28.64] ;  /* 0x000000061c217981 */ /* 0x000ea8000c1ef900 */
[----:B--2---:R-:W-:Y:S01]  /*4700*/  CCTL.IVALL ;  /* 0x00000000ff00798f */ /* 0x004fe20002000000 */
[----:B------:R-:W-:Y:S05]  /*4710*/  YIELD ;  /* 0x0000000000007946 */ /* 0x000fea0003800000 */
[----:B------:R-:W-:-:S13]  /*4720*/  ISETP.NE.AND P6, PT, R33, R32, PT ;  /* 0x000000202100720c */ /* 0x000fda0003fc5270 */
[----:B------:R-:W-:Y:S05]  /*4730*/  @P6 BRA `(.L_x_3694) ;  /* 0xfffffffc00ec6947 */ /* 0x000fea000383ffff */
.L_x_3693:
[----:B------:R-:W-:Y:S01]  /*4740*/  ISETP.NE.AND P6, PT, R80, RZ, PT ;  /* 0x000000ff5000720c */ /* 0x000fe20003fc5270 */
[----:B------:R-:W-:Y:S05]  /*4750*/  WARPSYNC.ALL ;  /* 0x0000000000007948 */ /* 0x000fea0003800000 */
[----:B------:R-:W-:Y:S07]  /*4760*/  BAR.SYNC.DEFER_BLOCKING 0x0 ;  /* 0x0000000000007b1d */ /* 0x000fee0000010000 */
[----:B------:R-:W-:Y:S05]  /*4770*/  @!P6 BRA `(.L_x_3692) ;  /* 0x000000100010e947 */ /* 0x000fea0003800000 */
[----:B------:R-:W-:-:S05]  /*4780*/  VIADD R28, R80, 0xffffffff ;  /* 0xffffffff501c7836 */ /* 0x000fca0000000000 */
        /* <DEDUP_REMOVED lines=19> */
.L_x_3698:
[----:B------:R-:W-:-:S13]  /*48c0*/  ISETP.EQ.OR P6, PT, R28, UR8, P5 ;  /* 0x000000081c007c0c */ /* 0x000fda000afc2670 */
[----:B------:R-:W-:-:S04]  /*48d0*/  @!P6 IMAD R32, R18, R28, R0 ;  /* 0x0000001c1220e224 */ /* 0x000fc800078e0200 */
[----:B------:R-:W-:-:S06]  /*48e0*/  @!P6 IMAD.WIDE.U32 R32, R32, 0x8, R30 ;  /* 0x000000082020e825 */ /* 0x000fcc00078e001e */
[----:B------:R-:W2:Y:S02]  /*48f0*/  @!P6 LDG.E.64 R32, desc[UR6][R32.64] ;  /* 0x000000062020e981 */ /* 0x000ea4000c1e1b00 */
[----:B--2---:R-:W-:Y:S01]  /*4900*/  @!P6 FADD.FTZ R46, R46, R32 ;  /* 0x000000202e2ee221 */ /* 0x004fe20000010000 */
[----:B------:R-:W-:Y:S01]  /*4910*/  IADD3 R32, R28, 0x1, RZ ;  /* 0x000000011c207810 */ /* 0x000fe20007ffe0ff */
[----:B------:R-:W-:-:S03]  /*4920*/  @!P6 FADD.FTZ R47, R47, R33 ;  /* 0x000000212f2fe221 */ /* 0x000fc60000010000 */
        /* <DEDUP_REMOVED lines=19> */
[----:B------:R-:W-:Y:S02]  /*4a60*/  VIADD R32, R28, 0x4 ;  /* 0x000000041c207836 */ /* 0x000fe40000000000 */
        /* <DEDUP_REMOVED lines=88> */
.L_x_3697:
[----:B------:R-:W-:-:S13]  /*4ff0*/  ISETP.GT.AND P6, PT, R29, 0x4, PT ;  /* 0x000000041d00780c */ /* 0x000fda0003fc4270 */
[----:B------:R-:W-:Y:S05]  /*5000*/  @!P6 BRA `(.L_x_3699) ;  /* 0x0000000000f4e947 */ /* 0x000fea0003800000 */
        /* <DEDUP_REMOVED lines=53> */
[----:B------:R-:W-:Y:S01]  /*5360*/  VIADD R29, R29, 0xfffffffc ;  /* 0xfffffffc1d1d7836 */ /* 0x000fe20000000000 */
[----:B------:R-:W-:Y:S02]  /*5370*/  LOP3.LUT R21, R21, 0xfffffffe, RZ, 0xc0, !PT ;  /* 0xfffffffe15157812 */ /* 0x000fe400078ec0ff */
[----:B------:R-:W-:Y:S02]  /*5380*/  IADD3 R28, R28, 0x4, RZ ;  /* 0x000000041c1c7810 */ /* 0x000fe40007ffe0ff */
[----:B------:R-:W-:Y:S01]  /*5390*/  IADD3 R29, R29, -0x4, RZ ;  /* 0xfffffffc1d1d7810 */ /* 0x000fe20007ffe0ff */
[----:B--2---:R-:W-:Y:S01]  /*53a0*/  @!P6 FADD.FTZ R46, R46, R32 ;  /* 0x000000202e2ee221 */ /* 0x004fe20000010000 */
[----:B------:R-:W-:Y:S01]  /*53b0*/  @!P6 FADD.FTZ R47, R47, R33 ;  /* 0x000000212f2fe221 */ /* 0x000fe20000010000 */
[----:B------:R-:W-:-:S13]  /*53c0*/  PLOP3.LUT P6, PT, PT, PT, PT, 0x8, 0x0 ;  /* 0x000000000000781c */ /* 0x000fda0003fce170 */
[----:B------:R-:W-:-:S07]  /*53d0*/  @P6 LOP3.LUT R21, R21, 0x1, RZ, 0xfc, !PT ;  /* 0x0000000115156812 */ /* 0x000fce00078efcff */
.L_x_3699:
[----:B------:R-:W-:-:S04]  /*53e0*/  LOP3.LUT P6, RZ, R21, 0x1, RZ, 0xc0, !PT ;  /* 0x0000000115ff7812 */ /* 0x000fc800078cc0ff */
[----:B------:R-:W-:-:S13]  /*53f0*/  ISETP.NE.OR P6, PT, R29, RZ, P6 ;  /* 0x000000ff1d00720c */ /* 0x000fda00037c5670 */
[----:B------:R-:W-:Y:S05]  /*5400*/  @!P6 BRA `(.L_x_3695) ;  /* 0x00000000007ce947 */ /* 0x000fea0003800000 */
.L_x_3696:
        /* <DEDUP_REMOVED lines=25> */
[----:B------:R-:W-:Y:S01]  /*55a0*/  IADD3 R29, R29, -0x4, RZ ;  /* 0xfffffffc1d1d7810 */ /* 0x000fe20007ffe0ff */
[----:B------:R-:W-:Y:S02]  /*55b0*/  VIADD R28, R28, 0x4 ;  /* 0x000000041c1c7836 */ /* 0x000fe40000000000 */
[----:B--2---:R-:W-:Y:S01]  /*55c0*/  @!P6 FADD.FTZ R46, R46, R32 ;  /* 0x000000202e2ee221 */ /* 0x004fe20000010000 */
[----:B------:R-:W-:Y:S01]  /*55d0*/  @!P6 FADD.FTZ R47, R47, R33 ;  /* 0x000000212f2fe221 */ /* 0x000fe20000010000 */
[----:B------:R-:W-:-:S13]  /*55e0*/  ISETP.NE.AND P6, PT, R29, RZ, PT ;  /* 0x000000ff1d00720c */ /* 0x000fda0003fc5270 */
[----:B------:R-:W-:Y:S05]  /*55f0*/  @P6 BRA `(.L_x_3696) ;  /* 0xfffffffc00846947 */ /* 0x000fea000383ffff */
.L_x_3695:
        /* <DEDUP_REMOVED lines=10> */
.L_x_3701:
[----:B------:R-:W-:Y:S05]  /*56a0*/  BSYNC B0 ;  /* 0x0000000000007941 */ /* 0x000fea0003800000 */
.L_x_3700:
        /* <DEDUP_REMOVED lines=17> */
.L_x_3692:
[----:B------:R-:W0:Y:S01]  /*57c0*/  S2R R28, SR_TID.X ;  /* 0x00000000001c7919 */ /* 0x000e220000002100 */
[----:B------:R-:W-:Y:S01]  /*57d0*/  LOP3.LUT R21, R21, 0xf7ffffff, RZ, 0xc0, !PT ;  /* 0xf7ffffff15157812 */ /* 0x000fe200078ec0ff */
[----:B------:R-:W-:Y:S02]  /*57e0*/  ULDC.64 UR4, c[0x0][0x218] ;  /* 0x0000860000047ab9 */ /* 0x000fe40000000a00 */
[----:B------:R-:W-:Y:S01]  /*57f0*/  ISETP.EQ.U32.AND P6, PT, RZ, UR4, PT ;  /* 0x00000004ff007c0c */ /* 0x000fe2000bfc2070 */
[----:B------:R-:W-:Y:S01]  /*5800*/  UMOV UR4, 0x400 ;  /* 0x0000040000047882 */ /* 0x000fe20000000000 */
[----:B------:R-:W-:Y:S02]  /*5810*/  @P0 LOP3.LUT R21, R21, 0x8000000, RZ, 0xfc, !PT ;  /* 0x0800000015150812 */ /* 0x000fe400078efcff */
[----:B0-----:R-:W-:-:S04]  /*5820*/  LOP3.LUT P0, RZ, R28, UR8, RZ, 0xfc, !PT ;  /* 0x000000081cff7c12 */ /* 0x001fc8000f80fcff */
[----:B------:R-:W-:Y:S01]  /*5830*/  ISETP.EQ.OR.EX P6, PT, RZ, UR5, P0, P6 ;  /* 0x00000005ff007c0c */ /* 0x000fe200087c2760 */
[----:B------:R-:W0:Y:S01]  /*5840*/  S2UR UR5, SR_CgaCtaId ;  /* 0x00000000000579c3 */ /* 0x000e220000008800 */
[----:B------:R-:W-:Y:S02]  /*5850*/  SHF.L.U32 R35, R22, 0x10, RZ ;  /* 0x0000001016237819 */ /* 0x000fe400000006ff */
[----:B------:R-:W-:Y:S02]  /*5860*/  SHF.L.U32 R33, R86, 0x10, RZ ;  /* 0x0000001056217819 */ /* 0x000fe400000006ff */
[----:B------:R-:W-:-:S07]  /*5870*/  LOP3.LUT P0, RZ, R21, 0x8000000, RZ, 0xc0, !PT ;  /* 0x0800000015ff7812 */ /* 0x000fce000780c0ff */
[----:B------:R-:W1:Y:S01]  /*5880*/  @!P6 LDC.64 R28, c[0x0][0x218] ;  /* 0x00008600ff1ceb82 */ /* 0x000e620000000a00 */
[----:B0-----:R-:W-:-:S03]  /*5890*/  ULEA UR4, UR5, UR4, 0x18 ;  /* 0x0000000405047291 */ /* 0x001fc6000f8ec03f */
[----:B------:R-:W-:-:S06]  /*58a0*/  ULDC UR5, c[0x0][0x2a4] ;  /* 0x0000a90000057ab9 */ /* 0x000fcc0000000800 */
[----:B------:R0:W-:Y:S01]  /*58b0*/  @!P5 STS.64 [UR4+0x98], R46 ;  /* 0x0000982eff00d988 */ /* 0x0001e20008000a04 */
[----:B-1----:R-:W-:-:S04]  /*58c0*/  @!P6 IMAD.WIDE R28, R20, 0x8, R28 ;  /* 0x00000008141ce825 */ /* 0x002fc800078e021c */
[----:B0-----:R-:W-:Y:S01]  /*58d0*/  @!P6 FMUL.FTZ R47, R47, UR5 ;  /* 0x000000052f2fec20 */ /* 0x001fe20008410000 */
[----:B------:R-:W-:-:S05]  /*58e0*/  @!P6 FMUL.FTZ R46, R46, UR5 ;  /* 0x000000052e2eec20 */ /* 0x000fca0008410000 */
[----:B------:R0:W-:Y:S01]  /*58f0*/  @!P6 STG.E.64 desc[UR6][R28.64], R46 ;  /* 0x0000002e1c00e986 */ /* 0x0001e2000c101b06 */
[----:B------:R-:W-:Y:S01]  /*5900*/  BAR.SYNC.DEFER_BLOCKING 0x0 ;  /* 0x0000000000007b1d */ /* 0x000fe20000010000 */
[----:B0-----:R-:W-:-:S05]  /*5910*/  HFMA2.MMA R47, -RZ, RZ, 1.875, 0 ;  /* 0x3f800000ff2f7435 */ /* 0x001fca00000001ff */
[----:B------:R-:W0:Y:S02]  /*5920*/  LDS.64 R28, [UR4+0x98] ;  /* 0x00009804ff1c7984 */ /* 0x000e240008000a00 */
[----:B0-----:R-:W-:Y:S01]  /*5930*/  FMUL.FTZ R46, R28, UR5 ;  /* 0x000000051c2e7c20 */ /* 0x001fe20008410000 */
[----:B------:R-:W-:-:S03]  /*5940*/  SHF.L.U32 R28, R70, 0x2, RZ ;  /* 0x00000002461c7819 */ /* 0x000fc600000006ff */
[----:B------:R-:W-:-:S04]  /*5950*/  FMUL.FTZ R30, R46, R46 ;  /* 0x0000002e2e1e7220 */ /* 0x000fc80000410000 */
[----:B------:R-:W-:Y:S01]  /*5960*/  FFMA.FTZ R30, R29, UR5, -R30 ;  /* 0x000000051d1e7c23 */ /* 0x000fe2000801081e */
[----:B------:R-:W-:Y:S01]  /*5970*/  ULDC.64 UR4, c[0x0][0x228] ;  /* 0x00008a0000047ab9 */ /* 0x000fe20000000a00 */
[----:B------:R-:W-:-:S03]  /*5980*/  SHF.L.U64.HI R29, R70, 0x2, R71 ;  /* 0x00000002461d7819 */ /* 0x000fc60000010247 */
[----:B------:R-:W-:-:S13]  /*5990*/  FSETP.GTU.FTZ.AND P5, PT, R30, RZ, PT ;  /* 0x000000ff1e00720b */ /* 0x000fda0003fbc000 */
[----:B------:R-:W0:Y:S02]  /*59a0*/  @P5 LDC R31, c[0x0][0x238] ;  /* 0x00008e00ff1f5b82 */ /* 0x000e240000000800 */
[----:B0-----:R-:W-:-:S04]  /*59b0*/  @P5 FADD.FTZ R32, R30, R31 ;  /* 0x0000001f1e205221 */ /* 0x001fc80000010000 */
[----:B------:R0:W1:Y:S01]  /*59c0*/  @P5 MUFU.RSQ R47, R32 ;  /* 0x00000020002f5308 */ /* 0x0000620000001400 */
[----:B------:R-:W-:-:S04]  /*59d0*/  IADD3 R30, P5, R28, UR4, RZ ;  /* 0x000000041c1e7c10 */ /* 0x000fc8000ffbe0ff */
[----:B------:R-:W-:Y:S01]  /*59e0*/  IADD3.X R31, R29, UR5, RZ, P5, !PT ;  /* 0x000000051d1f7c10 */ /* 0x000fe2000affe4ff */
[----:B------:R-:W-:Y:S02]  /*59f0*/  ULDC.64 UR4, c[0x0][0x230] ;  /* 0x00008c0000047ab9 */ /* 0x000fe40000000a00 */
[----:B------:R-:W-:-:S03]  /*5a00*/  IADD3 R28, P5, R28, UR4, RZ ;  /* 0x000000041c1c7c10 */ /* 0x000fc6000ffbe0ff */
[----:B------:R-:W2:Y:S01]  /*5a10*/  LDG.E.64 R30, desc[UR6][R30.64] ;  /* 0x000000061e1e7981 */ /* 0x000ea2000c1e1b00 */
[----:B------:R-:W-:-:S06]  /*5a20*/  IADD3.X R29, R29, UR5, RZ, P5, !PT ;  /* 0x000000051d1d7c10 */ /* 0x000fcc000affe4ff */
[----:B------:R-:W2:Y:S01]  /*5a30*/  LDG.E.64 R28, desc[UR6][R28.64] ;  /* 0x000000061c1c7981 */ /* 0x000ea2000c1e1b00 */
[----:B------:R-:W-:Y:S01]  /*5a40*/  ISETP.NE.AND P6, PT, RZ, UR9, PT ;  /* 0x00000009ff007c0c */ /* 0x000fe2000bfc5270 */
[----:B------:R-:W-:Y:S01]  /*5a50*/  FADD.FTZ R22, R35, -R46 ;  /* 0x8000002e23167221 */ /* 0x000fe20000010000 */
[----:B0-----:R-:W-:-:S03]  /*5a60*/  FADD.FTZ R32, -R46, R33 ;  /* 0x000000212e207221 */ /* 0x001fc60000010100 */
[-C--:B-1----:R-:W-:Y:S01]  /*5a70*/  FMUL.FTZ R33, R22, R47.reuse ;  /* 0x0000002f16217220 */ /* 0x082fe20000410000 */
[----:B------:R-:W-:-:S03]  /*5a80*/  FMUL.FTZ R32, R32, R47 ;  /* 0x0000002f20207220 */ /* 0x000fc60000410000 */
[----:B--2---:R-:W-:Y:S01]  /*5a90*/  FFMA.FTZ R22, R30, R33, R28 ;  /* 0x000000211e167223 */ /* 0x004fe2000001001c */
[----:B------:R-:W-:-:S03]  /*5aa0*/  FFMA.FTZ R33, R31, R32, R29 ;  /* 0x000000201f217223 */ /* 0x000fc6000001001d */
[----:B------:R-:W-:Y:S05]  /*5ab0*/  @!P6 BRA `(.L_x_3702) ;  /* 0x000000000028e947 */ /* 0x000fea0003800000 */
[----:B------:R-:W-:-:S06]  /*5ac0*/  FMUL.FTZ R32, R22, -1.4426950216293334961 ;  /* 0xbfb8aa3b16207820 */ /* 0x000fcc0000410000 */
[----:B------:R-:W0:Y:S02]  /*5ad0*/  MUFU.EX2 R32, R32 ;  /* 0x0000002000207308 */ /* 0x000e240000000800 */
[----:B0-----:R-:W-:-:S06]  /*5ae0*/  FADD.FTZ R34, R32, 1 ;  /* 0x3f80000020227421 */ /* 0x001fcc0000010000 */
[----:B------:R-:W0:Y:S02]  /*5af0*/  MUFU.RCP R35, R34 ;  /* 0x0000002200237308 */ /* 0x000e240000001000 */
[----:B0-----:R-:W-:Y:S01]  /*5b00*/  FMUL.FTZ R22, R22, R35 ;  /* 0x0000002316167220 */ /* 0x001fe20000410000 */
[----:B------:R-:W-:-:S06]  /*5b10*/  FMUL.FTZ R35, R33, -1.4426950216293334961 ;  /* 0xbfb8aa3b21237820 */ /* 0x000fcc0000410000 */
[----:B------:R-:W0:Y:S02]  /*5b20*/  MUFU.EX2 R35, R35 ;  /* 0x0000002300237308 */ /* 0x000e240000000800 */
[----:B0-----:R-:W-:-:S06]  /*5b30*/  FADD.FTZ R36, R35, 1 ;  /* 0x3f80000023247421 */ /* 0x001fcc0000010000 */
[----:B------:R-:W0:Y:S02]  /*5b40*/  MUFU.RCP R36, R36 ;  /* 0x0000002400247308 */ /* 0x000e240000001000 */
[----:B0-----:R-:W-:-:S07]  /*5b50*/  FMUL.FTZ R33, R33, R36 ;  /* 0x0000002421217220 */ /* 0x001fce0000410000 */
.L_x_3702:
[----:B------:R-:W-:Y:S01]  /*5b60*/  LOP3.LUT P5, RZ, R21, 0x4000000, RZ, 0xc0, !PT ;  /* 0x0400000015ff7812 */ /* 0x000fe200078ac0ff */
[----:B------:R-:W-:-:S12]  /*5b70*/  BSSY B0, `(.L_x_3703) ;  /* 0x000000e000007945 */ /* 0x000fd80003800000 */
[----:B------:R-:W-:Y:S05]  /*5b80*/  @!P5 BRA `(.L_x_3704) ;  /* 0x000000000030d947 */ /* 0x000fea0003800000 */
[----:B------:R-:W-:Y:S01]  /*5b90*/  F2FP.BF16.F32.PACK_AB R22, R33, R22 ;  /* 0x000000162116723e */ /* 0x000fe200000010ff */
[----:B------:R-:W-:Y:S01]  /*5ba0*/  ULDC.64 UR4, c[0x0][0x270] ;  /* 0x00009c0000047ab9 */ /* 0x000fe20000000a00 */
[----:B------:R-:W-:Y:S01]  /*5bb0*/  MOV R33, R67 ;  /* 0x0000004300217202 */ /* 0x000fe20000000f00 */
[----:B------:R-:W-:Y:S02]  /*5bc0*/  IMAD R34, R120, UR4, RZ ;  /* 0x0000000478227c24 */ /* 0x000fe4000f8e02ff */
[----:B------:R-:W-:Y:S02]  /*5bd0*/  IMAD.MOV.U32 R32, RZ, RZ, R68 ;  /* 0x000000ffff207224 */ /* 0x000fe400078e0044 */
[C---:B------:R-:W-:Y:S02]  /*5be0*/  IMAD R34, R81.reuse, UR5, R34 ;  /* 0x0000000551227c24 */ /* 0x040fe4000f8e0222 */
[----:B------:R-:W-:Y:S01]  /*5bf0*/  IMAD.WIDE.U32 R32, R81, UR4, R32 ;  /* 0x0000000451207c25 */ /* 0x000fe2000f8e0020 */
[----:B------:R-:W-:-:S04]  /*5c00*/  ULDC.64 UR4, c[0x0][0x210] ;  /* 0x0000840000047ab9 */ /* 0x000fc80000000a00 */
[----:B------:R-:W-:Y:S02]  /*5c10*/  IADD3 R33, R33, R34, RZ ;  /* 0x0000002221217210 */ /* 0x000fe40007ffe0ff */
[----:B------:R-:W-:-:S04]  /*5c20*/  LEA R34, P5, R32, UR4, 0x1 ;  /* 0x0000000420227c11 */ /* 0x000fc8000f8a08ff */
[----:B------:R-:W-:-:S05]  /*5c30*/  LEA.HI.X R35, R32, UR5, R33, 0x1, P5 ;  /* 0x0000000520237c11 */ /* 0x000fca000a8f0c21 */
[----:B------:R0:W-:Y:S04]  /*5c40*/  STG.E desc[UR6][R34.64], R22 ;  /* 0x0000001622007986 */ /* 0x0001e8000c101906 */
.L_x_3704:
[----:B------:R-:W-:Y:S05]  /*5c50*/  BSYNC B0 ;  /* 0x0000000000007941 */ /* 0x000fea0003800000 */
.L_x_3703:
[----:B------:R-:W-:Y:S02]  /*5c60*/  SHF.L.U32 R23, R23, 0x10, RZ ;  /* 0x0000001017177819 */ /* 0x000fe400000006ff */
[----:B------:R-:W-:-:S03]  /*5c70*/  SHF.L.U32 R87, R87, 0x10, RZ ;  /* 0x0000001057577819 */ /* 0x000fc600000006ff */
[----:B0-----:R-:W-:Y:S02]  /*5c80*/  FADD.FTZ R22, R23, -R46 ;  /* 0x8000002e17167221 */ /* 0x001fe40000010000 */
[----:B------:R-:W-:Y:S02]  /*5c90*/  FADD.FTZ R32, -R46, R87 ;  /* 0x000000572e207221 */ /* 0x000fe40000010100 */
[-C--:B------:R-:W-:Y:S02]  /*5ca0*/  FMUL.FTZ R23, R22, R47.reuse ;  /* 0x0000002f16177220 */ /* 0x080fe40000410000 */
[----:B------:R-:W-:Y:S02]  /*5cb0*/  FMUL.FTZ R32, R32, R47 ;  /* 0x0000002f20207220 */ /* 0x000fe40000410000 */
[----:B------:R-:W-:Y:S02]  /*5cc0*/  FFMA.FTZ R34, R30, R23, R28 ;  /* 0x000000171e227223 */ /* 0x000fe4000001001c */
        /* <DEDUP_REMOVED lines=12> */
.L_x_3705:
[----:B------:R-:W-:Y:S01]  /*5d90*/  LOP3.LUT P5, RZ, R21, 0x20000, RZ, 0xc0, !PT ;  /* 0x0002000015ff7812 */ /* 0x000fe200078ac0ff */
[----:B------:R-:W-:-:S12]  /*5da0*/  BSSY B0, `(.L_x_3706) ;  /* 0x000000f000007945 */ /* 0x000fd80003800000 */
[----:B------:R-:W-:Y:S05]  /*5db0*/  @!P5 BRA `(.L_x_3707) ;  /* 0x000000000034d947 */ /* 0x000fea0003800000 */
[----:B------:R-:W2:Y:S01]  /*5dc0*/  LDL R22, [R1+0x40] ;  /* 0x0000400001167983 */ /* 0x000ea20000100800 */
[----:B------:R-:W-:Y:S01]  /*5dd0*/  ULDC.64 UR4, c[0x0][0x270] ;  /* 0x00009c0000047ab9 */ /* 0x000fe20000000a00 */
[----:B------:R-:W-:Y:S02]  /*5de0*/  MOV R23, R67 ;  /* 0x0000004300177202 */ /* 0x000fe40000000f00 */
[----:B------:R-:W-:Y:S01]  /*5df0*/  F2FP.BF16.F32.PACK_AB R35, R35, R34 ;  /* 0x000000222323723e */ /* 0x000fe200000010ff */
[----:B--2---:R-:W-:Y:S01]  /*5e00*/  IMAD R32, R22, UR4, RZ ;  /* 0x0000000416207c24 */ /* 0x004fe2000f8e02ff */
[----:B------:R-:W-:-:S03]  /*5e10*/  MOV R22, R68 ;  /* 0x0000004400167202 */ /* 0x000fc60000000f00 */
[C---:B------:R-:W-:Y:S02]  /*5e20*/  IMAD R33, R103.reuse, UR5, R32 ;  /* 0x0000000567217c24 */ /* 0x040fe4000f8e0220 */
[----:B------:R-:W-:Y:S01]  /*5e30*/  IMAD.WIDE.U32 R22, R103, UR4, R22 ;  /* 0x0000000467167c25 */ /* 0x000fe2000f8e0016 */
[----:B------:R-:W-:-:S03]  /*5e40*/  ULDC.64 UR4, c[0x0][0x210] ;  /* 0x0000840000047ab9 */ /* 0x000fc60000000a00 */
[----:B------:R-:W-:Y:S01]  /*5e50*/  IMAD.IADD R23, R23, 0x1, R33 ;  /* 0x0000000117177824 */ /* 0x000fe200078e0221 */
[----:B------:R-:W-:-:S04]  /*5e60*/  LEA R32, P5, R22, UR4, 0x1 ;  /* 0x0000000416207c11 */ /* 0x000fc8000f8a08ff */
[----:B------:R-:W-:-:S05]  /*5e70*/  LEA.HI.X R33, R22, UR5, R23, 0x1, P5 ;  /* 0x0000000516217c11 */ /* 0x000fca000a8f0c17 */
[----:B------:R0:W-:Y:S04]  /*5e80*/  STG.E desc[UR6][R32.64], R35 ;  /* 0x0000002320007986 */ /* 0x0001e8000c101906 */
.L_x_3707:
[----:B------:R-:W-:Y:S05]  /*5e90*/  BSYNC B0 ;  /* 0x0000000000007941 */ /* 0x000fea0003800000 */
.L_x_3706:
[----:B0-----:R-:W-:Y:S02]  /*5ea0*/  SHF.L.U32 R33, R24, 0x10, RZ ;  /* 0x0000001018217819 */ /* 0x001fe400000006ff */
[----:B------:R-:W-:-:S03]  /*5eb0*/  SHF.L.U32 R23, R88, 0x10, RZ ;  /* 0x0000001058177819 */ /* 0x000fc600000006ff */
[----:B------:R-:W-:Y:S02]  /*5ec0*/  FADD.FTZ R22, R33, -R46 ;  /* 0x8000002e21167221 */ /* 0x000fe40000010000 */
        /* <DEDUP_REMOVED lines=16> */
.L_x_3708:
        /* <DEDUP_REMOVED lines=11> */
[----:B------:R-:W-:-:S04]  /*6080*/  ULDC.64 UR4, c[0x0][0x210] ;  /* 0x0000840000047ab9 */ /* 0x000fc80000000a00 */
[----:B------:R-:W-:Y:S02]  /*6090*/  IADD3 R33, R23, R33, RZ ;  /* 0x0000002117217210 */ /* 0x000fe40007ffe0ff */
[----:B------:R-:W-:-:S04]  /*60a0*/  LEA R32, P5, R22, UR4, 0x1 ;  /* 0x0000000416207c11 */ /* 0x000fc8000f8a08ff */
[----:B------:R-:W-:-:S05]  /*60b0*/  LEA.HI.X R33, R22, UR5, R33, 0x1, P5 ;  /* 0x0000000516217c11 */ /* 0x000fca000a8f0c21 */
[----:B------:R0:W-:Y:S04]  /*60c0*/  STG.E desc[UR6][R32.64], R35 ;  /* 0x0000002320007986 */ /* 0x0001e8000c101906 */
.L_x_3710:
[----:B------:R-:W-:Y:S05]  /*60d0*/  BSYNC B0 ;  /* 0x0000000000007941 */ /* 0x000fea0003800000 */
.L_x_3709:
[----:B------:R-:W-:Y:S01]  /*60e0*/  SHF.L.U32 R25, R25, 0x10, RZ ;  /* 0x0000001019197819 */ /* 0x000fe200000006ff */
[----:B------:R-:W-:-:S04]  /*60f0*/  IMAD.U32 R89, R89, 0x10000, RZ ;  /* 0x0001000059597824 */ /* 0x000fc800078e00ff */
[----:B------:R-:W-:Y:S01]  /*6100*/  FADD.FTZ R22, R25, -R46 ;  /* 0x8000002e19167221 */ /* 0x000fe20000010000 */
[----:B------:R-:W-:-:S03]  /*6110*/  FADD.FTZ R24, -R46, R89 ;  /* 0x000000592e187221 */ /* 0x000fc60000010100 */
[-C--:B------:R-:W-:Y:S01]  /*6120*/  FMUL.FTZ R23, R22, R47.reuse ;  /* 0x0000002f16177220 */ /* 0x080fe20000410000 */
[----:B------:R-:W-:-:S03]  /*6130*/  FMUL.FTZ R24, R24, R47 ;  /* 0x0000002f18187220 */ /* 0x000fc60000410000 */
[----:B0-----:R-:W-:Y:S01]  /*6140*/  FFMA.FTZ R32, R30, R23, R28 ;  /* 0x000000171e207223 */ /* 0x001fe2000001001c */
        /* <DEDUP_REMOVED lines=12> */
.L_x_3711:
        /* <DEDUP_REMOVED lines=16> */
.L_x_3713:
[----:B------:R-:W-:Y:S05]  /*6310*/  BSYNC B0 ;  /* 0x0000000000007941 */ /* 0x000fea0003800000 */
.L_x_3712:
[----:B------:R-:W-:Y:S01]  /*6320*/  SHF.L.U32 R39, R74, 0x10, RZ ;  /* 0x000000104a277819 */ /* 0x000fe200000006ff */
[----:B------:R-:W-:Y:S01]  /*6330*/  IMAD.U32 R91, R91, 0x10000, RZ ;  /* 0x000100005b5b7824 */ /* 0x000fe200078e00ff */
[----:B------:R-:W-:Y:S01]  /*6340*/  SHF.L.U32 R43, R76, 0x10, RZ ;  /* 0x000000104c2b7819 */ /* 0x000fe200000006ff */
[----:B------:R-:W-:Y:S01]  /*6350*/  IMAD.U32 R87, R50, 0x10000, RZ ;  /* 0x0001000032577824 */ /* 0x000fe200078e00ff */
[----:B------:R-:W-:Y:S01]  /*6360*/  SHF.L.U32 R41, R75, 0x10, RZ ;  /* 0x000000104b297819 */ /* 0x000fe200000006ff */
[--C-:B------:R-:W-:Y:S01]  /*6370*/  FADD.FTZ R38, R39, -R46.reuse ;  /* 0x8000002e27267221 */ /* 0x100fe20000010000 */
[----:B------:R-:W-:Y:S01]  /*6380*/  SHF.L.U32 R80, R53, 0x10, RZ ;  /* 0x0000001035507819 */ /* 0x000fe200000006ff */
[--C-:B------:R-:W-:Y:S01]  /*6390*/  FADD.FTZ R40, R43, -R46.reuse ;  /* 0x8000002e2b287221 */ /* 0x100fe20000010000 */
[----:B------:R-:W-:Y:S01]  /*63a0*/  SHF.L.U32 R53, R78, 0x10, RZ ;  /* 0x000000104e357819 */ /* 0x000fe200000006ff */
[--C-:B------:R-:W-:Y:S01]  /*63b0*/  FADD.FTZ R39, R41, -R46.reuse ;  /* 0x8000002e29277221 */ /* 0x100fe20000010000 */
[----:B------:R-:W-:Y:S01]  /*63c0*/  SHF.L.U32 R90, R90, 0x10, RZ ;  /* 0x000000105a5a7819 */ /* 0x000fe200000006ff */
[----:B------:R-:W-:Y:S01]  /*63d0*/  IMAD.U32 R23, R57, 0x10000, RZ ;  /* 0x0001000039177824 */ /* 0x000fe200078e00ff */
[----:B------:R-:W-:Y:S01]  /*63e0*/  SHF.L.U32 R114, R26, 0x10, RZ ;  /* 0x000000101a727819 */ /* 0x000fe200000006ff */
[----:B------:R-:W-:Y:S01]  /*63f0*/  IMAD.U32 R34, R64, 0x10000, RZ ;  /* 0x0001000040227824 */ /* 0x000fe200078e00ff */
[----:B------:R-:W-:Y:S01]  /*6400*/  SHF.L.U32 R89, R27, 0x10, RZ ;  /* 0x000000101b597819 */ /* 0x000fe200000006ff */
[----:B------:R-:W-:Y:S01]  /*6410*/  IMAD.U32 R41, R77, 0x10000, RZ ;  /* 0x000100004d297824 */ /* 0x000fe200078e00ff */
[----:B------:R-:W-:Y:S01]  /*6420*/  SHF.L.U32 R88, R48, 0x10, RZ ;  /* 0x0000001030587819 */ /* 0x000fe200000006ff */
[----:B------:R-:W-:Y:S01]  /*6430*/  FADD.FTZ R42, R53, -R46 ;  /* 0x8000002e352a7221 */ /* 0x000fe20000010000 */
[----:B------:R-:W-:Y:S01]  /*6440*/  SHF.L.U32 R86, R51, 0x10, RZ ;  /* 0x0000001033567819 */ /* 0x000fe200000006ff */
[----:B------:R-:W-:Y:S01]  /*6450*/  FADD.FTZ R53, -R46, R90 ;  /* 0x0000005a2e357221 */ /* 0x000fe20000010100 */
[----:B------:R-:W-:Y:S01]  /*6460*/  SHF.L.U32 R81, R52, 0x10, RZ ;  /* 0x0000001034517819 */ /* 0x000fe200000006ff */
[----:B------:R-:W-:Y:S01]  /*6470*/  FADD.FTZ R52, -R46, R91 ;  /* 0x0000005b2e347221 */ /* 0x000fe20000010100 */
[----:B------:R-:W-:Y:S01]  /*6480*/  SHF.L.U32 R45, R54, 0x10, RZ ;  /* 0x00000010362d7819 */ /* 0x000fe200000006ff */
[----:B------:R-:W1:Y:S01]  /*6490*/  S2R R91, SR_TID.X ;  /* 0x00000000005b7919 */ /* 0x000e620000002100 */
[----:B------:R-:W-:Y:S01]  /*64a0*/  SHF.L.U32 R44, R55, 0x10, RZ ;  /* 0x00000010372c7819 */ /* 0x000fe200000006ff */
[----:B------:R-:W2:Y:S01]  /*64b0*/  LDC R90, c[0x0][0x294] ;  /* 0x0000a500ff5a7b82 */ /* 0x000ea20000000800 */
[----:B------:R-:W-:Y:S01]  /*64c0*/  SHF.L.U32 R22, R56, 0x10, RZ ;  /* 0x0000001038167819 */ /* 0x000fe200000006ff */
[--C-:B------:R-:W-:Y:S01]  /*64d0*/  FADD.FTZ R114, R114, -R46.reuse ;  /* 0x8000002e72727221 */ /* 0x100fe20000010000 */
[----:B0-----:R-:W-:Y:S01]  /*64e0*/  SHF.L.U32 R24, R58, 0x10, RZ ;  /* 0x000000103a187819 */ /* 0x001fe200000006ff */
[--C-:B------:R-:W-:Y:S01]  /*64f0*/  FADD.FTZ R89, R89, -R46.reuse ;  /* 0x8000002e59597221 */ /* 0x100fe20000010000 */
[----:B------:R-:W-:Y:S01]  /*6500*/  SHF.L.U32 R25, R59, 0x10, RZ ;  /* 0x000000103b197819 */ /* 0x000fe200000006ff */
        /* <DEDUP_REMOVED lines=30> */
[----:B------:R-:W-:Y:S01]  /*66f0*/  FADD.FTZ R48, R51, -R46 ;  /* 0x8000002e33307221 */ /* 0x000fe20000010000 */
[----:B------:R-:W-:Y:S01]  /*6700*/  PRMT R54, R72, 0x7632, R54 ;  /* 0x0000763248367816 */ /* 0x000fe20000000036 */
[-C--:B------:R-:W-:Y:S01]  /*6710*/  FMUL.FTZ R114, R114, R47.reuse ;  /* 0x0000002f72727220 */ /* 0x080fe20000410000 */
        /* <DEDUP_REMOVED lines=34> */
[----:B------:R-:W-:Y:S01]  /*6940*/  FMUL.FTZ R48, R48, R47 ;  /* 0x0000002f30307220 */ /* 0x000fe20000410000 */
[----:B------:R-:W-:Y:S01]  /*6950*/  SHF.L.U32 R118, R118, 0x10, RZ ;  /* 0x0000001076767819 */ /* 0x000fe200000006ff */
[----:B------:R-:W-:Y:S01]  /*6960*/  IMAD.U32 R116, R116, 0x10000, RZ ;  /* 0x0001000074747824 */ /* 0x000fe200078e00ff */
[----:B------:R-:W-:Y:S01]  /*6970*/  SHF.L.U32 R117, R117, 0x10, RZ ;  /* 0x0000001075757819 */ /* 0x000fe200000006ff */
[----:B------:R-:W-:Y:S01]  /*6980*/  IMAD.U32 R108, R108, 0x10000, RZ ;  /* 0x000100006c6c7824 */ /* 0x000fe200078e00ff */
[----:B------:R-:W-:Y:S01]  /*6990*/  SHF.L.U32 R115, R115, 0x10, RZ ;  /* 0x0000001073737819 */ /* 0x000fe200000006ff */
[----:B------:R-:W-:Y:S01]  /*69a0*/  IMAD.U32 R59, R59, 0x10000, RZ ;  /* 0x000100003b3b7824 */ /* 0x000fe200078e00ff */
[----:B------:R-:W-:Y:S01]  /*69b0*/  SHF.L.U32 R113, R113, 0x10, RZ ;  /* 0x0000001071717819 */ /* 0x000fe200000006ff */
[--C-:B------:R-:W-:Y:S01]  /*69c0*/  FFMA.FTZ R114, R30, R114, R28.reuse ;  /* 0x000000721e727223 */ /* 0x100fe2000001001c */
[----:B------:R-:W-:Y:S01]  /*69d0*/  SHF.L.U32 R112, R112, 0x10, RZ ;  /* 0x0000001070707819 */ /* 0x000fe200000006ff */
[C-C-:B------:R-:W-:Y:S01]  /*69e0*/  FFMA.FTZ R89, R30.reuse, R89, R28.reuse ;  /* 0x000000591e597223 */ /* 0x140fe2000001001c */
[----:B------:R-:W-:Y:S01]  /*69f0*/  SHF.L.U32 R111, R111, 0x10, RZ ;  /* 0x000000106f6f7819 */ /* 0x000fe200000006ff */
[--C-:B------:R-:W-:Y:S01]  /*6a00*/  FFMA.FTZ R88, R30, R88, R28.reuse ;  /* 0x000000581e587223 */ /* 0x100fe2000001001c */
[----:B------:R-:W-:Y:S01]  /*6a10*/  SHF.L.U32 R110, R110, 0x10, RZ ;  /* 0x000000106e6e7819 */ /* 0x000fe200000006ff */
[C-C-:B------:R-:W-:Y:S01]  /*6a20*/  FFMA.FTZ R87, R30.reuse, R87, R28.reuse ;  /* 0x000000571e577223 */ /* 0x140fe2000001001c */
[----:B------:R-:W-:Y:S01]  /*6a30*/  SHF.L.U32 R109, R109, 0x10, RZ ;  /* 0x000000106d6d7819 */ /* 0x000fe200000006ff */
[C-C-:B------:R-:W-:Y:S01]  /*6a40*/  FFMA.FTZ R86, R30.reuse, R86, R28.reuse ;  /* 0x000000561e567223 */ /* 0x140fe2000001001c */
[----:B------:R-:W-:Y:S01]  /*6a50*/  SHF.L.U32 R107, R107, 0x10, RZ ;  /* 0x000000106b6b7819 */ /* 0x000fe200000006ff */
[--C-:B------:R-:W-:Y:S01]  /*6a60*/  FFMA.FTZ R81, R30, R81, R28.reuse ;  /* 0x000000511e517223 */ /* 0x100fe2000001001c */
        /* <DEDUP_REMOVED lines=28> */
[C-C-:B------:R-:W-:Y:S01]  /*6c30*/  FFMA.FTZ R37, R30.reuse, R37, R28.reuse ;  /* 0x000000251e257223 */ /* 0x140fe2000001001c */
[C-C-:B------:R-:W-:Y:S01]  /*6c40*/  FFMA.FTZ R38, R30.reuse, R38, R28.reuse ;  /* 0x000000261e267223 */ /* 0x140fe2000001001c */
[C-C-:B------:R-:W-:Y:S01]  /*6c50*/  FFMA.FTZ R39, R30.reuse, R39, R28.reuse ;  /* 0x000000271e277223 */ /* 0x140fe2000001001c */
[C-C-:B------:R-:W-:Y:S01]  /*6c60*/  FFMA.FTZ R40, R30.reuse, R40, R28.reuse ;  /* 0x000000281e287223 */ /* 0x140fe2000001001c */
[C-C-:B------:R-:W-:Y:S01]  /*6c70*/  FFMA.FTZ R41, R30.reuse, R41, R28.reuse ;  /* 0x000000291e297223 */ /* 0x140fe2000001001c */
[C-C-:B------:R-:W-:Y:S01]  /*6c80*/  FFMA.FTZ R42, R30.reuse, R42, R28.reuse ;  /* 0x0000002a1e2a7223 */ /* 0x140fe2000001001c */
[C-C-:B------:R-:W-:Y:S01]  /*6c90*/  FFMA.FTZ R43, R30.reuse, R43, R28.reuse ;  /* 0x0000002b1e2b7223 */ /* 0x140fe2000001001c */
[----:B------:R-:W-:Y:S01]  /*6ca0*/  FFMA.FTZ R28, R30, R48, R28 ;  /* 0x000000301e1c7223 */ /* 0x000fe2000001001c */
        /* <DEDUP_REMOVED lines=82> */
[----:B-12---:R-:W-:Y:S06]  /*71d0*/  @!P6 BRA `(.L_x_3714) ;  /* 0x000000000028e947 */ /* 0x006fec0003800000 */
        /* <DEDUP_REMOVED lines=10> */
.L_x_3714:
[----:B------:R-:W-:Y:S01]  /*7280*/  LOP3.LUT P5, RZ, R21, 0x4000, RZ, 0xc0, !PT ;  /* 0x0000400015ff7812 */ /* 0x000fe200078ac0ff */
[----:B------:R-:W-:-:S12]  /*7290*/  BSSY B0, `(.L_x_3715) ;  /* 0x000000f000007945 */ /* 0x000fd80003800000 */
[----:B------:R-:W-:Y:S05]  /*72a0*/  @!P5 BRA `(.L_x_3716) ;  /* 0x000000000034d947 */ /* 0x000fea0003800000 */
[----:B------:R-:W2:Y:S01]  /*72b0*/  LDL R31, [R1+0x34] ;  /* 0x00003400011f7983 */ /* 0x000ea20000100800 */
[----:B------:R-:W-:Y:S01]  /*72c0*/  ULDC.64 UR4, c[0x0][0x270] ;  /* 0x00009c0000047ab9 */ /* 0x000fe20000000a00 */
[----:B------:R-:W-:Y:S02]  /*72d0*/  MOV R62, R68 ;  /* 0x00000044003e7202 */ /* 0x000fe40000000f00 */
[----:B------:R-:W-:Y:S02]  /*72e0*/  MOV R63, R67 ;  /* 0x00000043003f7202 */ /* 0x000fe40000000f00 */
[----:B------:R-:W-:Y:S01]  /*72f0*/  F2FP.BF16.F32.PACK_AB R29, R29, R114 ;  /* 0x000000721d1d723e */ /* 0x000fe200000010ff */
[----:B------:R-:W-:-:S04]  /*7300*/  IMAD.WIDE.U32 R62, R100, UR4, R62 ;  /* 0x00000004643e7c25 */ /* 0x000fc8000f8e003e */
[----:B--2---:R-:W-:-:S04]  /*7310*/  IMAD R31, R31, UR4, RZ ;  /* 0x000000041f1f7c24 */ /* 0x004fc8000f8e02ff */
[----:B------:R-:W-:Y:S01]  /*7320*/  IMAD R31, R100, UR5, R31 ;  /* 0x00000005641f7c24 */ /* 0x000fe2000f8e021f */
[----:B------:R-:W-:Y:S02]  /*7330*/  ULDC.64 UR4, c[0x0][0x210] ;  /* 0x0000840000047ab9 */ /* 0x000fe40000000a00 */
[----:B------:R-:W-:Y:S02]  /*7340*/  LEA R64, P5, R62, UR4, 0x1 ;  /* 0x000000043e407c11 */ /* 0x000fe4000f8a08ff */
[----:B------:R-:W-:-:S04]  /*7350*/  IADD3 R31, R63, R31, RZ ;  /* 0x0000001f3f1f7210 */ /* 0x000fc80007ffe0ff */
[----:B------:R-:W-:-:S05]  /*7360*/  LEA.HI.X R65, R62, UR5, R31, 0x1, P5 ;  /* 0x000000053e417c11 */ /* 0x000fca000a8f0c1f */
[----:B------:R0:W-:Y:S02]  /*7370*/  STG.E desc[UR6][R64.64], R29 ;  /* 0x0000001d40007986 */ /* 0x0001e4000c101906 */
.L_x_3716:
[----:B------:R-:W-:Y:S05]  /*7380*/  BSYNC B0 ;  /* 0x0000000000007941 */ /* 0x000fea0003800000 */
.L_x_3715:
        /* <DEDUP_REMOVED lines=11> */
.L_x_3717:
[----:B------:R-:W-:Y:S01]  /*7440*/  LOP3.LUT P5, RZ, R21, 0x2000, RZ, 0xc0, !PT ;  /* 0x0000200015ff7812 */ /* 0x000fe200078ac0ff */
[----:B------:R-:W-:-:S12]  /*7450*/  BSSY B0, `(.L_x_3718) ;  /* 0x000000f000007945 */ /* 0x000fd80003800000 */
[----:B------:R-:W-:Y:S05]  /*7460*/  @!P5 BRA `(.L_x_3719) ;  /* 0x000000000034d947 */ /* 0x000fea0003800000 */
[----:B0-----:R-:W2:Y:S01]  /*7470*/  LDL R29, [R1+0x30] ;  /* 0x00003000011d7983 */ /* 0x001ea20000100800 */
[----:B------:R-:W-:Y:S01]  /*7480*/  ULDC.64 UR4, c[0x0][0x270] ;  /* 0x00009c0000047ab9 */ /* 0x000fe20000000a00 */
[----:B------:R-:W-:Y:S01]  /*7490*/  MOV R63, R67 ;  /* 0x00000043003f7202 */ /* 0x000fe20000000f00 */
[----:B------:R-:W-:Y:S01]  /*74a0*/  IMAD.MOV.U32 R62, RZ, RZ, R68 ;  /* 0x000000ffff3e7224 */ /* 0x000fe200078e0044 */
[----:B------:R-:W-:-:S03]  /*74b0*/  F2FP.BF16.F32.PACK_AB R79, R79, R89 ;  /* 0x000000594f4f723e */ /* 0x000fc600000010ff */
        /* <DEDUP_REMOVED lines=8> */
.L_x_3719:
[----:B------:R-:W-:Y:S05]  /*7540*/  BSYNC B0 ;  /* 0x0000000000007941 */ /* 0x000fea0003800000 */
.L_x_3718:
[----:B0-----:R-:W-:-:S05]  /*7550*/  SHF.R.U32.HI R29, RZ, 0x6, R91 ;  /* 0x00000006ff1d7819 */ /* 0x001fca000001165b */
[----:B------:R-:W-:Y:S01]  /*7560*/  IMAD R29, R90, UR8, R29 ;  /* 0x000000085a1d7c24 */ /* 0x000fe2000f8e021d */
[----:B------:R-:W-:Y:S06]  /*7570*/  @!P6 BRA `(.L_x_3720) ;  /* 0x000000000028e947 */ /* 0x000fec0003800000 */
[----:B------:R-:W-:Y:S01]  /*7580*/  FMUL.FTZ R31, R88, -1.4426950216293334961 ;  /* 0xbfb8aa3b581f7820 */ /* 0x000fe20000410000 */
        /* <DEDUP_REMOVED lines=9> */
.L_x_3720:
        /* <DEDUP_REMOVED lines=12> */
[----:B-1----:R-:W-:Y:S02]  /*76e0*/  LEA R64, P5, R62, UR4, 0x1 ;  /* 0x000000043e407c11 */ /* 0x002fe4000f8a08ff */
[----:B------:R-:W-:-:S04]  /*76f0*/  IADD3 R31, R63, R31, RZ ;  /* 0x0000001f3f1f7210 */ /* 0x000fc80007ffe0ff */
[----:B------:R-:W-:-:S05]  /*7700*/  LEA.HI.X R65, R62, UR5, R31, 0x1, P5 ;  /* 0x000000053e417c11 */ /* 0x000fca000a8f0c1f */
[----:B------:R0:W-:Y:S02]  /*7710*/  STG.E desc[UR6][R64.64], R73 ;  /* 0x0000004940007986 */ /* 0x0001e4000c101906 */
.L_x_3722:
[----:B------:R-:W-:Y:S05]  /*7720*/  BSYNC B0 ;  /* 0x0000000000007941 */ /* 0x000fea0003800000 */
.L_x_3721:
[----:B0-----:R-:W-:Y:S01]  /*7730*/  IADD3 R73, R29, 0xf8, RZ ;  /* 0x000000f81d497810 */ /* 0x001fe20007ffe0ff */
        /* <DEDUP_REMOVED lines=11> */
.L_x_3723:
[----:B------:R-:W-:Y:S01]  /*77f0*/  LOP3.LUT P5, RZ, R21, 0x800, RZ, 0xc0, !PT ;  /* 0x0000080015ff7812 */ /* 0x000fe200078ac0ff */
[----:B------:R-:W-:-:S12]  /*7800*/  BSSY B0, `(.L_x_3724) ;  /* 0x000000f000007945 */ /* 0x000fd80003800000 */
[----:B------:R-:W-:Y:S05]  /*7810*/  @!P5 BRA `(.L_x_3725) ;  /* 0x000000000034d947 */ /* 0x000fea0003800000 */
[----:B------:R-:W1:Y:S01]  /*7820*/  LDL R31, [R1+0x28] ;  /* 0x00002800011f7983 */ /* 0x000e620000100800 */
[----:B------:R-:W-:Y:S01]  /*7830*/  ULDC.64 UR4, c[0x0][0x270] ;  /* 0x00009c0000047ab9 */ /* 0x000fe20000000a00 */
[----:B------:R-:W-:Y:S01]  /*7840*/  MOV R63, R67 ;  /* 0x00000043003f7202 */ /* 0x000fe20000000f00 */
[----:B------:R-:W-:Y:S01]  /*7850*/  IMAD.MOV.U32 R62, RZ, RZ, R68 ;  /* 0x000000ffff3e7224 */ /* 0x000fe200078e0044 */
[----:B------:R-:W-:-:S03]  /*7860*/  F2FP.BF16.F32.PACK_AB R87, R78, R87 ;  /* 0x000000574e57723e */ /* 0x000fc600000010ff */
[----:B------:R-:W-:-:S04]  /*7870*/  IMAD.WIDE.U32 R62, R97, UR4, R62 ;  /* 0x00000004613e7c25 */ /* 0x000fc8000f8e003e */
[----:B-1----:R-:W-:-:S04]  /*7880*/  IMAD R64, R31, UR4, RZ ;  /* 0x000000041f407c24 */ /* 0x002fc8000f8e02ff */
[----:B------:R-:W-:Y:S01]  /*7890*/  IMAD R31, R97, UR5, R64 ;  /* 0x00000005611f7c24 */ /* 0x000fe2000f8e0240 */
[----:B------:R-:W-:Y:S02]  /*78a0*/  ULDC.64 UR4, c[0x0][0x210] ;  /* 0x0000840000047ab9 */ /* 0x000fe40000000a00 */
[----:B------:R-:W-:Y:S02]  /*78b0*/  LEA R64, P5, R62, UR4, 0x1 ;  /* 0x000000043e407c11 */ /* 0x000fe4000f8a08ff */
[----:B------:R-:W-:-:S04]  /*78c0*/  IADD3 R31, R63, R31, RZ ;  /* 0x0000001f3f1f7210 */ /* 0x000fc80007ffe0ff */
[----:B------:R-:W-:-:S05]  /*78d0*/  LEA.HI.X R65, R62, UR5, R31, 0x1, P5 ;  /* 0x000000053e417c11 */ /* 0x000fca000a8f0c1f */
[----:B------:R0:W-:Y:S02]  /*78e0*/  STG.E desc[UR6][R64.64], R87 ;  /* 0x0000005740007986 */ /* 0x0001e4000c101906 */
.L_x_3725:
[----:B------:R-:W-:Y:S05]  /*78f0*/  BSYNC B0 ;  /* 0x0000000000007941 */ /* 0x000fea0003800000 */
.L_x_3724:
[----:B------:R-:W-:Y:S05]  /*7900*/  @!P6 BRA `(.L_x_3726) ;  /* 0x000000000028e947 */ /* 0x000fea0003800000 */
[----:B------:R-:W-:Y:S01]  /*7910*/  FMUL.FTZ R31, R86, -1.4426950216293334961 ;  /* 0xbfb8aa3b561f7820 */ /* 0x000fe20000410000 */
[----:B01----:R-:W-:-:S05]  /*7920*/  FMUL.FTZ R64, R77, -1.4426950216293334961 ;  /* 0xbfb8aa3b4d407820 */ /* 0x003fca0000410000 */
        /* <DEDUP_REMOVED lines=8> */
.L_x_3726:
        /* <DEDUP_REMOVED lines=12> */
[----:B01----:R-:W-:Y:S02]  /*7a70*/  LEA R64, P5, R62, UR4, 0x1 ;  /* 0x000000043e407c11 */ /* 0x003fe4000f8a08ff */
[----:B------:R-:W-:-:S04]  /*7a80*/  IADD3 R31, R63, R31, RZ ;  /* 0x0000001f3f1f7210 */ /* 0x000fc80007ffe0ff */
[----:B------:R-:W-:-:S05]  /*7a90*/  LEA.HI.X R65, R62, UR5, R31, 0x1, P5 ;  /* 0x000000053e417c11 */ /* 0x000fca000a8f0c1f */
[----:B------:R2:W-:Y:S02]  /*7aa0*/  STG.E desc[UR6][R64.64], R77 ;  /* 0x0000004d40007986 */ /* 0x0005e4000c101906 */
.L_x_3728:
[----:B------:R-:W-:Y:S05]  /*7ab0*/  BSYNC B0 ;  /* 0x0000000000007941 */ /* 0x000fea0003800000 */
.L_x_3727:
[----:B------:R-:W-:Y:S05]  /*7ac0*/  @!P6 BRA `(.L_x_3729) ;  /* 0x000000000028e947 */ /* 0x000fea0003800000 */
[----:B------:R-:W-:Y:S01]  /*7ad0*/  FMUL.FTZ R31, R81, -1.4426950216293334961 ;  /* 0xbfb8aa3b511f7820 */ /* 0x000fe20000410000 */
[----:B------:R-:W-:-:S05]  /*7ae0*/  FMUL.FTZ R63, R76, -1.4426950216293334961 ;  /* 0xbfb8aa3b4c3f7820 */ /* 0x000fca0000410000 */
[----:B------:R-:W3:Y:S08]  /*7af0*/  MUFU.EX2 R31, R31 ;  /* 0x0000001f001f7308 */ /* 0x000ef00000000800 */
[----:B------:R-:W0:Y:S01]  /*7b00*/  MUFU.EX2 R63, R63 ;  /* 0x0000003f003f7308 */ /* 0x000e220000000800 */
[----:B---3--:R-:W-:-:S07]  /*7b10*/  FADD.FTZ R62, R31, 1 ;  /* 0x3f8000001f3e7421 */ /* 0x008fce0000010000 */
[----:B------:R-:W3:Y:S01]  /*7b20*/  MUFU.RCP R62, R62 ;  /* 0x0000003e003e7308 */ /* 0x000ee20000001000 */
[----:B012---:R-:W-:-:S07]  /*7b30*/  FADD.FTZ R64, R63, 1 ;  /* 0x3f8000003f407421 */ /* 0x007fce0000010000 */
[----:B------:R-:W0:Y:S01]  /*7b40*/  MUFU.RCP R65, R64 ;  /* 0x0000004000417308 */ /* 0x000e220000001000 */
[----:B---3--:R-:W-:Y:S01]  /*7b50*/  FMUL.FTZ R81, R81, R62 ;  /* 0x0000003e51517220 */ /* 0x008fe20000410000 */
[----:B0-----:R-:W-:-:S07]  /*7b60*/  FMUL.FTZ R76, R76, R65 ;  /* 0x000000414c4c7220 */ /* 0x001fce0000410000 */
.L_x_3729:
[----:B------:R-:W-:Y:S01]  /*7b70*/  LOP3.LUT P5, RZ, R21, 0x200, RZ, 0xc0, !PT ;  /* 0x0000020015ff7812 */ /* 0x000fe200078ac0ff */
[----:B------:R-:W-:-:S12]  /*7b80*/  BSSY B0, `(.L_x_3730) ;  /* 0x000000f000007945 */ /* 0x000fd80003800000 */
[----:B------:R-:W-:Y:S05]  /*7b90*/  @!P5 BRA `(.L_x_3731) ;  /* 0x000000000034d947 */ /* 0x000fea0003800000 */
[----:B------:R-:W3:Y:S01]  /*7ba0*/  LDL R31, [R1+0x20] ;  /* 0x00002000011f7983 */ /* 0x000ee20000100800 */
[----:B------:R-:W-:Y:S01]  /*7bb0*/  ULDC.64 UR4, c[0x0][0x270] ;  /* 0x00009c0000047ab9 */ /* 0x000fe20000000a00 */
[----:B------:R-:W-:Y:S01]  /*7bc0*/  MOV R62, R68 ;  /* 0x00000044003e7202 */ /* 0x000fe20000000f00 */
[----:B------:R-:W-:Y:S01]  /*7bd0*/  IMAD.MOV.U32 R63, RZ, RZ, R67 ;  /* 0x000000ffff3f7224 */ /* 0x000fe200078e0043 */
[----:B------:R-:W-:-:S03]  /*7be0*/  F2FP.BF16.F32.PACK_AB R81, R76, R81 ;  /* 0x000000514c51723e */ /* 0x000fc600000010ff */
[----:B------:R-:W-:-:S04]  /*7bf0*/  IMAD.WIDE.U32 R62, R94, UR4, R62 ;  /* 0x000000045e3e7c25 */ /* 0x000fc8000f8e003e */
[----:B---3--:R-:W-:-:S04]  /*7c00*/  IMAD R31, R31, UR4, RZ ;  /* 0x000000041f1f7c24 */ /* 0x008fc8000f8e02ff */
[----:B------:R-:W-:Y:S01]  /*7c10*/  IMAD R31, R94, UR5, R31 ;  /* 0x000000055e1f7c24 */ /* 0x000fe2000f8e021f */
[----:B------:R-:W-:Y:S02]  /*7c20*/  ULDC.64 UR4, c[0x0][0x210] ;  /* 0x0000840000047ab9 */ /* 0x000fe40000000a00 */
[----:B012---:R-:W-:Y:S02]  /*7c30*/  LEA R64, P5, R62, UR4, 0x1 ;  /* 0x000000043e407c11 */ /* 0x007fe4000f8a08ff */
[----:B------:R-:W-:-:S04]  /*7c40*/  IADD3 R31, R63, R31, RZ ;  /* 0x0000001f3f1f7210 */ /* 0x000fc80007ffe0ff */
[----:B------:R-:W-:-:S05]  /*7c50*/  LEA.HI.X R65, R62, UR5, R31, 0x1, P5 ;  /* 0x000000053e417c11 */ /* 0x000fca000a8f0c1f */
[----:B------:R3:W-:Y:S02]  /*7c60*/  STG.E desc[UR6][R64.64], R81 ;  /* 0x0000005140007986 */ /* 0x0007e4000c101906 */
.L_x_3731:
[----:B------:R-:W-:Y:S05]  /*7c70*/  BSYNC B0 ;  /* 0x0000000000007941 */ /* 0x000fea0003800000 */
.L_x_3730:
[----:B------:R-:W-:Y:S05]  /*7c80*/  @!P6 BRA `(.L_x_3732) ;  /* 0x000000000028e947 */ /* 0x000fea0003800000 */
[----:B------:R-:W-:Y:S01]  /*7c90*/  FMUL.FTZ R31, R80, -1.4426950216293334961 ;  /* 0xbfb8aa3b501f7820 */ /* 0x000fe20000410000 */
[----:B0123--:R-:W-:-:S05]  /*7ca0*/  FMUL.FTZ R64, R75, -1.4426950216293334961 ;  /* 0xbfb8aa3b4b407820 */ /* 0x00ffca0000410000 */
        /* <DEDUP_REMOVED lines=8> */
.L_x_3732:
[----:B------:R-:W-:Y:S01]  /*7d30*/  LOP3.LUT P5, RZ, R21, 0x100, RZ, 0xc0, !PT ;  /* 0x0000010015ff7812 */ /* 0x000fe200078ac0ff */
[----:B------:R-:W-:-:S12]  /*7d40*/  BSSY B0, `(.L_x_3733) ;  /* 0x000000f000007945 */ /* 0x000fd80003800000 */
[----:B------:R-:W-:Y:S05]  /*7d50*/  @!P5 BRA `(.L_x_3734) ;  /* 0x000000000034d947 */ /* 0x000fea0003800000 */
[----:B------:R-:W0:Y:S01]  /*7d60*/  LDL R31, [R1+0x1c] ;  /* 0x00001c00011f7983 */ /* 0x000e220000100800 */
[----:B------:R-:W-:Y:S01]  /*7d70*/  ULDC.64 UR4, c[0x0][0x270] ;  /* 0x00009c0000047ab9 */ /* 0x000fe20000000a00 */
[----:B------:R-:W-:Y:S02]  /*7d80*/  MOV R62, R68 ;  /* 0x00000044003e7202 */ /* 0x000fe40000000f00 */
[----:B------:R-:W-:Y:S02]  /*7d90*/  MOV R63, R67 ;  /* 0x00000043003f7202 */ /* 0x000fe40000000f00 */
[----:B------:R-:W-:Y:S01]  /*7da0*/  F2FP.BF16.F32.PACK_AB R75, R75, R80 ;  /* 0x000000504b4b723e */ /* 0x000fe200000010ff */
[----:B------:R-:W-:-:S04]  /*7db0*/  IMAD.WIDE.U32 R62, R85, UR4, R62 ;  /* 0x00000004553e7c25 */ /* 0x000fc8000f8e003e */
[----:B0123--:R-:W-:-:S04]  /*7dc0*/  IMAD R64, R31, UR4, RZ ;  /* 0x000000041f407c24 */ /* 0x00ffc8000f8e02ff */
[----:B------:R-:W-:Y:S01]  /*7dd0*/  IMAD R31, R85, UR5, R64 ;  /* 0x00000005551f7c24 */ /* 0x000fe2000f8e0240 */
[----:B------:R-:W-:Y:S02]  /*7de0*/  ULDC.64 UR4, c[0x0][0x210] ;  /* 0x0000840000047ab9 */ /* 0x000fe40000000a00 */
[----:B------:R-:W-:Y:S02]  /*7df0*/  LEA R64, P5, R62, UR4, 0x1 ;  /* 0x000000043e407c11 */ /* 0x000fe4000f8a08ff */
[----:B------:R-:W-:-:S04]  /*7e00*/  IADD3 R31, R63, R31, RZ ;  /* 0x0000001f3f1f7210 */ /* 0x000fc80007ffe0ff */
[----:B------:R-:W-:-:S05]  /*7e10*/  LEA.HI.X R65, R62, UR5, R31, 0x1, P5 ;  /* 0x000000053e417c11 */ /* 0x000fca000a8f0c1f */
[----:B------:R4:W-:Y:S02]  /*7e20*/  STG.E desc[UR6][R64.64], R75 ;  /* 0x0000004b40007986 */ /* 0x0009e4000c101906 */
.L_x_3734:
[----:B------:R-:W-:Y:S05]  /*7e30*/  BSYNC B0 ;  /* 0x0000000000007941 */ /* 0x000fea0003800000 */
.L_x_3733:
[----:B------:R-:W-:Y:S05]  /*7e40*/  @!P6 BRA `(.L_x_3735) ;  /* 0x000000000028e947 */ /* 0x000fea0003800000 */
[----:B------:R-:W-:Y:S01]  /*7e50*/  FMUL.FTZ R31, R45, -1.4426950216293334961 ;  /* 0xbfb8aa3b2d1f7820 */ /* 0x000fe20000410000 */
[----:B------:R-:W-:-:S05]  /*7e60*/  FMUL.FTZ R63, R74, -1.4426950216293334961 ;  /* 0xbfb8aa3b4a3f7820 */ /* 0x000fca0000410000 */
[----:B------:R-:W5:Y:S08]  /*7e70*/  MUFU.EX2 R31, R31 ;  /* 0x0000001f001f7308 */ /* 0x000f700000000800 */
[----:B------:R-:W0:Y:S01]  /*7e80*/  MUFU.EX2 R63, R63 ;  /* 0x0000003f003f7308 */ /* 0x000e220000000800 */
[----:B-----5:R-:W-:-:S07]  /*7e90*/  FADD.FTZ R62, R31, 1 ;  /* 0x3f8000001f3e7421 */ /* 0x020fce0000010000 */
[----:B------:R-:W5:Y:S01]  /*7ea0*/  MUFU.RCP R62, R62 ;  /* 0x0000003e003e7308 */ /* 0x000f620000001000 */
[----:B01234-:R-:W-:-:S07]  /*7eb0*/  FADD.FTZ R64, R63, 1 ;  /* 0x3f8000003f407421 */ /* 0x01ffce0000010000 */
[----:B------:R-:W0:Y:S01]  /*7ec0*/  MUFU.RCP R65, R64 ;  /* 0x0000004000417308 */ /* 0x000e220000001000 */
[----:B-----5:R-:W-:Y:S01]  /*7ed0*/  FMUL.FTZ R45, R45, R62 ;  /* 0x0000003e2d2d7220 */ /* 0x020fe20000410000 */
[----:B0-----:R-:W-:-:S07]  /*7ee0*/  FMUL.FTZ R74, R74, R65 ;  /* 0x000000414a4a7220 */ /* 0x001fce0000410000 */
.L_x_3735:
[----:B------:R-:W-:Y:S01]  /*7ef0*/  LOP3.LUT P5, RZ, R21, 0x80, RZ, 0xc0, !PT ;  /* 0x0000008015ff7812 */ /* 0x000fe200078ac0ff */
[----:B------:R-:W-:-:S12]  /*7f00*/  BSSY B0, `(.L_x_3736) ;  /* 0x000000f000007945 */ /* 0x000fd80003800000 */
[----:B------:R-:W-:Y:S05]  /*7f10*/  @!P5 BRA `(.L_x_3737) ;  /* 0x000000000034d947 */ /* 0x000fea0003800000 */
[----:B------:R-:W5:Y:S01]  /*7f20*/  LDL R31, [R1+0x18] ;  /* 0x00001800011f7983 */ /* 0x000f620000100800 */
[----:B------:R-:W-:Y:S01]  /*7f30*/  ULDC.64 UR4, c[0x0][0x270] ;  /* 0x00009c0000047ab9 */ /* 0x000fe20000000a00 */
[----:B------:R-:W-:Y:S02]  /*7f40*/  MOV R62, R68 ;  /* 0x00000044003e7202 */ /* 0x000fe40000000f00 */
[----:B------:R-:W-:Y:S02]  /*7f50*/  MOV R63, R67 ;  /* 0x00000043003f7202 */ /* 0x000fe40000000f00 */
[----:B------:R-:W-:Y:S01]  /*7f60*/  F2FP.BF16.F32.PACK_AB R45, R74, R45 ;  /* 0x0000002d4a2d723e */ /* 0x000fe200000010ff */
[----:B------:R-:W-:-:S04]  /*7f70*/  IMAD.WIDE.U32 R62, R84, UR4, R62 ;  /* 0x00000004543e7c25 */ /* 0x000fc8000f8e003e */
[----:B-----5:R-:W-:-:S04]  /*7f80*/  IMAD R31, R31, UR4, RZ ;  /* 0x000000041f1f7c24 */ /* 0x020fc8000f8e02ff */
[----:B------:R-:W-:Y:S01]  /*7f90*/  IMAD R31, R84, UR5, R31 ;  /* 0x00000005541f7c24 */ /* 0x000fe2000f8e021f */
[----:B------:R-:W-:Y:S02]  /*7fa0*/  ULDC.64 UR4, c[0x0][0x210] ;  /* 0x0000840000047ab9 */ /* 0x000fe40000000a00 */
[----:B01234-:R-:W-:Y:S01]  /*7fb0*/  LEA R64, P5, R62, UR4, 0x1 ;  /* 0x000000043e407c11 */ /* 0x01ffe2000f8a08ff */
[----:B------:R-:W-:-:S05]  /*7fc0*/  IMAD.IADD R31, R63, 0x1, R31 ;  /* 0x000000013f1f7824 */ /* 0x000fca00078e021f */
[----:B------:R-:W-:-:S05]  /*7fd0*/  LEA.HI.X R65, R62, UR5, R31, 0x1, P5 ;  /* 0x000000053e417c11 */ /* 0x000fca000a8f0c1f */
[----:B------:R0:W-:Y:S02]  /*7fe0*/  STG.E desc[UR6][R64.64], R45 ;  /* 0x0000002d40007986 */ /* 0x0001e4000c101906 */
.L_x_3737:
[----:B------:R-:W-:Y:S05]  /*7ff0*/  BSYNC B0 ;  /* 0x0000000000007941 */ /* 0x000fea0003800000 */
.L_x_3736:
[----:B------:R-:W-:Y:S05]  /*8000*/  @!P6 BRA `(.L_x_3738) ;  /* 0x000000000028e947 */ /* 0x000fea0003800000 */
[----:B------:R-:W-:Y:S01]  /*8010*/  FMUL.FTZ R31, R44, -1.4426950216293334961 ;  /* 0xbfb8aa3b2c1f7820 */ /* 0x000fe20000410000 */
[----:B------:R-:W-:-:S05]  /*8020*/  FMUL.FTZ R62, R72, -1.4426950216293334961 ;  /* 0xbfb8aa3b483e7820 */ /* 0x000fca0000410000 */
[----:B------:R-:W0:Y:S08]  /*8030*/  MUFU.EX2 R31, R31 ;  /* 0x0000001f001f7308 */ /* 0x000e300000000800 */
[----:B------:R-:W5:Y:S01]  /*8040*/  MUFU.EX2 R62, R62 ;  /* 0x0000003e003e7308 */ /* 0x000f620000000800 */
[----:B0-----:R-:W-:-:S07]  /*8050*/  FADD.FTZ R45, R31, 1 ;  /* 0x3f8000001f2d7421 */ /* 0x001fce0000010000 */
[----:B------:R-:W0:Y:S01]  /*8060*/  MUFU.RCP R45, R45 ;  /* 0x0000002d002d7308 */ /* 0x000e220000001000 */
[----:B-----5:R-:W-:-:S07]  /*8070*/  FADD.FTZ R63, R62, 1 ;  /* 0x3f8000003e3f7421 */ /* 0x020fce0000010000 */
[----:B------:R-:W5:Y:S01]  /*8080*/  MUFU.RCP R63, R63 ;  /* 0x0000003f003f7308 */ /* 0x000f620000001000 */
[----:B0-----:R-:W-:Y:S01]  /*8090*/  FMUL.FTZ R44, R44, R45 ;  /* 0x0000002d2c2c7220 */ /* 0x001fe20000410000 */
[----:B-----5:R-:W-:-:S07]  /*80a0*/  FMUL.FTZ R72, R72, R63 ;  /* 0x0000003f48487220 */ /* 0x020fce0000410000 */
.L_x_3738:
[----:B------:R-:W-:Y:S01]  /*80b0*/  LOP3.LUT P5, RZ, R21, 0x40, RZ, 0xc0, !PT ;  /* 0x0000004015ff7812 */ /* 0x000fe200078ac0ff */
[----:B------:R-:W-:-:S12]  /*80c0*/  BSSY B0, `(.L_x_3739) ;  /* 0x000000f000007945 */ /* 0x000fd80003800000 */
[----:B------:R-:W-:Y:S05]  /*80d0*/  @!P5 BRA `(.L_x_3740) ;  /* 0x000000000034d947 */ /* 0x000fea0003800000 */
[----:B------:R-:W0:Y:S01]  /*80e0*/  LDL R31, [R1+0x14] ;  /* 0x00001400011f7983 */ /* 0x000e220000100800 */
[----:B------:R-:W-:Y:S01]  /*80f0*/  ULDC.64 UR4, c[0x0][0x270] ;  /* 0x00009c0000047ab9 */ /* 0x000fe20000000a00 */
[----:B------:R-:W-:Y:S02]  /*8100*/  MOV R62, R68 ;  /* 0x00000044003e7202 */ /* 0x000fe40000000f00 */
[----:B------:R-:W-:-:S03]  /*8110*/  MOV R63, R67 ;  /* 0x00000043003f7202 */ /* 0x000fc60000000f00 */
[----:B------:R-:W-:-:S04]  /*8120*/  IMAD.WIDE.U32 R62, R83, UR4, R62 ;  /* 0x00000004533e7c25 */ /* 0x000fc8000f8e003e */
[----:B01234-:R-:W-:-:S04]  /*8130*/  IMAD R64, R31, UR4, RZ ;  /* 0x000000041f407c24 */ /* 0x01ffc8000f8e02ff */
[----:B------:R-:W-:Y:S01]  /*8140*/  IMAD R31, R83, UR5, R64 ;  /* 0x00000005531f7c24 */ /* 0x000fe2000f8e0240 */
[----:B------:R-:W-:Y:S02]  /*8150*/  ULDC.64 UR4, c[0x0][0x210] ;  /* 0x0000840000047ab9 */ /* 0x000fe40000000a00 */
[----:B------:R-:W-:Y:S02]  /*8160*/  LEA R64, P5, R62, UR4, 0x1 ;  /* 0x000000043e407c11 */ /* 0x000fe4000f8a08ff */
[----:B------:R-:W-:-:S04]  /*8170*/  IADD3 R31, R63, R31, RZ ;  /* 0x0000001f3f1f7210 */ /* 0x000fc80007ffe0ff */
[----:B------:R-:W-:Y:S02]  /*8180*/  LEA.HI.X R65, R62, UR5, R31, 0x1, P5 ;  /* 0x000000053e417c11 */ /* 0x000fe4000a8f0c1f */
[----:B------:R-:W-:-:S05]  /*8190*/  F2FP.BF16.F32.PACK_AB R31, R72, R44 ;  /* 0x0000002c481f723e */ /* 0x000fca00000010ff */
[----:B------:R0:W-:Y:S02]  /*81a0*/  STG.E desc[UR6][R64.64], R31 ;  /* 0x0000001f40007986 */ /* 0x0001e4000c101906 */
.L_x_3740:
[----:B------:R-:W-:Y:S05]  /*81b0*/  BSYNC B0 ;  /* 0x0000000000007941 */ /* 0x000fea0003800000 */
.L_x_3739:
[----:B------:R-:W-:Y:S05]  /*81c0*/  @!P6 BRA `(.L_x_3741) ;  /* 0x000000000028e947 */ /* 0x000fea0003800000 */
[----:B0-----:R-:W-:Y:S01]  /*81d0*/  FMUL.FTZ R31, R22, -1.4426950216293334961 ;  /* 0xbfb8aa3b161f7820 */ /* 0x001fe20000410000 */
[----:B------:R-:W-:-:S05]  /*81e0*/  FMUL.FTZ R62, R71, -1.4426950216293334961 ;  /* 0xbfb8aa3b473e7820 */ /* 0x000fca0000410000 */
[----:B------:R-:W0:Y:S08]  /*81f0*/  MUFU.EX2 R31, R31 ;  /* 0x0000001f001f7308 */ /* 0x000e300000000800 */
[----:B------:R-:W5:Y:S01]  /*8200*/  MUFU.EX2 R62, R62 ;  /* 0x0000003e003e7308 */ /* 0x000f620000000800 */
[----:B0-----:R-:W-:-:S07]  /*8210*/  FADD.FTZ R44, R31, 1 ;  /* 0x3f8000001f2c7421 */ /* 0x001fce0000010000 */
[----:B------:R-:W0:Y:S01]  /*8220*/  MUFU.RCP R45, R44 ;  /* 0x0000002c002d7308 */ /* 0x000e220000001000 */
[----:B-----5:R-:W-:-:S07]  /*8230*/  FADD.FTZ R63, R62, 1 ;  /* 0x3f8000003e3f7421 */ /* 0x020fce0000010000 */
[----:B-1234-:R-:W1:Y:S01]  /*8240*/  MUFU.RCP R64, R63 ;  /* 0x0000003f00407308 */ /* 0x01ee620000001000 */
[----:B0-----:R-:W-:Y:S01]  /*8250*/  FMUL.FTZ R22, R22, R45 ;  /* 0x0000002d16167220 */ /* 0x001fe20000410000 */
[----:B-1----:R-:W-:-:S07]  /*8260*/  FMUL.FTZ R71, R71, R64 ;  /* 0x0000004047477220 */ /* 0x002fce0000410000 */
.L_x_3741:
[----:B------:R-:W-:Y:S01]  /*8270*/  LOP3.LUT P5, RZ, R21, 0x20, RZ, 0xc0, !PT ;  /* 0x0000002015ff7812 */ /* 0x000fe200078ac0ff */
[----:B------:R-:W-:-:S12]  /*8280*/  BSSY B0, `(.L_x_3742) ;  /* 0x000000f000007945 */ /* 0x000fd80003800000 */
[----:B------:R-:W-:Y:S05]  /*8290*/  @!P5 BRA `(.L_x_3743) ;  /* 0x000000000034d947 */ /* 0x000fea0003800000 */
[----:B0-----:R-:W5:Y:S01]  /*82a0*/  LDL R31, [R1+0x10] ;  /* 0x00001000011f7983 */ /* 0x001f620000100800 */
        /* <DEDUP_REMOVED lines=8> */
[----:B------:R-:W-:Y:S02]  /*8330*/  LEA R62, P5, R44, UR4, 0x1 ;  /* 0x000000042c3e7c11 */ /* 0x000fe4000f8a08ff */
[----:B------:R-:W-:-:S04]  /*8340*/  IADD3 R31, R45, R31, RZ ;  /* 0x0000001f2d1f7210 */ /* 0x000fc80007ffe0ff */
[----:B------:R-:W-:-:S05]  /*8350*/  LEA.HI.X R63, R44, UR5, R31, 0x1, P5 ;  /* 0x000000052c3f7c11 */ /* 0x000fca000a8f0c1f */
[----:B------:R0:W-:Y:S02]  /*8360*/  STG.E desc[UR6][R62.64], R71 ;  /* 0x000000473e007986 */ /* 0x0001e4000c101906 */
.L_x_3743:
[----:B------:R-:W-:Y:S05]  /*8370*/  BSYNC B0 ;  /* 0x0000000000007941 */ /* 0x000fea0003800000 */
.L_x_3742:
[----:B------:R-:W-:Y:S05]  /*8380*/  @!P6 BRA `(.L_x_3744) ;  /* 0x000000000028e947 */ /* 0x000fea0003800000 */
[----:B------:R-:W-:Y:S01]  /*8390*/  FMUL.FTZ R22, R23, -1.4426950216293334961 ;  /* 0xbfb8aa3b17167820 */ /* 0x000fe20000410000 */
[----:B0-----:R-:W-:-:S05]  /*83a0*/  FMUL.FTZ R45, R30, -1.4426950216293334961 ;  /* 0xbfb8aa3b1e2d7820 */ /* 0x001fca0000410000 */
        /* <DEDUP_REMOVED lines=8> */
.L_x_3744:
[----:B------:R-:W-:Y:S01]  /*8430*/  LOP3.LUT P5, RZ, R21, 0x10, RZ, 0xc0, !PT ;  /* 0x0000001015ff7812 */ /* 0x000fe200078ac0ff */
[----:B------:R-:W-:-:S12]  /*8440*/  BSSY B0, `(.L_x_3745) ;  /* 0x000000f000007945 */ /* 0x000fd80003800000 */
[----:B------:R-:W-:Y:S05]  /*8450*/  @!P5 BRA `(.L_x_3746) ;  /* 0x000000000034d947 */ /* 0x000fea0003800000 */
[----:B------:R-:W5:Y:S01]  /*8460*/  LDL R22, [R1+0xc] ;  /* 0x00000c0001167983 */ /* 0x000f620000100800 */
[----:B------:R-:W-:Y:S01]  /*8470*/  ULDC.64 UR4, c[0x0][0x270] ;  /* 0x00009c0000047ab9 */ /* 0x000fe20000000a00 */
[----:B0-----:R-:W-:Y:S01]  /*8480*/  MOV R45, R67 ;  /* 0x00000043002d7202 */ /* 0x001fe20000000f00 */
[----:B------:R-:W-:Y:S01]  /*8490*/  IMAD.MOV.U32 R44, RZ, RZ, R68 ;  /* 0x000000ffff2c7224 */ /* 0x000fe200078e0044 */
[----:B------:R-:W-:-:S03]  /*84a0*/  F2FP.BF16.F32.PACK_AB R23, R30, R23 ;  /* 0x000000171e17723e */ /* 0x000fc600000010ff */
        /* <DEDUP_REMOVED lines=8> */
.L_x_3746:
[----:B------:R-:W-:Y:S05]  /*8530*/  BSYNC B0 ;  /* 0x0000000000007941 */ /* 0x000fea0003800000 */
.L_x_3745:
        /* <DEDUP_REMOVED lines=11> */
.L_x_3747:
[----:B------:R-:W-:Y:S01]  /*85f0*/  LOP3.LUT P5, RZ, R21, 0x8, RZ, 0xc0, !PT ;  /* 0x0000000815ff7812 */ /* 0x000fe200078ac0ff */
[----:B------:R-:W-:-:S12]  /*8600*/  BSSY B0, `(.L_x_3748) ;  /* 0x000000f000007945 */ /* 0x000fd80003800000 */
[----:B------:R-:W-:Y:S05]  /*8610*/  @!P5 BRA `(.L_x_3749) ;  /* 0x000000000034d947 */ /* 0x000fea0003800000 */
[----:B------:R-:W5:Y:S01]  /*8620*/  LDL R22, [R1+0x8] ;  /* 0x0000080001167983 */ /* 0x000f620000100800 */
[----:B------:R-:W-:Y:S01]  /*8630*/  ULDC.64 UR4, c[0x0][0x270] ;  /* 0x00009c0000047ab9 */ /* 0x000fe20000000a00 */
[----:B0-----:R-:W-:Y:S01]  /*8640*/  MOV R23, R67 ;  /* 0x0000004300177202 */ /* 0x001fe20000000f00 */
[----:B-----5:R-:W-:Y:S01]  /*8650*/  IMAD R30, R22, UR4, RZ ;  /* 0x00000004161e7c24 */ /* 0x020fe2000f8e02ff */
[----:B------:R-:W-:-:S03]  /*8660*/  MOV R22, R68 ;  /* 0x0000004400167202 */ /* 0x000fc60000000f00 */
[C---:B------:R-:W-:Y:S02]  /*8670*/  IMAD R31, R11.reuse, UR5, R30 ;  /* 0x000000050b1f7c24 */ /* 0x040fe4000f8e021e */
[----:B------:R-:W-:Y:S01]  /*8680*/  IMAD.WIDE.U32 R22, R11, UR4, R22 ;  /* 0x000000040b167c25 */ /* 0x000fe2000f8e0016 */
[----:B------:R-:W-:-:S04]  /*8690*/  ULDC.64 UR4, c[0x0][0x210] ;  /* 0x0000840000047ab9 */ /* 0x000fc80000000a00 */
[----:B------:R-:W-:Y:S02]  /*86a0*/  IADD3 R31, R23, R31, RZ ;  /* 0x0000001f171f7210 */ /* 0x000fe40007ffe0ff */
[----:B------:R-:W-:Y:S02]  /*86b0*/  LEA R30, P5, R22, UR4, 0x1 ;  /* 0x00000004161e7c11 */ /* 0x000fe4000f8a08ff */
[----:B------:R-:W-:Y:S02]  /*86c0*/  F2FP.BF16.F32.PACK_AB R23, R46, R24 ;  /* 0x000000182e17723e */ /* 0x000fe400000010ff */
[----:B------:R-:W-:-:S05]  /*86d0*/  LEA.HI.X R31, R22, UR5, R31, 0x1, P5 ;  /* 0x00000005161f7c11 */ /* 0x000fca000a8f0c1f */
[----:B------:R0:W-:Y:S04]  /*86e0*/  STG.E desc[UR6][R30.64], R23 ;  /* 0x000000171e007986 */ /* 0x0001e8000c101906 */
.L_x_3749:
[----:B------:R-:W-:Y:S05]  /*86f0*/  BSYNC B0 ;  /* 0x0000000000007941 */ /* 0x000fea0003800000 */
.L_x_3748:
        /* <DEDUP_REMOVED lines=11> */
.L_x_3750:
[----:B------:R-:W-:Y:S01]  /*87b0*/  LOP3.LUT P5, RZ, R21, 0x4, RZ, 0xc0, !PT ;  /* 0x0000000415ff7812 */ /* 0x000fe200078ac0ff */
[----:B------:R-:W-:-:S12]  /*87c0*/  BSSY B0, `(.L_x_3751) ;  /* 0x000000f000007945 */ /* 0x000fd80003800000 */
[----:B------:R-:W-:Y:S05]  /*87d0*/  @!P5 BRA `(.L_x_3752) ;  /* 0x000000000034d947 */ /* 0x000fea0003800000 */
[----:B------:R-:W5:Y:S01]  /*87e0*/  LDL R22, [R1+0x4] ;  /* 0x0000040001167983 */ /* 0x000f620000100800 */
[----:B------:R-:W-:Y:S01]  /*87f0*/  ULDC.64 UR4, c[0x0][0x270] ;  /* 0x00009c0000047ab9 */ /* 0x000fe20000000a00 */
[----:B0-----:R-:W-:Y:S01]  /*8800*/  IMAD.MOV.U32 R23, RZ, RZ, R67 ;  /* 0x000000ffff177224 */ /* 0x001fe200078e0043 */
[----:B------:R-:W-:Y:S01]  /*8810*/  F2FP.BF16.F32.PACK_AB R25, R47, R25 ;  /* 0x000000192f19723e */ /* 0x000fe200000010ff */
[----:B-----5:R-:W-:Y:S01]  /*8820*/  IMAD R31, R22, UR4, RZ ;  /* 0x00000004161f7c24 */ /* 0x020fe2000f8e02ff */
        /* <DEDUP_REMOVED lines=8> */
.L_x_3752:
[----:B------:R-:W-:Y:S05]  /*88b0*/  BSYNC B0 ;  /* 0x0000000000007941 */ /* 0x000fea0003800000 */
.L_x_3751:
        /* <DEDUP_REMOVED lines=11> */
.L_x_3753:
[----:B------:R-:W-:Y:S01]  /*8970*/  LOP3.LUT P5, RZ, R21, 0x2, RZ, 0xc0, !PT ;  /* 0x0000000215ff7812 */ /* 0x000fe200078ac0ff */
[----:B------:R-:W-:-:S12]  /*8980*/  BSSY B0, `(.L_x_3754) ;  /* 0x000000f000007945 */ /* 0x000fd80003800000 */
[----:B------:R-:W-:Y:S05]  /*8990*/  @!P5 BRA `(.L_x_3755) ;  /* 0x000000000034d947 */ /* 0x000fea0003800000 */
[----:B------:R-:W5:Y:S01]  /*89a0*/  LDL R22, [R1] ;  /* 0x0000000001167983 */ /* 0x000f620000100800 */
        /* <DEDUP_REMOVED lines=12> */
.L_x_3755:
[----:B------:R-:W-:Y:S05]  /*8a70*/  BSYNC B0 ;  /* 0x0000000000007941 */ /* 0x000fea0003800000 */
.L_x_3754:
        /* <DEDUP_REMOVED lines=11> */
.L_x_3756:
        /* <DEDUP_REMOVED lines=14> */
.L_x_3758:
[----:B------:R-:W-:Y:S05]  /*8c10*/  BSYNC B0 ;  /* 0x0000000000007941 */ /* 0x000fea0003800000 */
.L_x_3757:
        /* <DEDUP_REMOVED lines=11> */
.L_x_3759:
[----:B------:R-:W-:Y:S04]  /*8cd0*/  BSSY B0, `(.L_x_3760) ;  /* 0x000000e000007945 */ /* 0x000fe80003800000 */
[----:B------:R-:W-:Y:S05]  /*8ce0*/  @!P1 BRA `(.L_x_3761) ;  /* 0x0000000000309947 */ /* 0x000fea0003800000 */
[----:B------:R-:W-:Y:S01]  /*8cf0*/  ULDC.64 UR4, c[0x0][0x270] ;  /* 0x00009c0000047ab9 */ /* 0x000fe20000000a00 */
[----:B------:R-:W-:Y:S01]  /*8d00*/  MOV R22, R68 ;  /* 0x0000004400167202 */ /* 0x000fe20000000f00 */
[----:B0-----:R-:W-:Y:S01]  /*8d10*/  IMAD R24, R124, UR4, RZ ;  /* 0x000000047c187c24 */ /* 0x001fe2000f8e02ff */
        /* <DEDUP_REMOVED lines=9> */
.L_x_3761:
[----:B------:R-:W-:Y:S05]  /*8db0*/  BSYNC B0 ;  /* 0x0000000000007941 */ /* 0x000fea0003800000 */
.L_x_3760:
        /* <DEDUP_REMOVED lines=11> */
.L_x_3762:
        /* <DEDUP_REMOVED lines=14> */
.L_x_3764:
[----:B------:R-:W-:Y:S05]  /*8f50*/  BSYNC B0 ;  /* 0x0000000000007941 */ /* 0x000fea0003800000 */
.L_x_3763:
        /* <DEDUP_REMOVED lines=11> */
.L_x_3765:
[----:B------:R-:W-:Y:S04]  /*9010*/  BSSY B0, `(.L_x_3766) ;  /* 0x000000e000007945 */ /* 0x000fe80003800000 */
[----:B------:R-:W-:Y:S05]  /*9020*/  @!P3 BRA `(.L_x_3767) ;  /* 0x000000000030b947 */ /* 0x000fea0003800000 */
[----:B------:R-:W-:Y:S01]  /*9030*/  ULDC.64 UR4, c[0x0][0x270] ;  /* 0x00009c0000047ab9 */ /* 0x000fe20000000a00 */
[----:B0-----:R-:W-:Y:S01]  /*9040*/  MOV R23, R67 ;  /* 0x0000004300177202 */ /* 0x001fe20000000f00 */
[----:B------:R-:W-:Y:S02]  /*9050*/  IMAD R24, R122, UR4, RZ ;  /* 0x000000047a187c24 */ /* 0x000fe4000f8e02ff */
[----:B------:R-:W-:Y:S02]  /*9060*/  IMAD.MOV.U32 R22, RZ, RZ, R68 ;  /* 0x000000ffff167224 */ /* 0x000fe400078e0044 */
        /* <DEDUP_REMOVED lines=8> */
.L_x_3767:
[----:B------:R-:W-:Y:S05]  /*90f0*/  BSYNC B0 ;  /* 0x0000000000007941 */ /* 0x000fea0003800000 */
.L_x_3766:
        /* <DEDUP_REMOVED lines=11> */
.L_x_3768:
        /* <DEDUP_REMOVED lines=14> */
.L_x_3770:
[----:B------:R-:W-:Y:S05]  /*9290*/  BSYNC B0 ;  /* 0x0000000000007941 */ /* 0x000fea0003800000 */
.L_x_3769:
        /* <DEDUP_REMOVED lines=11> */
.L_x_3771:
[----:B------:R-:W-:Y:S01]  /*9350*/  LOP3.LUT P5, RZ, R21, 0x2000000, RZ, 0xc0, !PT ;  /* 0x0200000015ff7812 */ /* 0x000fe200078ac0ff */
[----:B------:R-:W-:-:S12]  /*9360*/  BSSY B0, `(.L_x_3772) ;  /* 0x000000f000007945 */ /* 0x000fd80003800000 */
[----:B------:R-:W-:Y:S05]  /*9370*/  @!P5 BRA `(.L_x_3773) ;  /* 0x000000000034d947 */ /* 0x000fea0003800000 */
[----:B0-----:R-:W-:Y:S01]  /*9380*/  SHF.R.S32.HI R25, RZ, 0x1f, R2 ;  /* 0x0000001fff197819 */ /* 0x001fe20000011402 */
[----:B------:R-:W-:Y:S01]  /*9390*/  ULDC.64 UR4, c[0x0][0x270] ;  /* 0x00009c0000047ab9 */ /* 0x000fe20000000a00 */
[----:B------:R-:W-:Y:S01]  /*93a0*/  MOV R22, R68 ;  /* 0x0000004400167202 */ /* 0x000fe20000000f00 */
[----:B------:R-:W-:Y:S02]  /*93b0*/  IMAD.MOV.U32 R23, RZ, RZ, R67 ;  /* 0x000000ffff177224 */ /* 0x000fe400078e0043 */
[----:B------:R-:W-:Y:S02]  /*93c0*/  IMAD R25, R25, UR4, RZ ;  /* 0x0000000419197c24 */ /* 0x000fe4000f8e02ff */
        /* <DEDUP_REMOVED lines=8> */
.L_x_3773:
[----:B------:R-:W-:Y:S05]  /*9450*/  BSYNC B0 ;  /* 0x0000000000007941 */ /* 0x000fea0003800000 */
.L_x_3772:
        /* <DEDUP_REMOVED lines=11> */
.L_x_3774:
[----:B------:R-:W-:Y:S01]  /*9510*/  LOP3.LUT P5, RZ, R21, 0x1000000, RZ, 0xc0, !PT ;  /* 0x0100000015ff7812 */ /* 0x000fe200078ac0ff */
[----:B------:R-:W-:-:S12]  /*9520*/  BSSY B0, `(.L_x_3775) ;  /* 0x000000f000007945 */ /* 0x000fd80003800000 */
[----:B------:R-:W-:Y:S05]  /*9530*/  @!P5 BRA `(.L_x_3776) ;  /* 0x000000000034d947 */ /* 0x000fea0003800000 */
[----:B0-----:R-:W-:Y:S01]  /*9540*/  SHF.R.S32.HI R24, RZ, 0x1f, R3 ;  /* 0x0000001fff187819 */ /* 0x001fe20000011403 */
[----:B------:R-:W-:Y:S01]  /*9550*/  ULDC.64 UR4, c[0x0][0x270] ;  /* 0x00009c0000047ab9 */ /* 0x000fe20000000a00 */
[----:B------:R-:W-:Y:S02]  /*9560*/  MOV R22, R68 ;  /* 0x0000004400167202 */ /* 0x000fe40000000f00 */
        /* <DEDUP_REMOVED lines=10> */
.L_x_3776:
[----:B------:R-:W-:Y:S05]  /*9610*/  BSYNC B0 ;  /* 0x0000000000007941 */ /* 0x000fea0003800000 */
.L_x_3775:
        /* <DEDUP_REMOVED lines=11> */
.L_x_3777:
[----:B------:R-:W-:Y:S01]  /*96d0*/  LOP3.LUT P5, RZ, R21, 0x800000, RZ, 0xc0, !PT ;  /* 0x0080000015ff7812 */ /* 0x000fe200078ac0ff */
[----:B------:R-:W-:-:S12]  /*96e0*/  BSSY B0, `(.L_x_3778) ;  /* 0x000000f000007945 */ /* 0x000fd80003800000 */
[----:B------:R-:W-:Y:S05]  /*96f0*/  @!P5 BRA `(.L_x_3779) ;  /* 0x000000000034d947 */ /* 0x000fea0003800000 */
[----:B0-----:R-:W-:Y:S01]  /*9700*/  SHF.R.S32.HI R25, RZ, 0x1f, R4 ;  /* 0x0000001fff197819 */ /* 0x001fe20000011404 */
[----:B------:R-:W-:Y:S01]  /*9710*/  ULDC.64 UR4, c[0x0][0x270] ;  /* 0x00009c0000047ab9 */ /* 0x000fe20000000a00 */
[----:B------:R-:W-:Y:S02]  /*9720*/  MOV R22, R68 ;  /* 0x0000004400167202 */ /* 0x000fe40000000f00 */
[----:B------:R-:W-:Y:S01]  /*9730*/  MOV R23, R67 ;  /* 0x0000004300177202 */ /* 0x000fe20000000f00 */
[----:B------:R-:W-:Y:S02]  /*9740*/  IMAD R25, R25, UR4, RZ ;  /* 0x0000000419197c24 */ /* 0x000fe4000f8e02ff */
[----:B------:R-:W-:-:S04]  /*9750*/  IMAD.WIDE.U32 R22, R4, UR4, R22 ;  /* 0x0000000404167c25 */ /* 0x000fc8000f8e0016 */
[----:B------:R-:W-:Y:S01]  /*9760*/  IMAD R25, R4, UR5, R25 ;  /* 0x0000000504197c24 */ /* 0x000fe2000f8e0219 */
[----:B------:R-:W-:Y:S02]  /*9770*/  ULDC.64 UR4, c[0x0][0x210] ;  /* 0x0000840000047ab9 */ /* 0x000fe40000000a00 */
[----:B------:R-:W-:Y:S01]  /*9780*/  LEA R24, P5, R22, UR4, 0x1 ;  /* 0x0000000416187c11 */ /* 0x000fe2000f8a08ff */
[----:B------:R-:W-:Y:S01]  /*9790*/  IMAD.IADD R25, R23, 0x1, R25 ;  /* 0x0000000117197824 */ /* 0x000fe200078e0219 */
[----:B------:R-:W-:-:S04]  /*97a0*/  F2FP.BF16.F32.PACK_AB R23, R56, R38 ;  /* 0x000000263817723e */ /* 0x000fc800000010ff */
[----:B------:R-:W-:-:S05]  /*97b0*/  LEA.HI.X R25, R22, UR5, R25, 0x1, P5 ;  /* 0x0000000516197c11 */ /* 0x000fca000a8f0c19 */
[----:B------:R0:W-:Y:S02]  /*97c0*/  STG.E desc[UR6][R24.64], R23 ;  /* 0x0000001718007986 */ /* 0x0001e4000c101906 */
.L_x_3779:
[----:B------:R-:W-:Y:S05]  /*97d0*/  BSYNC B0 ;  /* 0x0000000000007941 */ /* 0x000fea0003800000 */
.L_x_3778:
        /* <DEDUP_REMOVED lines=11> */
.L_x_3780:
        /* <DEDUP_REMOVED lines=16> */
.L_x_3782:
[----:B------:R-:W-:Y:S05]  /*9990*/  BSYNC B0 ;  /* 0x0000000000007941 */ /* 0x000fea0003800000 */
.L_x_3781:
        /* <DEDUP_REMOVED lines=11> */
.L_x_3783:
        /* <DEDUP_REMOVED lines=16> */
.L_x_3785:
[----:B------:R-:W-:Y:S05]  /*9b50*/  BSYNC B0 ;  /* 0x0000000000007941 */ /* 0x000fea0003800000 */
.L_x_3784:
        /* <DEDUP_REMOVED lines=11> */
.L_x_3786:
[----:B------:R-:W-:Y:S01]  /*9c10*/  LOP3.LUT P5, RZ, R21, 0x100000, RZ, 0xc0, !PT ;  /* 0x0010000015ff7812 */ /* 0x000fe200078ac0ff */
[----:B------:R-:W-:-:S12]  /*9c20*/  BSSY B0, `(.L_x_3787) ;  /* 0x000000f000007945 */ /* 0x000fd80003800000 */
[----:B------:R-:W-:Y:S05]  /*9c30*/  @!P5 BRA `(.L_x_3788) ;  /* 0x000000000034d947 */ /* 0x000fea0003800000 */
[----:B0-----:R-:W-:Y:S01]  /*9c40*/  SHF.R.S32.HI R24, RZ, 0x1f, R7 ;  /* 0x0000001fff187819 */ /* 0x001fe20000011407 */
        /* <DEDUP_REMOVED lines=12> */
.L_x_3788:
[----:B------:R-:W-:Y:S05]  /*9d10*/  BSYNC B0 ;  /* 0x0000000000007941 */ /* 0x000fea0003800000 */
.L_x_3787:
        /* <DEDUP_REMOVED lines=11> */
.L_x_3789:
        /* <DEDUP_REMOVED lines=16> */
.L_x_3791:
[----:B------:R-:W-:Y:S05]  /*9ed0*/  BSYNC B0 ;  /* 0x0000000000007941 */ /* 0x000fea0003800000 */
.L_x_3790:
        /* <DEDUP_REMOVED lines=11> */
.L_x_3792:
        /* <DEDUP_REMOVED lines=16> */
.L_x_3794:
[----:B------:R-:W-:Y:S05]  /*a090*/  BSYNC B0 ;  /* 0x0000000000007941 */ /* 0x000fea0003800000 */
.L_x_3793:
        /* <DEDUP_REMOVED lines=11> */
.L_x_3795:
        /* <DEDUP_REMOVED lines=8> */
[----:B0-----:R-:W-:Y:S01]  /*a1d0*/  MOV R23, R67 ;  /* 0x0000004300177202 */ /* 0x001fe20000000f00 */
[----:B------:R-:W-:Y:S01]  /*a1e0*/  IMAD R24, R22, UR4, RZ ;  /* 0x0000000416187c24 */ /* 0x000fe2000f8e02ff */
[----:B------:R-:W-:-:S05]  /*a1f0*/  MOV R22, R68 ;  /* 0x0000004400167202 */ /* 0x000fca0000000f00 */
        /* <DEDUP_REMOVED lines=8> */
.L_x_3797:
[----:B------:R-:W-:Y:S05]  /*a280*/  BSYNC B0 ;  /* 0x0000000000007941 */ /* 0x000fea0003800000 */
.L_x_3796:
[----:B------:R-:W-:Y:S01]  /*a290*/  ULDC UR4, c[0x0][0x288] ;  /* 0x0000a20000047ab9 */ /* 0x000fe20000000800 */
[----:B------:R-:W-:Y:S01]  /*a2a0*/  ULDC UR5, c[0x0][0x258] ;  /* 0x0000960000057ab9 */ /* 0x000fe20000000800 */
[----:B------:R-:W-:Y:S01]  /*a2b0*/  IADD3 R20, R18, R20, RZ ;  /* 0x0000001412147210 */ /* 0x000fe20007ffe0ff */
[----:B------:R-:W-:Y:S01]  /*a2c0*/  UIMAD UR4, UR4, UR5, URZ ;  /* 0x00000005040472a4 */ /* 0x000fe2000f8e023f */
[----:B------:R-:W-:-:S05]  /*a2d0*/  IADD3 R19, R19, 0x1, RZ ;  /* 0x0000000113137810 */ /* 0x000fca0007ffe0ff */
[----:B------:R-:W-:-:S13]  /*a2e0*/  ISETP.GE.AND P5, PT, R20, UR4, PT ;  /* 0x0000000414007c0c */ /* 0x000fda000bfa6270 */
[----:B------:R-:W-:Y:S05]  /*a2f0*/  @!P5 BRA `(.L_x_3798) ;  /* 0xffffff680094d947 */ /* 0x000fea000383ffff */
[----:B------:R-:W-:Y:S05]  /*a300*/  EXIT ;  /* 0x000000000000794d */ /* 0x000fea0003800000 */
.L_x_3799:
        /* <DEDUP_REMOVED lines=15> */
.L_x_5698:


//--------------------- .text._Z35group_norm_nhwc_fwd_one_pass_kernelI11Bf16IOFp32WLi512ELi128ELi512EEv26Group_norm_nhwc_fwd_params --------------------------
	.section	.text._Z35group_norm_nhwc_fwd_one_pass_kernelI11Bf16IOFp32WLi512ELi128ELi512EEv26Group_norm_nhwc_fwd_params,"ax",@progbits
	.align	128
        .global         _Z35group_norm_nhwc_fwd_one_pass_kernelI11Bf16IOFp32WLi512ELi128ELi512EEv26Group_norm_nhwc_fwd_params
        .type           _Z35group_norm_nhwc_fwd_one_pass_kernelI11Bf16IOFp32WLi512ELi128ELi512EEv26Group_norm_nhwc_fwd_params,@function
        .size           _Z35group_norm_nhwc_fwd_one_pass_kernelI11Bf16IOFp32WLi512ELi128ELi512EEv26Group_norm_nhwc_fwd_params,(.L_x_5699 - _Z35group_norm_nhwc_fwd_one_pass_kernelI11Bf16IOFp32WLi512ELi128ELi512EEv26Group_norm_nhwc_fwd_params)
        .other          _Z35group_norm_nhwc_fwd_one_pass_kernelI11Bf16IOFp32WLi512ELi128ELi512EEv26Group_norm_nhwc_fwd_params,@"STO_CUDA_ENTRY STV_DEFAULT"
_Z35group_norm_nhwc_fwd_one_pass_kernelI11Bf16IOFp32WLi512ELi128ELi512EEv26Group_norm_nhwc_fwd_params:
.text._Z35group_norm_nhwc_fwd_one_pass_kernelI11Bf16IOFp32WLi512ELi128ELi512EEv26Group_norm_nhwc_fwd_params:
[----:B------:R-:W0:Y:S08]  /*0000*/  LDC R1, c[0x0][0x28] ;  /* 0x00000a00ff017b82 */ /* 0x000e300000000800 */
[----:B------:R-:W1:Y:S01]  /*0010*/  S2UR UR8, SR_CTAID.Y ;  /* 0x00000000000879c3 */ /* 0x000e620000002600 */
[----:B------:R-:W2:Y:S01]  /*0020*/  S2R R0, SR_TID.X ;  /* 0x0000000000007919 */ /* 0x000ea20000002100 */
[----:B------:R-:W-:Y:S01]  /*0030*/  ULDC UR4, c[0x0][0x288] ;  /* 0x0000a20000047ab9 */ /* 0x000fe20000000800 */
[----:B------:R-:W-:Y:S01]  /*0040*/  ULDC UR5, c[0x0][0x258] ;  /* 0x0000960000057ab9 */ /* 0x000fe20000000800 */
[----:B0-----:R-:W-:Y:S01]  /*0050*/  VIADD R1, R1, 0xfffffc30 ;  /* 0xfffffc3001017836 */ /* 0x001fe20000000000 */
[----:B------:R-:W-:-:S03]  /*0060*/  UIMAD UR4, UR4, UR5, URZ ;  /* 0x00000005040472a4 */ /* 0x000fc6000f8e023f */
[----:B------:R-:W0:Y:S01]  /*0070*/  LDC R3, c[0x0][0x294] ;  /* 0x0000a500ff037b82 */ /* 0x000e220000000800 */
[----:B------:R-:W-:-:S07]  /*0080*/  R2UR UR5, R1 ;  /* 0x00000000010572ca */ /* 0x000fce00000e0000 */
[----:B------:R-:W3:Y:S01]  /*0090*/  S2UR UR14, SR_CTAID.X ;  /* 0x00000000000e79c3 */ /* 0x000ee20000002500 */
[----:B-1----:R-:W-:-:S06]  /*00a0*/  UISETP.GE.AND UP0, UPT, UR8, UR4, UPT ;  /* 0x000000040800728c */ /* 0x002fcc000bf06270 */
[----:B------:R-:W-:Y:S02]  /*00b0*/  PLOP3.LUT P0, PT, PT, PT, UP0, 0x80, 0x0 ;  /* 0x000000000000781c */ /* 0x000fe40003f0f008 */
[----:B--2---:R-:W-:-:S11]  /*00c0*/  SHF.R.U32.HI R0, RZ, 0x6, R0 ;  /* 0x00000006ff007819 */ /* 0x004fd60000011600 */
[----:B---3--:R-:W-:Y:S05]  /*00d0*/  @P0 EXIT ;  /* 0x000000000000094d */ /* 0x008fea0003800000 */
[----:B0-----:R-:W-:Y:S01]  /*00e0*/  IMAD R0, R3, UR14, R0 ;  /* 0x0000000e03007c24 */ /* 0x001fe2000f8e0200 */
[----:B------:R-:W-:Y:S01]  /*00f0*/  UIADD3 UR5, UR5, 0x10, URZ ;  /* 0x0000001005057890 */ /* 0x000fe2000fffe03f */
[----:B------:R-:W-:Y:S01]  /*0100*/  UMOV UR4, URZ ;  /* 0x0000003f00047c82 */ /* 0x000fe20008000000 */
[----:B------:R-:W-:-:S10]  /*0110*/  ULDC.64 UR12, c[0x0][0x208] ;  /* 0x00008200000c7ab9 */ /* 0x000fd40000000a00 */
.L_x_3816:
[----:B------:R-:W-:Y:S01]  /*0120*/  ULDC UR11, c[0x0][0x288] ;  /* 0x0000a200000b7ab9 */ /* 0x000fe20000000800 */
[----:B------:R-:W-:Y:S01]  /*0130*/  IABS R7, UR8 ;  /* 0x0000000800077c13 */ /* 0x000fe20008000000 */
[----:B------:R-:W-:Y:S01]  /*0140*/  IMAD.U32 R5, RZ, RZ, UR11 ;  /* 0x0000000bff057e24 */ /* 0x000fe2000f8e00ff */
[----:B------:R-:W-:Y:S01]  /*0150*/  UMOV UR6, URZ ;  /* 0x0000003f00067c82 */ /* 0x000fe20008000000 */
[----:B------:R-:W-:Y:S01]  /*0160*/  ULDC.64 UR16, c[0x0][0x278] ;  /* 0x00009e0000107ab9 */ /* 0x000fe20000000a00 */
[----:B------:R-:W-:Y:S01]  /*0170*/  R2UR UR10, R7 ;  /* 0x00000000070a72ca */ /* 0x000fe200000e0000 */
[C---:B------:R-:W-:Y:S01]  /*0180*/  VIADD R27, R0.reuse, 0x8 ;  /* 0x00000008001b7836 */ /* 0x040fe20000000000 */
[----:B------:R-:W-:Y:S01]  /*0190*/  IABS R5, R5 ;  /* 0x0000000500057213 */ /* 0x000fe20000000000 */
[C---:B------:R-:W-:Y:S01]  /*01a0*/  VIADD R29, R0.reuse, 0x10 ;  /* 0x00000010001d7836 */ /* 0x040fe20000000000 */
[----:B------:R-:W-:Y:S01]  /*01b0*/  SHF.R.S32.HI R9, RZ, 0x1f, R0 ;  /* 0x0000001fff097819 */ /* 0x000fe20000011400 */
[C---:B------:R-:W-:Y:S01]  /*01c0*/  VIADD R56, R0.reuse, 0x1e8 ;  /* 0x000001e800387836 */ /* 0x040fe20000000000 */
[----:B------:R-:W-:Y:S01]  /*01d0*/  R2UR UR15, R5 ;  /* 0x00000000050f72ca */ /* 0x000fe200000e0000 */
[----:B------:R-:W-:Y:S01]  /*01e0*/  STL [R1+0x2d0], R0 ;  /* 0x0002d00001007387 */ /* 0x000fe20000100800 */
[----:B------:R-:W-:-:S02]  /*01f0*/  ISETP.GE.U32.AND P1, PT, R0, UR16, PT ;  /* 0x0000001000007c0c */ /* 0x000fc4000bf26070 */
[----:B--2---:R-:W-:Y:S02]  /*0200*/  SHF.R.S32.HI R25, RZ, 0x1f, R27 ;  /* 0x0000001fff197819 */ /* 0x004fe4000001141b */
[----:B------:R-:W-:Y:S02]  /*0210*/  LOP3.LUT R2, R2, 0xfdffffff, RZ, 0xc0, !PT ;  /* 0xfdffffff02027812 */ /* 0x000fe400078ec0ff */
[----:B------:R-:W-:Y:S02]  /*0220*/  ISETP.GE.U32.AND P2, PT, R29, UR16, PT ;  /* 0x000000101d007c0c */ /* 0x000fe4000bf46070 */
[----:B------:R-:W-:Y:S02]  /*0230*/  SHF.R.S32.HI R31, RZ, 0x1f, R29 ;  /* 0x0000001fff1f7819 */ /* 0x000fe4000001141d */
[----:B------:R-:W-:Y:S01]  /*0240*/  IADD3 R20, R0, 0x18, RZ ;  /* 0x0000001800147810 */ /* 0x000fe20007ffe0ff */
[----:B0-----:R-:W0:Y:S01]  /*0250*/  I2F.RP R5, UR15 ;  /* 0x0000000f00057d06 */ /* 0x001e220008209400 */
[----:B------:R-:W-:-:S02]  /*0260*/  LOP3.LUT R3, R3, 0x7fffffff, RZ, 0xc0, !PT ;  /* 0x7fffffff03037812 */ /* 0x000fc400078ec0ff */
[----:B------:R-:W-:Y:S02]  /*0270*/  SHF.R.S32.HI R23, RZ, 0x1f, R20 ;  /* 0x0000001fff177819 */ /* 0x000fe40000011414 */
[----:B------:R-:W-:-:S03]  /*0280*/  LOP3.LUT R4, R4, 0xfffffffe, RZ, 0xc0, !PT ;  /* 0xfffffffe04047812 */ /* 0x000fc600078ec0ff */
[----:B0-----:R-:W0:Y:S02]  /*0290*/  MUFU.RCP R5, R5 ;  /* 0x0000000500057308 */ /* 0x001e240000001000 */
[----:B0-----:R-:W-:Y:S02]  /*02a0*/  IADD3 R6, R5, 0xffffffe, RZ ;  /* 0x0ffffffe05067810 */ /* 0x001fe40007ffe0ff */
[----:B------:R-:W0:Y:S04]  /*02b0*/  S2R R5, SR_TID.X ;  /* 0x0000000000057919 */ /* 0x000e280000002100 */
[----:B------:R-:W1:Y:S02]  /*02c0*/  F2I.FTZ.U32.TRUNC.NTZ R6, R6 ;  /* 0x0000000600067305 */ /* 0x000e64000021f000 */
[----:B-1----:R-:W-:-:S13]  /*02d0*/  R2UR UR7, R6 ;  /* 0x00000000060772ca */ /* 0x002fda00000e0000 */
[----:B------:R-:W-:Y:S01]  /*02e0*/  UIADD3 UR9, URZ, -UR7, URZ ;  /* 0x800000073f097290 */ /* 0x000fe2000fffe03f */
[C---:B0-----:R-:W-:Y:S02]  /*02f0*/  ISETP.GT.U32.AND P0, PT, R5.reuse, 0x1ff, PT ;  /* 0x000001ff0500780c */ /* 0x041fe40003f04070 */
[----:B------:R-:W-:Y:S01]  /*0300*/  SHF.L.U32 R5, R5, 0x1, RZ ;  /* 0x0000000105057819 */ /* 0x000fe200000006ff */
[----:B------:R-:W-:Y:S01]  /*0310*/  UIMAD UR9, UR9, UR15, URZ ;  /* 0x0000000f090972a4 */ /* 0x000fe2000f8e023f */
[----:B------:R-:W-:Y:S02]  /*0320*/  ISETP.GE.OR.EX P3, PT, R9, UR17, P0, P1 ;  /* 0x0000001109007c0c */ /* 0x000fe40008766710 */
[----:B------:R-:W-:Y:S01]  /*0330*/  ISETP.GE.U32.AND P1, PT, R27, UR16, PT ;  /* 0x000000101b007c0c */ /* 0x000fe2000bf26070 */
[----:B------:R-:W-:Y:S01]  /*0340*/  UIMAD.WIDE.U32 UR6, UR7, UR9, UR6 ;  /* 0x00000009070672a5 */ /* 0x000fe2000f8e0006 */
[----:B------:R-:W-:Y:S02]  /*0350*/  ISETP.GE.OR.EX P5, PT, R31, UR17, P0, P2 ;  /* 0x000000111f007c0c */ /* 0x000fe400087a6720 */
[----:B------:R-:W-:Y:S01]  /*0360*/  ISETP.GE.OR.EX P6, PT, R25, UR17, P0, P1 ;  /* 0x0000001119007c0c */ /* 0x000fe200087c6710 */
[----:B------:R-:W-:Y:S01]  /*0370*/  UIMAD.WIDE.U32 UR6, UR7, UR10, URZ ;  /* 0x0000000a070672a5 */ /* 0x000fe2000f8e003f */
[----:B------:R-:W-:-:S02]  /*0380*/  ISETP.GE.U32.AND P1, PT, R20, UR16, PT ;  /* 0x0000001014007c0c */ /* 0x000fc4000bf26070 */
[----:B------:R-:W-:Y:S01]  /*0390*/  LOP3.LUT R5, R5, 0x7e, RZ, 0xc0, !PT ;  /* 0x0000007e05057812 */ /* 0x000fe200078ec0ff */
[----:B------:R-:W-:Y:S01]  /*03a0*/  UIADD3 UR6, -UR7, URZ, URZ ;  /* 0x0000003f07067290 */ /* 0x000fe2000fffe13f */
[----:B------:R-:W-:Y:S01]  /*03b0*/  ISETP.GE.OR.EX P4, PT, R23, UR17, P0, P1 ;  /* 0x0000001117007c0c */ /* 0x000fe20008786710 */
[----:B------:R-:W0:Y:S01]  /*03c0*/  @!P3 LDC.64 R32, c[0x0][0x270] ;  /* 0x00009c00ff20bb82 */ /* 0x000e220000000a00 */
[----:B------:R-:W-:Y:S01]  /*03d0*/  @P3 LOP3.LUT R2, R2, 0x2000000, RZ, 0xfc, !PT ;  /* 0x0200000002023812 */ /* 0x000fe200078efcff */
[----:B------:R-:W-:Y:S01]  /*03e0*/  UIMAD UR6, UR15, UR6, UR10 ;  /* 0x000000060f0672a4 */ /* 0x000fe2000f8e020a */
[----:B------:R-:W-:Y:S02]  /*03f0*/  @P0 LOP3.LUT R4, R4, 0x1, RZ, 0xfc, !PT ;  /* 0x0000000104040812 */ /* 0x000fe400078efcff */
[----:B------:R-:W-:Y:S01]  /*0400*/  LOP3.LUT R2, R2, 0xfeffffff, RZ, 0xc0, !PT ;  /* 0xfeffffff02027812 */ /* 0x000fe200078ec0ff */
[----:B------:R-:W-:Y:S02]  /*0410*/  UISETP.GT.U32.AND UP0, UPT, UR15, UR6, UPT ;  /* 0x000000060f00728c */ /* 0x000fe4000bf04070 */
[----:B------:R-:W1:Y:S01]  /*0420*/  @!P3 LDC.64 R60, c[0x0][0x220] ;  /* 0x00008800ff3cbb82 */ /* 0x000e620000000a00 */
[----:B------:R-:W-:-:S04]  /*0430*/  @P6 LOP3.LUT R2, R2, 0x1000000, RZ, 0xfc, !PT ;  /* 0x0100000002026812 */ /* 0x000fc800078efcff */
[----:B------:R-:W-:-:S03]  /*0440*/  LOP3.LUT R2, R2, 0xff7fffff, RZ, 0xc0, !PT ;  /* 0xff7fffff02027812 */ /* 0x000fc600078ec0ff */
[----:B------:R-:W2:Y:S01]  /*0450*/  @!P6 LDC.64 R16, c[0x0][0x270] ;  /* 0x00009c00ff10eb82 */ /* 0x000ea20000000a00 */
[----:B------:R-:W-:Y:S01]  /*0460*/  @!UP0 UIADD3 UR6, UR6, -UR15, URZ ;  /* 0x8000000f06068290 */ /* 0x000fe2000fffe03f */
[----:B------:R-:W-:Y:S01]  /*0470*/  @P5 LOP3.LUT R2, R2, 0x800000, RZ, 0xfc, !PT ;  /* 0x0080000002025812 */ /* 0x000fe200078efcff */
[----:B------:R-:W-:Y:S02]  /*0480*/  @!UP0 UIADD3 UR7, UR7, 0x1, URZ ;  /* 0x0000000107078890 */ /* 0x000fe4000fffe03f */
[----:B------:R-:W-:Y:S01]  /*0490*/  UISETP.GE.U32.AND UP1, UPT, UR6, UR15, UPT ;  /* 0x0000000f0600728c */ /* 0x000fe2000bf26070 */
[----:B------:R-:W-:Y:S01]  /*04a0*/  LOP3.LUT R2, R2, 0xffbfffff, RZ, 0xc0, !PT ;  /* 0xffbfffff02027812 */ /* 0x000fe200078ec0ff */
[----:B------:R-:W-:Y:S01]  /*04b0*/  ULOP3.LUT UR6, UR8, UR11, URZ, 0x3c, !UPT ;  /* 0x0000000b08067292 */ /* 0x000fe2000f8e3c3f */
[----:B------:R-:W3:Y:S02]  /*04c0*/  @!P5 LDC.64 R14, c[0x0][0x270] ;  /* 0x00009c00ff0edb82 */ /* 0x000ee40000000a00 */
[----:B------:R-:W-:Y:S01]  /*04d0*/  @P4 LOP3.LUT R2, R2, 0x400000, RZ, 0xfc, !PT ;  /* 0x0040000002024812 */ /* 0x000fe200078efcff */
[----:B------:R-:W-:-:S05]  /*04e0*/  UISETP.GE.AND UP0, UPT, UR6, URZ, UPT ;  /* 0x0000003f0600728c */ /* 0x000fca000bf06270 */
[----:B------:R-:W-:Y:S01]  /*04f0*/  @UP1 UIADD3 UR7, UR7, 0x1, URZ ;  /* 0x0000000107071890 */ /* 0x000fe2000fffe03f */
[----:B------:R-:W4:Y:S01]  /*0500*/  @!P6 LDC.64 R58, c[0x0][0x220] ;  /* 0x00008800ff3aeb82 */ /* 0x000f220000000a00 */
[----:B------:R-:W-:-:S05]  /*0510*/  UISETP.NE.AND UP1, UPT, UR11, URZ, UPT ;  /* 0x0000003f0b00728c */ /* 0x000fca000bf25270 */
[----:B------:R-:W-:Y:S01]  /*0520*/  UMOV UR9, UR7 ;  /* 0x0000000700097c82 */ /* 0x000fe20008000000 */
[----:B--2---:R-:W-:Y:S01]  /*0530*/  @!P6 IMAD R22, R25, R16, RZ ;  /* 0x000000101916e224 */ /* 0x004fe200078e02ff */
[----:B------:R-:W-:Y:S01]  /*0540*/  @!UP0 UIADD3 UR9, -UR9, URZ, URZ ;  /* 0x0000003f09098290 */ /* 0x000fe2000fffe13f */
[----:B------:R-:W2:Y:S03]  /*0550*/  @!P5 LDC.64 R42, c[0x0][0x220] ;  /* 0x00008800ff2adb82 */ /* 0x000ea60000000a00 */
[----:B------:R-:W-:-:S04]  /*0560*/  @!UP1 ULOP3.LUT UR9, URZ, UR11, URZ, 0x33, !UPT ;  /* 0x0000000b3f099292 */ /* 0x000fc8000f8e333f */
[----:B------:R-:W-:Y:S01]  /*0570*/  UIADD3 UR6, -UR9, URZ, URZ ;  /* 0x0000003f09067290 */ /* 0x000fe2000fffe13f */
[----:B------:R-:W0:Y:S03]  /*0580*/  @!P4 LDC.64 R12, c[0x0][0x270] ;  /* 0x00009c00ff0ccb82 */ /* 0x000e260000000a00 */
[----:B------:R-:W-:-:S03]  /*0590*/  UIMAD UR6, UR11, UR6, UR8 ;  /* 0x000000060b0672a4 */ /* 0x000fc6000f8e0208 */
[----:B------:R-:W-:Y:S02]  /*05a0*/  ULDC.64 UR10, c[0x0][0x280] ;  /* 0x0000a000000a7ab9 */ /* 0x000fe40000000a00 */
[----:B------:R-:W-:Y:S02]  /*05b0*/  IMAD.U32 R11, RZ, RZ, UR10 ;  /* 0x0000000aff0b7e24 */ /* 0x000fe4000f8e00ff */
[----:B------:R-:W-:Y:S01]  /*05c0*/  IMAD.U32 R6, RZ, RZ, UR6 ;  /* 0x00000006ff067e24 */ /* 0x000fe2000f8e00ff */
[----:B------:R-:W-:-:S03]  /*05d0*/  USHF.R.S32.HI UR6, URZ, 0x1f, UR9 ;  /* 0x0000001f3f067899 */ /* 0x000fc60008011409 */
[----:B------:R-:W-:Y:S01]  /*05e0*/  IMAD R6, R6, 0x80, R5 ;  /* 0x0000008006067824 */ /* 0x000fe200078e0205 */
[----:B------:R-:W-:Y:S01]  /*05f0*/  UIMAD UR6, UR6, UR10, URZ ;  /* 0x0000000a060672a4 */ /* 0x000fe2000f8e023f */
[----:B------:R-:W-:-:S03]  /*0600*/  VIADD R5, R0, 0x20 ;  /* 0x0000002000057836 */ /* 0x000fc60000000000 */
[--C-:B------:R-:W-:Y:S01]  /*0610*/  SHF.R.S32.HI R7, RZ, 0x1f, R6.reuse ;  /* 0x0000001fff077819 */ /* 0x100fe20000011406 */
[----:B------:R-:W-:Y:S01]  /*0620*/  UIMAD UR6, UR9, UR11, UR6 ;  /* 0x0000000b090672a4 */ /* 0x000fe2000f8e0206 */
[----:B------:R-:W-:Y:S02]  /*0630*/  ISETP.GE.U32.AND P2, PT, R5, UR16, PT ;  /* 0x0000001005007c0c */ /* 0x000fe4000bf46070 */
[----:B------:R-:W-:Y:S01]  /*0640*/  SHF.R.S32.HI R21, RZ, 0x1f, R5 ;  /* 0x0000001fff157819 */ /* 0x000fe20000011405 */
[----:B------:R-:W-:-:S03]  /*0650*/  IMAD.WIDE.U32 R6, R11, UR9, R6 ;  /* 0x000000090b067c25 */ /* 0x000fc6000f8e0006 */
[----:B------:R-:W-:Y:S01]  /*0660*/  ISETP.GE.OR.EX P3, PT, R21, UR17, P0, P2 ;  /* 0x0000001115007c0c */ /* 0x000fe20008766720 */
[----:B0-----:R-:W-:Y:S01]  /*0670*/  @!P4 IMAD R23, R23, R12, RZ ;  /* 0x0000000c1717c224 */ /* 0x001fe200078e02ff */
[----:B------:R-:W-:Y:S01]  /*0680*/  LOP3.LUT P2, RZ, R2, 0x2000000, RZ, 0xc0, !PT ;  /* 0x0200000002ff7812 */ /* 0x000fe2000784c0ff */
[----:B------:R-:W-:Y:S01]  /*0690*/  STL [R1+0x2e0], R6 ;  /* 0x0002e00601007387 */ /* 0x000fe20000100800 */
[----:B------:R-:W-:Y:S01]  /*06a0*/  @!P6 MOV R24, R6 ;  /* 0x000000060018e202 */ /* 0x000fe20000000f00 */
[----:B------:R-:W-:Y:S01]  /*06b0*/  @!P4 IMAD R23, R20, R13, R23 ;  /* 0x0000000d1417c224 */ /* 0x000fe200078e0217 */
[----:B------:R-:W-:Y:S01]  /*06c0*/  LOP3.LUT R2, R2, 0xffdfffff, RZ, 0xc0, !PT ;  /* 0xffdfffff02027812 */ /* 0x000fe200078ec0ff */
[----:B------:R-:W-:Y:S04]  /*06d0*/  STL [R1+0x2dc], R7 ;  /* 0x0002dc0701007387 */ /* 0x000fe80000100800 */
[----:B------:R-:W-:Y:S02]  /*06e0*/  STL.64 [R1+0x320], R6 ;  /* 0x0003200601007387 */ /* 0x000fe40000100a00 */
[----:B------:R-:W0:Y:S01]  /*06f0*/  @!P3 LDC.64 R10, c[0x0][0x270] ;  /* 0x00009c00ff0abb82 */ /* 0x000e220000000a00 */
[----:B------:R-:W-:Y:S01]  /*0700*/  @P3 LOP3.LUT R2, R2, 0x200000, RZ, 0xfc, !PT ;  /* 0x0020000002023812 */ /* 0x000fe200078efcff */
[----:B------:R-:W-:Y:S01]  /*0710*/  @!P2 IMAD R8, R9, R32, RZ ;  /* 0x000000200908a224 */ /* 0x000fe200078e02ff */
[----:B------:R-:W-:Y:S01]  /*0720*/  IADD3 R9, R7, UR6, RZ ;  /* 0x0000000607097c10 */ /* 0x000fe2000fffe0ff */
[----:B------:R-:W-:Y:S01]  /*0730*/  ULDC.64 UR6, c[0x0][0x278] ;  /* 0x00009e0000067ab9 */ /* 0x000fe20000000a00 */
[----:B------:R-:W-:Y:S01]  /*0740*/  LOP3.LUT R2, R2, 0xffefffff, RZ, 0xc0, !PT ;  /* 0xffefffff02027812 */ /* 0x000fe200078ec0ff */
[----:B------:R-:W-:-:S02]  /*0750*/  @!P2 IMAD R33, R0, R33, R8 ;  /* 0x000000210021a224 */ /* 0x000fc400078e0208 */
[----:B------:R-:W-:Y:S01]  /*0760*/  @!P2 IMAD.MOV.U32 R8, RZ, RZ, R6 ;  /* 0x000000ffff08a224 */ /* 0x000fe200078e0006 */
[----:B------:R-:W0:Y:S01]  /*0770*/  @!P3 LDC.64 R40, c[0x0][0x220] ;  /* 0x00008800ff28bb82 */ /* 0x000e220000000a00 */
[--C-:B------:R-:W-:Y:S02]  /*0780*/  @!P6 IMAD.MOV.U32 R25, RZ, RZ, R9.reuse ;  /* 0x000000ffff19e224 */ /* 0x100fe400078e0009 */
[----:B------:R-:W-:-:S04]  /*0790*/  @!P2 IMAD.WIDE.U32 R18, R0, R32, R8 ;  /* 0x000000200012a225 */ /* 0x000fc800078e0008 */
[----:B------:R-:W-:Y:S01]  /*07a0*/  @!P2 IMAD.IADD R19, R19, 0x1, R33 ;  /* 0x000000011313a824 */ /* 0x000fe200078e0221 */
[C---:B-1----:R-:W-:Y:S01]  /*07b0*/  @!P2 LEA R60, P1, R18.reuse, R60, 0x1 ;  /* 0x0000003c123ca211 */ /* 0x042fe200078208ff */
[C---:B------:R-:W-:Y:S02]  /*07c0*/  @!P6 IMAD R33, R27.reuse, R17, R22 ;  /* 0x000000111b21e224 */ /* 0x040fe400078e0216 */
[----:B------:R-:W-:Y:S01]  /*07d0*/  @!P6 IMAD.WIDE.U32 R16, R27, R16, R24 ;  /* 0x000000101b10e225 */ /* 0x000fe200078e0018 */
[----:B------:R-:W-:Y:S02]  /*07e0*/  @!P2 LEA.HI.X R61, R18, R61, R19, 0x1, P1 ;  /* 0x0000003d123da211 */ /* 0x000fe400008f0c13 */
[----:B------:R-:W1:Y:S01]  /*07f0*/  @!P4 LDC.64 R18, c[0x0][0x220] ;  /* 0x00008800ff12cb82 */ /* 0x000e620000000a00 */
[----:B---3--:R-:W-:Y:S01]  /*0800*/  @!P5 IMAD R22, R31, R14, RZ ;  /* 0x0000000e1f16d224 */ /* 0x008fe200078e02ff */
[----:B------:R-:W-:Y:S01]  /*0810*/  @!P5 MOV R25, R9 ;  /* 0x000000090019d202 */ /* 0x000fe20000000f00 */
[----:B------:R-:W-:Y:S01]  /*0820*/  @!P5 IMAD.MOV.U32 R24, RZ, RZ, R6 ;  /* 0x000000ffff18d224 */ /* 0x000fe200078e0006 */
[----:B----4-:R-:W-:Y:S01]  /*0830*/  @!P6 LEA R58, P1, R16, R58, 0x1 ;  /* 0x0000003a103ae211 */ /* 0x010fe200078208ff */
[----:B------:R-:W-:Y:S01]  /*0840*/  @!P5 IMAD R27, R29, R15, R22 ;  /* 0x0000000f1d1bd224 */ /* 0x000fe200078e0216 */
[----:B------:R-:W-:Y:S01]  /*0850*/  STL.64 [R1+0x3b8], R60 ;  /* 0x0003b83c01007387 */ /* 0x000fe20000100a00 */
[----:B------:R-:W-:-:S02]  /*0860*/  @!P6 IMAD.IADD R17, R17, 0x1, R33 ;  /* 0x000000011111e824 */ /* 0x000fc400078e0221 */
[----:B------:R-:W-:-:S03]  /*0870*/  @!P5 IMAD.WIDE.U32 R14, R29, R14, R24 ;  /* 0x0000000e1d0ed225 */ /* 0x000fc600078e0018 */
[----:B------:R-:W-:Y:S01]  /*0880*/  @!P6 LEA.HI.X R59, R16, R59, R17, 0x1, P1 ;  /* 0x0000003b103be211 */ /* 0x000fe200008f0c11 */
[----:B------:R-:W-:Y:S01]  /*0890*/  @!P5 IMAD.IADD R15, R15, 0x1, R27 ;  /* 0x000000010f0fd824 */ /* 0x000fe200078e021b */
[C---:B--2---:R-:W-:Y:S01]  /*08a0*/  @!P5 LEA R42, P1, R14.reuse, R42, 0x1 ;  /* 0x0000002a0e2ad211 */ /* 0x044fe200078208ff */
[----:B------:R-:W-:Y:S01]  /*08b0*/  @!P4 IMAD.MOV.U32 R17, RZ, RZ, R9 ;  /* 0x000000ffff11c224 */ /* 0x000fe200078e0009 */
[----:B------:R-:W-:Y:S01]  /*08c0*/  @!P4 MOV R16, R6 ;  /* 0x000000060010c202 */ /* 0x000fe20000000f00 */
[----:B0-----:R-:W-:Y:S01]  /*08d0*/  @!P3 IMAD R22, R21, R10, RZ ;  /* 0x0000000a1516b224 */ /* 0x001fe200078e02ff */
[----:B------:R-:W-:Y:S01]  /*08e0*/  @!P5 LEA.HI.X R43, R14, R43, R15, 0x1, P1 ;  /* 0x0000002b0e2bd211 */ /* 0x000fe200008f0c0f */
[----:B------:R-:W-:Y:S01]  /*08f0*/  @!P3 IMAD.MOV.U32 R14, RZ, RZ, R6 ;  /* 0x000000ffff0eb224 */ /* 0x000fe200078e0006 */
[----:B------:R-:W-:Y:S01]  /*0900*/  @!P3 MOV R15, R9 ;  /* 0x00000009000fb202 */ /* 0x000fe20000000f00 */
[----:B------:R-:W-:Y:S01]  /*0910*/  @!P4 IMAD.WIDE.U32 R12, R20, R12, R16 ;  /* 0x0000000c140cc225 */ /* 0x000fe200078e0010 */
[----:B------:R-:W-:Y:S03]  /*0920*/  STL.64 [R1+0x3c0], R58 ;  /* 0x0003c03a01007387 */ /* 0x000fe60000100a00 */
[C---:B------:R-:W-:Y:S01]  /*0930*/  @!P3 IMAD R17, R5.reuse, R11, R22 ;  /* 0x0000000b0511b224 */ /* 0x040fe200078e0216 */
[----:B-1----:R-:W-:Y:S01]  /*0940*/  @!P4 LEA R18, P1, R12, R18, 0x1 ;  /* 0x000000120c12c211 */ /* 0x002fe200078208ff */
[----:B------:R-:W-:Y:S01]  /*0950*/  @!P3 IMAD.WIDE.U32 R10, R5, R10, R14 ;  /* 0x0000000a050ab225 */ /* 0x000fe200078e000e */
[----:B------:R-:W-:Y:S03]  /*0960*/  STL.64 [R1+0x3c8], R42 ;  /* 0x0003c82a01007387 */ /* 0x000fe60000100a00 */
[----:B------:R-:W-:Y:S01]  /*0970*/  @!P4 IMAD.IADD R5, R13, 0x1, R23 ;  /* 0x000000010d05c824 */ /* 0x000fe200078e0217 */
[----:B------:R-:W-:Y:S01]  /*0980*/  STL [R1+0x3ac], R43 ;  /* 0x0003ac2b01007387 */ /* 0x000fe20000100800 */
[----:B------:R-:W-:-:S03]  /*0990*/  @!P3 IMAD.IADD R11, R11, 0x1, R17 ;  /* 0x000000010b0bb824 */ /* 0x000fc600078e0211 */
[----:B------:R-:W-:Y:S01]  /*09a0*/  @!P4 LEA.HI.X R19, R12, R19, R5, 0x1, P1 ;  /* 0x000000130c13c211 */ /* 0x000fe200008f0c05 */
[----:B------:R-:W-:Y:S01]  /*09b0*/  STL [R1+0x3b0], R59 ;  /* 0x0003b03b01007387 */ /* 0x000fe20000100800 */
[----:B------:R-:W-:Y:S02]  /*09c0*/  @!P3 LEA R40, P1, R10, R40, 0x1 ;  /* 0x000000280a28b211 */ /* 0x000fe400078208ff */
[----:B------:R-:W-:Y:S01]  /*09d0*/  IADD3 R5, R0, 0x28, RZ ;  /* 0x0000002800057810 */ /* 0x000fe20007ffe0ff */
[----:B------:R0:W-:Y:S01]  /*09e0*/  STL [R1+0x3a8], R19 ;  /* 0x0003a81301007387 */ /* 0x0001e20000100800 */
[----:B------:R-:W-:Y:S02]  /*09f0*/  @!P3 LEA.HI.X R41, R10, R41, R11, 0x1, P1 ;  /* 0x000000290a29b211 */ /* 0x000fe400008f0c0b */
[----:B------:R-:W-:Y:S02]  /*0a00*/  ISETP.GE.U32.AND P1, PT, R5, UR16, PT ;  /* 0x0000001005007c0c */ /* 0x000fe4000bf26070 */
[----:B------:R-:W-:Y:S01]  /*0a10*/  SHF.R.S32.HI R11, RZ, 0x1f, R5 ;  /* 0x0000001fff0b7819 */ /* 0x000fe20000011405 */
[----:B------:R1:W-:Y:S03]  /*0a20*/  STL [R1+0x3a4], R41 ;  /* 0x0003a42901007387 */ /* 0x0003e60000100800 */
[----:B------:R-:W-:-:S13]  /*0a30*/  ISETP.GE.OR.EX P2, PT, R11, UR17, P0, P1 ;  /* 0x000000110b007c0c */ /* 0x000fda0008746710 */
[----:B------:R-:W2:Y:S01]  /*0a40*/  @!P2 LDC.64 R12, c[0x0][0x270] ;  /* 0x00009c00ff0cab82 */ /* 0x000ea20000000a00 */
[----:B------:R-:W-:-:S04]  /*0a50*/  @P2 LOP3.LUT R2, R2, 0x100000, RZ, 0xfc, !PT ;  /* 0x0010000002022812 */ /* 0x000fc800078efcff */
[----:B------:R-:W-:-:S03]  /*0a60*/  LOP3.LUT R2, R2, 0xfff7ffff, RZ, 0xc0, !PT ;  /* 0xfff7ffff02027812 */ /* 0x000fc600078ec0ff */
[----:B------:R-:W3:Y:S01]  /*0a70*/  @!P2 LDC.64 R28, c[0x0][0x220] ;  /* 0x00008800ff1cab82 */ /* 0x000ee20000000a00 */
[----:B--2---:R-:W-:Y:S02]  /*0a80*/  @!P2 IMAD R10, R11, R12, RZ ;  /* 0x0000000c0b0aa224 */ /* 0x004fe400078e02ff */
[----:B------:R-:W-:Y:S02]  /*0a90*/  @!P2 IMAD.MOV.U32 R11, RZ, RZ, R9 ;  /* 0x000000ffff0ba224 */ /* 0x000fe400078e0009 */
[----:B------:R-:W-:Y:S02]  /*0aa0*/  @!P2 IMAD R13, R5, R13, R10 ;  /* 0x0000000d050da224 */ /* 0x000fe400078e020a */
[----:B------:R-:W-:-:S04]  /*0ab0*/  @!P2 IMAD.MOV.U32 R10, RZ, RZ, R6 ;  /* 0x000000ffff0aa224 */ /* 0x000fc800078e0006 */
[----:B------:R-:W-:-:S05]  /*0ac0*/  @!P2 IMAD.WIDE.U32 R10, R5, R12, R10 ;  /* 0x0000000c050aa225 */ /* 0x000fca00078e000a */
[----:B------:R-:W-:Y:S02]  /*0ad0*/  @!P2 IADD3 R5, R11, R13, RZ ;  /* 0x0000000d0b05a210 */ /* 0x000fe40007ffe0ff */
[----:B---3--:R-:W-:-:S04]  /*0ae0*/  @!P2 LEA R28, P1, R10, R28, 0x1 ;  /* 0x0000001c0a1ca211 */ /* 0x008fc800078208ff */
[----:B------:R-:W-:Y:S01]  /*0af0*/  @!P2 LEA.HI.X R29, R10, R29, R5, 0x1, P1 ;  /* 0x0000001d0a1da211 */ /* 0x000fe200008f0c05 */
[----:B------:R-:W-:Y:S01]  /*0b00*/  VIADD R5, R0, 0x30 ;  /* 0x0000003000057836 */ /* 0x000fe20000000000 */
[----:B0-----:R-:W-:Y:S02]  /*0b10*/  PRMT R19, RZ, 0x7610, R19 ;  /* 0x00007610ff137816 */ /* 0x001fe40000000013 */
[----:B-1----:R-:W-:Y:S01]  /*0b20*/  PRMT R41, RZ, 0x7610, R41 ;  /* 0x00007610ff297816 */ /* 0x002fe20000000029 */
[----:B------:R0:W-:Y:S01]  /*0b30*/  STL [R1+0x3a0], R29 ;  /* 0x0003a01d01007387 */ /* 0x0001e20000100800 */
[----:B------:R-:W-:Y:S02]  /*0b40*/  SHF.R.S32.HI R11, RZ, 0x1f, R5 ;  /* 0x0000001fff0b7819 */ /* 0x000fe40000011405 */
[----:B------:R-:W-:-:S04]  /*0b50*/  ISETP.GE.U32.AND P1, PT, R5, UR16, PT ;  /* 0x0000001005007c0c */ /* 0x000fc8000bf26070 */
[----:B------:R-:W-:-:S13]  /*0b60*/  ISETP.GE.OR.EX P2, PT, R11, UR17, P0, P1 ;  /* 0x000000110b007c0c */ /* 0x000fda0008746710 */
[----:B------:R-:W1:Y:S01]  /*0b70*/  @!P2 LDC.64 R12, c[0x0][0x270] ;  /* 0x00009c00ff0cab82 */ /* 0x000e620000000a00 */
[----:B------:R-:W-:-:S04]  /*0b80*/  @P2 LOP3.LUT R2, R2, 0x80000, RZ, 0xfc, !PT ;  /* 0x0008000002022812 */ /* 0x000fc800078efcff */
[----:B------:R-:W-:-:S03]  /*0b90*/  LOP3.LUT R2, R2, 0xfffbffff, RZ, 0xc0, !PT ;  /* 0xfffbffff02027812 */ /* 0x000fc600078ec0ff */
[----:B------:R-:W2:Y:S01]  /*0ba0*/  @!P2 LDC.64 R22, c[0x0][0x220] ;  /* 0x00008800ff16ab82 */ /* 0x000ea20000000a00 */
[----:B-1----:R-:W-:Y:S01]  /*0bb0*/  @!P2 IMAD R10, R11, R12, RZ ;  /* 0x0000000c0b0aa224 */ /* 0x002fe200078e02ff */
[----:B------:R-:W-:-:S03]  /*0bc0*/  @!P2 MOV R11, R9 ;  /* 0x00000009000ba202 */ /* 0x000fc60000000f00 */
[----:B------:R-:W-:Y:S02]  /*0bd0*/  @!P2 IMAD R13, R5, R13, R10 ;  /* 0x0000000d050da224 */ /* 0x000fe400078e020a */
[----:B------:R-:W-:-:S04]  /*0be0*/  @!P2 IMAD.MOV.U32 R10, RZ, RZ, R6 ;  /* 0x000000ffff0aa224 */ /* 0x000fc800078e0006 */
[----:B------:R-:W-:-:S04]  /*0bf0*/  @!P2 IMAD.WIDE.U32 R10, R5, R12, R10 ;  /* 0x0000000c050aa225 */ /* 0x000fc800078e000a */
[----:B------:R-:W-:Y:S01]  /*0c00*/  @!P2 IMAD.IADD R5, R11, 0x1, R13 ;  /* 0x000000010b05a824 */ /* 0x000fe200078e020d */
[----:B--2---:R-:W-:-:S04]  /*0c10*/  @!P2 LEA R22, P1, R10, R22, 0x1 ;  /* 0x000000160a16a211 */ /* 0x004fc800078208ff */
[----:B------:R-:W-:Y:S01]  /*0c20*/  @!P2 LEA.HI.X R23, R10, R23, R5, 0x1, P1 ;  /* 0x000000170a17a211 */ /* 0x000fe200008f0c05 */
[----:B------:R-:W-:-:S05]  /*0c30*/  VIADD R5, R0, 0x38 ;  /* 0x0000003800057836 */ /* 0x000fca0000000000 */
[----:B------:R-:W-:Y:S02]  /*0c40*/  SHF.R.S32.HI R11, RZ, 0x1f, R5 ;  /* 0x0000001fff0b7819 */ /* 0x000fe40000011405 */
[----:B------:R-:W-:-:S04]  /*0c50*/  ISETP.GE.U32.AND P1, PT, R5, UR16, PT ;  /* 0x0000001005007c0c */ /* 0x000fc8000bf26070 */
[----:B------:R-:W-:-:S13]  /*0c60*/  ISETP.GE.OR.EX P2, PT, R11, UR17, P0, P1 ;  /* 0x000000110b007c0c */ /* 0x000fda0008746710 */
[----:B------:R-:W1:Y:S01]  /*0c70*/  @!P2 LDC.64 R12, c[0x0][0x270] ;  /* 0x00009c00ff0cab82 */ /* 0x000e620000000a00 */
[----:B------:R-:W-:-:S04]  /*0c80*/  @P2 LOP3.LUT R2, R2, 0x40000, RZ, 0xfc, !PT ;  /* 0x0004000002022812 */ /* 0x000fc800078efcff */
[----:B------:R-:W-:-:S03]  /*0c90*/  LOP3.LUT R2, R2, 0xfffdffff, RZ, 0xc0, !PT ;  /* 0xfffdffff02027812 */ /* 0x000fc600078ec0ff */
[----:B------:R-:W2:Y:S01]  /*0ca0*/  @!P2 LDC.64 R14, c[0x0][0x220] ;  /* 0x00008800ff0eab82 */ /* 0x000ea20000000a00 */
[----:B-1----:R-:W-:Y:S02]  /*0cb0*/  @!P2 IMAD R10, R11, R12, RZ ;  /* 0x0000000c0b0aa224 */ /* 0x002fe400078e02ff */
[----:B------:R-:W-:Y:S02]  /*0cc0*/  @!P2 IMAD.MOV.U32 R11, RZ, RZ, R9 ;  /* 0x000000ffff0ba224 */ /* 0x000fe400078e0009 */
[----:B------:R-:W-:Y:S01]  /*0cd0*/  @!P2 IMAD R13, R5, R13, R10 ;  /* 0x0000000d050da224 */ /* 0x000fe200078e020a */
[----:B------:R-:W-:-:S05]  /*0ce0*/  @!P2 MOV R10, R6 ;  /* 0x00000006000aa202 */ /* 0x000fca0000000f00 */
[----:B------:R-:W-:-:S04]  /*0cf0*/  @!P2 IMAD.WIDE.U32 R10, R5, R12, R10 ;  /* 0x0000000c050aa225 */ /* 0x000fc800078e000a */
[----:B------:R-:W-:Y:S01]  /*0d00*/  @!P2 IMAD.IADD R5, R11, 0x1, R13 ;  /* 0x000000010b05a824 */ /* 0x000fe200078e020d */
[----:B--2---:R-:W-:-:S04]  /*0d10*/  @!P2 LEA R12, P1, R10, R14, 0x1 ;  /* 0x0000000e0a0ca211 */ /* 0x004fc800078208ff */
[----:B------:R-:W-:Y:S02]  /*0d20*/  @!P2 LEA.HI.X R13, R10, R15, R5, 0x1, P1 ;  /* 0x0000000f0a0da211 */ /* 0x000fe400008f0c05 */
[----:B------:R-:W-:-:S04]  /*0d30*/  IADD3 R5, R0, 0x40, RZ ;  /* 0x0000004000057810 */ /* 0x000fc80007ffe0ff */
        /* <DEDUP_REMOVED lines=9> */
[----:B------:R-:W-:Y:S02]  /*0dd0*/  @!P2 IMAD R15, R5, R15, R10 ;  /* 0x0000000f050fa224 */ /* 0x000fe400078e020a */
[----:B------:R-:W-:-:S04]  /*0de0*/  @!P2 IMAD.MOV.U32 R10, RZ, RZ, R6 ;  /* 0x000000ffff0aa224 */ /* 0x000fc800078e0006 */
[----:B------:R-:W-:-:S05]  /*0df0*/  @!P2 IMAD.WIDE.U32 R10, R5, R14, R10 ;  /* 0x0000000e050aa225 */ /* 0x000fca00078e000a */
[----:B------:R-:W-:Y:S02]  /*0e00*/  @!P2 IADD3 R5, R11, R15, RZ ;  /* 0x0000000f0b05a210 */ /* 0x000fe40007ffe0ff */
[----:B--2---:R-:W-:-:S04]  /*0e10*/  @!P2 LEA R36, P1, R10, R36, 0x1 ;  /* 0x000000240a24a211 */ /* 0x004fc800078208ff */
[----:B------:R-:W-:Y:S01]  /*0e20*/  @!P2 LEA.HI.X R37, R10, R37, R5, 0x1, P1 ;  /* 0x000000250a25a211 */ /* 0x000fe200008f0c05 */
[----:B------:R-:W-:Y:S01]  /*0e30*/  VIADD R5, R0, 0x48 ;  /* 0x0000004800057836 */ /* 0x000fe20000000000 */
[----:B0-----:R-:W-:-:S03]  /*0e40*/  PRMT R29, RZ, 0x7610, R29 ;  /* 0x00007610ff1d7816 */ /* 0x001fc6000000001d */
        /* <DEDUP_REMOVED lines=99> */
[----:B0-----:R-:W-:Y:S02]  /*1480*/  PRMT R27, RZ, 0x7610, R27 ;  /* 0x00007610ff1b7816 */ /* 0x001fe4000000001b */
[----:B------:R-:W-:Y:S01]  /*1490*/  LOP3.LUT R4, R4, 0xfffffffd, RZ, 0xc0, !PT ;  /* 0xfffffffd04047812 */ /* 0x000fe200078ec0ff */
[----:B------:R-:W-:Y:S01]  /*14a0*/  STL [R1+0x394], R39 ;  /* 0x0003942701007387 */ /* 0x000fe20000100800 */
        /* <DEDUP_REMOVED lines=9> */
[----:B------:R-:W-:Y:S02]  /*1540*/  @!P2 IMAD R15, R5, R15, R10 ;  /* 0x0000000f050fa224 */ /* 0x000fe400078e020a */
[----:B------:R-:W-:-:S04]  /*1550*/  @!P2 IMAD.MOV.U32 R10, RZ, RZ, R6 ;  /* 0x000000ffff0aa224 */ /* 0x000fc800078e0006 */
[----:B------:R-:W-:-:S04]  /*1560*/  @!P2 IMAD.WIDE.U32 R10, R5, R14, R10 ;  /* 0x0000000e050aa225 */ /* 0x000fc800078e000a */
[----:B------:R-:W-:Y:S01]  /*1570*/  @!P2 IMAD.IADD R5, R11, 0x1, R15 ;  /* 0x000000010b05a824 */ /* 0x000fe200078e020f */
[----:B-1----:R-:W-:-:S04]  /*1580*/  @!P2 LEA R32, P1, R10, R32, 0x1 ;  /* 0x000000200a20a211 */ /* 0x002fc800078208ff */
[----:B------:R-:W-:Y:S01]  /*1590*/  @!P2 LEA.HI.X R33, R10, R33, R5, 0x1, P1 ;  /* 0x000000210a21a211 */ /* 0x000fe200008f0c05 */
[----:B------:R-:W-:Y:S01]  /*15a0*/  VIADD R5, R0, 0x80 ;  /* 0x0000008000057836 */ /* 0x000fe20000000000 */
[----:B------:R-:W-:Y:S04]  /*15b0*/  STL [R1+0x390], R32 ;  /* 0x0003902001007387 */ /* 0x000fe80000100800 */
[----:B------:R-:W-:Y:S01]  /*15c0*/  SHF.R.S32.HI R11, RZ, 0x1f, R5 ;  /* 0x0000001fff0b7819 */ /* 0x000fe20000011405 */
[----:B------:R0:W-:Y:S01]  /*15d0*/  STL [R1+0x38c], R33 ;  /* 0x00038c2101007387 */ /* 0x0001e20000100800 */
        /* <DEDUP_REMOVED lines=14> */
[----:B------:R-:W-:Y:S02]  /*16c0*/  IADD3 R5, R0, 0x88, RZ ;  /* 0x0000008800057810 */ /* 0x000fe40007ffe0ff */
[----:B0-----:R-:W-:Y:S01]  /*16d0*/  PRMT R33, RZ, 0x7610, R33 ;  /* 0x00007610ff217816 */ /* 0x001fe20000000021 */
        /* <DEDUP_REMOVED lines=8> */
[----:B0-----:R-:W-:Y:S02]  /*1760*/  @!P2 IMAD R10, R11, R14, RZ ;  /* 0x0000000e0b0aa224 */ /* 0x001fe400078e02ff */
[----:B------:R-:W-:Y:S02]  /*1770*/  @!P2 IMAD.MOV.U32 R11, RZ, RZ, R9 ;  /* 0x000000ffff0ba224 */ /* 0x000fe400078e0009 */
[----:B------:R-:W-:Y:S02]  /*1780*/  @!P2 IMAD R15, R5, R15, R10 ;  /* 0x0000000f050fa224 */ /* 0x000fe400078e020a */
[----:B------:R-:W-:-:S04]  /*1790*/  @!P2 IMAD.MOV.U32 R10, RZ, RZ, R6 ;  /* 0x000000ffff0aa224 */ /* 0x000fc800078e0006 */
[----:B------:R-:W-:-:S05]  /*17a0*/  @!P2 IMAD.WIDE.U32 R10, R5, R14, R10 ;  /* 0x0000000e050aa225 */ /* 0x000fca00078e000a */
[----:B------:R-:W-:Y:S02]  /*17b0*/  @!P2 IADD3 R5, R11, R15, RZ ;  /* 0x0000000f0b05a210 */ /* 0x000fe40007ffe0ff */
[----:B-1----:R-:W-:-:S04]  /*17c0*/  @!P2 LEA R34, P1, R10, R34, 0x1 ;  /* 0x000000220a22a211 */ /* 0x002fc800078208ff */
[----:B------:R-:W-:Y:S01]  /*17d0*/  @!P2 LEA.HI.X R35, R10, R35, R5, 0x1, P1 ;  /* 0x000000230a23a211 */ /* 0x000fe200008f0c05 */
[----:B------:R-:W-:-:S05]  /*17e0*/  VIADD R5, R0, 0x90 ;  /* 0x0000009000057836 */ /* 0x000fca0000000000 */
        /* <DEDUP_REMOVED lines=25> */
[----:B------:R-:W-:Y:S01]  /*1980*/  @!P2 IMAD R17, R5, R11, R14 ;  /* 0x0000000b0511a224 */ /* 0x000fe200078e020e */
[----:B------:R-:W-:-:S05]  /*1990*/  @!P2 MOV R14, R6 ;  /* 0x00000006000ea202 */ /* 0x000fca0000000f00 */
[----:B------:R-:W-:-:S04]  /*19a0*/  @!P2 IMAD.WIDE.U32 R10, R5, R10, R14 ;  /* 0x0000000a050aa225 */ /* 0x000fc800078e000e */
[----:B------:R-:W-:Y:S01]  /*19b0*/  @!P2 IMAD.IADD R5, R11, 0x1, R17 ;  /* 0x000000010b05a824 */ /* 0x000fe200078e0211 */
[----:B-1----:R-:W-:-:S04]  /*19c0*/  @!P2 LEA R20, P1, R10, R20, 0x1 ;  /* 0x000000140a14a211 */ /* 0x002fc800078208ff */
[----:B------:R-:W-:Y:S02]  /*19d0*/  @!P2 LEA.HI.X R21, R10, R21, R5, 0x1, P1 ;  /* 0x000000150a15a211 */ /* 0x000fe400008f0c05 */
[----:B------:R-:W-:-:S04]  /*19e0*/  IADD3 R5, R0, 0xa0, RZ ;  /* 0x000000a000057810 */ /* 0x000fc80007ffe0ff */
        /* <DEDUP_REMOVED lines=31> */
[----:B------:R-:W-:-:S04]  /*1be0*/  VIADD R5, R0, 0xb0 ;  /* 0x000000b000057836 */ /* 0x000fc80000000000 */
[----:B------:R-:W-:Y:S01]  /*1bf0*/  @!P2 STL.64 [R1+0x208], R54 ;  /* 0x000208360100a387 */ /* 0x000fe20000100a00 */
        /* <DEDUP_REMOVED lines=15> */
[----:B------:R-:W-:-:S03]  /*1cf0*/  IADD3 R5, R0, 0xb8, RZ ;  /* 0x000000b800057810 */ /* 0x000fc60007ffe0ff */
[----:B------:R0:W-:Y:S01]  /*1d00*/  @!P2 STL.64 [R1+0x228], R42 ;  /* 0x0002282a0100a387 */ /* 0x0001e20000100a00 */
[----:B------:R-:W-:Y:S02]  /*1d10*/  SHF.R.S32.HI R17, RZ, 0x1f, R5 ;  /* 0x0000001fff117819 */ /* 0x000fe40000011405 */
[----:B------:R-:W-:-:S04]  /*1d20*/  ISETP.GE.U32.AND P1, PT, R5, UR16, PT ;  /* 0x0000001005007c0c */ /* 0x000fc8000bf26070 */
[----:B------:R-:W-:-:S13]  /*1d30*/  ISETP.GE.OR.EX P2, PT, R17, UR17, P0, P1 ;  /* 0x0000001111007c0c */ /* 0x000fda0008746710 */
[----:B------:R-:W1:Y:S01]  /*1d40*/  @!P2 LDC.64 R10, c[0x0][0x270] ;  /* 0x00009c00ff0aab82 */ /* 0x000e620000000a00 */
[----:B------:R-:W-:-:S04]  /*1d50*/  @P2 LOP3.LUT R2, R2, 0x4, RZ, 0xfc, !PT ;  /* 0x0000000402022812 */ /* 0x000fc800078efcff */
[----:B------:R-:W-:-:S03]  /*1d60*/  LOP3.LUT R2, R2, 0xfffffffd, RZ, 0xc0, !PT ;  /* 0xfffffffd02027812 */ /* 0x000fc600078ec0ff */
[----:B------:R-:W0:Y:S01]  /*1d70*/  @!P2 LDC.64 R14, c[0x0][0x220] ;  /* 0x00008800ff0eab82 */ /* 0x000e220000000a00 */
[----:B-1----:R-:W-:Y:S02]  /*1d80*/  @!P2 IMAD R16, R17, R10, RZ ;  /* 0x0000000a1110a224 */ /* 0x002fe400078e02ff */
[----:B------:R-:W-:Y:S02]  /*1d90*/  @!P2 IMAD.MOV.U32 R17, RZ, RZ, R9 ;  /* 0x000000ffff11a224 */ /* 0x000fe400078e0009 */
[----:B------:R-:W-:Y:S02]  /*1da0*/  @!P2 IMAD R11, R5, R11, R16 ;  /* 0x0000000b050ba224 */ /* 0x000fe400078e0210 */
[----:B------:R-:W-:-:S04]  /*1db0*/  @!P2 IMAD.MOV.U32 R16, RZ, RZ, R6 ;  /* 0x000000ffff10a224 */ /* 0x000fc800078e0006 */
[----:B------:R-:W-:-:S04]  /*1dc0*/  @!P2 IMAD.WIDE.U32 R16, R5, R10, R16 ;  /* 0x0000000a0510a225 */ /* 0x000fc800078e0010 */
[----:B------:R-:W-:Y:S01]  /*1dd0*/  VIADD R5, R0, 0xc0 ;  /* 0x000000c000057836 */ /* 0x000fe20000000000 */
[----:B------:R-:W-:Y:S02]  /*1de0*/  @!P2 IADD3 R11, R17, R11, RZ ;  /* 0x0000000b110ba210 */ /* 0x000fe40007ffe0ff */
[----:B0-----:R-:W-:-:S04]  /*1df0*/  @!P2 LEA R42, P1, R16, R14, 0x1 ;  /* 0x0000000e102aa211 */ /* 0x001fc800078208ff */
[----:B------:R-:W-:Y:S02]  /*1e00*/  @!P2 LEA.HI.X R43, R16, R15, R11, 0x1, P1 ;  /* 0x0000000f102ba211 */ /* 0x000fe400008f0c0b */
        /* <DEDUP_REMOVED lines=10> */
[----:B------:R-:W-:Y:S02]  /*1eb0*/  @!P2 IMAD R11, R5, R11, R16 ;  /* 0x0000000b050ba224 */ /* 0x000fe400078e0210 */
[----:B------:R-:W-:-:S04]  /*1ec0*/  @!P2 IMAD.MOV.U32 R16, RZ, RZ, R6 ;  /* 0x000000ffff10a224 */ /* 0x000fc800078e0006 */
[----:B------:R-:W-:-:S04]  /*1ed0*/  @!P2 IMAD.WIDE.U32 R16, R5, R10, R16 ;  /* 0x0000000a0510a225 */ /* 0x000fc800078e0010 */
[----:B------:R-:W-:Y:S01]  /*1ee0*/  @!P2 IMAD.IADD R11, R17, 0x1, R11 ;  /* 0x00000001110ba824 */ /* 0x000fe200078e020b */
[----:B0-----:R-:W-:Y:S01]  /*1ef0*/  @!P2 LEA R42, P1, R16, R14, 0x1 ;  /* 0x0000000e102aa211 */ /* 0x001fe200078208ff */
[----:B------:R-:W-:-:S03]  /*1f00*/  VIADD R5, R0, 0xc8 ;  /* 0x000000c800057836 */ /* 0x000fc60000000000 */
[----:B------:R-:W-:Y:S02]  /*1f10*/  @!P2 LEA.HI.X R43, R16, R15, R11, 0x1, P1 ;  /* 0x0000000f102ba211 */ /* 0x000fe400008f0c0b */
[----:B------:R-:W-:Y:S02]  /*1f20*/  SHF.R.S32.HI R16, RZ, 0x1f, R5 ;  /* 0x0000001fff107819 */ /* 0x000fe40000011405 */
[----:B------:R-:W-:Y:S01]  /*1f30*/  ISETP.GE.U32.AND P1, PT, R5, UR16, PT ;  /* 0x0000001005007c0c */ /* 0x000fe2000bf26070 */
[----:B------:R0:W-:Y:S03]  /*1f40*/  @!P2 STL.64 [R1+0x250], R42 ;  /* 0x0002502a0100a387 */ /* 0x0001e60000100a00 */
[----:B------:R-:W-:-:S13]  /*1f50*/  ISETP.GE.OR.EX P2, PT, R16, UR17, P0, P1 ;  /* 0x0000001110007c0c */ /* 0x000fda0008746710 */
[----:B------:R-:W1:Y:S01]  /*1f60*/  @!P2 LDC.64 R10, c[0x0][0x270] ;  /* 0x00009c00ff0aab82 */ /* 0x000e620000000a00 */
[----:B------:R-:W-:Y:S01]  /*1f70*/  @!P2 IMAD.MOV.U32 R17, RZ, RZ, R9 ;  /* 0x000000ffff11a224 */ /* 0x000fe200078e0009 */
[----:B------:R-:W-:-:S04]  /*1f80*/  @P2 LOP3.LUT R2, R2, 0x1, RZ, 0xfc, !PT ;  /* 0x0000000102022812 */ /* 0x000fc800078efcff */
[----:B------:R-:W-:Y:S02]  /*1f90*/  LOP3.LUT R2, R2, 0xdfffffff, RZ, 0xc0, !PT ;  /* 0xdfffffff02027812 */ /* 0x000fe400078ec0ff */
[----:B------:R-:W0:Y:S01]  /*1fa0*/  @!P2 LDC.64 R14, c[0x0][0x220] ;  /* 0x00008800ff0eab82 */ /* 0x000e220000000a00 */
[----:B-1----:R-:W-:-:S04]  /*1fb0*/  @!P2 IMAD R16, R16, R10, RZ ;  /* 0x0000000a1010a224 */ /* 0x002fc800078e02ff */
[----:B------:R-:W-:Y:S01]  /*1fc0*/  @!P2 IMAD R11, R5, R11, R16 ;  /* 0x0000000b050ba224 */ /* 0x000fe200078e0210 */
[----:B------:R-:W-:-:S05]  /*1fd0*/  @!P2 MOV R16, R6 ;  /* 0x000000060010a202 */ /* 0x000fca0000000f00 */
[----:B------:R-:W-:Y:S01]  /*1fe0*/  @!P2 IMAD.WIDE.U32 R16, R5, R10, R16 ;  /* 0x0000000a0510a225 */ /* 0x000fe200078e0010 */
[----:B------:R-:W-:-:S03]  /*1ff0*/  IADD3 R5, R0, 0xd0, RZ ;  /* 0x000000d000057810 */ /* 0x000fc60007ffe0ff */
[----:B------:R-:W-:Y:S01]  /*2000*/  @!P2 IMAD.IADD R11, R17, 0x1, R11 ;  /* 0x00000001110ba824 */ /* 0x000fe200078e020b */
[----:B0-----:R-:W-:-:S04]  /*2010*/  @!P2 LEA R42, P1, R16, R14, 0x1 ;  /* 0x0000000e102aa211 */ /* 0x001fc800078208ff */
        /* <DEDUP_REMOVED lines=359> */
[----:B------:R-:W-:Y:S02]  /*3690*/  ISETP.GE.U32.AND P1, PT, R5, UR16, PT ;  /* 0x0000001005007c0c */ /* 0x000fe4000bf26070 */
[----:B------:R-:W-:Y:S02]  /*36a0*/  MOV R7, R43 ;  /* 0x0000002b00077202 */ /* 0x000fe40000000f00 */
[----:B------:R-:W-:-:S13]  /*36b0*/  ISETP.GE.OR.EX P2, PT, R16, UR17, P0, P1 ;  /* 0x0000001110007c0c */ /* 0x000fda0008746710 */
[----:B------:R-:W0:Y:S01]  /*36c0*/  @!P2 LDC.64 R10, c[0x0][0x270] ;  /* 0x00009c00ff0aab82 */ /* 0x000e220000000a00 */
[----:B------:R-:W-:Y:S01]  /*36d0*/  @!P2 IMAD.MOV.U32 R17, RZ, RZ, R9 ;  /* 0x000000ffff11a224 */ /* 0x000fe200078e0009 */
[----:B------:R-:W-:-:S04]  /*36e0*/  @P2 LOP3.LUT R3, R3, 0x400, RZ, 0xfc, !PT ;  /* 0x0000040003032812 */ /* 0x000fc800078efcff */
[----:B------:R-:W-:Y:S02]  /*36f0*/  LOP3.LUT R3, R3, 0xfffffdff, RZ, 0xc0, !PT ;  /* 0xfffffdff03037812 */ /* 0x000fe400078ec0ff */
[----:B------:R-:W1:Y:S01]  /*3700*/  @!P2 LDC.64 R14, c[0x0][0x220] ;  /* 0x00008800ff0eab82 */ /* 0x000e620000000a00 */
[----:B0-----:R-:W-:-:S04]  /*3710*/  @!P2 IMAD R16, R16, R10, RZ ;  /* 0x0000000a1010a224 */ /* 0x001fc800078e02ff */
[----:B------:R-:W-:Y:S02]  /*3720*/  @!P2 IMAD R11, R5, R11, R16 ;  /* 0x0000000b050ba224 */ /* 0x000fe400078e0210 */
[----:B------:R-:W-:-:S04]  /*3730*/  @!P2 IMAD.MOV.U32 R16, RZ, RZ, R6 ;  /* 0x000000ffff10a224 */ /* 0x000fc800078e0006 */
[----:B------:R-:W-:-:S04]  /*3740*/  @!P2 IMAD.WIDE.U32 R16, R5, R10, R16 ;  /* 0x0000000a0510a225 */ /* 0x000fc800078e0010 */
[----:B------:R-:W-:Y:S01]  /*3750*/  VIADD R5, R0, 0x180 ;  /* 0x0000018000057836 */ /* 0x000fe20000000000 */
[----:B------:R-:W-:Y:S02]  /*3760*/  @!P2 IADD3 R11, R17, R11, RZ ;  /* 0x0000000b110ba210 */ /* 0x000fe40007ffe0ff */
[----:B-1----:R-:W-:-:S04]  /*3770*/  @!P2 LEA R54, P1, R16, R14, 0x1 ;  /* 0x0000000e1036a211 */ /* 0x002fc800078208ff */
        /* <DEDUP_REMOVED lines=172> */
[----:B------:R-:W-:Y:S03]  /*4240*/  @!P2 STL.64 [R1+0x138], R54 ;  /* 0x000138360100a387 */ /* 0x000fe60000100a00 */
[----:B------:R-:W-:-:S13]  /*4250*/  ISETP.GE.OR.EX P1, PT, R16, UR7, P0, P1 ;  /* 0x0000000710007c0c */ /* 0x000fda0008726710 */
[----:B------:R-:W0:Y:S01]  /*4260*/  @!P1 LDC.64 R10, c[0x0][0x270] ;  /* 0x00009c00ff0a9b82 */ /* 0x000e220000000a00 */
[----:B------:R-:W-:Y:S01]  /*4270*/  @!P1 IMAD.MOV.U32 R17, RZ, RZ, R9 ;  /* 0x000000ffff119224 */ /* 0x000fe200078e0009 */
[----:B------:R-:W-:-:S06]  /*4280*/  @P1 LOP3.LUT R2, R2, 0x20000000, RZ, 0xfc, !PT ;  /* 0x2000000002021812 */ /* 0x000fcc00078efcff */
[----:B------:R-:W1:Y:S01]  /*4290*/  @!P1 LDC.64 R14, c[0x0][0x220] ;  /* 0x00008800ff0e9b82 */ /* 0x000e620000000a00 */
[----:B0-----:R-:W-:-:S04]  /*42a0*/  @!P1 IMAD R16, R16, R10, RZ ;  /* 0x0000000a10109224 */ /* 0x001fc800078e02ff */
[----:B------:R-:W-:Y:S01]  /*42b0*/  @!P1 IMAD R11, R5, R11, R16 ;  /* 0x0000000b050b9224 */ /* 0x000fe200078e0210 */
[----:B------:R-:W-:-:S05]  /*42c0*/  @!P1 MOV R16, R6 ;  /* 0x0000000600109202 */ /* 0x000fca0000000f00 */
[----:B------:R-:W-:Y:S01]  /*42d0*/  @!P1 IMAD.WIDE.U32 R16, R5, R10, R16 ;  /* 0x0000000a05109225 */ /* 0x000fe200078e0010 */
[----:B------:R-:W-:-:S03]  /*42e0*/  IADD3 R5, R0, 0x1d8, RZ ;  /* 0x000001d800057810 */ /* 0x000fc60007ffe0ff */
[----:B------:R-:W-:Y:S01]  /*42f0*/  @!P1 IMAD.IADD R11, R17, 0x1, R11 ;  /* 0x00000001110b9824 */ /* 0x000fe200078e020b */
[----:B-1----:R-:W-:-:S04]  /*4300*/  @!P1 LEA R58, P2, R16, R14, 0x1 ;  /* 0x0000000e103a9211 */ /* 0x002fc800078408ff */
[----:B------:R-:W-:Y:S02]  /*4310*/  @!P1 LEA.HI.X R59, R16, R15, R11, 0x1, P2 ;  /* 0x0000000f103b9211 */ /* 0x000fe400010f0c0b */
[----:B------:R-:W-:Y:S02]  /*4320*/  SHF.R.S32.HI R16, RZ, 0x1f, R5 ;  /* 0x0000001fff107819 */ /* 0x000fe40000011405 */
[----:B------:R-:W-:Y:S02]  /*4330*/  ISETP.GE.U32.AND P2, PT, R5, UR6, PT ;  /* 0x0000000605007c0c */ /* 0x000fe4000bf46070 */
[----:B------:R-:W-:Y:S02]  /*4340*/  LOP3.LUT P1, RZ, R2, 0x1000000, RZ, 0xc0, !PT ;  /* 0x0100000002ff7812 */ /* 0x000fe4000782c0ff */
[----:B------:R-:W-:Y:S02]  /*4350*/  ISETP.GE.OR.EX P2, PT, R16, UR7, P0, P2 ;  /* 0x0000000710007c0c */ /* 0x000fe40008746720 */
[----:B------:R-:W-:-:S11]  /*4360*/  LOP3.LUT R2, R2, 0xefffffff, RZ, 0xc0, !PT ;  /* 0xefffffff02027812 */ /* 0x000fd600078ec0ff */
[----:B------:R-:W0:Y:S01]  /*4370*/  @!P2 LDC.64 R10, c[0x0][0x270] ;  /* 0x00009c00ff0aab82 */ /* 0x000e220000000a00 */
[----:B------:R-:W-:Y:S01]  /*4380*/  @!P2 IMAD.MOV.U32 R17, RZ, RZ, R9 ;  /* 0x000000ffff11a224 */ /* 0x000fe200078e0009 */
[----:B------:R-:W-:-:S06]  /*4390*/  @P2 LOP3.LUT R2, R2, 0x10000000, RZ, 0xfc, !PT ;  /* 0x1000000002022812 */ /* 0x000fcc00078efcff */
[----:B------:R-:W1:Y:S01]  /*43a0*/  @!P2 LDC.64 R14, c[0x0][0x220] ;  /* 0x00008800ff0eab82 */ /* 0x000e620000000a00 */
[----:B0-----:R-:W-:-:S04]  /*43b0*/  @!P2 IMAD R16, R16, R10, RZ ;  /* 0x0000000a1010a224 */ /* 0x001fc800078e02ff */
[----:B------:R-:W-:Y:S02]  /*43c0*/  @!P2 IMAD R11, R5, R11, R16 ;  /* 0x0000000b050ba224 */ /* 0x000fe400078e0210 */
[----:B------:R-:W-:-:S04]  /*43d0*/  @!P2 IMAD.MOV.U32 R16, RZ, RZ, R6 ;  /* 0x000000ffff10a224 */ /* 0x000fc800078e0006 */
[----:B------:R-:W-:-:S04]  /*43e0*/  @!P2 IMAD.WIDE.U32 R16, R5, R10, R16 ;  /* 0x0000000a0510a225 */ /* 0x000fc800078e0010 */
[----:B------:R-:W-:Y:S01]  /*43f0*/  VIADD R5, R0, 0x1e0 ;  /* 0x000001e000057836 */ /* 0x000fe20000000000 */
[----:B------:R-:W-:Y:S02]  /*4400*/  @!P2 IADD3 R11, R17, R11, RZ ;  /* 0x0000000b110ba210 */ /* 0x000fe40007ffe0ff */
[C---:B-1----:R-:W-:Y:S02]  /*4410*/  @!P2 LEA R60, P3, R16.reuse, R14, 0x1 ;  /* 0x0000000e103ca211 */ /* 0x042fe400078608ff */
[----:B------:R-:W-:Y:S02]  /*4420*/  SHF.R.S32.HI R14, RZ, 0x1f, R5 ;  /* 0x0000001fff0e7819 */ /* 0x000fe40000011405 */
[----:B------:R-:W-:Y:S02]  /*4430*/  @!P2 LEA.HI.X R61, R16, R15, R11, 0x1, P3 ;  /* 0x0000000f103da211 */ /* 0x000fe400018f0c0b */
[----:B------:R-:W-:Y:S02]  /*4440*/  ISETP.GE.U32.AND P3, PT, R5, UR6, PT ;  /* 0x0000000605007c0c */ /* 0x000fe4000bf66070 */
[----:B------:R-:W-:-:S02]  /*4450*/  LOP3.LUT P2, RZ, R2, 0x800000, RZ, 0xc0, !PT ;  /* 0x0080000002ff7812 */ /* 0x000fc4000784c0ff */
[----:B------:R-:W-:Y:S02]  /*4460*/  ISETP.GE.OR.EX P3, PT, R14, UR7, P0, P3 ;  /* 0x000000070e007c0c */ /* 0x000fe40008766730 */
[----:B------:R-:W-:-:S11]  /*4470*/  LOP3.LUT R2, R2, 0xf7ffffff, RZ, 0xc0, !PT ;  /* 0xf7ffffff02027812 */ /* 0x000fd600078ec0ff */
[----:B------:R-:W0:Y:S01]  /*4480*/  @!P3 LDC.64 R10, c[0x0][0x270] ;  /* 0x00009c00ff0abb82 */ /* 0x000e220000000a00 */
[----:B------:R-:W-:Y:S02]  /*4490*/  @!P3 MOV R15, R9 ;  /* 0x00000009000fb202 */ /* 0x000fe40000000f00 */
[----:B------:R-:W-:-:S05]  /*44a0*/  @P3 LOP3.LUT R2, R2, 0x8000000, RZ, 0xfc, !PT ;  /* 0x0800000002023812 */ /* 0x000fca00078efcff */
[----:B------:R-:W1:Y:S01]  /*44b0*/  @!P3 LDC.64 R16, c[0x0][0x220] ;  /* 0x00008800ff10bb82 */ /* 0x000e620000000a00 */
[----:B0-----:R-:W-:-:S04]  /*44c0*/  @!P3 IMAD R14, R14, R10, RZ ;  /* 0x0000000a0e0eb224 */ /* 0x001fc800078e02ff */
[----:B------:R-:W-:Y:S02]  /*44d0*/  @!P3 IMAD R11, R5, R11, R14 ;  /* 0x0000000b050bb224 */ /* 0x000fe400078e020e */
[----:B------:R-:W-:-:S04]  /*44e0*/  @!P3 IMAD.MOV.U32 R14, RZ, RZ, R6 ;  /* 0x000000ffff0eb224 */ /* 0x000fc800078e0006 */
[----:B------:R-:W-:Y:S01]  /*44f0*/  @!P3 IMAD.WIDE.U32 R14, R5, R10, R14 ;  /* 0x0000000a050eb225 */ /* 0x000fe200078e000e */
[----:B------:R-:W-:-:S03]  /*4500*/  SHF.R.S32.HI R5, RZ, 0x1f, R56 ;  /* 0x0000001fff057819 */ /* 0x000fc60000011438 */
[----:B------:R-:W-:Y:S01]  /*4510*/  @!P3 IMAD.IADD R11, R15, 0x1, R11 ;  /* 0x000000010f0bb824 */ /* 0x000fe200078e020b */
[----:B-1----:R-:W-:-:S04]  /*4520*/  @!P3 LEA R16, P4, R14, R16, 0x1 ;  /* 0x000000100e10b211 */ /* 0x002fc800078808ff */
[----:B------:R-:W-:Y:S02]  /*4530*/  @!P3 LEA.HI.X R17, R14, R17, R11, 0x1, P4 ;  /* 0x000000110e11b211 */ /* 0x000fe400020f0c0b */
[----:B------:R-:W-:Y:S02]  /*4540*/  ISETP.GE.U32.AND P4, PT, R56, UR6, PT ;  /* 0x0000000638007c0c */ /* 0x000fe4000bf86070 */
[C---:B------:R-:W-:Y:S01]  /*4550*/  LOP3.LUT P3, RZ, R2.reuse, 0x400000, RZ, 0xc0, !PT ;  /* 0x0040000002ff7812 */ /* 0x040fe2000786c0ff */
[----:B------:R0:W-:Y:S01]  /*4560*/  STL.64 [R1+0x2f8], R16 ;  /* 0x0002f81001007387 */ /* 0x0001e20000100a00 */
[----:B------:R-:W-:Y:S02]  /*4570*/  ISETP.GE.OR.EX P4, PT, R5, UR7, P0, P4 ;  /* 0x0000000705007c0c */ /* 0x000fe40008786740 */
[----:B------:R-:W-:Y:S02]  /*4580*/  LOP3.LUT R2, R2, 0xbfffffff, RZ, 0xc0, !PT ;  /* 0xbfffffff02027812 */ /* 0x000fe400078ec0ff */
[----:B0-----:R-:W-:-:S09]  /*4590*/  IADD3 R17, R0, 0x1f0, RZ ;  /* 0x000001f000117810 */ /* 0x001fd20007ffe0ff */
[----:B------:R-:W0:Y:S01]  /*45a0*/  @!P4 LDC.64 R10, c[0x0][0x270] ;  /* 0x00009c00ff0acb82 */ /* 0x000e220000000a00 */
[----:B------:R-:W-:Y:S01]  /*45b0*/  @!P4 MOV R54, R6 ;  /* 0x000000060036c202 */ /* 0x000fe20000000f00 */
[----:B------:R-:W-:Y:S01]  /*45c0*/  @!P4 IMAD.MOV.U32 R55, RZ, RZ, R9 ;  /* 0x000000ffff37c224 */ /* 0x000fe200078e0009 */
[----:B------:R-:W-:Y:S01]  /*45d0*/  MOV R16, R60 ;  /* 0x0000003c00107202 */ /* 0x000fe20000000f00 */
[----:B------:R-:W-:Y:S01]  /*45e0*/  VIADD R60, R0, 0x1f8 ;  /* 0x000001f8003c7836 */ /* 0x000fe20000000000 */
[----:B------:R-:W-:-:S03]  /*45f0*/  @P4 LOP3.LUT R2, R2, 0x40000000, RZ, 0xfc, !PT ;  /* 0x4000000002024812 */ /* 0x000fc600078efcff */
[----:B------:R-:W1:Y:S01]  /*4600*/  @!P4 LDC.64 R14, c[0x0][0x220] ;  /* 0x00008800ff0ecb82 */ /* 0x000e620000000a00 */
[----:B------:R-:W-:Y:S01]  /*4610*/  LOP3.LUT R2, R2, 0x7fffffff, RZ, 0xc0, !PT ;  /* 0x7fffffff02027812 */ /* 0x000fe200078ec0ff */
[----:B0-----:R-:W-:-:S04]  /*4620*/  @!P4 IMAD R5, R5, R10, RZ ;  /* 0x0000000a0505c224 */ /* 0x001fc800078e02ff */
[C---:B------:R-:W-:Y:S02]  /*4630*/  @!P4 IMAD R5, R56.reuse, R11, R5 ;  /* 0x0000000b3805c224 */ /* 0x040fe400078e0205 */
[----:B------:R-:W-:-:S04]  /*4640*/  @!P4 IMAD.WIDE.U32 R10, R56, R10, R54 ;  /* 0x0000000a380ac225 */ /* 0x000fc800078e0036 */
[----:B------:R-:W-:Y:S01]  /*4650*/  @!P4 IMAD.IADD R5, R11, 0x1, R5 ;  /* 0x000000010b05c824 */ /* 0x000fe200078e0205 */
[----:B-1----:R-:W-:-:S04]  /*4660*/  @!P4 LEA R14, P5, R10, R14, 0x1 ;  /* 0x0000000e0a0ec211 */ /* 0x002fc800078a08ff */
[----:B------:R-:W-:Y:S02]  /*4670*/  @!P4 LEA.HI.X R15, R10, R15, R5, 0x1, P5 ;  /* 0x0000000f0a0fc211 */ /* 0x000fe400028f0c05 */
[----:B------:R-:W-:Y:S02]  /*4680*/  SHF.R.S32.HI R5, RZ, 0x1f, R17 ;  /* 0x0000001fff057819 */ /* 0x000fe40000011411 */
[----:B------:R-:W-:Y:S01]  /*4690*/  ISETP.GE.U32.AND P5, PT, R17, UR6, PT ;  /* 0x0000000611007c0c */ /* 0x000fe2000bfa6070 */
[----:B------:R0:W-:Y:S03]  /*46a0*/  STL.64 [R1+0x300], R14 ;  /* 0x0003000e01007387 */ /* 0x0001e60000100a00 */
[----:B------:R-:W-:Y:S01]  /*46b0*/  ISETP.GE.OR.EX P5, PT, R5, UR7, P0, P5 ;  /* 0x0000000705007c0c */ /* 0x000fe200087a6750 */
[----:B0-----:R-:W-:Y:S01]  /*46c0*/  IMAD.MOV.U32 R14, RZ, RZ, R58 ;  /* 0x000000ffff0e7224 */ /* 0x001fe200078e003a */
[----:B------:R-:W-:-:S11]  /*46d0*/  MOV R15, R59 ;  /* 0x0000003b000f7202 */ /* 0x000fd60000000f00 */
[----:B------:R-:W0:Y:S01]  /*46e0*/  @!P5 LDC.64 R54, c[0x0][0x270] ;  /* 0x00009c00ff36db82 */ /* 0x000e220000000a00 */
[----:B------:R-:W-:Y:S01]  /*46f0*/  @!P5 IMAD.MOV.U32 R56, RZ, RZ, R6 ;  /* 0x000000ffff38d224 */ /* 0x000fe200078e0006 */
[----:B------:R-:W-:Y:S01]  /*4700*/  @P5 LOP3.LUT R2, R2, 0x80000000, RZ, 0xfc, !PT ;  /* 0x8000000002025812 */ /* 0x000fe200078efcff */
[----:B------:R-:W-:-:S05]  /*4710*/  @!P5 IMAD.MOV.U32 R57, RZ, RZ, R9 ;  /* 0x000000ffff39d224 */ /* 0x000fca00078e0009 */
[----:B------:R-:W1:Y:S01]  /*4720*/  @!P5 LDC.64 R10, c[0x0][0x220] ;  /* 0x00008800ff0adb82 */ /* 0x000e620000000a00 */
[----:B0-----:R-:W-:-:S04]  /*4730*/  @!P5 IMAD R5, R5, R54, RZ ;  /* 0x000000360505d224 */ /* 0x001fc800078e02ff */
[C---:B------:R-:W-:Y:S02]  /*4740*/  @!P5 IMAD R5, R17.reuse, R55, R5 ;  /* 0x000000371105d224 */ /* 0x040fe400078e0205 */
[----:B------:R-:W-:-:S04]  /*4750*/  @!P5 IMAD.WIDE.U32 R54, R17, R54, R56 ;  /* 0x000000361136d225 */ /* 0x000fc800078e0038 */
[----:B------:R-:W-:Y:S01]  /*4760*/  @!P5 IMAD.IADD R5, R55, 0x1, R5 ;  /* 0x000000013705d824 */ /* 0x000fe200078e0205 */
[----:B-1----:R-:W-:Y:S01]  /*4770*/  @!P5 LEA R10, P6, R54, R10, 0x1 ;  /* 0x0000000a360ad211 */ /* 0x002fe200078c08ff */
[----:B------:R-:W-:-:S03]  /*4780*/  IMAD.MOV.U32 R17, RZ, RZ, R61 ;  /* 0x000000ffff117224 */ /* 0x000fc600078e003d */
[----:B------:R-:W-:Y:S02]  /*4790*/  @!P5 LEA.HI.X R11, R54, R11, R5, 0x1, P6 ;  /* 0x0000000b360bd211 */ /* 0x000fe400030f0c05 */
[----:B------:R-:W-:Y:S02]  /*47a0*/  SHF.R.S32.HI R5, RZ, 0x1f, R60 ;  /* 0x0000001fff057819 */ /* 0x000fe4000001143c */
[----:B------:R-:W-:Y:S01]  /*47b0*/  ISETP.GE.U32.AND P6, PT, R60, UR6, PT ;  /* 0x000000063c007c0c */ /* 0x000fe2000bfc6070 */
[----:B------:R-:W-:Y:S03]  /*47c0*/  STL.64 [R1+0x308], R10 ;  /* 0x0003080a01007387 */ /* 0x000fe60000100a00 */
[----:B------:R-:W-:Y:S01]  /*47d0*/  ISETP.GE.OR.EX P6, PT, R5, UR7, P0, P6 ;  /* 0x0000000705007c0c */ /* 0x000fe200087c6760 */
[----:B------:R-:W-:Y:S01]  /*47e0*/  STL.64 [R1+0x330], R10 ;  /* 0x0003300a01007387 */ /* 0x000fe20000100a00 */
[----:B------:R-:W-:-:S02]  /*47f0*/  LOP3.LUT P0, RZ, R2, 0x2000000, RZ, 0xc0, !PT ;  /* 0x0200000002ff7812 */ /* 0x000fc4000780c0ff */
[----:B------:R-:W-:Y:S01]  /*4800*/  LOP3.LUT P5, RZ, R2, 0x200000, RZ, 0xc0, !PT ;  /* 0x0020000002ff7812 */ /* 0x000fe200078ac0ff */
[----:B------:R-:W-:Y:S01]  /*4810*/  STL.64 [R1+0x340], R10 ;  /* 0x0003400a01007387 */ /* 0x000fe20000100a00 */
[----:B------:R-:W-:Y:S02]  /*4820*/  PRMT R32, RZ, 0x7610, R32 ;  /* 0x00007610ff207816 */ /* 0x000fe40000000020 */
[----:B------:R-:W-:Y:S01]  /*4830*/  PRMT R31, RZ, 0x7610, R31 ;  /* 0x00007610ff1f7816 */ /* 0x000fe2000000001f */
[----:B------:R-:W-:Y:S04]  /*4840*/  STL.64 [R1+0x350], R10 ;  /* 0x0003500a01007387 */ /* 0x000fe80000100a00 */
[----:B------:R-:W0:Y:S01]  /*4850*/  @!P6 LDC.64 R56, c[0x0][0x270] ;  /* 0x00009c00ff38eb82 */ /* 0x000e220000000a00 */
[----:B------:R-:W-:Y:S01]  /*4860*/  @!P6 MOV R58, R6 ;  /* 0x00000006003ae202 */ /* 0x000fe20000000f00 */
[----:B------:R-:W-:Y:S01]  /*4870*/  @!P6 IMAD.MOV.U32 R59, RZ, RZ, R9 ;  /* 0x000000ffff3be224 */ /* 0x000fe200078e0009 */
[----:B------:R-:W-:Y:S01]  /*4880*/  PRMT R39, RZ, 0x7610, R39 ;  /* 0x00007610ff277816 */ /* 0x000fe20000000027 */
[----:B------:R-:W-:Y:S01]  /*4890*/  IMAD.MOV.U32 R6, RZ, RZ, R42 ;  /* 0x000000ffff067224 */ /* 0x000fe200078e002a */
[----:B------:R-:W-:Y:S03]  /*48a0*/  STL.64 [R1+0x368], R10 ;  /* 0x0003680a01007387 */ /* 0x000fe60000100a00 */
[----:B------:R-:W1:Y:S01]  /*48b0*/  @!P6 LDC.64 R54, c[0x0][0x220] ;  /* 0x00008800ff36eb82 */ /* 0x000e620000000a00 */
[----:B------:R-:W2:Y:S04]  /*48c0*/  LDL.LU.64 R42, [R1+0x3c8] ;  /* 0x0003c800012a7983 */ /* 0x000ea80000300a00 */
[----:B------:R-:W-:Y:S01]  /*48d0*/  STL.64 [R1+0x380], R10 ;  /* 0x0003800a01007387 */ /* 0x000fe20000100a00 */
[----:B0-----:R-:W-:-:S04]  /*48e0*/  @!P6 IMAD R5, R5, R56, RZ ;  /* 0x000000380505e224 */ /* 0x001fc800078e02ff */
[C---:B------:R-:W-:Y:S02]  /*48f0*/  @!P6 IMAD R5, R60.reuse, R57, R5 ;  /* 0x000000393c05e224 */ /* 0x040fe400078e0205 */
[----:B------:R-:W-:Y:S02]  /*4900*/  @!P6 IMAD.WIDE.U32 R56, R60, R56, R58 ;  /* 0x000000383c38e225 */ /* 0x000fe400078e003a */
[----:B------:R-:W3:Y:S02]  /*4910*/  LDL.LU.64 R58, [R1+0x3c0] ;  /* 0x0003c000013a7983 */ /* 0x000ee40000300a00 */
[----:B------:R-:W-:Y:S01]  /*4920*/  @!P6 IMAD.IADD R5, R57, 0x1, R5 ;  /* 0x000000013905e824 */ /* 0x000fe200078e0205 */
[----:B-1----:R-:W-:-:S04]  /*4930*/  @!P6 LEA R60, P4, R56, R54, 0x1 ;  /* 0x00000036383ce211 */ /* 0x002fc800078808ff */
[----:B------:R-:W-:-:S05]  /*4940*/  @!P6 LEA.HI.X R61, R56, R55, R5, 0x1, P4 ;  /* 0x00000037383de211 */ /* 0x000fca00020f0c05 */
[----:B------:R0:W-:Y:S04]  /*4950*/  @!P6 STL.64 [R1+0x280], R60 ;  /* 0x0002803c0100e387 */ /* 0x0001e80000100a00 */
[----:B0-----:R-:W4:Y:S01]  /*4960*/  LDL.LU.64 R60, [R1+0x3b8] ;  /* 0x0003b800013c7983 */ /* 0x001f220000300a00 */
[----:B------:R-:W-:-:S06]  /*4970*/  IMAD.MOV.U32 R5, RZ, RZ, RZ ;  /* 0x000000ffff057224 */ /* 0x000fcc00078e00ff */
[----:B----4-:R-:W4:Y:S01]  /*4980*/  @!P0 LDG.E R5, desc[UR12][R60.64] ;  /* 0x0000000c3c058981 */ /* 0x010f22000c1e1900 */
[----:B---3--:R-:W-:Y:S02]  /*4990*/  PRMT R59, RZ, 0x7610, R59 ;  /* 0x00007610ff3b7816 */ /* 0x008fe4000000003b */
[----:B------:R-:W-:Y:S02]  /*49a0*/  PRMT R54, RZ, 0x7610, R54 ;  /* 0x00007610ff367816 */ /* 0x000fe40000000036 */
[----:B----4-:R-:W-:-:S05]  /*49b0*/  @!P0 SHF.R.U32.HI R59, RZ, 0x10, R5 ;  /* 0x00000010ff3b8819 */ /* 0x010fca0000011605 */
[----:B------:R0:W-:Y:S04]  /*49c0*/  STL [R1+0x124], R59 ;  /* 0x0001243b01007387 */ /* 0x0001e80000100800 */
[----:B0-----:R-:W3:Y:S01]  /*49d0*/  LDL.LU R59, [R1+0x3b0] ;  /* 0x0003b000013b7983 */ /* 0x001ee20000300800 */
[----:B------:R-:W-:-:S05]  /*49e0*/  @!P0 PRMT R54, R5, 0x7610, R54 ;  /* 0x0000761005368816 */ /* 0x000fca0000000036 */
[----:B------:R0:W-:Y:S02]  /*49f0*/  STL.S16 [R1+0x128], R54 ;  /* 0x0001283601007387 */ /* 0x0001e40000100600 */
[----:B0-----:R-:W-:-:S10]  /*4a00*/  HFMA2.MMA R54, -RZ, RZ, 0, 0 ;  /* 0x00000000ff367435 */ /* 0x001fd400000001ff */
[----:B---3--:R-:W3:Y:S01]  /*4a10*/  @!P1 LDG.E R54, desc[UR12][R58.64] ;  /* 0x0000000c3a369981 */ /* 0x008ee2000c1e1900 */
[----:B--2---:R-:W-:Y:S02]  /*4a20*/  PRMT R43, RZ, 0x7610, R43 ;  /* 0x00007610ff2b7816 */ /* 0x004fe4000000002b */
[----:B------:R-:W-:Y:S02]  /*4a30*/  PRMT R55, RZ, 0x7610, R55 ;  /* 0x00007610ff377816 */ /* 0x000fe40000000037 */
[----:B---3--:R-:W-:-:S05]  /*4a40*/  @!P1 SHF.R.U32.HI R43, RZ, 0x10, R54 ;  /* 0x00000010ff2b9819 */ /* 0x008fca0000011636 */
[----:B------:R0:W-:Y:S04]  /*4a50*/  STL [R1+0x12c], R43 ;  /* 0x00012c2b01007387 */ /* 0x0001e80000100800 */
[----:B0-----:R-:W2:Y:S01]  /*4a60*/  LDL.LU R43, [R1+0x3ac] ;  /* 0x0003ac00012b7983 */ /* 0x001ea20000300800 */
[----:B------:R-:W-:-:S05]  /*4a70*/  @!P1 PRMT R55, R54, 0x7610, R55 ;  /* 0x0000761036379816 */ /* 0x000fca0000000037 */
[----:B------:R0:W-:Y:S02]  /*4a80*/  STL.S16 [R1+0x120], R55 ;  /* 0x0001203701007387 */ /* 0x0001e40000100600 */
[----:B0-----:R-:W-:-:S06]  /*4a90*/  IMAD.MOV.U32 R55, RZ, RZ, RZ ;  /* 0x000000ffff377224 */ /* 0x001fcc00078e00ff */
[----:B--2---:R0:W2:Y:S02]  /*4aa0*/  @!P2 LDG.E R55, desc[UR12][R42.64] ;  /* 0x0000000c2a37a981 */ /* 0x0040a4000c1e1900 */
[----:B0-----:R-:W-:Y:S02]  /*4ab0*/  PRMT R42, RZ, 0x7610, R42 ;  /* 0x00007610ff2a7816 */ /* 0x001fe4000000002a */
[----:B--2---:R-:W-:-:S05]  /*4ac0*/  @!P2 SHF.R.U32.HI R19, RZ, 0x10, R55 ;  /* 0x00000010ff13a819 */ /* 0x004fca0000011637 */
        /* <DEDUP_REMOVED lines=12> */
[----:B0-----:R-:W-:-:S06]  /*4b90*/  MOV R18, RZ ;  /* 0x000000ff00127202 */ /* 0x001fcc0000000f00 */
[----:B--2---:R-:W2:Y:S01]  /*4ba0*/  @!P5 LDG.E R18, desc[UR12][R40.64] ;  /* 0x0000000c2812d981 */ /* 0x004ea2000c1e1900 */
[----:B------:R-:W-:Y:S02]  /*4bb0*/  PRMT R19, RZ, 0x7610, R19 ;  /* 0x00007610ff137816 */ /* 0x000fe40000000013 */
[----:B------:R-:W-:Y:S02]  /*4bc0*/  LOP3.LUT P4, RZ, R2, 0x100000, RZ, 0xc0, !PT ;  /* 0x0010000002ff7812 */ /* 0x000fe4000788c0ff */
[----:B--2---:R-:W-:-:S05]  /*4bd0*/  @!P5 SHF.R.U32.HI R29, RZ, 0x10, R18 ;  /* 0x00000010ff1dd819 */ /* 0x004fca0000011612 */
[----:B------:R0:W-:Y:S04]  /*4be0*/  STL [R1+0x14c], R29 ;  /* 0x00014c1d01007387 */ /* 0x0001e80000100800 */
[----:B0-----:R-:W2:Y:S01]  /*4bf0*/  LDL.LU R29, [R1+0x3a0] ;  /* 0x0003a000011d7983 */ /* 0x001ea20000300800 */
[----:B------:R-:W-:-:S05]  /*4c00*/  @!P5 PRMT R19, R18, 0x7610, R19 ;  /* 0x000076101213d816 */ /* 0x000fca0000000013 */
[----:B------:R0:W-:Y:S02]  /*4c10*/  STL.S16 [R1+0x148], R19 ;  /* 0x0001481301007387 */ /* 0x0001e40000100600 */
[----:B0-----:R-:W-:-:S06]  /*4c20*/  IMAD.MOV.U32 R19, RZ, RZ, RZ ;  /* 0x000000ffff137224 */ /* 0x001fcc00078e00ff */
[----:B--2---:R0:W2:Y:S01]  /*4c30*/  @!P4 LDG.E R19, desc[UR12][R28.64] ;  /* 0x0000000c1c13c981 */ /* 0x0040a2000c1e1900 */
[----:B------:R-:W-:Y:S02]  /*4c40*/  LOP3.LUT P1, RZ, R2, 0x80000, RZ, 0xc0, !PT ;  /* 0x0008000002ff7812 */ /* 0x000fe4000782c0ff */
[----:B0-----:R-:W-:-:S04]  /*4c50*/  PRMT R28, RZ, 0x7610, R28 ;  /* 0x00007610ff1c7816 */ /* 0x001fc8000000001c */
[----:B--2---:R-:W-:-:S05]  /*4c60*/  @!P4 PRMT R28, R19, 0x7610, R28 ;  /* 0x00007610131cc816 */ /* 0x004fca000000001c */
[----:B------:R0:W-:Y:S02]  /*4c70*/  STL.S16 [R1+0x158], R28 ;  /* 0x0001581c01007387 */ /* 0x0001e40000100600 */
[----:B0-----:R-:W-:-:S06]  /*4c80*/  IMAD.MOV.U32 R28, RZ, RZ, RZ ;  /* 0x000000ffff1c7224 */ /* 0x001fcc00078e00ff */
[----:B------:R0:W2:Y:S01]  /*4c90*/  @!P1 LDG.E R28, desc[UR12][R22.64] ;  /* 0x0000000c161c9981 */ /* 0x0000a2000c1e1900 */
[----:B------:R-:W-:Y:S02]  /*4ca0*/  LOP3.LUT P2, RZ, R2, 0x40000, RZ, 0xc0, !PT ;  /* 0x0004000002ff7812 */ /* 0x000fe4000784c0ff */
[----:B0-----:R-:W-:Y:S02]  /*4cb0*/  PRMT R22, RZ, 0x7610, R22 ;  /* 0x00007610ff167816 */ /* 0x001fe40000000016 */
[----:B--2---:R-:W-:-:S05]  /*4cc0*/  @!P1 SHF.R.U32.HI R22, RZ, 0x10, R28 ;  /* 0x00000010ff169819 */ /* 0x004fca000001161c */
[----:B------:R0:W-:Y:S02]  /*4cd0*/  STL [R1+0x15c], R22 ;  /* 0x00015c1601007387 */ /* 0x0001e40000100800 */
[----:B0-----:R-:W-:-:S10]  /*4ce0*/  HFMA2.MMA R22, -RZ, RZ, 0, 0 ;  /* 0x00000000ff167435 */ /* 0x001fd400000001ff */
[----:B------:R0:W2:Y:S01]  /*4cf0*/  @!P2 LDG.E R22, desc[UR12][R12.64] ;  /* 0x0000000c0c16a981 */ /* 0x0000a2000c1e1900 */
[----:B------:R-:W-:Y:S02]  /*4d00*/  LOP3.LUT P3, RZ, R2, 0x20000, RZ, 0xc0, !PT ;  /* 0x0002000002ff7812 */ /* 0x000fe4000786c0ff */
[----:B0-----:R-:W-:Y:S02]  /*4d10*/  PRMT R12, RZ, 0x7610, R12 ;  /* 0x00007610ff0c7816 */ /* 0x001fe4000000000c */
[----:B--2---:R-:W-:-:S05]  /*4d20*/  @!P2 SHF.R.U32.HI R37, RZ, 0x10, R22 ;  /* 0x00000010ff25a819 */ /* 0x004fca0000011616 */
[----:B------:R0:W-:Y:S04]  /*4d30*/  STL [R1+0x16c], R37 ;  /* 0x00016c2501007387 */ /* 0x0001e80000100800 */
[----:B0-----:R-:W2:Y:S01]  /*4d40*/  LDL.LU R37, [R1+0x39c] ;  /* 0x00039c0001257983 */ /* 0x001ea20000300800 */
[----:B------:R-:W-:-:S05]  /*4d50*/  @!P2 PRMT R12, R22, 0x7610, R12 ;  /* 0x00007610160ca816 */ /* 0x000fca000000000c */
[----:B------:R0:W-:Y:S02]  /*4d60*/  STL.S16 [R1+0x178], R12 ;  /* 0x0001780c01007387 */ /* 0x0001e40000100600 */
[----:B0-----:R-:W-:-:S06]  /*4d70*/  IMAD.MOV.U32 R12, RZ, RZ, RZ ;  /* 0x000000ffff0c7224 */ /* 0x001fcc00078e00ff */
[----:B--2---:R-:W2:Y:S01]  /*4d80*/  @!P3 LDG.E R12, desc[UR12][R36.64] ;  /* 0x0000000c240cb981 */ /* 0x004ea2000c1e1900 */
[----:B------:R-:W-:Y:S02]  /*4d90*/  PRMT R13, RZ, 0x7610, R13 ;  /* 0x00007610ff0d7816 */ /* 0x000fe4000000000d */
[----:B------:R-:W-:Y:S02]  /*4da0*/  @P6 LOP3.LUT R4, R4, 0x2, RZ, 0xfc, !PT ;  /* 0x0000000204046812 */ /* 0x000fe400078efcff */
[----:B------:R-:W-:Y:S02]  /*4db0*/  LOP3.LUT P6, RZ, R2, 0x10000, RZ, 0xc0, !PT ;  /* 0x0001000002ff7812 */ /* 0x000fe400078cc0ff */
        /* <DEDUP_REMOVED lines=8> */
[----:B------:R-:W-:Y:S02]  /*4e40*/  LOP3.LUT P0, RZ, R2, 0x8000, RZ, 0xc0, !PT ;  /* 0x0000800002ff7812 */ /* 0x000fe4000780c0ff */
[----:B--2---:R-:W-:-:S05]  /*4e50*/  @!P6 PRMT R23, R13, 0x7610, R23 ;  /* 0x000076100d17e816 */ /* 0x004fca0000000017 */
[----:B------:R0:W-:Y:S02]  /*4e60*/  STL.S16 [R1+0x190], R23 ;  /* 0x0001901701007387 */ /* 0x0001e40000100600 */
[----:B0-----:R-:W-:-:S06]  /*4e70*/  MOV R23, RZ ;  /* 0x000000ff00177202 */ /* 0x001fcc0000000f00 */
[----:B------:R-:W2:Y:S01]  /*4e80*/  @!P0 LDG.E R23, desc[UR12][R52.64] ;  /* 0x0000000c34178981 */ /* 0x000ea2000c1e1900 */
[----:B------:R-:W-:Y:S02]  /*4e90*/  PRMT R27, RZ, 0x7610, R27 ;  /* 0x00007610ff1b7816 */ /* 0x000fe4000000001b */
[----:B------:R-:W-:Y:S02]  /*4ea0*/  PRMT R40, RZ, 0x7610, R40 ;  /* 0x00007610ff287816 */ /* 0x000fe40000000028 */
[----:B------:R-:W-:Y:S02]  /*4eb0*/  @!P4 SHF.R.U32.HI R40, RZ, 0x10, R19 ;  /* 0x00000010ff28c819 */ /* 0x000fe40000011613 */
[----:B------:R-:W-:Y:S02]  /*4ec0*/  LOP3.LUT P4, RZ, R2, 0x2000, RZ, 0xc0, !PT ;  /* 0x0000200002ff7812 */ /* 0x000fe4000788c0ff */
[----:B------:R-:W-:Y:S02]  /*4ed0*/  PRMT R41, RZ, 0x7610, R41 ;  /* 0x00007610ff297816 */ /* 0x000fe40000000029 */
[----:B------:R-:W-:-:S02]  /*4ee0*/  PRMT R29, RZ, 0x7610, R29 ;  /* 0x00007610ff1d7816 */ /* 0x000fc4000000001d */
[----:B------:R-:W-:Y:S02]  /*4ef0*/  @!P1 PRMT R41, R28, 0x7610, R41 ;  /* 0x000076101c299816 */ /* 0x000fe40000000029 */
[----:B--2---:R-:W-:-:S05]  /*4f00*/  @!P0 PRMT R27, R23, 0x7610, R27 ;  /* 0x00007610171b8816 */ /* 0x004fca000000001b */
[----:B------:R0:W-:Y:S02]  /*4f10*/  STL.S16 [R1+0x1a4], R27 ;  /* 0x0001a41b01007387 */ /* 0x0001e40000100600 */
[----:B0-----:R-:W-:-:S06]  /*4f20*/  IMAD.MOV.U32 R27, RZ, RZ, RZ ;  /* 0x000000ffff1b7224 */ /* 0x001fcc00078e00ff */
[----:B------:R-:W2:Y:S01]  /*4f30*/  @!P4 LDG.E R27, desc[UR12][R50.64] ;  /* 0x0000000c321bc981 */ /* 0x000ea2000c1e1900 */
[----:B------:R-:W-:Y:S02]  /*4f40*/  @!P0 SHF.R.U32.HI R29, RZ, 0x10, R23 ;  /* 0x00000010ff1d8819 */ /* 0x000fe40000011617 */
[----:B------:R-:W-:-:S03]  /*4f50*/  LOP3.LUT P1, RZ, R2, 0x1000, RZ, 0xc0, !PT ;  /* 0x0000100002ff7812 */ /* 0x000fc6000782c0ff */
[----:B------:R0:W-:Y:S01]  /*4f60*/  STL [R1+0x17c], R29 ;  /* 0x00017c1d01007387 */ /* 0x0001e20000100800 */
[----:B------:R-:W-:Y:S02]  /*4f70*/  LOP3.LUT P5, RZ, R2, 0x4000, RZ, 0xc0, !PT ;  /* 0x0000400002ff7812 */ /* 0x000fe400078ac0ff */
[----:B------:R-:W-:Y:S02]  /*4f80*/  PRMT R26, RZ, 0x7610, R26 ;  /* 0x00007610ff1a7816 */ /* 0x000fe4000000001a */
[----:B------:R-:W-:Y:S01]  /*4f90*/  @!P6 SHF.R.U32.HI R26, RZ, 0x10, R13 ;  /* 0x00000010ff1ae819 */ /* 0x000fe2000001160d */
[----:B0-----:R-:W-:-:S04]  /*4fa0*/  HFMA2.MMA R29, -RZ, RZ, 0, 0 ;  /* 0x00000000ff1d7435 */ /* 0x001fc800000001ff */
[----:B------:R0:W-:Y:S06]  /*4fb0*/  STL [R1+0x18c], R26 ;  /* 0x00018c1a01007387 */ /* 0x0001ec0000100800 */
[----:B------:R-:W3:Y:S01]  /*4fc0*/  @!P1 LDG.E R29, desc[UR12][R44.64] ;  /* 0x0000000c2c1d9981 */ /* 0x000ee2000c1e1900 */
[----:B0-----:R-:W-:-:S06]  /*4fd0*/  IMAD.MOV.U32 R26, RZ, RZ, RZ ;  /* 0x000000ffff1a7224 */ /* 0x001fcc00078e00ff */
[----:B------:R-:W4:Y:S01]  /*4fe0*/  @!P5 LDG.E R26, desc[UR12][R48.64] ;  /* 0x0000000c301ad981 */ /* 0x000f22000c1e1900 */
[----:B--2---:R-:W-:Y:S02]  /*4ff0*/  @!P4 SHF.R.U32.HI R32, RZ, 0x10, R27 ;  /* 0x00000010ff20c819 */ /* 0x004fe4000001161b */
[----:B------:R-:W-:-:S03]  /*5000*/  @!P4 PRMT R33, R27, 0x7610, R33 ;  /* 0x000076101b21c816 */ /* 0x000fc60000000021 */
[----:B------:R0:W-:Y:S04]  /*5010*/  STL [R1+0x1b4], R32 ;  /* 0x0001b42001007387 */ /* 0x0001e80000100800 */
[----:B------:R1:W-:Y:S04]  /*5020*/  STL.S16 [R1+0x1c0], R33 ;  /* 0x0001c02101007387 */ /* 0x0003e80000100600 */
[----:B0-----:R-:W2:Y:S04]  /*5030*/  LDL.LU R32, [R1+0x390] ;  /* 0x0003900001207983 */ /* 0x001ea80000300800 */
[----:B-1----:R-:W2:Y:S01]  /*5040*/  LDL.LU R33, [R1+0x38c] ;  /* 0x00038c0001217983 */ /* 0x002ea20000300800 */
[----:B------:R-:W-:-:S02]  /*5050*/  LOP3.LUT P3, RZ, R2, 0x400, RZ, 0xc0, !PT ;  /* 0x0000040002ff7812 */ /* 0x000fc4000786c0ff */
[----:B---3--:R-:W-:-:S05]  /*5060*/  @!P1 SHF.R.U32.HI R31, RZ, 0x10, R29 ;  /* 0x00000010ff1f9819 */ /* 0x008fca000001161d */
[----:B------:R0:W-:Y:S01]  /*5070*/  STL [R1+0x1b0], R31 ;  /* 0x0001b01f01007387 */ /* 0x0001e20000100800 */
[----:B----4-:R-:W-:-:S03]  /*5080*/  @!P5 SHF.R.U32.HI R39, RZ, 0x10, R26 ;  /* 0x00000010ff27d819 */ /* 0x010fc6000001161a */
[----:B------:R1:W-:Y:S04]  /*5090*/  STL [R1+0x10], R5 ;  /* 0x0000100501007387 */ /* 0x0003e80000100800 */
[----:B0-----:R-:W3:Y:S04]  /*50a0*/  LDL.LU R31, [R1+0x388] ;  /* 0x00038800011f7983 */ /* 0x001ee80000300800 */
[----:B------:R0:W-:Y:S01]  /*50b0*/  STL [R1+0x1a0], R39 ;  /* 0x0001a02701007387 */ /* 0x0001e20000100800 */
[----:B-1----:R-:W-:-:S03]  /*50c0*/  IMAD.MOV.U32 R5, RZ, RZ, RZ ;  /* 0x000000ffff057224 */ /* 0x002fc600078e00ff */
[----:B0-----:R-:W4:Y:S04]  /*50d0*/  LDL.LU R39, [R1+0x394] ;  /* 0x0003940001277983 */ /* 0x001f280000300800 */
[----:B--2---:R0:W2:Y:S01]  /*50e0*/  @!P3 LDG.E R5, desc[UR12][R32.64] ;  /* 0x0000000c2005b981 */ /* 0x0040a2000c1e1900 */
[----:B------:R-:W-:Y:S02]  /*50f0*/  LOP3.LUT P6, RZ, R2, 0x200, RZ, 0xc0, !PT ;  /* 0x0000020002ff7812 */ /* 0x000fe400078cc0ff */
[----:B------:R-:W-:Y:S02]  /*5100*/  PRMT R36, RZ, 0x7610, R36 ;  /* 0x00007610ff247816 */ /* 0x000fe40000000024 */
[----:B0-----:R-:W-:-:S04]  /*5110*/  PRMT R32, RZ, 0x7610, R32 ;  /* 0x00007610ff207816 */ /* 0x001fc80000000020 */
[----:B------:R-:W-:Y:S02]  /*5120*/  @!P1 PRMT R32, R29, 0x7610, R32 ;  /* 0x000076101d209816 */ /* 0x000fe40000000020 */
[----:B------:R-:W-:Y:S02]  /*5130*/  LOP3.LUT P2, RZ, R2, 0x800, RZ, 0xc0, !PT ;  /* 0x0000080002ff7812 */ /* 0x000fe4000784c0ff */
[----:B------:R-:W-:Y:S01]  /*5140*/  @!P5 PRMT R36, R26, 0x7610, R36 ;  /* 0x000076101a24d816 */ /* 0x000fe20000000024 */
[----:B------:R0:W-:Y:S04]  /*5150*/  STL.S16 [R1+0x1c8], R32 ;  /* 0x0001c82001007387 */ /* 0x0001e80000100600 */
[----:B------:R1:W-:Y:S01]  /*5160*/  STL.S16 [R1+0x194], R36 ;  /* 0x0001942401007387 */ /* 0x0003e20000100600 */
[----:B0-----:R-:W-:Y:S01]  /*5170*/  MOV R32, RZ ;  /* 0x000000ff00207202 */ /* 0x001fe20000000f00 */
[----:B-1----:R-:W-:-:S05]  /*5180*/  IMAD.MOV.U32 R36, RZ, RZ, RZ ;  /* 0x000000ffff247224 */ /* 0x002fca00078e00ff */
[----:B---3--:R0:W3:Y:S04]  /*5190*/  @!P6 LDG.E R32, desc[UR12][R30.64] ;  /* 0x0000000c1e20e981 */ /* 0x0080e8000c1e1900 */
[----:B----4-:R-:W4:Y:S01]  /*51a0*/  @!P2 LDG.E R36, desc[UR12][R38.64] ;  /* 0x0000000c2624a981 */ /* 0x010f22000c1e1900 */
[----:B------:R-:W-:Y:S02]  /*51b0*/  PRMT R10, RZ, 0x7610, R10 ;  /* 0x00007610ff0a7816 */ /* 0x000fe4000000000a */
[----:B------:R-:W-:Y:S02]  /*51c0*/  PRMT R11, RZ, 0x7610, R11 ;  /* 0x00007610ff0b7816 */ /* 0x000fe4000000000b */
[----:B--2---:R-:W-:Y:S02]  /*51d0*/  @!P3 SHF.R.U32.HI R11, RZ, 0x10, R5 ;  /* 0x00000010ff0bb819 */ /* 0x004fe40000011605 */
[----:B------:R-:W-:-:S03]  /*51e0*/  @!P3 PRMT R10, R5, 0x7610, R10 ;  /* 0x00007610050ab816 */ /* 0x000fc6000000000a */
[----:B------:R-:W-:Y:S04]  /*51f0*/  STL [R1+0x1c4], R11 ;  /* 0x0001c40b01007387 */ /* 0x000fe80000100800 */
[----:B------:R1:W-:Y:S04]  /*5200*/  STL.S16 [R1+0x1ec], R10 ;  /* 0x0001ec0a01007387 */ /* 0x0003e80000100600 */
[----:B-1----:R-:W2:Y:S01]  /*5210*/  LDL.LU.64 R10, [R1+0x208] ;  /* 0x00020800010a7983 */ /* 0x002ea20000300a00 */
[----:B------:R-:W-:Y:S02]  /*5220*/  PRMT R33, RZ, 0x7610, R33 ;  /* 0x00007610ff217816 */ /* 0x000fe40000000021 */
[----:B------:R-:W-:Y:S01]  /*5230*/  LOP3.LUT P1, RZ, R2, 0x20, RZ, 0xc0, !PT ;  /* 0x0000002002ff7812 */ /* 0x000fe2000782c0ff */
[----:B------:R-:W-:Y:S04]  /*5240*/  STL.64 [R1+0x310], R56 ;  /* 0x0003103801007387 */ /* 0x000fe80000100a00 */
[----:B------:R1:W-:Y:S01]  /*5250*/  STL.64 [R1+0x360], R56 ;  /* 0x0003603801007387 */ /* 0x0003e20000100a00 */
[----:B0-----:R-:W-:-:S02]  /*5260*/  PRMT R31, RZ, 0x7610, R31 ;  /* 0x00007610ff1f7816 */ /* 0x001fc4000000001f */
[----:B---3--:R-:W-:Y:S02]  /*5270*/  @!P6 PRMT R33, R32, 0x7610, R33 ;  /* 0x000076102021e816 */ /* 0x008fe40000000021 */
[----:B-1----:R-:W-:-:S03]  /*5280*/  PRMT R57, RZ, 0x7610, R57 ;  /* 0x00007610ff397816 */ /* 0x002fc60000000039 */
[----:B------:R0:W-:Y:S01]  /*5290*/  STL.S16 [R1+0x1dc], R33 ;  /* 0x0001dc2101007387 */ /* 0x0001e20000100600 */
[----:B----4-:R-:W-:Y:S02]  /*52a0*/  @!P2 SHF.R.U32.HI R31, RZ, 0x10, R36 ;  /* 0x00000010ff1fa819 */ /* 0x010fe40000011624 */
[----:B------:R-:W-:Y:S02]  /*52b0*/  @!P2 PRMT R57, R36, 0x7610, R57 ;  /* 0x000076102439a816 */ /* 0x000fe40000000039 */
[C---:B------:R-:W-:Y:S01]  /*52c0*/  LOP3.LUT P2, RZ, R2.reuse, 0x10, RZ, 0xc0, !PT ;  /* 0x0000001002ff7812 */ /* 0x040fe2000784c0ff */
[----:B0-----:R-:W-:Y:S01]  /*52d0*/  IMAD.MOV.U32 R33, RZ, RZ, RZ ;  /* 0x000000ffff217224 */ /* 0x001fe200078e00ff */
[C---:B------:R-:W-:Y:S02]  /*52e0*/  LOP3.LUT P0, RZ, R2.reuse, 0x100, RZ, 0xc0, !PT ;  /* 0x0000010002ff7812 */ /* 0x040fe4000780c0ff */
[----:B------:R-:W-:-:S03]  /*52f0*/  LOP3.LUT P4, RZ, R2, 0x40, RZ, 0xc0, !PT ;  /* 0x0000004002ff7812 */ /* 0x000fc6000788c0ff */
[----:B------:R0:W3:Y:S04]  /*5300*/  @!P1 LDG.E R33, desc[UR12][R24.64] ;  /* 0x0000000c18219981 */ /* 0x0000e8000c1e1900 */
[----:B------:R1:W-:Y:S01]  /*5310*/  STL [R1+0x1cc], R31 ;  /* 0x0001cc1f01007387 */ /* 0x0003e20000100800 */
[----:B0-----:R-:W-:-:S03]  /*5320*/  CS2R R24, SRZ ;  /* 0x0000000000187805 */ /* 0x001fc6000001ff00 */
[----:B------:R0:W-:Y:S01]  /*5330*/  STL [R1+0x20], R18 ;  /* 0x0000201201007387 */ /* 0x0001e20000100800 */
[----:B-1----:R-:W-:-:S06]  /*5340*/  CS2R R30, SRZ ;  /* 0x00000000001e7805 */ /* 0x002fcc000001ff00 */
[----:B------:R-:W4:Y:S01]  /*5350*/  @!P0 LDG.E R30, desc[UR12][R34.64] ;  /* 0x0000000c221e8981 */ /* 0x000f22000c1e1900 */
[----:B0-----:R-:W-:-:S06]  /*5360*/  IMAD.MOV.U32 R18, RZ, RZ, RZ ;  /* 0x000000ffff127224 */ /* 0x001fcc00078e00ff */
[----:B------:R-:W3:Y:S04]  /*5370*/  @!P4 LDG.E R18, desc[UR12][R20.64] ;  /* 0x0000000c1412c981 */ /* 0x000ee8000c1e1900 */
[----:B--2---:R0:W2:Y:S04]  /*5380*/  @!P2 LDG.E R24, desc[UR12][R10.64] ;  /* 0x0000000c0a18a981 */ /* 0x0040a8000c1e1900 */
[----:B------:R-:W0:Y:S01]  /*5390*/  LDL.LU.64 R10, [R1+0x380] ;  /* 0x00038000010a7983 */ /* 0x000e220000300a00 */
[----:B------:R-:W-:Y:S02]  /*53a0*/  LOP3.LUT P5, RZ, R2, 0x80, RZ, 0xc0, !PT ;  /* 0x0000008002ff7812 */ /* 0x000fe400078ac0ff */
[----:B------:R-:W-:Y:S01]  /*53b0*/  PRMT R56, RZ, 0x7610, R56 ;  /* 0x00007610ff387816 */ /* 0x000fe20000000038 */
[----:B------:R-:W-:Y:S01]  /*53c0*/  STL [R1+0x2d8], R8 ;  /* 0x0002d80801007387 */ /* 0x000fe20000100800 */
[----:B------:R-:W-:-:S03]  /*53d0*/  @!P6 SHF.R.U32.HI R56, RZ, 0x10, R32 ;  /* 0x00000010ff38e819 */ /* 0x000fc60000011620 */
[----:B------:R-:W-:Y:S06]  /*53e0*/  STL.64 [R1+0x328], R8 ;  /* 0x0003280801007387 */ /* 0x000fec0000100a00 */
[----:B------:R-:W2:Y:S04]  /*53f0*/  @!P5 LDG.E R31, desc[UR12][R46.64] ;  /* 0x0000000c2e1fd981 */ /* 0x000ea8000c1e1900 */
[----:B------:R-:W-:Y:S04]  /*5400*/  STL.64 [R1+0x338], R8 ;  /* 0x0003380801007387 */ /* 0x000fe80000100a00 */
[----:B------:R-:W-:Y:S04]  /*5410*/  STL.64 [R1+0x348], R8 ;  /* 0x0003480801007387 */ /* 0x000fe80000100a00 */
[----:B------:R-:W-:Y:S04]  /*5420*/  STL.64 [R1+0x358], R8 ;  /* 0x0003580801007387 */ /* 0x000fe80000100a00 */
[----:B------:R1:W-:Y:S04]  /*5430*/  STL.64 [R1+0x378], R8 ;  /* 0x0003780801007387 */ /* 0x0003e80000100a00 */
[----:B------:R4:W-:Y:S04]  /*5440*/  STL [R1+0x2d4], R9 ;  /* 0x0002d40901007387 */ /* 0x0009e80000100800 */
[----:B------:R-:W-:Y:S01]  /*5450*/  STL.S16 [R1+0x1d8], R57 ;  /* 0x0001d83901007387 */ /* 0x000fe20000100600 */
[----:B-1----:R-:W-:-:S03]  /*5460*/  PRMT R8, RZ, 0x7610, R8 ;  /* 0x00007610ff087816 */ /* 0x002fc60000000008 */
[----:B------:R1:W-:Y:S01]  /*5470*/  STL [R1+0x1e8], R56 ;  /* 0x0001e83801007387 */ /* 0x0003e20000100800 */
[----:B----4-:R-:W-:Y:S02]  /*5480*/  PRMT R9, RZ, 0x7610, R9 ;  /* 0x00007610ff097816 */ /* 0x010fe40000000009 */
[----:B------:R-:W-:Y:S02]  /*5490*/  @!P0 SHF.R.U32.HI R9, RZ, 0x10, R30 ;  /* 0x00000010ff098819 */ /* 0x000fe4000001161e */
[----:B------:R-:W-:Y:S01]  /*54a0*/  @!P0 PRMT R8, R30, 0x7610, R8 ;  /* 0x000076101e088816 */ /* 0x000fe20000000008 */
[----:B-1----:R-:W4:Y:S04]  /*54b0*/  LDL.LU.64 R56, [R1+0x228] ;  /* 0x0002280001387983 */ /* 0x002f280000300a00 */
[----:B------:R-:W-:Y:S04]  /*54c0*/  STL.S16 [R1+0x200], R8 ;  /* 0x0002000801007387 */ /* 0x000fe80000100600 */
[----:B------:R1:W-:Y:S04]  /*54d0*/  STL [R1+0x1f4], R9 ;  /* 0x0001f40901007387 */ /* 0x0003e80000100800 */
[----:B-1----:R-:W4:Y:S01]  /*54e0*/  LDL.LU.64 R8, [R1+0x238] ;  /* 0x0002380001087983 */ /* 0x002f220000300a00 */
[----:B0-----:R-:W-:-:S02]  /*54f0*/  PRMT R10, RZ, 0x7610, R10 ;  /* 0x00007610ff0a7816 */ /* 0x001fc4000000000a */
[----:B------:R-:W-:Y:S02]  /*5500*/  PRMT R11, RZ, 0x7610, R11 ;  /* 0x00007610ff0b7816 */ /* 0x000fe4000000000b */
[----:B---3--:R-:W-:Y:S02]  /*5510*/  @!P4 SHF.R.U32.HI R11, RZ, 0x10, R18 ;  /* 0x00000010ff0bc819 */ /* 0x008fe40000011612 */
[----:B------:R-:W-:-:S03]  /*5520*/  @!P4 PRMT R10, R18, 0x7610, R10 ;  /* 0x00007610120ac816 */ /* 0x000fc6000000000a */
[----:B------:R-:W-:Y:S04]  /*5530*/  STL [R1+0x208], R11 ;  /* 0x0002080b01007387 */ /* 0x000fe80000100800 */
[----:B------:R0:W-:Y:S04]  /*5540*/  STL.S16 [R1+0x218], R10 ;  /* 0x0002180a01007387 */ /* 0x0001e80000100600 */
[----:B0-----:R-:W3:Y:S01]  /*5550*/  LDL.LU.64 R10, [R1+0x248] ;  /* 0x00024800010a7983 */ /* 0x001ee20000300a00 */
[----:B------:R-:W-:-:S03]  /*5560*/  LOP3.LUT P3, RZ, R2, 0x8, RZ, 0xc0, !PT ;  /* 0x0000000802ff7812 */ /* 0x000fc6000786c0ff */
[----:B------:R0:W-:Y:S04]  /*5570*/  STL [R1+0x28], R28 ;  /* 0x0000281c01007387 */ /* 0x0001e80000100800 */
[----:B------:R-:W-:Y:S04]  /*5580*/  STL.64 [R1+0x318], R60 ;  /* 0x0003183c01007387 */ /* 0x000fe80000100a00 */
[----:B------:R1:W-:Y:S01]  /*5590*/  STL [R1+0x370], R60 ;  /* 0x0003703c01007387 */ /* 0x0003e20000100800 */
[----:B0-----:R-:W-:-:S04]  /*55a0*/  PRMT R28, RZ, 0x7610, R28 ;  /* 0x00007610ff1c7816 */ /* 0x001fc8000000001c */
[----:B------:R-:W-:Y:S02]  /*55b0*/  @!P1 PRMT R28, R33, 0x7610, R28 ;  /* 0x00007610211c9816 */ /* 0x000fe4000000001c */
[----:B-1----:R-:W-:Y:S02]  /*55c0*/  PRMT R60, RZ, 0x7610, R60 ;  /* 0x00007610ff3c7816 */ /* 0x002fe4000000003c */
[----:B------:R-:W-:Y:S02]  /*55d0*/  PRMT R61, RZ, 0x7610, R61 ;  /* 0x00007610ff3d7816 */ /* 0x000fe4000000003d */
[----:B--2---:R-:W-:Y:S02]  /*55e0*/  @!P5 SHF.R.U32.HI R61, RZ, 0x10, R31 ;  /* 0x00000010ff3dd819 */ /* 0x004fe4000001161f */
[----:B------:R-:W-:Y:S02]  /*55f0*/  @!P5 PRMT R60, R31, 0x7610, R60 ;  /* 0x000076101f3cd816 */ /* 0x000fe4000000003c */
[C---:B------:R-:W-:Y:S01]  /*5600*/  LOP3.LUT P6, RZ, R2.reuse, 0x4, RZ, 0xc0, !PT ;  /* 0x0000000402ff7812 */ /* 0x040fe200078cc0ff */
[----:B------:R0:W-:Y:S01]  /*5610*/  STL [R1+0x38], R23 ;  /* 0x0000381701007387 */ /* 0x0001e20000100800 */
[----:B------:R-:W-:-:S03]  /*5620*/  LOP3.LUT P5, RZ, R2, 0x1, RZ, 0xc0, !PT ;  /* 0x0000000102ff7812 */ /* 0x000fc600078ac0ff */
[----:B------:R1:W-:Y:S04]  /*5630*/  STL.S16 [R1+0x228], R28 ;  /* 0x0002281c01007387 */ /* 0x0003e80000100600 */
[----:B----4-:R-:W2:Y:S01]  /*5640*/  @!P3 LDG.E R25, desc[UR12][R56.64] ;  /* 0x0000000c3819b981 */ /* 0x010ea2000c1e1900 */
[----:B0-----:R-:W-:Y:S01]  /*5650*/  IMAD.MOV.U32 R23, RZ, RZ, RZ ;  /* 0x000000ffff177224 */ /* 0x001fe200078e00ff */
[----:B-1----:R-:W-:Y:S02]  /*5660*/  HFMA2.MMA R28, -RZ, RZ, 0, 0 ;  /* 0x00000000ff1c7435 */ /* 0x002fe400000001ff */
[----:B------:R-:W4:Y:S04]  /*5670*/  LDL.LU.64 R56, [R1+0x260] ;  /* 0x0002600001387983 */ /* 0x000f280000300a00 */
[----:B------:R-:W-:Y:S04]  /*5680*/  STL.S16 [R1+0x204], R60 ;  /* 0x0002043c01007387 */ /* 0x000fe80000100600 */
[----:B------:R0:W2:Y:S04]  /*5690*/  @!P6 LDG.E R28, desc[UR12][R8.64] ;  /* 0x0000000c081ce981 */ /* 0x0000a8000c1e1900 */
[----:B------:R1:W-:Y:S04]  /*56a0*/  STL [R1+0x1f0], R61 ;  /* 0x0001f03d01007387 */ /* 0x0003e80000100800 */
[----:B------:R-:W0:Y:S04]  /*56b0*/  LDL.LU.64 R8, [R1+0x378] ;  /* 0x0003780001087983 */ /* 0x000e280000300a00 */
[----:B-1----:R-:W2:Y:S04]  /*56c0*/  LDL.LU.64 R60, [R1+0x250] ;  /* 0x00025000013c7983 */ /* 0x002ea80000300a00 */
[----:B---3--:R1:W3:Y:S04]  /*56d0*/  @!P5 LDG.E R23, desc[UR12][R10.64] ;  /* 0x0000000c0a17d981 */ /* 0x0082e8000c1e1900 */
[----:B------:R-:W1:Y:S01]  /*56e0*/  LDL.LU.64 R10, [R1+0x368] ;  /* 0x00036800010a7983 */ /* 0x000e620000300a00 */
[----:B------:R-:W-:-:S02]  /*56f0*/  LOP3.LUT P4, RZ, R3, 0x80000000, RZ, 0xc0, !PT ;  /* 0x8000000003ff7812 */ /* 0x000fc4000788c0ff */
[----:B------:R-:W-:Y:S01]  /*5700*/  LOP3.LUT P0, RZ, R2, 0x2, RZ, 0xc0, !PT ;  /* 0x0000000202ff7812 */ /* 0x000fe2000780c0ff */
[----:B------:R4:W-:Y:S01]  /*5710*/  STL [R1+0x3c], R26 ;  /* 0x00003c1a01007387 */ /* 0x0009e20000100800 */
[----:B------:R-:W-:Y:S02]  /*5720*/  PRMT R34, RZ, 0x7610, R34 ;  /* 0x00007610ff227816 */ /* 0x000fe40000000022 */
[----:B------:R-:W-:Y:S02]  /*5730*/  @!P1 SHF.R.U32.HI R34, RZ, 0x10, R33 ;  /* 0x00000010ff229819 */ /* 0x000fe40000011621 */
[----:B----4-:R-:W-:-:S03]  /*5740*/  MOV R26, RZ ;  /* 0x000000ff001a7202 */ /* 0x010fc60000000f00 */
[----:B------:R4:W-:Y:S02]  /*5750*/  STL [R1+0x20c], R34 ;  /* 0x00020c2201007387 */ /* 0x0009e40000100800 */
[----:B----4-:R-:W-:Y:S02]  /*5760*/  IMAD.MOV.U32 R34, RZ, RZ, RZ ;  /* 0x000000ffff227224 */ /* 0x010fe400078e00ff */
[----:B------:R-:W4:Y:S01]  /*5770*/  @!P4 LDG.E R26, desc[UR12][R56.64] ;  /* 0x0000000c381ac981 */ /* 0x000f22000c1e1900 */
[----:B0-----:R-:W-:Y:S02]  /*5780*/  PRMT R8, RZ, 0x7610, R8 ;  /* 0x00007610ff087816 */ /* 0x001fe40000000008 */
[----:B------:R-:W-:Y:S02]  /*5790*/  PRMT R48, RZ, 0x7610, R48 ;  /* 0x00007610ff307816 */ /* 0x000fe40000000030 */
[----:B------:R-:W-:Y:S01]  /*57a0*/  PRMT R35, RZ, 0x7610, R35 ;  /* 0x00007610ff237816 */ /* 0x000fe20000000023 */
[----:B--2---:R0:W2:Y:S01]  /*57b0*/  @!P0 LDG.E R34, desc[UR12][R60.64] ;  /* 0x0000000c3c228981 */ /* 0x0040a2000c1e1900 */
[----:B------:R-:W-:-:S02]  /*57c0*/  PRMT R9, RZ, 0x7610, R9 ;  /* 0x00007610ff097816 */ /* 0x000fc40000000009 */
[----:B------:R-:W-:Y:S02]  /*57d0*/  @!P2 SHF.R.U32.HI R9, RZ, 0x10, R24 ;  /* 0x00000010ff09a819 */ /* 0x000fe40000011618 */
[----:B------:R-:W-:Y:S01]  /*57e0*/  PRMT R49, RZ, 0x7610, R49 ;  /* 0x00007610ff317816 */ /* 0x000fe20000000031 */
[----:B------:R-:W-:Y:S01]  /*57f0*/  STL [R1+0x40], R27 ;  /* 0x0000401b01007387 */ /* 0x000fe20000100800 */
[----:B------:R-:W-:-:S03]  /*5800*/  @!P2 PRMT R8, R24, 0x7610, R8 ;  /* 0x000076101808a816 */ /* 0x000fc60000000008 */
[----:B------:R-:W0:Y:S04]  /*5810*/  LDL.LU R60, [R1+0x370] ;  /* 0x00037000013c7983 */ /* 0x000e280000300800 */
[----:B------:R-:W-:Y:S04]  /*5820*/  STL.S16 [R1+0x23c], R8 ;  /* 0x00023c0801007387 */ /* 0x000fe80000100600 */
[----:B------:R1:W-:Y:S02]  /*5830*/  STL [R1+0x22c], R9 ;  /* 0x00022c0901007387 */ /* 0x0003e40000100800 */
[----:B-1----:R-:W-:-:S02]  /*5840*/  PRMT R10, RZ, 0x7610, R10 ;  /* 0x00007610ff0a7816 */ /* 0x002fc4000000000a */
[----:B------:R-:W3:Y:S01]  /*5850*/  LDL.LU.64 R8, [R1+0x298] ;  /* 0x0002980001087983 */ /* 0x000ee20000300a00 */
[----:B------:R-:W-:Y:S02]  /*5860*/  PRMT R11, RZ, 0x7610, R11 ;  /* 0x00007610ff0b7816 */ /* 0x000fe4000000000b */
[----:B------:R-:W-:Y:S01]  /*5870*/  @!P6 SHF.R.U32.HI R11, RZ, 0x10, R28 ;  /* 0x00000010ff0be819 */ /* 0x000fe2000001161c */
[----:B------:R-:W-:Y:S01]  /*5880*/  STL [R1+0x44], R29 ;  /* 0x0000441d01007387 */ /* 0x000fe20000100800 */
[----:B------:R-:W-:-:S03]  /*5890*/  @!P6 PRMT R10, R28, 0x7610, R10 ;  /* 0x000076101c0ae816 */ /* 0x000fc6000000000a */
[----:B------:R-:W-:Y:S04]  /*58a0*/  STL [R1+0x248], R11 ;  /* 0x0002480b01007387 */ /* 0x000fe80000100800 */
[----:B------:R1:W-:Y:S01]  /*58b0*/  STL.S16 [R1+0x250], R10 ;  /* 0x0002500a01007387 */ /* 0x0003e20000100600 */
[----:B------:R-:W-:-:S03]  /*58c0*/  LOP3.LUT P1, RZ, R3, 0x40000000, RZ, 0xc0, !PT ;  /* 0x4000000003ff7812 */ /* 0x000fc6000782c0ff */
[----:B------:R-:W-:Y:S01]  /*58d0*/  STL [R1+0x4c], R5 ;  /* 0x00004c0501007387 */ /* 0x000fe20000100800 */
[----:B------:R-:W-:-:S03]  /*58e0*/  PRMT R59, RZ, 0x7610, R59 ;  /* 0x00007610ff3b7816 */ /* 0x000fc6000000003b */
[----:B------:R-:W-:Y:S04]  /*58f0*/  STL [R1+0x1c], R42 ;  /* 0x00001c2a01007387 */ /* 0x000fe80000100800 */
[----:B-1----:R-:W3:Y:S01]  /*5900*/  LDL.LU.64 R10, [R1+0x290] ;  /* 0x00029000010a7983 */ /* 0x002ee20000300a00 */
[----:B------:R-:W-:Y:S02]  /*5910*/  @!P3 SHF.R.U32.HI R49, RZ, 0x10, R25 ;  /* 0x00000010ff31b819 */ /* 0x000fe40000011619 */
[----:B------:R-:W-:Y:S01]  /*5920*/  @!P3 PRMT R48, R25, 0x7610, R48 ;  /* 0x000076101930b816 */ /* 0x000fe20000000030 */
[----:B------:R-:W-:Y:S01]  /*5930*/  STL [R1+0x2c], R22 ;  /* 0x00002c1601007387 */ /* 0x000fe20000100800 */
[----:B------:R-:W-:-:S03]  /*5940*/  LOP3.LUT P3, RZ, R3, 0x10000000, RZ, 0xc0, !PT ;  /* 0x1000000003ff7812 */ /* 0x000fc6000786c0ff */
[----:B------:R-:W-:Y:S01]  /*5950*/  STL.S16 [R1+0x21c], R48 ;  /* 0x00021c3001007387 */ /* 0x000fe20000100600 */
[----:B------:R-:W-:Y:S02]  /*5960*/  PRMT R20, RZ, 0x7610, R20 ;  /* 0x00007610ff147816 */ /* 0x000fe40000000014 */
[----:B------:R-:W-:Y:S01]  /*5970*/  PRMT R21, RZ, 0x7610, R21 ;  /* 0x00007610ff157816 */ /* 0x000fe20000000015 */
[----:B------:R-:W-:Y:S01]  /*5980*/  STL [R1+0x24], R19 ;  /* 0x0000241301007387 */ /* 0x000fe20000100800 */
[----:B----4-:R-:W-:-:S03]  /*5990*/  @!P4 PRMT R35, R26, 0x7610, R35 ;  /* 0x000076101a23c816 */ /* 0x010fc60000000023 */
[----:B------:R1:W-:Y:S01]  /*59a0*/  STL [R1+0x238], R49 ;  /* 0x0002383101007387 */ /* 0x0003e20000100800 */
[----:B------:R-:W-:-:S03]  /*59b0*/  IMAD.MOV.U32 R27, RZ, RZ, RZ ;  /* 0x000000ffff1b7224 */ /* 0x000fc600078e00ff */
[----:B------:R-:W-:Y:S04]  /*59c0*/  STL [R1+0x5c], R18 ;  /* 0x00005c1201007387 */ /* 0x000fe80000100800 */
[----:B------:R-:W-:Y:S04]  /*59d0*/  STL [R1+0x30], R12 ;  /* 0x0000300c01007387 */ /* 0x000fe80000100800 */
[----:B-1----:R-:W4:Y:S04]  /*59e0*/  LDL.LU.64 R48, [R1+0x278] ;  /* 0x0002780001307983 */ /* 0x002f280000300a00 */
[----:B------:R1:W-:Y:S04]  /*59f0*/  STL.S16 [R1+0x27c], R35 ;  /* 0x00027c2301007387 */ /* 0x0003e80000100600 */
[----:B------:R-:W-:Y:S04]  /*5a00*/  STL [R1+0x34], R13 ;  /* 0x0000340d01007387 */ /* 0x000fe80000100800 */
[----:B------:R-:W4:Y:S01]  /*5a10*/  LDL.LU.64 R56, [R1+0x360] ;  /* 0x0003600001387983 */ /* 0x000f220000300a00 */
[----:B-1----:R-:W-:Y:S01]  /*5a20*/  HFMA2.MMA R35, -RZ, RZ, 0, 0 ;  /* 0x00000000ff237435 */ /* 0x002fe200000001ff */
[----:B0-----:R-:W-:-:S02]  /*5a30*/  PRMT R60, RZ, 0x7610, R60 ;  /* 0x00007610ff3c7816 */ /* 0x001fc4000000003c */
[----:B--2---:R-:W-:-:S05]  /*5a40*/  @!P0 SHF.R.U32.HI R60, RZ, 0x10, R34 ;  /* 0x00000010ff3c8819 */ /* 0x004fca0000011622 */
[----:B------:R0:W-:Y:S04]  /*5a50*/  STL [R1+0x24c], R60 ;  /* 0x00024c3c01007387 */ /* 0x0001e80000100800 */
[----:B0-----:R-:W2:Y:S04]  /*5a60*/  LDL.LU.64 R60, [R1+0x2c8] ;  /* 0x0002c800013c7983 */ /* 0x001ea80000300a00 */
[----:B---3--:R0:W3:Y:S04]  /*5a70*/  @!P1 LDG.E R27, desc[UR12][R8.64] ;  /* 0x0000000c081b9981 */ /* 0x0080e8000c1e1900 */
[----:B------:R-:W0:Y:S04]  /*5a80*/  LDL.LU.64 R8, [R1+0x358] ;  /* 0x0003580001087983 */ /* 0x000e280000300a00 */
[----:B------:R1:W3:Y:S04]  /*5a90*/  @!P3 LDG.E R35, desc[UR12][R10.64] ;  /* 0x0000000c0a23b981 */ /* 0x0002e8000c1e1900 */
[----:B------:R-:W1:Y:S01]  /*5aa0*/  LDL.LU.64 R10, [R1+0x350] ;  /* 0x00035000010a7983 */ /* 0x000e620000300a00 */
[----:B------:R-:W-:-:S02]  /*5ab0*/  LOP3.LUT P2, RZ, R3, 0x20000000, RZ, 0xc0, !PT ;  /* 0x2000000003ff7812 */ /* 0x000fc4000784c0ff */
[----:B------:R-:W-:Y:S01]  /*5ac0*/  LOP3.LUT P6, RZ, R3, 0x8000000, RZ, 0xc0, !PT ;  /* 0x0800000003ff7812 */ /* 0x000fe200078cc0ff */
[----:B------:R-:W-:Y:S02]  /*5ad0*/  IMAD.MOV.U32 R29, RZ, RZ, RZ ;  /* 0x000000ffff1d7224 */ /* 0x000fe400078e00ff */
[----:B------:R-:W-:-:S08]  /*5ae0*/  IMAD.MOV.U32 R5, RZ, RZ, RZ ;  /* 0x000000ffff057224 */ /* 0x000fd000078e00ff */
[----:B----4-:R-:W4:Y:S01]  /*5af0*/  @!P2 LDG.E R29, desc[UR12][R48.64] ;  /* 0x0000000c301da981 */ /* 0x010f22000c1e1900 */
[----:B------:R-:W-:-:S03]  /*5b00*/  PRMT R42, RZ, 0x7610, R42 ;  /* 0x00007610ff2a7816 */ /* 0x000fc6000000002a */
[----:B--2---:R-:W2:Y:S01]  /*5b10*/  @!P6 LDG.E R5, desc[UR12][R60.64] ;  /* 0x0000000c3c05e981 */ /* 0x004ea2000c1e1900 */
[----:B0-----:R-:W-:-:S03]  /*5b20*/  PRMT R8, RZ, 0x7610, R8 ;  /* 0x00007610ff087816 */ /* 0x001fc60000000008 */
[----:B------:R-:W2:Y:S01]  /*5b30*/  LDL.LU.64 R48, [R1+0x2b8] ;  /* 0x0002b80001307983 */ /* 0x000ea20000300a00 */
[----:B------:R-:W-:Y:S02]  /*5b40*/  PRMT R9, RZ, 0x7610, R9 ;  /* 0x00007610ff097816 */ /* 0x000fe40000000009 */
[----:B------:R-:W-:Y:S01]  /*5b50*/  @!P5 SHF.R.U32.HI R9, RZ, 0x10, R23 ;  /* 0x00000010ff09d819 */ /* 0x000fe20000011617 */
[----:B------:R-:W2:Y:S01]  /*5b60*/  LDL.LU.64 R60, [R1+0x2a8] ;  /* 0x0002a800013c7983 */ /* 0x000ea20000300a00 */
[----:B------:R-:W-:-:S03]  /*5b70*/  @!P5 PRMT R8, R23, 0x7610, R8 ;  /* 0x000076101708d816 */ /* 0x000fc60000000008 */
[----:B------:R-:W-:Y:S04]  /*5b80*/  STL [R1+0x264], R9 ;  /* 0x0002640901007387 */ /* 0x000fe80000100800 */
[----:B------:R0:W-:Y:S04]  /*5b90*/  STL.S16 [R1+0x254], R8 ;  /* 0x0002540801007387 */ /* 0x0001e80000100600 */
[----:B0-----:R-:W2:Y:S01]  /*5ba0*/  LDL.LU.64 R8, [R1+0x2b0] ;  /* 0x0002b00001087983 */ /* 0x001ea20000300a00 */
[----:B-1----:R-:W-:Y:S02]  /*5bb0*/  PRMT R10, RZ, 0x7610, R10 ;  /* 0x00007610ff0a7816 */ /* 0x002fe4000000000a */
[----:B------:R-:W-:-:S02]  /*5bc0*/  PRMT R11, RZ, 0x7610, R11 ;  /* 0x00007610ff0b7816 */ /* 0x000fc4000000000b */
[----:B---3--:R-:W-:Y:S02]  /*5bd0*/  @!P1 SHF.R.U32.HI R11, RZ, 0x10, R27 ;  /* 0x00000010ff0b9819 */ /* 0x008fe4000001161b */
[----:B------:R-:W-:-:S03]  /*5be0*/  @!P1 PRMT R10, R27, 0x7610, R10 ;  /* 0x000076101b0a9816 */ /* 0x000fc6000000000a */
[----:B------:R-:W-:Y:S04]  /*5bf0*/  STL [R1+0x290], R11 ;  /* 0x0002900b01007387 */ /* 0x000fe80000100800 */
[----:B------:R0:W-:Y:S04]  /*5c00*/  STL.S16 [R1+0x298], R10 ;  /* 0x0002980a01007387 */ /* 0x0001e80000100600 */
[----:B0-----:R-:W3:Y:S01]  /*5c10*/  LDL.LU.64 R10, [R1+0x2c0] ;  /* 0x0002c000010a7983 */ /* 0x001ee20000300a00 */
[----:B------:R-:W-:Y:S02]  /*5c20*/  @!P0 PRMT R59, R34, 0x7610, R59 ;  /* 0x00007610223b8816 */ /* 0x000fe4000000003b */
[----:B------:R-:W-:-:S02]  /*5c30*/  @!P4 SHF.R.U32.HI R42, RZ, 0x10, R26 ;  /* 0x00000010ff2ac819 */ /* 0x000fc4000001161a */
[C---:B------:R-:W-:Y:S02]  /*5c40*/  LOP3.LUT P0, RZ, R3.reuse, 0x4000000, RZ, 0xc0, !PT ;  /* 0x0400000003ff7812 */ /* 0x040fe4000780c0ff */
[----:B------:R-:W-:Y:S02]  /*5c50*/  LOP3.LUT P4, RZ, R3, 0x1000000, RZ, 0xc0, !PT ;  /* 0x0100000003ff7812 */ /* 0x000fe4000788c0ff */
[----:B------:R-:W-:Y:S02]  /*5c60*/  PRMT R22, RZ, 0x7610, R22 ;  /* 0x00007610ff167816 */ /* 0x000fe40000000016 */
[----:B----4-:R-:W-:-:S05]  /*5c70*/  @!P2 SHF.R.U32.HI R22, RZ, 0x10, R29 ;  /* 0x00000010ff16a819 */ /* 0x010fca000001161d */
[----:B------:R0:W-:Y:S01]  /*5c80*/  STL [R1+0x294], R22 ;  /* 0x0002941601007387 */ /* 0x0001e20000100800 */
[----:B--2---:R-:W-:Y:S01]  /*5c90*/  @!P6 SHF.R.U32.HI R20, RZ, 0x10, R5 ;  /* 0x00000010ff14e819 */ /* 0x004fe20000011605 */
[----:B0-----:R-:W-:-:S04]  /*5ca0*/  IMAD.MOV.U32 R22, RZ, RZ, RZ ;  /* 0x000000ffff167224 */ /* 0x001fc800078e00ff */
[----:B------:R0:W-:Y:S02]  /*5cb0*/  STL [R1+0x2b0], R20 ;  /* 0x0002b01401007387 */ /* 0x0001e40000100800 */
[----:B0-----:R-:W-:Y:S02]  /*5cc0*/  IMAD.MOV.U32 R20, RZ, RZ, RZ ;  /* 0x000000ffff147224 */ /* 0x001fe400078e00ff */
[----:B------:R0:W2:Y:S04]  /*5cd0*/  @!P0 LDG.E R22, desc[UR12][R8.64] ;  /* 0x0000000c08168981 */ /* 0x0000a8000c1e1900 */
[----:B------:R-:W0:Y:S04]  /*5ce0*/  LDL.LU.64 R8, [R1+0x348] ;  /* 0x0003480001087983 */ /* 0x000e280000300a00 */
[----:B---3--:R1:W3:Y:S04]  /*5cf0*/  @!P4 LDG.E R20, desc[UR12][R10.64] ;  /* 0x0000000c0a14c981 */ /* 0x0082e8000c1e1900 */
[----:B------:R-:W1:Y:S01]  /*5d00*/  LDL.LU.64 R10, [R1+0x340] ;  /* 0x00034000010a7983 */ /* 0x000e620000300a00 */
[----:B------:R-:W-:-:S02]  /*5d10*/  LOP3.LUT P5, RZ, R3, 0x2000000, RZ, 0xc0, !PT ;  /* 0x0200000003ff7812 */ /* 0x000fc400078ac0ff */
[----:B------:R-:W-:Y:S02]  /*5d20*/  @!P2 PRMT R21, R29, 0x7610, R21 ;  /* 0x000076101d15a816 */ /* 0x000fe40000000015 */
[----:B------:R-:W-:Y:S02]  /*5d30*/  PRMT R19, RZ, 0x7610, R19 ;  /* 0x00007610ff137816 */ /* 0x000fe40000000013 */
[----:B------:R-:W-:Y:S01]  /*5d40*/  LOP3.LUT P1, RZ, R3, 0x800000, RZ, 0xc0, !PT ;  /* 0x0080000003ff7812 */ /* 0x000fe2000782c0ff */
[----:B------:R4:W-:Y:S01]  /*5d50*/  STL.S16 [R1+0x278], R21 ;  /* 0x0002781501007387 */ /* 0x0009e20000100600 */
[----:B------:R-:W-:-:S05]  /*5d60*/  @!P6 PRMT R19, R5, 0x7610, R19 ;  /* 0x000076100513e816 */ /* 0x000fca0000000013 */
[----:B------:R4:W-:Y:S02]  /*5d70*/  STL.S16 [R1+0x2bc], R19 ;  /* 0x0002bc1301007387 */ /* 0x0009e40000100600 */
[----:B----4-:R-:W-:Y:S01]  /*5d80*/  MOV R21, RZ ;  /* 0x000000ff00157202 */ /* 0x010fe20000000f00 */
[----:B------:R-:W-:-:S05]  /*5d90*/  IMAD.MOV.U32 R19, RZ, RZ, RZ ;  /* 0x000000ffff137224 */ /* 0x000fca00078e00ff */
[----:B------:R-:W4:Y:S04]  /*5da0*/  @!P5 LDG.E R21, desc[UR12][R48.64] ;  /* 0x0000000c3015d981 */ /* 0x000f28000c1e1900 */
[----:B------:R-:W3:Y:S04]  /*5db0*/  @!P1 LDG.E R19, desc[UR12][R60.64] ;  /* 0x0000000c3c139981 */ /* 0x000ee8000c1e1900 */
[----:B------:R-:W3:Y:S04]  /*5dc0*/  LDL.LU.64 R48, [R1+0x288] ;  /* 0x0002880001307983 */ /* 0x000ee80000300a00 */
[----:B------:R-:W3:Y:S01]  /*5dd0*/  LDL.LU.64 R60, [R1+0x268] ;  /* 0x00026800013c7983 */ /* 0x000ee20000300a00 */
[----:B0-----:R-:W-:-:S02]  /*5de0*/  PRMT R8, RZ, 0x7610, R8 ;  /* 0x00007610ff087816 */ /* 0x001fc40000000008 */
[----:B------:R-:W-:Y:S02]  /*5df0*/  PRMT R9, RZ, 0x7610, R9 ;  /* 0x00007610ff097816 */ /* 0x000fe40000000009 */
[----:B------:R-:W-:Y:S02]  /*5e00*/  @!P3 SHF.R.U32.HI R9, RZ, 0x10, R35 ;  /* 0x00000010ff09b819 */ /* 0x000fe40000011623 */
[----:B------:R-:W-:-:S03]  /*5e10*/  @!P3 PRMT R8, R35, 0x7610, R8 ;  /* 0x000076102308b816 */ /* 0x000fc60000000008 */
[----:B------:R-:W-:Y:S04]  /*5e20*/  STL [R1+0x29c], R9 ;  /* 0x00029c0901007387 */ /* 0x000fe80000100800 */
[----:B------:R0:W-:Y:S04]  /*5e30*/  STL.S16 [R1+0x2b4], R8 ;  /* 0x0002b40801007387 */ /* 0x0001e80000100600 */
[----:B0-----:R-:W3:Y:S01]  /*5e40*/  LDL.LU.64 R8, [R1+0x2a0] ;  /* 0x0002a00001087983 */ /* 0x001ee20000300a00 */
[----:B-1----:R-:W-:Y:S02]  /*5e50*/  PRMT R10, RZ, 0x7610, R10 ;  /* 0x00007610ff0a7816 */ /* 0x002fe4000000000a */
[----:B------:R-:W-:-:S02]  /*5e60*/  PRMT R11, RZ, 0x7610, R11 ;  /* 0x00007610ff0b7816 */ /* 0x000fc4000000000b */
[----:B--2---:R-:W-:Y:S02]  /*5e70*/  @!P0 SHF.R.U32.HI R11, RZ, 0x10, R22 ;  /* 0x00000010ff0b8819 */ /* 0x004fe40000011616 */
[----:B------:R-:W-:-:S03]  /*5e80*/  @!P0 PRMT R10, R22, 0x7610, R10 ;  /* 0x00007610160a8816 */ /* 0x000fc6000000000a */
[----:B------:R-:W-:Y:S04]  /*5e90*/  STL [R1+0x2b8], R11 ;  /* 0x0002b80b01007387 */ /* 0x000fe80000100800 */
[----:B------:R0:W-:Y:S04]  /*5ea0*/  STL.S16 [R1+0x2c0], R10 ;  /* 0x0002c00a01007387 */ /* 0x0001e80000100600 */
[----:B0-----:R-:W2:Y:S01]  /*5eb0*/  LDL.LU.64 R10, [R1+0x270] ;  /* 0x00027000010a7983 */ /* 0x001ea20000300a00 */
[----:B------:R-:W-:Y:S02]  /*5ec0*/  PRMT R18, RZ, 0x7610, R18 ;  /* 0x00007610ff127816 */ /* 0x000fe40000000012 */
[----:B------:R-:W-:-:S02]  /*5ed0*/  PRMT R13, RZ, 0x7610, R13 ;  /* 0x00007610ff0d7816 */ /* 0x000fc4000000000d */
[----:B----4-:R-:W-:Y:S02]  /*5ee0*/  @!P5 PRMT R18, R21, 0x7610, R18 ;  /* 0x000076101512d816 */ /* 0x010fe40000000012 */
[----:B------:R-:W-:Y:S02]  /*5ef0*/  PRMT R12, RZ, 0x7610, R12 ;  /* 0x00007610ff0c7816 */ /* 0x000fe4000000000c */
[C---:B------:R-:W-:Y:S02]  /*5f00*/  LOP3.LUT P2, RZ, R3.reuse, 0x400000, RZ, 0xc0, !PT ;  /* 0x0040000003ff7812 */ /* 0x040fe4000784c0ff */
[C---:B------:R-:W-:Y:S02]  /*5f10*/  LOP3.LUT P3, RZ, R3.reuse, 0x200000, RZ, 0xc0, !PT ;  /* 0x0020000003ff7812 */ /* 0x040fe4000786c0ff */
[----:B------:R-:W-:Y:S01]  /*5f20*/  LOP3.LUT P6, RZ, R3, 0x100000, RZ, 0xc0, !PT ;  /* 0x0010000003ff7812 */ /* 0x000fe200078cc0ff */
[----:B------:R0:W-:Y:S01]  /*5f30*/  STL.S16 [R1+0x2a8], R18 ;  /* 0x0002a81201007387 */ /* 0x0001e20000100600 */
[----:B---3--:R-:W-:-:S02]  /*5f40*/  @!P4 PRMT R13, R20, 0x7610, R13 ;  /* 0x00007610140dc816 */ /* 0x008fc4000000000d */
[----:B------:R-:W-:-:S03]  /*5f50*/  @!P1 PRMT R12, R19, 0x7610, R12 ;  /* 0x00007610130c9816 */ /* 0x000fc6000000000c */
[----:B------:R1:W-:Y:S01]  /*5f60*/  STL.S16 [R1+0x2a4], R13 ;  /* 0x0002a40d01007387 */ /* 0x0003e20000100600 */
[----:B0-----:R-:W-:-:S03]  /*5f70*/  HFMA2.MMA R18, -RZ, RZ, 0, 0 ;  /* 0x00000000ff127435 */ /* 0x001fc600000001ff */
[----:B------:R0:W-:Y:S01]  /*5f80*/  STL.S16 [R1+0x28c], R12 ;  /* 0x00028c0c01007387 */ /* 0x0001e20000100600 */
[----:B-1----:R-:W-:Y:S02]  /*5f90*/  IMAD.MOV.U32 R13, RZ, RZ, RZ ;  /* 0x000000ffff0d7224 */ /* 0x002fe400078e00ff */
[----:B0-----:R-:W-:-:S04]  /*5fa0*/  IMAD.MOV.U32 R12, RZ, RZ, RZ ;  /* 0x000000ffff0c7224 */ /* 0x001fc800078e00ff */
[----:B------:R-:W3:Y:S01]  /*5fb0*/  @!P3 LDG.E R13, desc[UR12][R48.64] ;  /* 0x0000000c300db981 */ /* 0x000ee2000c1e1900 */
[----:B------:R-:W-:Y:S02]  /*5fc0*/  LOP3.LUT P0, RZ, R3, 0x80000, RZ, 0xc0, !PT ;  /* 0x0008000003ff7812 */ /* 0x000fe4000780c0ff */
[----:B------:R-:W-:Y:S02]  /*5fd0*/  PRMT R43, RZ, 0x7610, R43 ;  /* 0x00007610ff2b7816 */ /* 0x000fe4000000002b */
[----:B------:R-:W-:-:S05]  /*5fe0*/  @!P1 SHF.R.U32.HI R43, RZ, 0x10, R19 ;  /* 0x00000010ff2b9819 */ /* 0x000fca0000011613 */
[----:B------:R0:W-:Y:S04]  /*5ff0*/  STL [R1+0x288], R43 ;  /* 0x0002882b01007387 */ /* 0x0001e80000100800 */
[----:B------:R-:W4:Y:S01]  /*6000*/  LDL.LU.64 R48, [R1+0x240] ;  /* 0x0002400001307983 */ /* 0x000f220000300a00 */
[----:B0-----:R-:W-:-:S06]  /*6010*/  MOV R43, RZ ;  /* 0x000000ff002b7202 */ /* 0x001fcc0000000f00 */
[----:B------:R0:W4:Y:S02]  /*6020*/  @!P0 LDG.E R43, desc[UR12][R60.64] ;  /* 0x0000000c3c2b8981 */ /* 0x000124000c1e1900 */
[----:B0-----:R-:W-:Y:S02]  /*6030*/  IMAD.MOV.U32 R60, RZ, RZ, R6 ;  /* 0x000000ffff3c7224 */ /* 0x001fe400078e0006 */
[----:B------:R-:W-:Y:S02]  /*6040*/  IMAD.MOV.U32 R61, RZ, RZ, R7 ;  /* 0x000000ffff3d7224 */ /* 0x000fe400078e0007 */
[----:B------:R-:W4:Y:S04]  /*6050*/  LDL.LU.64 R6, [R1+0x220] ;  /* 0x0002200001067983 */ /* 0x000f280000300a00 */
[----:B------:R0:W4:Y:S04]  /*6060*/  @!P2 LDG.E R18, desc[UR12][R8.64] ;  /* 0x0000000c0812a981 */ /* 0x000128000c1e1900 */
[----:B------:R-:W0:Y:S04]  /*6070*/  LDL.LU.64 R8, [R1+0x338] ;  /* 0x0003380001087983 */ /* 0x000e280000300a00 */
[----:B--2---:R-:W2:Y:S04]  /*6080*/  @!P6 LDG.E R12, desc[UR12][R10.64] ;  /* 0x0000000c0a0ce981 */ /* 0x004ea8000c1e1900 */
[----:B------:R-:W2:Y:S01]  /*6090*/  LDL.LU.64 R10, [R1+0x330] ;  /* 0x00033000010a7983 */ /* 0x000ea20000300a00 */
[----:B------:R-:W-:-:S02]  /*60a0*/  PRMT R57, RZ, 0x7610, R57 ;  /* 0x00007610ff397816 */ /* 0x000fc40000000039 */
[----:B------:R-:W-:Y:S02]  /*60b0*/  PRMT R56, RZ, 0x7610, R56 ;  /* 0x00007610ff387816 */ /* 0x000fe40000000038 */
[----:B------:R-:W-:Y:S02]  /*60c0*/  @!P5 SHF.R.U32.HI R57, RZ, 0x10, R21 ;  /* 0x00000010ff39d819 */ /* 0x000fe40000011615 */
[----:B------:R-:W-:Y:S02]  /*60d0*/  @!P4 SHF.R.U32.HI R56, RZ, 0x10, R20 ;  /* 0x00000010ff38c819 */ /* 0x000fe40000011614 */
[----:B------:R-:W-:Y:S02]  /*60e0*/  LOP3.LUT P4, RZ, R3, 0x20000, RZ, 0xc0, !PT ;  /* 0x0002000003ff7812 */ /* 0x000fe4000788c0ff */
[----:B------:R-:W-:Y:S02]  /*60f0*/  PRMT R51, RZ, 0x7610, R51 ;  /* 0x00007610ff337816 */ /* 0x000fe40000000033 */
[----:B------:R-:W-:Y:S01]  /*6100*/  PRMT R50, RZ, 0x7610, R50 ;  /* 0x00007610ff327816 */ /* 0x000fe20000000032 */
[----:B------:R-:W-:Y:S04]  /*6110*/  STL [R1+0x2ac], R57 ;  /* 0x0002ac3901007387 */ /* 0x000fe80000100800 */
[----:B------:R1:W-:Y:S01]  /*6120*/  STL [R1+0x2a0], R56 ;  /* 0x0002a03801007387 */ /* 0x0003e20000100800 */
[----:B---3--:R-:W-:-:S03]  /*6130*/  @!P3 SHF.R.U32.HI R51, RZ, 0x10, R13 ;  /* 0x00000010ff33b819 */ /* 0x008fc6000001160d */
[----:B-1----:R-:W3:Y:S04]  /*6140*/  LDL.LU.64 R56, [R1+0x258] ;  /* 0x0002580001387983 */ /* 0x002ee80000300a00 */
[----:B------:R-:W-:Y:S01]  /*6150*/  STL [R1+0x268], R51 ;  /* 0x0002683301007387 */ /* 0x000fe20000100800 */
[----:B0-----:R-:W-:Y:S02]  /*6160*/  PRMT R8, RZ, 0x7610, R8 ;  /* 0x00007610ff087816 */ /* 0x001fe40000000008 */
[----:B------:R-:W-:Y:S02]  /*6170*/  PRMT R9, RZ, 0x7610, R9 ;  /* 0x00007610ff097816 */ /* 0x000fe40000000009 */
[----:B----4-:R-:W-:Y:S02]  /*6180*/  @!P2 SHF.R.U32.HI R9, RZ, 0x10, R18 ;  /* 0x00000010ff09a819 */ /* 0x010fe40000011612 */
[----:B------:R-:W-:-:S02]  /*6190*/  @!P2 PRMT R8, R18, 0x7610, R8 ;  /* 0x000076101208a816 */ /* 0x000fc40000000008 */
[----:B------:R-:W-:Y:S02]  /*61a0*/  LOP3.LUT P2, RZ, R3, 0x8000, RZ, 0xc0, !PT ;  /* 0x0000800003ff7812 */ /* 0x000fe4000784c0ff */
[----:B--2---:R-:W-:-:S05]  /*61b0*/  @!P6 SHF.R.U32.HI R50, RZ, 0x10, R12 ;  /* 0x00000010ff32e819 */ /* 0x004fca000001160c */
[----:B------:R0:W-:Y:S02]  /*61c0*/  STL [R1+0x25c], R50 ;  /* 0x00025c3201007387 */ /* 0x0001e40000100800 */
[----:B0-----:R-:W-:-:S06]  /*61d0*/  CS2R R50, SRZ ;  /* 0x0000000000327805 */ /* 0x001fcc000001ff00 */
[----:B------:R0:W2:Y:S02]  /*61e0*/  @!P4 LDG.E R50, desc[UR12][R48.64] ;  /* 0x0000000c3032c981 */ /* 0x0000a4000c1e1900 */
[----:B0-----:R-:W-:Y:S02]  /*61f0*/  CS2R R48, SRZ ;  /* 0x0000000000307805 */ /* 0x001fe4000001ff00 */
[----:B------:R-:W-:Y:S04]  /*6200*/  STL.S16 [R1+0x274], R8 ;  /* 0x0002740801007387 */ /* 0x000fe80000100600 */
[----:B------:R0:W4:Y:S04]  /*6210*/  @!P2 LDG.E R49, desc[UR12][R6.64] ;  /* 0x0000000c0631a981 */ /* 0x000128000c1e1900 */
[----:B------:R1:W-:Y:S04]  /*6220*/  STL [R1+0x270], R9 ;  /* 0x0002700901007387 */ /* 0x0003e80000100800 */
[----:B------:R-:W0:Y:S04]  /*6230*/  LDL.LU.64 R6, [R1+0x320] ;  /* 0x0003200001067983 */ /* 0x000e280000300a00 */
[----:B-1----:R-:W2:Y:S01]  /*6240*/  LDL.LU.64 R8, [R1+0x230] ;  /* 0x0002300001087983 */ /* 0x002ea20000300a00 */
[----:B------:R-:W-:-:S02]  /*6250*/  PRMT R10, RZ, 0x7610, R10 ;  /* 0x00007610ff0a7816 */ /* 0x000fc4000000000a */
[----:B------:R-:W-:Y:S02]  /*6260*/  PRMT R11, RZ, 0x7610, R11 ;  /* 0x00007610ff0b7816 */ /* 0x000fe4000000000b */
[----:B------:R-:W-:Y:S02]  /*6270*/  @!P0 SHF.R.U32.HI R11, RZ, 0x10, R43 ;  /* 0x00000010ff0b8819 */ /* 0x000fe4000001162b */
[----:B------:R-:W-:-:S03]  /*6280*/  @!P0 PRMT R10, R43, 0x7610, R10 ;  /* 0x000076102b0a8816 */ /* 0x000fc6000000000a */
[----:B------:R-:W-:Y:S04]  /*6290*/  STL [R1+0x240], R11 ;  /* 0x0002400b01007387 */ /* 0x000fe80000100800 */
[----:B------:R1:W-:Y:S04]  /*62a0*/  STL.S16 [R1+0x244], R10 ;  /* 0x0002440a01007387 */ /* 0x0003e80000100600 */
[----:B-1----:R-:W4:Y:S01]  /*62b0*/  LDL.LU.64 R10, [R1+0x1f8] ;  /* 0x0001f800010a7983 */ /* 0x002f220000300a00 */
[----:B------:R-:W-:Y:S02]  /*62c0*/  LOP3.LUT P1, RZ, R3, 0x10000, RZ, 0xc0, !PT ;  /* 0x0001000003ff7812 */ /* 0x000fe4000782c0ff */
[----:B------:R-:W-:-:S04]  /*62d0*/  PRMT R44, RZ, 0x7610, R44 ;  /* 0x00007610ff2c7816 */ /* 0x000fc8000000002c */
[----:B------:R-:W-:Y:S02]  /*62e0*/  @!P3 PRMT R44, R13, 0x7610, R44 ;  /* 0x000076100d2cb816 */ /* 0x000fe4000000002c */
[----:B------:R-:W-:-:S03]  /*62f0*/  LOP3.LUT P5, RZ, R3, 0x40000, RZ, 0xc0, !PT ;  /* 0x0004000003ff7812 */ /* 0x000fc600078ac0ff */
[----:B------:R1:W-:Y:S04]  /*6300*/  STL.S16 [R1+0x26c], R44 ;  /* 0x00026c2c01007387 */ /* 0x0003e80000100600 */
[----:B------:R3:W-:Y:S01]  /*6310*/  STL [R1+0x2f0], R40 ;  /* 0x0002f02801007387 */ /* 0x0007e20000100800 */
[----:B-1----:R-:W-:Y:S01]  /*6320*/  HFMA2.MMA R44, -RZ, RZ, 0, 0 ;  /* 0x00000000ff2c7435 */ /* 0x002fe200000001ff */
[----:B---3--:R-:W-:-:S04]  /*6330*/  PRMT R40, RZ, 0x7610, R40 ;  /* 0x00007610ff287816 */ /* 0x008fc80000000028 */
[----:B------:R-:W-:Y:S02]  /*6340*/  @!P6 PRMT R40, R12, 0x7610, R40 ;  /* 0x000076100c28e816 */ /* 0x000fe40000000028 */
[----:B------:R-:W-:-:S03]  /*6350*/  LOP3.LUT P6, RZ, R3, 0x2000, RZ, 0xc0, !PT ;  /* 0x0000200003ff7812 */ /* 0x000fc600078cc0ff */
[----:B------:R-:W3:Y:S04]  /*6360*/  @!P5 LDG.E R44, desc[UR12][R56.64] ;  /* 0x0000000c382cd981 */ /* 0x000ee8000c1e1900 */
[----:B------:R1:W-:Y:S04]  /*6370*/  STL.S16 [R1+0x260], R59 ;  /* 0x0002603b01007387 */ /* 0x0003e80000100600 */
[----:B------:R-:W3:Y:S01]  /*6380*/  LDL.LU.64 R56, [R1+0x210] ;  /* 0x0002100001387983 */ /* 0x000ee20000300a00 */
[----:B-1----:R-:W-:Y:S01]  /*6390*/  IMAD.MOV.U32 R59, RZ, RZ, RZ ;  /* 0x000000ffff3b7224 */ /* 0x002fe200078e00ff */
[----:B0-----:R-:W-:-:S02]  /*63a0*/  PRMT R7, RZ, 0x7610, R7 ;  /* 0x00007610ff077816 */ /* 0x001fc40000000007 */
[----:B------:R-:W-:Y:S01]  /*63b0*/  PRMT R6, RZ, 0x7610, R6 ;  /* 0x00007610ff067816 */ /* 0x000fe20000000006 */
[----:B--2---:R0:W2:Y:S01]  /*63c0*/  @!P1 LDG.E R48, desc[UR12][R8.64] ;  /* 0x0000000c08309981 */ /* 0x0040a2000c1e1900 */
[----:B------:R-:W-:Y:S02]  /*63d0*/  @!P4 SHF.R.U32.HI R6, RZ, 0x10, R50 ;  /* 0x00000010ff06c819 */ /* 0x000fe40000011632 */
[----:B------:R-:W-:Y:S01]  /*63e0*/  @!P4 PRMT R7, R50, 0x7610, R7 ;  /* 0x000076103207c816 */ /* 0x000fe20000000007 */
[----:B------:R-:W0:Y:S04]  /*63f0*/  LDL.LU.64 R8, [R1+0x328] ;  /* 0x0003280001087983 */ /* 0x000e280000300a00 */
[----:B------:R1:W-:Y:S04]  /*6400*/  STL.64 [R1+0x2e8], R6 ;  /* 0x0002e80601007387 */ /* 0x0003e80000100a00 */
[----:B----4-:R-:W4:Y:S04]  /*6410*/  @!P6 LDG.E R59, desc[UR12][R10.64] ;  /* 0x0000000c0a3be981 */ /* 0x010f28000c1e1900 */
[----:B-1----:R-:W4:Y:S04]  /*6420*/  LDL.LU.64 R6, [R1+0x118] ;  /* 0x0001180001067983 */ /* 0x002f280000300a00 */
[----:B------:R-:W4:Y:S01]  /*6430*/  LDL.LU.64 R10, [R1+0x1d0] ;  /* 0x0001d000010a7983 */ /* 0x000f220000300a00 */
[----:B------:R-:W-:-:S02]  /*6440*/  LOP3.LUT P0, RZ, R3, 0x1000, RZ, 0xc0, !PT ;  /* 0x0000100003ff7812 */ /* 0x000fc4000780c0ff */
[----:B------:R-:W-:Y:S01]  /*6450*/  LOP3.LUT P3, RZ, R3, 0x4000, RZ, 0xc0, !PT ;  /* 0x0000400003ff7812 */ /* 0x000fe2000786c0ff */
[----:B------:R1:W-:Y:S04]  /*6460*/  STL [R1+0x88], R5 ;  /* 0x0000880501007387 */ /* 0x0003e80000100800 */
[----:B------:R1:W-:Y:S02]  /*6470*/  STL [R1+0x68], R25 ;  /* 0x0000681901007387 */ /* 0x0003e40000100800 */
[----:B-1----:R-:W-:Y:S01]  /*6480*/  IMAD.MOV.U32 R5, RZ, RZ, RZ ;  /* 0x000000ffff057224 */ /* 0x002fe200078e00ff */
[----:B------:R-:W-:-:S04]  /*6490*/  PRMT R25, RZ, 0x7610, R25 ;  /* 0x00007610ff197816 */ /* 0x000fc80000000019 */
[----:B---3--:R-:W-:-:S05]  /*64a0*/  @!P5 PRMT R25, R44, 0x7610, R25 ;  /* 0x000076102c19d816 */ /* 0x008fca0000000019 */
[----:B------:R1:W-:Y:S04]  /*64b0*/  STL.S16 [R1+0x234], R25 ;  /* 0x0002341901007387 */ /* 0x0003e80000100600 */
[----:B------:R-:W3:Y:S01]  /*64c0*/  @!P3 LDG.E R51, desc[UR12][R56.64] ;  /* 0x0000000c3833b981 */ /* 0x000ee2000c1e1900 */
[----:B-1----:R-:W-:-:S03]  /*64d0*/  IMAD.MOV.U32 R25, RZ, RZ, RZ ;  /* 0x000000ffff197224 */ /* 0x002fc600078e00ff */
[----:B------:R-:W3:Y:S01]  /*64e0*/  LDL.LU.64 R56, [R1+0x1e0] ;  /* 0x0001e00001387983 */ /* 0x000ee20000300a00 */
[----:B0-----:R-:W-:Y:S02]  /*64f0*/  PRMT R9, RZ, 0x7610, R9 ;  /* 0x00007610ff097816 */ /* 0x001fe40000000009 */
[----:B------:R-:W-:Y:S02]  /*6500*/  PRMT R8, RZ, 0x7610, R8 ;  /* 0x00007610ff087816 */ /* 0x000fe40000000008 */
[----:B--2---:R-:W-:Y:S02]  /*6510*/  @!P1 SHF.R.U32.HI R8, RZ, 0x10, R48 ;  /* 0x00000010ff089819 */ /* 0x004fe40000011630 */
[----:B------:R-:W-:Y:S02]  /*6520*/  @!P1 PRMT R9, R48, 0x7610, R9 ;  /* 0x0000761030099816 */ /* 0x000fe40000000009 */
[----:B------:R-:W-:Y:S01]  /*6530*/  LOP3.LUT P1, RZ, R3, 0x200, RZ, 0xc0, !PT ;  /* 0x0000020003ff7812 */ /* 0x000fe2000782c0ff */
[----:B----4-:R-:W2:-:S12]  /*6540*/  @!P0 LDG.E R5, desc[UR12][R6.64] ;  /* 0x0000000c06058981 */ /* 0x010e98000c1e1900 */
[----:B------:R-:W4:Y:S04]  /*6550*/  @!P1 LDG.E R25, desc[UR12][R10.64] ;  /* 0x0000000c0a199981 */ /* 0x000f28000c1e1900 */
[----:B------:R-:W4:Y:S04]  /*6560*/  LDL.LU.64 R6, [R1+0x1b8] ;  /* 0x0001b80001067983 */ /* 0x000f280000300a00 */
[----:B------:R-:W4:Y:S01]  /*6570*/  LDL.LU.64 R10, [R1+0x180] ;  /* 0x00018000010a7983 */ /* 0x000f220000300a00 */
[----:B------:R-:W-:Y:S02]  /*6580*/  PRMT R39, RZ, 0x7610, R39 ;  /* 0x00007610ff277816 */ /* 0x000fe40000000027 */
[----:B------:R-:W-:Y:S01]  /*6590*/  PRMT R0, RZ, 0x7610, R0 ;  /* 0x00007610ff007816 */ /* 0x000fe20000000000 */
[----:B------:R0:W-:Y:S01]  /*65a0*/  STL [R1+0x6c], R28 ;  /* 0x00006c1c01007387 */ /* 0x0001e20000100800 */
[----:B------:R-:W-:-:S02]  /*65b0*/  @!P2 SHF.R.U32.HI R0, RZ, 0x10, R49 ;  /* 0x00000010ff00a819 */ /* 0x000fc40000011631 */
[----:B------:R-:W-:Y:S02]  /*65c0*/  @!P2 PRMT R39, R49, 0x7610, R39 ;  /* 0x000076103127a816 */ /* 0x000fe40000000027 */
[C---:B------:R-:W-:Y:S01]  /*65d0*/  LOP3.LUT P2, RZ, R3.reuse, 0x100, RZ, 0xc0, !PT ;  /* 0x0000010003ff7812 */ /* 0x040fe2000784c0ff */
[----:B------:R1:W-:Y:S01]  /*65e0*/  STL [R1+0x98], R19 ;  /* 0x0000981301007387 */ /* 0x0003e20000100800 */
[----:B0-----:R-:W-:Y:S02]  /*65f0*/  PRMT R28, RZ, 0x7610, R28 ;  /* 0x00007610ff1c7816 */ /* 0x001fe4000000001c */
[----:B------:R-:W-:Y:S02]  /*6600*/  @!P5 SHF.R.U32.HI R28, RZ, 0x10, R44 ;  /* 0x00000010ff1cd819 */ /* 0x000fe4000001162c */
[C---:B------:R-:W-:Y:S01]  /*6610*/  LOP3.LUT P5, RZ, R3.reuse, 0x800, RZ, 0xc0, !PT ;  /* 0x0000080003ff7812 */ /* 0x040fe200078ac0ff */
[----:B-1----:R-:W-:Y:S01]  /*6620*/  HFMA2.MMA R19, -RZ, RZ, 0, 0 ;  /* 0x00000000ff137435 */ /* 0x002fe200000001ff */
[----:B------:R-:W-:Y:S01]  /*6630*/  LOP3.LUT P4, RZ, R3, 0x400, RZ, 0xc0, !PT ;  /* 0x0000040003ff7812 */ /* 0x000fe2000788c0ff */
[----:B------:R0:W-:Y:S04]  /*6640*/  STL [R1+0x8c], R22 ;  /* 0x00008c1601007387 */ /* 0x0001e80000100800 */
[----:B------:R1:W-:Y:S01]  /*6650*/  STL [R1+0x54], R30 ;  /* 0x0000541e01007387 */ /* 0x0003e20000100800 */
[----:B0-----:R-:W-:-:S03]  /*6660*/  MOV R22, RZ ;  /* 0x000000ff00167202 */ /* 0x001fc60000000f00 */
[----:B------:R0:W-:Y:S01]  /*6670*/  STL [R1+0x60], R33 ;  /* 0x0000602101007387 */ /* 0x0001e20000100800 */
[----:B-1----:R-:W-:-:S03]  /*6680*/  PRMT R30, RZ, 0x7610, R30 ;  /* 0x00007610ff1e7816 */ /* 0x002fc6000000001e */
[----:B------:R1:W-:Y:S04]  /*6690*/  STL [R1+0x230], R28 ;  /* 0x0002301c01007387 */ /* 0x0003e80000100800 */
[----:B------:R-:W4:Y:S01]  /*66a0*/  @!P5 LDG.E R22, desc[UR12][R60.64] ;  /* 0x0000000c3c16d981 */ /* 0x000f22000c1e1900 */
[----:B0-----:R-:W-:Y:S01]  /*66b0*/  PRMT R33, RZ, 0x7610, R33 ;  /* 0x00007610ff217816 */ /* 0x001fe20000000021 */
[----:B-1----:R-:W-:Y:S02]  /*66c0*/  IMAD.MOV.U32 R28, RZ, RZ, RZ ;  /* 0x000000ffff1c7224 */ /* 0x002fe400078e00ff */
[----:B------:R-:W4:Y:S04]  /*66d0*/  LDL.LU.64 R60, [R1+0x1a8] ;  /* 0x0001a800013c7983 */ /* 0x000f280000300a00 */
[----:B---3--:R-:W3:Y:S04]  /*66e0*/  @!P4 LDG.E R28, desc[UR12][R56.64] ;  /* 0x0000000c381cc981 */ /* 0x008ee8000c1e1900 */
[----:B------:R0:W-:Y:S04]  /*66f0*/  STL [R1+0xa4], R12 ;  /* 0x0000a40c01007387 */ /* 0x0001e80000100800 */
[----:B------:R-:W3:Y:S01]  /*6700*/  LDL.LU.64 R56, [R1+0x198] ;  /* 0x0001980001387983 */ /* 0x000ee20000300a00 */
[----:B0-----:R-:W-:-:S02]  /*6710*/  MOV R12, RZ ;  /* 0x000000ff000c7202 */ /* 0x001fc40000000f00 */
[----:B--2---:R-:W-:Y:S02]  /*6720*/  @!P0 SHF.R.U32.HI R33, RZ, 0x10, R5 ;  /* 0x00000010ff218819 */ /* 0x004fe40000011605 */
[----:B------:R-:W-:Y:S02]  /*6730*/  @!P0 PRMT R30, R5, 0x7610, R30 ;  /* 0x00007610051e8816 */ /* 0x000fe4000000001e */
[----:B------:R-:W-:Y:S01]  /*6740*/  LOP3.LUT P0, RZ, R3, 0x20, RZ, 0xc0, !PT ;  /* 0x0000002003ff7812 */ /* 0x000fe2000780c0ff */
[----:B----4-:R-:W2:-:S12]  /*6750*/  @!P2 LDG.E R19, desc[UR12][R6.64] ;  /* 0x0000000c0613a981 */ /* 0x010e98000c1e1900 */
[----:B------:R-:W4:Y:S04]  /*6760*/  @!P0 LDG.E R12, desc[UR12][R10.64] ;  /* 0x0000000c0a0c8981 */ /* 0x000f28000c1e1900 */
[----:B------:R-:W4:Y:S04]  /*6770*/  LDL.LU.64 R6, [R1+0x170] ;  /* 0x0001700001067983 */ /* 0x000f280000300a00 */
[----:B------:R-:W4:Y:S01]  /*6780*/  LDL.LU.64 R10, [R1+0x140] ;  /* 0x00014000010a7983 */ /* 0x000f220000300a00 */
[----:B------:R-:W-:-:S03]  /*6790*/  PRMT R37, RZ, 0x7610, R37 ;  /* 0x00007610ff257816 */ /* 0x000fc60000000025 */
[----:B------:R0:W-:Y:S01]  /*67a0*/  STL [R1+0x84], R35 ;  /* 0x0000842301007387 */ /* 0x0001e20000100800 */
[----:B------:R-:W-:-:S03]  /*67b0*/  @!P3 PRMT R37, R51, 0x7610, R37 ;  /* 0x000076103325b816 */ /* 0x000fc60000000025 */
[----:B------:R1:W-:Y:S01]  /*67c0*/  STL [R1+0x48], R36 ;  /* 0x0000482401007387 */ /* 0x0003e20000100800 */
[----:B------:R-:W-:Y:S02]  /*67d0*/  PRMT R38, RZ, 0x7610, R38 ;  /* 0x00007610ff267816 */ /* 0x000fe40000000026 */
[----:B0-----:R-:W-:Y:S02]  /*67e0*/  PRMT R35, RZ, 0x7610, R35 ;  /* 0x00007610ff237816 */ /* 0x001fe40000000023 */
[----:B------:R-:W-:Y:S02]  /*67f0*/  @!P3 SHF.R.U32.HI R35, RZ, 0x10, R51 ;  /* 0x00000010ff23b819 */ /* 0x000fe40000011633 */
[----:B------:R-:W-:Y:S02]  /*6800*/  LOP3.LUT P3, RZ, R3, 0x80, RZ, 0xc0, !PT ;  /* 0x0000008003ff7812 */ /* 0x000fe4000786c0ff */
[----:B-1----:R-:W-:Y:S02]  /*6810*/  PRMT R36, RZ, 0x7610, R36 ;  /* 0x00007610ff247816 */ /* 0x002fe40000000024 */
[----:B------:R-:W-:-:S02]  /*6820*/  @!P6 SHF.R.U32.HI R38, RZ, 0x10, R59 ;  /* 0x00000010ff26e819 */ /* 0x000fc4000001163b */
[----:B------:R-:W-:Y:S01]  /*6830*/  @!P6 PRMT R36, R59, 0x7610, R36 ;  /* 0x000076103b24e816 */ /* 0x000fe20000000024 */
[----:B------:R0:W-:Y:S01]  /*6840*/  STL [R1+0x9c], R18 ;  /* 0x00009c1201007387 */ /* 0x0001e20000100800 */
[----:B------:R-:W-:-:S03]  /*6850*/  LOP3.LUT P6, RZ, R3, 0x40, RZ, 0xc0, !PT ;  /* 0x0000004003ff7812 */ /* 0x000fc600078cc0ff */
[----:B------:R1:W-:Y:S04]  /*6860*/  STL [R1+0x58], R31 ;  /* 0x0000581f01007387 */ /* 0x0003e80000100800 */
[----:B------:R1:W-:Y:S01]  /*6870*/  STL [R1+0x74], R23 ;  /* 0x0000741701007387 */ /* 0x0003e20000100800 */
[----:B0-----:R-:W-:-:S03]  /*6880*/  IMAD.MOV.U32 R18, RZ, RZ, RZ ;  /* 0x000000ffff127224 */ /* 0x001fc600078e00ff */
[----:B------:R0:W-:Y:S01]  /*6890*/  STL [R1+0x70], R34 ;  /* 0x0000702201007387 */ /* 0x0001e20000100800 */
[----:B-1----:R-:W-:-:S03]  /*68a0*/  PRMT R31, RZ, 0x7610, R31 ;  /* 0x00007610ff1f7816 */ /* 0x002fc6000000001f */
[----:B------:R1:W-:Y:S01]  /*68b0*/  STL [R1+0x78], R26 ;  /* 0x0000781a01007387 */ /* 0x0003e20000100800 */
[----:B------:R-:W-:-:S03]  /*68c0*/  PRMT R23, RZ, 0x7610, R23 ;  /* 0x00007610ff177816 */ /* 0x000fc60000000017 */
[----:B------:R3:W-:Y:S01]  /*68d0*/  STL [R1+0xa0], R13 ;  /* 0x0000a00d01007387 */ /* 0x0007e20000100800 */
[----:B------:R-:W-:Y:S02]  /*68e0*/  @!P5 PRMT R31, R22, 0x7610, R31 ;  /* 0x00007610161fd816 */ /* 0x000fe4000000001f */
[----:B0-----:R-:W-:Y:S01]  /*68f0*/  PRMT R34, RZ, 0x7610, R34 ;  /* 0x00007610ff227816 */ /* 0x001fe20000000022 */
[----:B------:R-:W4:Y:S01]  /*6900*/  @!P3 LDG.E R18, desc[UR12][R60.64] ;  /* 0x0000000c3c12b981 */ /* 0x000f22000c1e1900 */
[----:B------:R-:W-:Y:S02]  /*6910*/  @!P5 SHF.R.U32.HI R34, RZ, 0x10, R22 ;  /* 0x00000010ff22d819 */ /* 0x000fe40000011616 */
[----:B-1----:R-:W-:Y:S02]  /*6920*/  PRMT R26, RZ, 0x7610, R26 ;  /* 0x00007610ff1a7816 */ /* 0x002fe4000000001a */
[----:B------:R-:W-:Y:S01]  /*6930*/  LOP3.LUT P5, RZ, R3, 0x10, RZ, 0xc0, !PT ;  /* 0x0000001003ff7812 */ /* 0x000fe200078ac0ff */
[----:B---3--:R-:W-:Y:S01]  /*6940*/  IMAD.MOV.U32 R13, RZ, RZ, RZ ;  /* 0x000000ffff0d7224 */ /* 0x008fe200078e00ff */
[----:B------:R0:W-:Y:S04]  /*6950*/  STL [R1+0xa8], R43 ;  /* 0x0000a82b01007387 */ /* 0x0001e80000100800 */
[----:B------:R1:W-:Y:S04]  /*6960*/  STL [R1+0xb4], R48 ;  /* 0x0000b43001007387 */ /* 0x0003e80000100800 */
[----:B------:R-:W3:Y:S01]  /*6970*/  @!P6 LDG.E R13, desc[UR12][R56.64] ;  /* 0x0000000c380de981 */ /* 0x000ee2000c1e1900 */
[----:B0-----:R-:W-:-:S03]  /*6980*/  IMAD.MOV.U32 R43, RZ, RZ, RZ ;  /* 0x000000ffff2b7224 */ /* 0x001fc600078e00ff */
[----:B------:R-:W3:Y:S01]  /*6990*/  LDL.LU.64 R60, [R1+0x160] ;  /* 0x00016000013c7983 */ /* 0x000ee20000300a00 */
[----:B-1----:R-:W-:-:S03]  /*69a0*/  IMAD.MOV.U32 R48, RZ, RZ, RZ ;  /* 0x000000ffff307224 */ /* 0x002fc600078e00ff */
[----:B------:R-:W3:Y:S01]  /*69b0*/  LDL.LU.64 R56, [R1+0x150] ;  /* 0x0001500001387983 */ /* 0x000ee20000300a00 */
[----:B--2---:R-:W-:Y:S02]  /*69c0*/  @!P2 SHF.R.U32.HI R26, RZ, 0x10, R19 ;  /* 0x00000010ff1aa819 */ /* 0x004fe40000011613 */
[----:B------:R-:W-:Y:S02]  /*69d0*/  @!P2 PRMT R23, R19, 0x7610, R23 ;  /* 0x000076101317a816 */ /* 0x000fe40000000017 */
[----:B------:R-:W-:Y:S01]  /*69e0*/  LOP3.LUT P2, RZ, R3, 0x2, RZ, 0xc0, !PT ;  /* 0x0000000203ff7812 */ /* 0x000fe2000784c0ff */
[----:B----4-:R-:W2:-:S12]  /*69f0*/  @!P5 LDG.E R43, desc[UR12][R6.64] ;  /* 0x0000000c062bd981 */ /* 0x010e98000c1e1900 */
[----:B------:R-:W4:Y:S04]  /*6a00*/  @!P2 LDG.E R48, desc[UR12][R10.64] ;  /* 0x0000000c0a30a981 */ /* 0x000f28000c1e1900 */
[----:B------:R-:W2:Y:S04]  /*6a10*/  LDL.LU.64 R6, [R1+0x138] ;  /* 0x0001380001067983 */ /* 0x000ea80000300a00 */
[----:B------:R0:W-:Y:S04]  /*6a20*/  STL [R1+0x90], R21 ;  /* 0x0000901501007387 */ /* 0x0001e80000100800 */
[----:B------:R1:W-:Y:S04]  /*6a30*/  STL [R1+0x50], R32 ;  /* 0x0000502001007387 */ /* 0x0003e80000100800 */
[----:B------:R1:W-:Y:S01]  /*6a40*/  STL [R1+0x7c], R27 ;  /* 0x00007c1b01007387 */ /* 0x0003e20000100800 */
[----:B0-----:R-:W-:-:S03]  /*6a50*/  PRMT R21, RZ, 0x7610, R21 ;  /* 0x00007610ff157816 */ /* 0x001fc60000000015 */
[----:B------:R0:W-:Y:S01]  /*6a60*/  STL [R1+0x80], R29 ;  /* 0x0000801d01007387 */ /* 0x0001e20000100800 */
[----:B-1----:R-:W-:Y:S02]  /*6a70*/  PRMT R32, RZ, 0x7610, R32 ;  /* 0x00007610ff207816 */ /* 0x002fe40000000020 */
[----:B------:R-:W-:Y:S01]  /*6a80*/  @!P1 PRMT R21, R25, 0x7610, R21 ;  /* 0x0000761019159816 */ /* 0x000fe20000000015 */
[----:B------:R-:W-:Y:S01]  /*6a90*/  STL [R1+0x64], R24 ;  /* 0x0000641801007387 */ /* 0x000fe20000100800 */
[----:B------:R-:W-:Y:S02]  /*6aa0*/  PRMT R27, RZ, 0x7610, R27 ;  /* 0x00007610ff1b7816 */ /* 0x000fe4000000001b */
[----:B------:R-:W-:Y:S01]  /*6ab0*/  @!P1 SHF.R.U32.HI R27, RZ, 0x10, R25 ;  /* 0x00000010ff1b9819 */ /* 0x000fe20000011619 */
[----:B------:R1:W-:Y:S01]  /*6ac0*/  STL [R1+0xb0], R50 ;  /* 0x0000b03201007387 */ /* 0x0003e20000100800 */
[----:B------:R-:W-:Y:S02]  /*6ad0*/  LOP3.LUT P1, RZ, R3, 0x4, RZ, 0xc0, !PT ;  /* 0x0000000403ff7812 */ /* 0x000fe4000782c0ff */
[----:B0-----:R-:W-:Y:S01]  /*6ae0*/  PRMT R29, RZ, 0x7610, R29 ;  /* 0x00007610ff1d7816 */ /* 0x001fe2000000001d */
[----:B------:R0:W-:Y:S01]  /*6af0*/  STL [R1+0x94], R20 ;  /* 0x0000941401007387 */ /* 0x0001e20000100800 */
[----:B------:R-:W-:-:S02]  /*6b00*/  @!P4 SHF.R.U32.HI R29, RZ, 0x10, R28 ;  /* 0x00000010ff1dc819 */ /* 0x000fc4000001161c */
[----:B------:R-:W-:Y:S01]  /*6b10*/  @!P4 PRMT R32, R28, 0x7610, R32 ;  /* 0x000076101c20c816 */ /* 0x000fe20000000020 */
[----:B------:R-:W-:Y:S01]  /*6b20*/  STL [R1+0xb8], R49 ;  /* 0x0000b83101007387 */ /* 0x000fe20000100800 */
[----:B------:R-:W-:Y:S01]  /*6b30*/  LOP3.LUT P4, RZ, R3, 0x8, RZ, 0xc0, !PT ;  /* 0x0000000803ff7812 */ /* 0x000fe2000788c0ff */
[----:B-1----:R-:W-:Y:S01]  /*6b40*/  HFMA2.MMA R50, -RZ, RZ, 0, 0 ;  /* 0x00000000ff327435 */ /* 0x002fe200000001ff */
[----:B------:R-:W-:Y:S01]  /*6b50*/  PRMT R24, RZ, 0x7610, R24 ;  /* 0x00007610ff187816 */ /* 0x000fe20000000018 */
[----:B------:R1:W-:Y:S01]  /*6b60*/  STL [R1+0xbc], R51 ;  /* 0x0000bc3301007387 */ /* 0x0003e20000100800 */
[----:B0-----:R-:W-:Y:S02]  /*6b70*/  PRMT R20, RZ, 0x7610, R20 ;  /* 0x00007610ff147816 */ /* 0x001fe40000000014 */
[----:B------:R-:W-:Y:S01]  /*6b80*/  PRMT R53, RZ, 0x7610, R53 ;  /* 0x00007610ff357816 */ /* 0x000fe20000000035 */
[----:B------:R0:W-:Y:S01]  /*6b90*/  STL [R1+0xc0], R59 ;  /* 0x0000c03b01007387 */ /* 0x0001e20000100800 */
[----:B------:R-:W-:-:S02]  /*6ba0*/  @!P3 SHF.R.U32.HI R20, RZ, 0x10, R18 ;  /* 0x00000010ff14b819 */ /* 0x000fc40000011612 */
[----:B------:R-:W-:Y:S01]  /*6bb0*/  PRMT R52, RZ, 0x7610, R52 ;  /* 0x00007610ff347816 */ /* 0x000fe20000000034 */
[----:B------:R2:W-:Y:S01]  /*6bc0*/  STL [R1+0x14], R54 ;  /* 0x0000143601007387 */ /* 0x0005e20000100800 */
[----:B------:R-:W-:Y:S02]  /*6bd0*/  @!P3 PRMT R24, R18, 0x7610, R24 ;  /* 0x000076101218b816 */ /* 0x000fe40000000018 */
[----:B------:R-:W-:Y:S01]  /*6be0*/  LOP3.LUT P3, RZ, R3, 0x1, RZ, 0xc0, !PT ;  /* 0x0000000103ff7812 */ /* 0x000fe2000786c0ff */
[----:B------:R-:W-:Y:S01]  /*6bf0*/  IMAD.MOV.U32 R3, RZ, RZ, RZ ;  /* 0x000000ffff037224 */ /* 0x000fe200078e00ff */
[----:B-1----:R-:W-:Y:S01]  /*6c00*/  PRMT R51, RZ, 0x7610, R51 ;  /* 0x00007610ff337816 */ /* 0x002fe20000000033 */
[----:B------:R-:W-:Y:S01]  /*6c10*/  IMAD.MOV.U32 R49, RZ, RZ, RZ ;  /* 0x000000ffff317224 */ /* 0x000fe200078e00ff */
[----:B------:R1:W-:Y:S01]  /*6c20*/  STL [R1+0xac], R44 ;  /* 0x0000ac2c01007387 */ /* 0x0003e20000100800 */
[----:B------:R-:W-:Y:S02]  /*6c30*/  PRMT R46, RZ, 0x7610, R46 ;  /* 0x00007610ff2e7816 */ /* 0x000fe4000000002e */
[----:B------:R-:W-:Y:S01]  /*6c40*/  PRMT R47, RZ, 0x7610, R47 ;  /* 0x00007610ff2f7816 */ /* 0x000fe2000000002f */
[----:B------:R1:W-:Y:S01]  /*6c50*/  STL [R1+0x18], R55 ;  /* 0x0000183701007387 */ /* 0x0003e20000100800 */
[----:B------:R-:W-:-:S02]  /*6c60*/  PRMT R45, RZ, 0x7610, R45 ;  /* 0x00007610ff2d7816 */ /* 0x000fc4000000002d */
[----:B------:R-:W-:Y:S01]  /*6c70*/  PRMT R58, RZ, 0x7610, R58 ;  /* 0x00007610ff3a7816 */ /* 0x000fe2000000003a */
[----:B------:R-:W2:Y:S04]  /*6c80*/  LDL.LU.64 R10, [R1+0x308] ;  /* 0x00030800010a7983 */ /* 0x000ea80000300a00 */
[----:B---3--:R3:W3:Y:S04]  /*6c90*/  @!P4 LDG.E R3, desc[UR12][R60.64] ;  /* 0x0000000c3c03c981 */ /* 0x0086e8000c1e1900 */
[----:B------:R-:W3:Y:S04]  /*6ca0*/  @!P1 LDG.E R50, desc[UR12][R56.64] ;  /* 0x0000000c38329981 */ /* 0x000ee8000c1e1900 */
[----:B------:R-:W3:Y:S04]  /*6cb0*/  LDL.LU.64 R60, [R1+0x318] ;  /* 0x00031800013c7983 */ /* 0x000ee80000300a00 */
[----:B------:R-:W3:Y:S01]  /*6cc0*/  LDL.LU.64 R56, [R1+0x310] ;  /* 0x0003100001387983 */ /* 0x000ee20000300a00 */
[----:B0-----:R-:W-:Y:S01]  /*6cd0*/  IMAD.MOV.U32 R59, RZ, RZ, RZ ;  /* 0x000000ffff3b7224 */ /* 0x001fe200078e00ff */
[----:B----4-:R-:W-:-:S02]  /*6ce0*/  @!P2 SHF.R.U32.HI R53, RZ, 0x10, R48 ;  /* 0x00000010ff35a819 */ /* 0x010fc40000011630 */
[----:B------:R-:W-:Y:S01]  /*6cf0*/  @!P2 PRMT R51, R48, 0x7610, R51 ;  /* 0x000076103033a816 */ /* 0x000fe20000000033 */
[----:B--2---:R-:W2:Y:S01]  /*6d00*/  @!P3 LDG.E R49, desc[UR12][R6.64] ;  /* 0x0000000c0631b981 */ /* 0x004ea2000c1e1900 */
[----:B------:R-:W-:Y:S02]  /*6d10*/  LOP3.LUT P2, RZ, R2, 0x10000000, RZ, 0xc0, !PT ;  /* 0x1000000002ff7812 */ /* 0x000fe4000784c0ff */
[----:B------:R-:W-:Y:S02]  /*6d20*/  PRMT R54, RZ, 0x7610, R54 ;  /* 0x00007610ff367816 */ /* 0x000fe40000000036 */
[----:B-1----:R-:W-:Y:S02]  /*6d30*/  PRMT R44, RZ, 0x7610, R44 ;  /* 0x00007610ff2c7816 */ /* 0x002fe4000000002c */
[----:B------:R-:W-:Y:S02]  /*6d40*/  @!P6 SHF.R.U32.HI R47, RZ, 0x10, R13 ;  /* 0x00000010ff2fe819 */ /* 0x000fe4000001160d */
[----:B------:R-:W-:Y:S01]  /*6d50*/  @!P6 PRMT R46, R13, 0x7610, R46 ;  /* 0x000076100d2ee816 */ /* 0x000fe2000000002e */
[----:B------:R0:W-:Y:S04]  /*6d60*/  STL.S16 [R1+0x258], R40 ;  /* 0x0002582801007387 */ /* 0x0001e80000100600 */
[----:B------:R-:W4:Y:S01]  /*6d70*/  @!P2 LDG.E R59, desc[UR12][R16.64] ;  /* 0x0000000c103ba981 */ /* 0x000f22000c1e1900 */
[----:B------:R-:W-:-:S02]  /*6d80*/  @!P0 SHF.R.U32.HI R45, RZ, 0x10, R12 ;  /* 0x00000010ff2d8819 */ /* 0x000fc4000001160c */
[----:B------:R-:W-:Y:S01]  /*6d90*/  @!P0 PRMT R44, R12, 0x7610, R44 ;  /* 0x000076100c2c8816 */ /* 0x000fe2000000002c */
[----:B------:R-:W4:Y:S01]  /*6da0*/  LDL.LU R6, [R1+0x120] ;  /* 0x0001200001067983 */ /* 0x000f220000300800 */
[C---:B------:R-:W-:Y:S02]  /*6db0*/  LOP3.LUT P6, RZ, R4.reuse, 0x2, RZ, 0xc0, !PT ;  /* 0x0000000204ff7812 */ /* 0x040fe400078cc0ff */
[----:B------:R-:W-:Y:S01]  /*6dc0*/  PRMT R55, RZ, 0x7610, R55 ;  /* 0x00007610ff377816 */ /* 0x000fe20000000037 */
[----:B0-----:R-:W4:Y:S04]  /*6dd0*/  LDL.LU R40, [R1+0x12c] ;  /* 0x00012c0001287983 */ /* 0x001f280000300800 */
[----:B------:R-:W4:Y:S01]  /*6de0*/  LDL.LU.64 R16, [R1+0x2f8] ;  /* 0x0002f80001107983 */ /* 0x000f220000300a00 */
[----:B------:R-:W-:-:S02]  /*6df0*/  LOP3.LUT P0, RZ, R4, 0x1, RZ, 0xc0, !PT ;  /* 0x0000000104ff7812 */ /* 0x000fc4000780c0ff */
[----:B------:R-:W-:Y:S01]  /*6e00*/  MOV R4, RZ ;  /* 0x000000ff00047202 */ /* 0x000fe20000000f00 */
[----:B------:R0:W-:Y:S01]  /*6e10*/  STL [R1+0xc4], R5 ;  /* 0x0000c40501007387 */ /* 0x0001e20000100800 */
[----:B------:R-:W-:-:S03]  /*6e20*/  @!P5 SHF.R.U32.HI R55, RZ, 0x10, R43 ;  /* 0x00000010ff37d819 */ /* 0x000fc6000001162b */
[----:B------:R-:W4:Y:S01]  /*6e30*/  LDL.LU R7, [R1+0x110] ;  /* 0x0001100001077983 */ /* 0x000f220000300800 */
[----:B---3--:R-:W-:Y:S02]  /*6e40*/  @!P1 SHF.R.U32.HI R54, RZ, 0x10, R50 ;  /* 0x00000010ff369819 */ /* 0x008fe40000011632 */
[----:B------:R-:W-:Y:S02]  /*6e50*/  @!P1 PRMT R52, R50, 0x7610, R52 ;  /* 0x0000761032349816 */ /* 0x000fe40000000034 */
[----:B------:R-:W-:Y:S02]  /*6e60*/  LOP3.LUT P1, RZ, R2, 0x20000000, RZ, 0xc0, !PT ;  /* 0x2000000002ff7812 */ /* 0x000fe4000782c0ff */
[----:B------:R-:W-:Y:S02]  /*6e70*/  PRMT R61, RZ, 0x7610, R61 ;  /* 0x00007610ff3d7816 */ /* 0x000fe4000000003d */
[----:B------:R-:W-:Y:S02]  /*6e80*/  PRMT R60, RZ, 0x7610, R60 ;  /* 0x00007610ff3c7816 */ /* 0x000fe4000000003c */
[----:B------:R-:W-:-:S02]  /*6e90*/  PRMT R57, RZ, 0x7610, R57 ;  /* 0x00007610ff397816 */ /* 0x000fc40000000039 */
[----:B------:R-:W-:Y:S02]  /*6ea0*/  PRMT R56, RZ, 0x7610, R56 ;  /* 0x00007610ff387816 */ /* 0x000fe40000000038 */
[----:B------:R-:W-:Y:S02]  /*6eb0*/  @!P5 PRMT R57, R43, 0x7610, R57 ;  /* 0x000076102b39d816 */ /* 0x000fe40000000039 */
[----:B------:R-:W-:Y:S01]  /*6ec0*/  @!P4 SHF.R.U32.HI R58, RZ, 0x10, R3 ;  /* 0x00000010ff3ac819 */ /* 0x000fe20000011603 */
[----:B------:R-:W3:Y:S01]  /*6ed0*/  @!P1 LDG.E R4, desc[UR12][R14.64] ;  /* 0x0000000c0e049981 */ /* 0x000ee2000c1e1900 */
[----:B------:R-:W-:Y:S02]  /*6ee0*/  @!P4 PRMT R56, R3, 0x7610, R56 ;  /* 0x000076100338c816 */ /* 0x000fe40000000038 */
[C---:B------:R-:W-:Y:S02]  /*6ef0*/  LOP3.LUT P5, RZ, R2.reuse, 0x80000000, RZ, 0xc0, !PT ;  /* 0x8000000002ff7812 */ /* 0x040fe400078ac0ff */
[----:B------:R-:W-:Y:S01]  /*6f00*/  LOP3.LUT P4, RZ, R2, 0x40000000, RZ, 0xc0, !PT ;  /* 0x4000000002ff7812 */ /* 0x000fe2000788c0ff */
[----:B------:R-:W3:Y:S01]  /*6f10*/  LDL.LU.64 R14, [R1+0x300] ;  /* 0x00030000010e7983 */ /* 0x000ee20000300a00 */
[----:B--2---:R-:W-:-:S02]  /*6f20*/  @!P3 SHF.R.U32.HI R60, RZ, 0x10, R49 ;  /* 0x00000010ff3cb819 */ /* 0x004fc40000011631 */
[----:B------:R-:W-:Y:S02]  /*6f30*/  @!P3 PRMT R61, R49, 0x7610, R61 ;  /* 0x00007610313db816 */ /* 0x000fe4000000003d */
[----:B------:R-:W-:Y:S01]  /*6f40*/  LOP3.LUT P3, RZ, R2, 0x8000000, RZ, 0xc0, !PT ;  /* 0x0800000002ff7812 */ /* 0x000fe2000786c0ff */
[----:B------:R-:W-:-:S12]  /*6f50*/  IMAD.MOV.U32 R2, RZ, RZ, RZ ;  /* 0x000000ffff027224 */ /* 0x000fd800078e00ff */
[----:B----4-:R-:W2:Y:S04]  /*6f60*/  @!P3 LDG.E R2, desc[UR12][R16.64] ;  /* 0x0000000c1002b981 */ /* 0x010ea8000c1e1900 */
[----:B------:R-:W4:Y:S04]  /*6f70*/  LDL.LU R16, [R1+0x124] ;  /* 0x0001240001107983 */ /* 0x000f280000300800 */
[----:B------:R-:W2:Y:S01]  /*6f80*/  LDL.LU R17, [R1+0x128] ;  /* 0x0001280001117983 */ /* 0x000ea20000300800 */
[----:B0-----:R-:W-:-:S10]  /*6f90*/  HFMA2.MMA R5, -RZ, RZ, 0, 0 ;  /* 0x00000000ff057435 */ /* 0x001fd400000001ff */
[----:B---3--:R0:W3:Y:S02]  /*6fa0*/  @!P4 LDG.E R5, desc[UR12][R14.64] ;  /* 0x0000000c0e05c981 */ /* 0x0080e4000c1e1900 */
[----:B0-----:R-:W-:-:S06]  /*6fb0*/  IMAD.MOV.U32 R14, RZ, RZ, RZ ;  /* 0x000000ffff0e7224 */ /* 0x001fcc00078e00ff */
[----:B------:R4:W3:Y:S01]  /*6fc0*/  @!P5 LDG.E R14, desc[UR12][R10.64] ;  /* 0x0000000c0a0ed981 */ /* 0x0008e2000c1e1900 */
[----:B------:R-:W-:-:S03]  /*6fd0*/  IMAD.U32 R15, R6, 0x10000, RZ ;  /* 0x00010000060f7824 */ /* 0x000fc600078e00ff */
[----:B------:R-:W3:Y:S01]  /*6fe0*/  LDL.LU R6, [R1+0x158] ;  /* 0x0001580001067983 */ /* 0x000ee20000300800 */
[----:B----4-:R-:W-:Y:S02]  /*6ff0*/  IMAD.U32 R10, R16, 0x10000, RZ ;  /* 0x00010000100a7824 */ /* 0x010fe400078e00ff */
[----:B------:R-:W-:Y:S01]  /*7000*/  IMAD.U32 R16, R40, 0x10000, RZ ;  /* 0x0001000028107824 */ /* 0x000fe200078e00ff */
[----:B--2---:R-:W-:Y:S01]  /*7010*/  SHF.L.U32 R11, R17, 0x10, RZ ;  /* 0x00000010110b7819 */ /* 0x004fe200000006ff */
[----:B------:R-:W-:-:S04]  /*7020*/  FMUL.FTZ R17, R10, R10 ;  /* 0x0000000a0a117220 */ /* 0x000fc80000410000 */
[C---:B------:R-:W-:Y:S01]  /*7030*/  FFMA.FTZ R40, R11.reuse, R11, R17 ;  /* 0x0000000b0b287223 */ /* 0x040fe20000010011 */
[----:B------:R-:W-:Y:S01]  /*7040*/  FMUL.FTZ R17, R16, R16 ;  /* 0x0000001010117220 */ /* 0x000fe20000410000 */
[----:B------:R-:W-:Y:S01]  /*7050*/  FADD.FTZ R10, R11, R10 ;  /* 0x0000000a0b0a7221 */ /* 0x000fe20000010000 */
[C---:B------:R-:W-:Y:S02]  /*7060*/  FADD.FTZ R11, R15.reuse, R16 ;  /* 0x000000100f0b7221 */ /* 0x040fe40000010000 */
[----:B------:R-:W-:Y:S01]  /*7070*/  FFMA.FTZ R17, R15, R15, R17 ;  /* 0x0000000f0f117223 */ /* 0x000fe20000010011 */
[----:B------:R-:W2:Y:S04]  /*7080*/  LDL.LU R16, [R1+0x130] ;  /* 0x0001300001107983 */ /* 0x000ea80000300800 */
[----:B------:R-:W4:Y:S01]  /*7090*/  LDL.LU R15, [R1+0x114] ;  /* 0x00011400010f7983 */ /* 0x000f220000300800 */
[----:B------:R-:W-:-:S04]  /*70a0*/  FADD.FTZ R10, RZ, R10 ;  /* 0x0000000aff0a7221 */ /* 0x000fc80000010000 */
[----:B------:R-:W-:Y:S01]  /*70b0*/  FADD.FTZ R10, R10, R11 ;  /* 0x0000000b0a0a7221 */ /* 0x000fe20000010000 */
[----:B----4-:R-:W-:Y:S01]  /*70c0*/  SHF.L.U32 R11, R15, 0x10, RZ ;  /* 0x000000100f0b7819 */ /* 0x010fe200000006ff */
[----:B------:R-:W-:Y:S01]  /*70d0*/  FADD.FTZ R15, RZ, R40 ;  /* 0x00000028ff0f7221 */ /* 0x000fe20000010000 */
[----:B--2---:R-:W-:Y:S01]  /*70e0*/  IMAD.U32 R16, R16, 0x10000, RZ ;  /* 0x0001000010107824 */ /* 0x004fe200078e00ff */
[----:B------:R-:W2:Y:S02]  /*70f0*/  LDL.LU R40, [R1+0x2f0] ;  /* 0x0002f00001287983 */ /* 0x000ea40000300800 */
[----:B------:R-:W-:Y:S01]  /*7100*/  FADD.FTZ R15, R15, R17 ;  /* 0x000000110f0f7221 */ /* 0x000fe20000010000 */
[----:B------:R-:W-:Y:S01]  /*7110*/  FMUL.FTZ R17, R11, R11 ;  /* 0x0000000b0b117220 */ /* 0x000fe20000410000 */
[----:B------:R-:W-:-:S03]  /*7120*/  FADD.FTZ R11, R16, R11 ;  /* 0x0000000b100b7221 */ /* 0x000fc60000010000 */
[----:B------:R-:W-:Y:S02]  /*7130*/  FFMA.FTZ R17, R16, R16, R17 ;  /* 0x0000001010117223 */ /* 0x000fe40000010011 */
[----:B------:R-:W4:Y:S01]  /*7140*/  LDL.LU R16, [R1+0x134] ;  /* 0x0001340001107983 */ /* 0x000f220000300800 */
[----:B------:R-:W-:Y:S01]  /*7150*/  FADD.FTZ R10, R10, R11 ;  /* 0x0000000b0a0a7221 */ /* 0x000fe20000010000 */
[----:B------:R-:W-:Y:S01]  /*7160*/  FADD.FTZ R15, R15, R17 ;  /* 0x000000110f0f7221 */ /* 0x000fe20000010000 */
[----:B----4-:R-:W-:Y:S01]  /*7170*/  IMAD.U32 R11, R16, 0x10000, RZ ;  /* 0x00010000100b7824 */ /* 0x010fe200078e00ff */
[----:B------:R-:W-:Y:S02]  /*7180*/  SHF.L.U32 R16, R7, 0x10, RZ ;  /* 0x0000001007107819 */ /* 0x000fe400000006ff */
[----:B--2---:R-:W-:Y:S01]  /*7190*/  SHF.L.U32 R40, R40, 0x10, RZ ;  /* 0x0000001028287819 */ /* 0x004fe200000006ff */
[----:B------:R-:W-:Y:S01]  /*71a0*/  FMUL.FTZ R17, R11, R11 ;  /* 0x0000000b0b117220 */ /* 0x000fe20000410000 */
[----:B------:R-:W-:Y:S01]  /*71b0*/  SHF.L.U32 R41, R41, 0x10, RZ ;  /* 0x0000001029297819 */ /* 0x000fe200000006ff */
[C---:B------:R-:W-:Y:S01]  /*71c0*/  FADD.FTZ R11, R16.reuse, R11 ;  /* 0x0000000b100b7221 */ /* 0x040fe20000010000 */
[----:B------:R-:W2:Y:S01]  /*71d0*/  LDL.LU R7, [R1+0x188] ;  /* 0x0001880001077983 */ /* 0x000ea20000300800 */
[----:B------:R-:W-:-:S02]  /*71e0*/  FFMA.FTZ R17, R16, R16, R17 ;  /* 0x0000001010117223 */ /* 0x000fc40000010011 */
[----:B------:R-:W-:Y:S01]  /*71f0*/  FADD.FTZ R10, R10, R11 ;  /* 0x0000000b0a0a7221 */ /* 0x000fe20000010000 */
[----:B------:R-:W4:Y:S04]  /*7200*/  LDL.LU R16, [R1+0x148] ;  /* 0x0001480001107983 */ /* 0x000f280000300800 */
[----:B------:R-:W3:Y:S01]  /*7210*/  LDL.LU R11, [R1+0x14c] ;  /* 0x00014c00010b7983 */ /* 0x000ee20000300800 */
[----:B------:R-:W-:Y:S01]  /*7220*/  FADD.FTZ R15, R15, R17 ;  /* 0x000000110f0f7221 */ /* 0x000fe20000010000 */
[----:B----4-:R-:W-:Y:S02]  /*7230*/  IMAD.U32 R16, R16, 0x10000, RZ ;  /* 0x0001000010107824 */ /* 0x010fe400078e00ff */
[----:B---3--:R-:W-:-:S04]  /*7240*/  IMAD.U32 R11, R11, 0x10000, RZ ;  /* 0x000100000b0b7824 */ /* 0x008fc800078e00ff */
[----:B------:R-:W-:Y:S01]  /*7250*/  FMUL.FTZ R17, R11, R11 ;  /* 0x0000000b0b117220 */ /* 0x000fe20000410000 */
[----:B------:R-:W-:-:S03]  /*7260*/  FADD.FTZ R11, R16, R11 ;  /* 0x0000000b100b7221 */ /* 0x000fc60000010000 */
[----:B------:R-:W-:Y:S01]  /*7270*/  FFMA.FTZ R17, R16, R16, R17 ;  /* 0x0000001010117223 */ /* 0x000fe20000010011 */
[----:B------:R-:W-:Y:S02]  /*7280*/  IMAD.U32 R16, R6, 0x10000, RZ ;  /* 0x0001000006107824 */ /* 0x000fe400078e00ff */
[----:B------:R-:W-:Y:S01]  /*7290*/  FADD.FTZ R10, R10, R11 ;  /* 0x0000000b0a0a7221 */ /* 0x000fe20000010000 */
[----:B------:R-:W-:Y:S01]  /*72a0*/  FMUL.FTZ R11, R40, R40 ;  /* 0x00000028280b7220 */ /* 0x000fe20000410000 */
[----:B------:R-:W-:Y:S01]  /*72b0*/  FADD.FTZ R15, R15, R17 ;  /* 0x000000110f0f7221 */ /* 0x000fe20000010000 */
[C---:B------:R-:W-:Y:S01]  /*72c0*/  FADD.FTZ R40, R16.reuse, R40 ;  /* 0x0000002810287221 */ /* 0x040fe20000010000 */
[----:B------:R-:W3:Y:S01]  /*72d0*/  LDL.LU R17, [R1+0x16c] ;  /* 0x00016c0001117983 */ /* 0x000ee20000300800 */
[----:B------:R-:W-:-:S03]  /*72e0*/  FFMA.FTZ R11, R16, R16, R11 ;  /* 0x00000010100b7223 */ /* 0x000fc6000001000b */
[----:B------:R-:W4:Y:S01]  /*72f0*/  LDL.LU R16, [R1+0x15c] ;  /* 0x00015c0001107983 */ /* 0x000f220000300800 */
[----:B------:R-:W-:Y:S01]  /*7300*/  FADD.FTZ R11, R15, R11 ;  /* 0x0000000b0f0b7221 */ /* 0x000fe20000010000 */
[----:B------:R-:W-:Y:S02]  /*7310*/  FADD.FTZ R10, R10, R40 ;  /* 0x000000280a0a7221 */ /* 0x000fe40000010000 */
[----:B------:R-:W2:Y:S04]  /*7320*/  LDL.LU R40, [R1+0x178] ;  /* 0x0001780001287983 */ /* 0x000ea80000300800 */
[----:B------:R-:W2:Y:S01]  /*7330*/  LDL.LU R6, [R1+0x1a4] ;  /* 0x0001a40001067983 */ /* 0x000ea20000300800 */
[----:B----4-:R-:W-:-:S04]  /*7340*/  IMAD.U32 R16, R16, 0x10000, RZ ;  /* 0x0001000010107824 */ /* 0x010fc800078e00ff */
[----:B------:R-:W-:Y:S01]  /*7350*/  FMUL.FTZ R15, R16, R16 ;  /* 0x00000010100f7220 */ /* 0x000fe20000410000 */
[----:B------:R-:W-:-:S03]  /*7360*/  FADD.FTZ R16, R41, R16 ;  /* 0x0000001029107221 */ /* 0x000fc60000010000 */
[----:B------:R-:W-:Y:S02]  /*7370*/  FFMA.FTZ R15, R41, R41, R15 ;  /* 0x00000029290f7223 */ /* 0x000fe4000001000f */
[----:B------:R-:W4:Y:S01]  /*7380*/  LDL.LU R41, [R1+0x168] ;  /* 0x0001680001297983 */ /* 0x000f220000300800 */
[----:B---3--:R-:W-:Y:S02]  /*7390*/  IMAD.U32 R17, R17, 0x10000, RZ ;  /* 0x0001000011117824 */ /* 0x008fe400078e00ff */
[----:B------:R-:W-:Y:S01]  /*73a0*/  FADD.FTZ R10, R10, R16 ;  /* 0x000000100a0a7221 */ /* 0x000fe20000010000 */
[----:B--2---:R-:W-:Y:S02]  /*73b0*/  IMAD.U32 R40, R40, 0x10000, RZ ;  /* 0x0001000028287824 */ /* 0x004fe400078e00ff */
[----:B------:R-:W-:Y:S01]  /*73c0*/  FADD.FTZ R11, R11, R15 ;  /* 0x0000000f0b0b7221 */ /* 0x000fe20000010000 */
[----:B------:R-:W-:Y:S02]  /*73d0*/  IMAD.U32 R15, R7, 0x10000, RZ ;  /* 0x00010000070f7824 */ /* 0x000fe400078e00ff */
[----:B------:R-:W2:Y:S01]  /*73e0*/  LDL.LU R7, [R1+0x1b0] ;  /* 0x0001b00001077983 */ /* 0x000ea20000300800 */
[----:B----4-:R-:W-:Y:S01]  /*73f0*/  SHF.L.U32 R16, R41, 0x10, RZ ;  /* 0x0000001029107819 */ /* 0x010fe200000006ff */
[----:B------:R-:W-:Y:S01]  /*7400*/  FMUL.FTZ R41, R17, R17 ;  /* 0x0000001111297220 */ /* 0x000fe20000410000 */
[----:B------:R-:W-:-:S03]  /*7410*/  FADD.FTZ R17, R40, R17 ;  /* 0x0000001128117221 */ /* 0x000fc60000010000 */
[----:B------:R-:W-:Y:S01]  /*7420*/  FFMA.FTZ R41, R40, R40, R41 ;  /* 0x0000002828297223 */ /* 0x000fe20000010029 */
[----:B------:R-:W-:Y:S01]  /*7430*/  FADD.FTZ R40, R10, R17 ;  /* 0x000000110a287221 */ /* 0x000fe20000010000 */
[----:B------:R-:W-:Y:S01]  /*7440*/  FMUL.FTZ R17, R16, R16 ;  /* 0x0000001010117220 */ /* 0x000fe20000410000 */
[----:B------:R-:W3:Y:S01]  /*7450*/  LDL.LU R10, [R1+0x18c] ;  /* 0x00018c00010a7983 */ /* 0x000ee20000300800 */
[C---:B------:R-:W-:Y:S02]  /*7460*/  FADD.FTZ R16, R15.reuse, R16 ;  /* 0x000000100f107221 */ /* 0x040fe40000010000 */
[----:B------:R-:W-:Y:S02]  /*7470*/  FFMA.FTZ R17, R15, R15, R17 ;  /* 0x0000000f0f117223 */ /* 0x000fe40000010011 */
[----:B------:R-:W4:Y:S01]  /*7480*/  LDL.LU R15, [R1+0x190] ;  /* 0x00019000010f7983 */ /* 0x000f220000300800 */
[----:B------:R-:W-:-:S03]  /*7490*/  FADD.FTZ R11, R11, R41 ;  /* 0x000000290b0b7221 */ /* 0x000fc60000010000 */
[----:B------:R-:W2:Y:S01]  /*74a0*/  LDL.LU R41, [R1+0x17c] ;  /* 0x00017c0001297983 */ /* 0x000ea20000300800 */
[----:B------:R-:W-:Y:S01]  /*74b0*/  FADD.FTZ R40, R40, R16 ;  /* 0x0000001028287221 */ /* 0x000fe20000010000 */
[----:B------:R-:W-:Y:S01]  /*74c0*/  FADD.FTZ R11, R11, R17 ;  /* 0x000000110b0b7221 */ /* 0x000fe20000010000 */
[----:B---3--:R-:W-:-:S04]  /*74d0*/  IMAD.U32 R10, R10, 0x10000, RZ ;  /* 0x000100000a0a7824 */ /* 0x008fc800078e00ff */
[----:B------:R-:W-:Y:S01]  /*74e0*/  FMUL.FTZ R16, R10, R10 ;  /* 0x0000000a0a107220 */ /* 0x000fe20000410000 */
[----:B----4-:R-:W-:Y:S01]  /*74f0*/  SHF.L.U32 R15, R15, 0x10, RZ ;  /* 0x000000100f0f7819 */ /* 0x010fe200000006ff */
[----:B--2---:R-:W-:-:S04]  /*7500*/  IMAD.U32 R17, R41, 0x10000, RZ ;  /* 0x0001000029117824 */ /* 0x004fc800078e00ff */
[C---:B------:R-:W-:Y:S01]  /*7510*/  FADD.FTZ R10, R15.reuse, R10 ;  /* 0x0000000a0f0a7221 */ /* 0x040fe20000010000 */
[----:B------:R-:W-:Y:S01]  /*7520*/  FFMA.FTZ R16, R15, R15, R16 ;  /* 0x0000000f0f107223 */ /* 0x000fe20000010010 */
[----:B------:R-:W-:Y:S02]  /*7530*/  IMAD.U32 R15, R6, 0x10000, RZ ;  /* 0x00010000060f7824 */ /* 0x000fe400078e00ff */
[----:B------:R-:W-:Y:S01]  /*7540*/  FMUL.FTZ R41, R17, R17 ;  /* 0x0000001111297220 */ /* 0x000fe20000410000 */
[----:B------:R-:W-:Y:S01]  /*7550*/  FADD.FTZ R10, R40, R10 ;  /* 0x0000000a280a7221 */ /* 0x000fe20000010000 */
[----:B------:R-:W-:Y:S01]  /*7560*/  FADD.FTZ R11, R11, R16 ;  /* 0x000000100b0b7221 */ /* 0x000fe20000010000 */
[C---:B------:R-:W-:Y:S01]  /*7570*/  FADD.FTZ R17, R15.reuse, R17 ;  /* 0x000000110f117221 */ /* 0x040fe20000010000 */
[----:B------:R-:W-:Y:S01]  /*7580*/  FFMA.FTZ R41, R15, R15, R41 ;  /* 0x0000000f0f297223 */ /* 0x000fe20000010029 */
[----:B------:R-:W2:Y:S04]  /*7590*/  LDL.LU R16, [R1+0x194] ;  /* 0x0001940001107983 */ /* 0x000ea80000300800 */
[----:B------:R-:W3:Y:S01]  /*75a0*/  LDL.LU R15, [R1+0x1a0] ;  /* 0x0001a000010f7983 */ /* 0x000ee20000300800 */
[----:B------:R-:W-:Y:S01]  /*75b0*/  FADD.FTZ R11, R11, R41 ;  /* 0x000000290b0b7221 */ /* 0x000fe20000010000 */
[----:B------:R-:W-:-:S02]  /*75c0*/  FADD.FTZ R10, R10, R17 ;  /* 0x000000110a0a7221 */ /* 0x000fc40000010000 */
[----:B------:R-:W4:Y:S04]  /*75d0*/  LDL.LU R40, [R1+0x1b4] ;  /* 0x0001b40001287983 */ /* 0x000f280000300800 */
[----:B------:R-:W4:Y:S04]  /*75e0*/  LDL.LU R41, [R1+0x1c0] ;  /* 0x0001c00001297983 */ /* 0x000f280000300800 */
[----:B------:R-:W4:Y:S01]  /*75f0*/  LDL.LU R6, [R1+0x1ec] ;  /* 0x0001ec0001067983 */ /* 0x000f220000300800 */
[----:B---3--:R-:W-:Y:S01]  /*7600*/  SHF.L.U32 R15, R15, 0x10, RZ ;  /* 0x000000100f0f7819 */ /* 0x008fe200000006ff */
[----:B--2---:R-:W-:-:S04]  /*7610*/  IMAD.U32 R16, R16, 0x10000, RZ ;  /* 0x0001000010107824 */ /* 0x004fc800078e00ff */
[----:B------:R-:W-:-:S04]  /*7620*/  FMUL.FTZ R17, R15, R15 ;  /* 0x0000000f0f117220 */ /* 0x000fc80000410000 */
[----:B------:R-:W-:-:S04]  /*7630*/  FFMA.FTZ R17, R16, R16, R17 ;  /* 0x0000001010117223 */ /* 0x000fc80000010011 */
[----:B------:R-:W-:Y:S02]  /*7640*/  FADD.FTZ R11, R11, R17 ;  /* 0x000000110b0b7221 */ /* 0x000fe40000010000 */
[----:B------:R-:W2:Y:S01]  /*7650*/  LDL.LU R17, [R1+0x1c8] ;  /* 0x0001c80001117983 */ /* 0x000ea20000300800 */
[----:B------:R-:W-:Y:S01]  /*7660*/  FADD.FTZ R15, R16, R15 ;  /* 0x0000000f100f7221 */ /* 0x000fe20000010000 */
[----:B----4-:R-:W-:Y:S01]  /*7670*/  IMAD.U32 R40, R40, 0x10000, RZ ;  /* 0x0001000028287824 */ /* 0x010fe200078e00ff */
[----:B------:R-:W-:Y:S02]  /*7680*/  SHF.L.U32 R41, R41, 0x10, RZ ;  /* 0x0000001029297819 */ /* 0x000fe400000006ff */
[----:B------:R-:W-:Y:S01]  /*7690*/  FADD.FTZ R10, R10, R15 ;  /* 0x0000000f0a0a7221 */ /* 0x000fe20000010000 */
[----:B------:R-:W-:Y:S02]  /*76a0*/  FMUL.FTZ R16, R40, R40 ;  /* 0x0000002828107220 */ /* 0x000fe40000410000 */
[----:B------:R-:W-:-:S02]  /*76b0*/  FADD.FTZ R40, R41, R40 ;  /* 0x0000002829287221 */ /* 0x000fc40000010000 */
[----:B------:R-:W-:Y:S01]  /*76c0*/  FFMA.FTZ R16, R41, R41, R16 ;  /* 0x0000002929107223 */ /* 0x000fe20000010010 */
[----:B------:R-:W-:Y:S02]  /*76d0*/  IMAD.U32 R15, R7, 0x10000, RZ ;  /* 0x00010000070f7824 */ /* 0x000fe400078e00ff */
[----:B------:R-:W-:Y:S01]  /*76e0*/  FADD.FTZ R41, R10, R40 ;  /* 0x000000280a297221 */ /* 0x000fe20000010000 */
[----:B------:R-:W3:Y:S04]  /*76f0*/  LDL.LU R7, [R1+0x1f4] ;  /* 0x0001f40001077983 */ /* 0x000ee80000300800 */
[----:B------:R-:W4:Y:S01]  /*7700*/  LDL.LU R10, [R1+0x1cc] ;  /* 0x0001cc00010a7983 */ /* 0x000f220000300800 */
[----:B------:R-:W-:Y:S01]  /*7710*/  FMUL.FTZ R40, R15, R15 ;  /* 0x0000000f0f287220 */ /* 0x000fe20000410000 */
[----:B------:R-:W-:-:S02]  /*7720*/  FADD.FTZ R11, R11, R16 ;  /* 0x000000100b0b7221 */ /* 0x000fc40000010000 */
[----:B------:R-:W3:Y:S01]  /*7730*/  LDL.LU R16, [R1+0x1d8] ;  /* 0x0001d80001107983 */ /* 0x000ee20000300800 */
[----:B--2---:R-:W-:-:S04]  /*7740*/  IMAD.U32 R17, R17, 0x10000, RZ ;  /* 0x0001000011117824 */ /* 0x004fc800078e00ff */
[C---:B------:R-:W-:Y:S01]  /*7750*/  FADD.FTZ R15, R17.reuse, R15 ;  /* 0x0000000f110f7221 */ /* 0x040fe20000010000 */
[----:B------:R-:W-:Y:S02]  /*7760*/  FFMA.FTZ R40, R17, R17, R40 ;  /* 0x0000001111287223 */ /* 0x000fe40000010028 */
[----:B------:R-:W2:Y:S01]  /*7770*/  LDL.LU R17, [R1+0x1c4] ;  /* 0x0001c40001117983 */ /* 0x000ea20000300800 */
[----:B------:R-:W-:Y:S01]  /*7780*/  FADD.FTZ R41, R41, R15 ;  /* 0x0000000f29297221 */ /* 0x000fe20000010000 */
[----:B----4-:R-:W-:Y:S01]  /*7790*/  SHF.L.U32 R10, R10, 0x10, RZ ;  /* 0x000000100a0a7819 */ /* 0x010fe200000006ff */
[----:B---3--:R-:W-:-:S04]  /*77a0*/  IMAD.U32 R16, R16, 0x10000, RZ ;  /* 0x0001000010107824 */ /* 0x008fc800078e00ff */
[----:B------:R-:W-:Y:S01]  /*77b0*/  FMUL.FTZ R15, R10, R10 ;  /* 0x0000000a0a0f7220 */ /* 0x000fe20000410000 */
[----:B------:R-:W-:-:S03]  /*77c0*/  FADD.FTZ R11, R11, R40 ;  /* 0x000000280b0b7221 */ /* 0x000fc60000010000 */
[C---:B------:R-:W-:Y:S01]  /*77d0*/  FFMA.FTZ R15, R16.reuse, R16, R15 ;  /* 0x00000010100f7223 */ /* 0x040fe2000001000f */
[----:B------:R-:W-:Y:S01]  /*77e0*/  FADD.FTZ R10, R16, R10 ;  /* 0x0000000a100a7221 */ /* 0x000fe20000010000 */
[----:B------:R-:W-:Y:S02]  /*77f0*/  SHF.L.U32 R16, R6, 0x10, RZ ;  /* 0x0000001006107819 */ /* 0x000fe400000006ff */
[----:B------:R-:W-:Y:S01]  /*7800*/  FADD.FTZ R11, R11, R15 ;  /* 0x0000000f0b0b7221 */ /* 0x000fe20000010000 */
[----:B--2---:R-:W-:Y:S01]  /*7810*/  IMAD.U32 R17, R17, 0x10000, RZ ;  /* 0x0001000011117824 */ /* 0x004fe200078e00ff */
[----:B------:R-:W2:Y:S03]  /*7820*/  LDL.LU R15, [R1+0x1e8] ;  /* 0x0001e800010f7983 */ /* 0x000ea60000300800 */
[----:B------:R-:W-:Y:S01]  /*7830*/  FMUL.FTZ R40, R17, R17 ;  /* 0x0000001111287220 */ /* 0x000fe20000410000 */
[C---:B------:R-:W-:Y:S01]  /*7840*/  FADD.FTZ R17, R16.reuse, R17 ;  /* 0x0000001110117221 */ /* 0x040fe20000010000 */
[----:B------:R-:W-:Y:S01]  /*7850*/  FADD.FTZ R10, R41, R10 ;  /* 0x0000000a290a7221 */ /* 0x000fe20000010000 */
[----:B------:R-:W3:Y:S01]  /*7860*/  LDL.LU R6, [R1+0x228] ;  /* 0x0002280001067983 */ /* 0x000ee20000300800 */
[----:B------:R-:W-:-:S03]  /*7870*/  FFMA.FTZ R40, R16, R16, R40 ;  /* 0x0000001010287223 */ /* 0x000fc60000010028 */
[----:B------:R-:W4:Y:S01]  /*7880*/  LDL.LU R16, [R1+0x1dc] ;  /* 0x0001dc0001107983 */ /* 0x000f220000300800 */
[----:B------:R-:W-:-:S03]  /*7890*/  FADD.FTZ R10, R10, R17 ;  /* 0x000000110a0a7221 */ /* 0x000fc60000010000 */
[----:B------:R-:W3:Y:S01]  /*78a0*/  LDL.LU R41, [R1+0x200] ;  /* 0x0002000001297983 */ /* 0x000ee20000300800 */
[----:B------:R-:W-:Y:S01]  /*78b0*/  FADD.FTZ R11, R11, R40 ;  /* 0x000000280b0b7221 */ /* 0x000fe20000010000 */
[----:B--2---:R-:W-:-:S04]  /*78c0*/  IMAD.U32 R15, R15, 0x10000, RZ ;  /* 0x000100000f0f7824 */ /* 0x004fc800078e00ff */
[----:B------:R-:W-:Y:S01]  /*78d0*/  FMUL.FTZ R17, R15, R15 ;  /* 0x0000000f0f117220 */ /* 0x000fe20000410000 */
[----:B----4-:R-:W-:-:S04]  /*78e0*/  IMAD.U32 R16, R16, 0x10000, RZ ;  /* 0x0001000010107824 */ /* 0x010fc800078e00ff */
[C---:B------:R-:W-:Y:S01]  /*78f0*/  FADD.FTZ R15, R16.reuse, R15 ;  /* 0x0000000f100f7221 */ /* 0x040fe20000010000 */
[----:B------:R-:W-:Y:S02]  /*7900*/  FFMA.FTZ R17, R16, R16, R17 ;  /* 0x0000001010117223 */ /* 0x000fe40000010011 */
[----:B------:R-:W2:Y:S02]  /*7910*/  LDL.LU R16, [R1+0x1f0] ;  /* 0x0001f00001107983 */ /* 0x000ea40000300800 */
[----:B------:R-:W-:Y:S02]  /*7920*/  FADD.FTZ R11, R11, R17 ;  /* 0x000000110b0b7221 */ /* 0x000fe40000010000 */
[----:B------:R-:W4:Y:S01]  /*7930*/  LDL.LU R17, [R1+0x204] ;  /* 0x0002040001117983 */ /* 0x000f220000300800 */
[----:B------:R-:W-:Y:S01]  /*7940*/  SHF.L.U32 R40, R7, 0x10, RZ ;  /* 0x0000001007287819 */ /* 0x000fe200000006ff */
[----:B---3--:R-:W-:Y:S02]  /*7950*/  IMAD.U32 R41, R41, 0x10000, RZ ;  /* 0x0001000029297824 */ /* 0x008fe400078e00ff */
[----:B------:R-:W-:Y:S01]  /*7960*/  FADD.FTZ R10, R10, R15 ;  /* 0x0000000f0a0a7221 */ /* 0x000fe20000010000 */
[----:B------:R-:W3:Y:S01]  /*7970*/  LDL.LU R7, [R1+0x22c] ;  /* 0x00022c0001077983 */ /* 0x000ee20000300800 */
[----:B--2---:R-:W-:-:S02]  /*7980*/  IMAD.U32 R15, R16, 0x10000, RZ ;  /* 0x00010000100f7824 */ /* 0x004fc400078e00ff */
[----:B------:R-:W-:Y:S01]  /*7990*/  FMUL.FTZ R16, R40, R40 ;  /* 0x0000002828107220 */ /* 0x000fe20000410000 */
[----:B------:R-:W-:Y:S01]  /*79a0*/  FADD.FTZ R40, R41, R40 ;  /* 0x0000002829287221 */ /* 0x000fe20000010000 */
[----:B----4-:R-:W-:Y:S02]  /*79b0*/  SHF.L.U32 R17, R17, 0x10, RZ ;  /* 0x0000001011117819 */ /* 0x010fe400000006ff */
[----:B------:R-:W-:Y:S01]  /*79c0*/  FFMA.FTZ R16, R41, R41, R16 ;  /* 0x0000002929107223 */ /* 0x000fe20000010010 */
[----:B------:R-:W-:Y:S01]  /*79d0*/  FADD.FTZ R40, R10, R40 ;  /* 0x000000280a287221 */ /* 0x000fe20000010000 */
[----:B------:R-:W2:Y:S01]  /*79e0*/  LDL.LU R41, [R1+0x208] ;  /* 0x0002080001297983 */ /* 0x000ea20000300800 */
[----:B------:R-:W-:Y:S01]  /*79f0*/  FMUL.FTZ R10, R15, R15 ;  /* 0x0000000f0f0a7220 */ /* 0x000fe20000410000 */
[----:B------:R-:W-:Y:S01]  /*7a00*/  FADD.FTZ R11, R11, R16 ;  /* 0x000000100b0b7221 */ /* 0x000fe20000010000 */
[C---:B------:R-:W-:Y:S01]  /*7a10*/  FADD.FTZ R15, R17.reuse, R15 ;  /* 0x0000000f110f7221 */ /* 0x040fe20000010000 */
[----:B------:R-:W4:Y:S01]  /*7a20*/  LDL.LU R16, [R1+0x218] ;  /* 0x0002180001107983 */ /* 0x000f220000300800 */
[----:B------:R-:W-:-:S03]  /*7a30*/  FFMA.FTZ R10, R17, R17, R10 ;  /* 0x00000011110a7223 */ /* 0x000fc6000001000a */
[----:B------:R-:W3:Y:S01]  /*7a40*/  LDL.LU R17, [R1+0x20c] ;  /* 0x00020c0001117983 */ /* 0x000ee20000300800 */
[----:B------:R-:W-:Y:S01]  /*7a50*/  FADD.FTZ R40, R40, R15 ;  /* 0x0000000f28287221 */ /* 0x000fe20000010000 */
[----:B------:R-:W-:Y:S01]  /*7a60*/  FADD.FTZ R10, R11, R10 ;  /* 0x0000000a0b0a7221 */ /* 0x000fe20000010000 */
[----:B--2---:R-:W-:Y:S02]  /*7a70*/  IMAD.U32 R41, R41, 0x10000, RZ ;  /* 0x0001000029297824 */ /* 0x004fe400078e00ff */
[----:B----4-:R-:W-:Y:S02]  /*7a80*/  IMAD.U32 R16, R16, 0x10000, RZ ;  /* 0x0001000010107824 */ /* 0x010fe400078e00ff */
[----:B------:R-:W-:Y:S01]  /*7a90*/  FMUL.FTZ R15, R41, R41 ;  /* 0x00000029290f7220 */ /* 0x000fe20000410000 */
[----:B---3--:R-:W-:Y:S01]  /*7aa0*/  SHF.L.U32 R11, R17, 0x10, RZ ;  /* 0x00000010110b7819 */ /* 0x008fe200000006ff */
[C---:B------:R-:W-:Y:S02]  /*7ab0*/  FADD.FTZ R41, R16.reuse, R41 ;  /* 0x0000002910297221 */ /* 0x040fe40000010000 */
[----:B------:R-:W-:Y:S01]  /*7ac0*/  FFMA.FTZ R15, R16, R16, R15 ;  /* 0x00000010100f7223 */ /* 0x000fe2000001000f */
[----:B------:R-:W-:-:S02]  /*7ad0*/  IMAD.U32 R16, R6, 0x10000, RZ ;  /* 0x0001000006107824 */ /* 0x000fc400078e00ff */
[----:B------:R-:W-:Y:S02]  /*7ae0*/  FMUL.FTZ R17, R11, R11 ;  /* 0x0000000b0b117220 */ /* 0x000fe40000410000 */
[C---:B------:R-:W-:Y:S02]  /*7af0*/  FADD.FTZ R11, R16.reuse, R11 ;  /* 0x0000000b100b7221 */ /* 0x040fe40000010000 */
[----:B------:R-:W-:Y:S02]  /*7b00*/  FFMA.FTZ R17, R16, R16, R17 ;  /* 0x0000001010117223 */ /* 0x000fe40000010011 */
[----:B------:R-:W2:Y:S01]  /*7b10*/  LDL.LU R16, [R1+0x23c] ;  /* 0x00023c0001107983 */ /* 0x000ea20000300800 */
[----:B------:R-:W-:Y:S01]  /*7b20*/  FADD.FTZ R10, R10, R15 ;  /* 0x0000000f0a0a7221 */ /* 0x000fe20000010000 */
[----:B------:R-:W-:Y:S01]  /*7b30*/  FADD.FTZ R40, R40, R41 ;  /* 0x0000002928287221 */ /* 0x000fe20000010000 */
[----:B------:R-:W-:Y:S01]  /*7b40*/  IMAD.U32 R15, R7, 0x10000, RZ ;  /* 0x00010000070f7824 */ /* 0x000fe200078e00ff */
[----:B------:R-:W3:Y:S01]  /*7b50*/  LDL.LU R41, [R1+0x21c] ;  /* 0x00021c0001297983 */ /* 0x000ee20000300800 */
[----:B------:R-:W-:Y:S01]  /*7b60*/  FADD.FTZ R10, R10, R17 ;  /* 0x000000110a0a7221 */ /* 0x000fe20000010000 */
[----:B------:R-:W-:Y:S01]  /*7b70*/  FADD.FTZ R11, R40, R11 ;  /* 0x0000000b280b7221 */ /* 0x000fe20000010000 */
[----:B------:R-:W-:Y:S01]  /*7b80*/  FMUL.FTZ R17, R15, R15 ;  /* 0x0000000f0f117220 */ /* 0x000fe20000410000 */
[----:B------:R-:W4:Y:S01]  /*7b90*/  LDL.LU R40, [R1+0x238] ;  /* 0x0002380001287983 */ /* 0x000f220000300800 */
[----:B------:R-:W-:-:S03]  /*7ba0*/  IMAD.U32 R42, R42, 0x10000, RZ ;  /* 0x000100002a2a7824 */ /* 0x000fc600078e00ff */
[----:B------:R-:W3:Y:S01]  /*7bb0*/  LDL.LU.64 R6, [R1+0x280] ;  /* 0x0002800001067983 */ /* 0x000ee20000300a00 */
[----:B--2---:R-:W-:-:S05]  /*7bc0*/  SHF.L.U32 R16, R16, 0x10, RZ ;  /* 0x0000001010107819 */ /* 0x004fca00000006ff */
[C---:B------:R-:W-:Y:S01]  /*7bd0*/  FADD.FTZ R15, R16.reuse, R15 ;  /* 0x0000000f100f7221 */ /* 0x040fe20000010000 */
[----:B------:R-:W-:Y:S02]  /*7be0*/  FFMA.FTZ R17, R16, R16, R17 ;  /* 0x0000001010117223 */ /* 0x000fe40000010011 */
[----:B------:R-:W2:Y:S01]  /*7bf0*/  LDL.LU R16, [R1+0x248] ;  /* 0x0002480001107983 */ /* 0x000ea20000300800 */
[----:B----4-:R-:W-:Y:S02]  /*7c00*/  IMAD.U32 R40, R40, 0x10000, RZ ;  /* 0x0001000028287824 */ /* 0x010fe400078e00ff */
[----:B------:R-:W-:Y:S01]  /*7c10*/  FADD.FTZ R11, R11, R15 ;  /* 0x0000000f0b0b7221 */ /* 0x000fe20000010000 */
[----:B---3--:R-:W-:Y:S02]  /*7c20*/  IMAD.U32 R41, R41, 0x10000, RZ ;  /* 0x0001000029297824 */ /* 0x008fe400078e00ff */
[----:B------:R-:W-:Y:S02]  /*7c30*/  FADD.FTZ R10, R10, R17 ;  /* 0x000000110a0a7221 */ /* 0x000fe40000010000 */
[----:B------:R-:W3:Y:S01]  /*7c40*/  LDL.LU R17, [R1+0x250] ;  /* 0x0002500001117983 */ /* 0x000ee20000300800 */
[----:B--2---:R-:W-:Y:S01]  /*7c50*/  SHF.L.U32 R15, R16, 0x10, RZ ;  /* 0x00000010100f7819 */ /* 0x004fe200000006ff */
[----:B------:R-:W-:Y:S01]  /*7c60*/  FMUL.FTZ R16, R40, R40 ;  /* 0x0000002828107220 */ /* 0x000fe20000410000 */
[----:B------:R-:W-:-:S03]  /*7c70*/  FADD.FTZ R40, R41, R40 ;  /* 0x0000002829287221 */ /* 0x000fc60000010000 */
[----:B------:R-:W-:Y:S02]  /*7c80*/  FFMA.FTZ R16, R41, R41, R16 ;  /* 0x0000002929107223 */ /* 0x000fe40000010010 */
[----:B------:R-:W2:Y:S02]  /*7c90*/  LDL.LU R41, [R1+0x24c] ;  /* 0x00024c0001297983 */ /* 0x000ea40000300800 */
[----:B------:R-:W-:Y:S02]  /*7ca0*/  FADD.FTZ R10, R10, R16 ;  /* 0x000000100a0a7221 */ /* 0x000fe40000010000 */
[----:B------:R-:W4:Y:S01]  /*7cb0*/  LDL.LU R16, [R1+0x260] ;  /* 0x0002600001107983 */ /* 0x000f220000300800 */
[----:B------:R-:W-:Y:S01]  /*7cc0*/  FADD.FTZ R40, R11, R40 ;  /* 0x000000280b287221 */ /* 0x000fe20000010000 */
[----:B---3--:R-:W-:Y:S02]  /*7cd0*/  IMAD.U32 R17, R17, 0x10000, RZ ;  /* 0x0001000011117824 */ /* 0x008fe400078e00ff */
[----:B------:R-:W-:-:S02]  /*7ce0*/  FMUL.FTZ R11, R15, R15 ;  /* 0x0000000f0f0b7220 */ /* 0x000fc40000410000 */
[C---:B------:R-:W-:Y:S02]  /*7cf0*/  FADD.FTZ R15, R17.reuse, R15 ;  /* 0x0000000f110f7221 */ /* 0x040fe40000010000 */
[----:B------:R-:W-:Y:S02]  /*7d00*/  FFMA.FTZ R11, R17, R17, R11 ;  /* 0x00000011110b7223 */ /* 0x000fe4000001000b */
[----:B------:R-:W-:Y:S02]  /*7d10*/  FADD.FTZ R15, R40, R15 ;  /* 0x0000000f280f7221 */ /* 0x000fe40000010000 */
[----:B------:R-:W3:Y:S01]  /*7d20*/  LDL.LU R40, [R1+0x254] ;  /* 0x0002540001287983 */ /* 0x000ee20000300800 */
[----:B------:R-:W-:Y:S01]  /*7d30*/  FADD.FTZ R11, R10, R11 ;  /* 0x0000000b0a0b7221 */ /* 0x000fe20000010000 */
[----:B--2---:R-:W-:Y:S01]  /*7d40*/  IMAD.U32 R41, R41, 0x10000, RZ ;  /* 0x0001000029297824 */ /* 0x004fe200078e00ff */
[----:B----4-:R-:W-:-:S03]  /*7d50*/  SHF.L.U32 R16, R16, 0x10, RZ ;  /* 0x0000001010107819 */ /* 0x010fc600000006ff */
[----:B------:R-:W-:Y:S02]  /*7d60*/  FMUL.FTZ R17, R41, R41 ;  /* 0x0000002929117220 */ /* 0x000fe40000410000 */
[C---:B------:R-:W-:Y:S02]  /*7d70*/  FADD.FTZ R41, R16.reuse, R41 ;  /* 0x0000002910297221 */ /* 0x040fe40000010000 */
[----:B------:R-:W-:Y:S02]  /*7d80*/  FFMA.FTZ R17, R16, R16, R17 ;  /* 0x0000001010117223 */ /* 0x000fe40000010011 */
[----:B------:R-:W2:Y:S02]  /*7d90*/  LDL.LU R16, [R1+0x264] ;  /* 0x0002640001107983 */ /* 0x000ea40000300800 */
[----:B------:R-:W-:Y:S02]  /*7da0*/  FADD.FTZ R11, R11, R17 ;  /* 0x000000110b0b7221 */ /* 0x000fe40000010000 */
[----:B------:R-:W4:Y:S01]  /*7db0*/  LDL.LU R17, [R1+0x27c] ;  /* 0x00027c0001117983 */ /* 0x000f220000300800 */
[----:B---3--:R-:W-:Y:S01]  /*7dc0*/  SHF.L.U32 R40, R40, 0x10, RZ ;  /* 0x0000001028287819 */ /* 0x008fe200000006ff */
[----:B------:R-:W-:Y:S01]  /*7dd0*/  FADD.FTZ R41, R15, R41 ;  /* 0x000000290f297221 */ /* 0x000fe20000010000 */
[----:B--2---:R-:W-:-:S04]  /*7de0*/  IMAD.U32 R16, R16, 0x10000, RZ ;  /* 0x0001000010107824 */ /* 0x004fc800078e00ff */
[----:B------:R-:W-:-:S04]  /*7df0*/  FMUL.FTZ R15, R16, R16 ;  /* 0x00000010100f7220 */ /* 0x000fc80000410000 */
[C---:B------:R-:W-:Y:S01]  /*7e00*/  FFMA.FTZ R15, R40.reuse, R40, R15 ;  /* 0x00000028280f7223 */ /* 0x040fe2000001000f */
[----:B------:R-:W-:Y:S01]  /*7e10*/  FADD.FTZ R16, R40, R16 ;  /* 0x0000001028107221 */ /* 0x000fe20000010000 */
[----:B----4-:R-:W-:Y:S02]  /*7e20*/  IMAD.U32 R17, R17, 0x10000, RZ ;  /* 0x0001000011117824 */ /* 0x010fe400078e00ff */
[----:B------:R-:W-:Y:S01]  /*7e30*/  FMUL.FTZ R40, R42, R42 ;  /* 0x0000002a2a287220 */ /* 0x000fe20000410000 */
[----:B------:R-:W-:Y:S02]  /*7e40*/  FADD.FTZ R11, R11, R15 ;  /* 0x0000000f0b0b7221 */ /* 0x000fe40000010000 */
[----:B------:R-:W2:Y:S01]  /*7e50*/  LDL.LU R15, [R1+0x290] ;  /* 0x00029000010f7983 */ /* 0x000ea20000300800 */
[C---:B------:R-:W-:Y:S01]  /*7e60*/  FADD.FTZ R42, R17.reuse, R42 ;  /* 0x0000002a112a7221 */ /* 0x040fe20000010000 */
[----:B------:R-:W-:Y:S02]  /*7e70*/  FFMA.FTZ R40, R17, R17, R40 ;  /* 0x0000001111287223 */ /* 0x000fe40000010028 */
[----:B------:R-:W3:Y:S01]  /*7e80*/  LDL.LU R17, [R1+0x298] ;  /* 0x0002980001117983 */ /* 0x000ee20000300800 */
[----:B------:R-:W-:Y:S01]  /*7e90*/  FADD.FTZ R16, R41, R16 ;  /* 0x0000001029107221 */ /* 0x000fe20000010000 */
[----:B------:R-:W-:-:S02]  /*7ea0*/  FADD.FTZ R11, R11, R40 ;  /* 0x000000280b0b7221 */ /* 0x000fc40000010000 */
[----:B------:R-:W4:Y:S01]  /*7eb0*/  LDL.LU R41, [R1+0x294] ;  /* 0x0002940001297983 */ /* 0x000f220000300800 */
[----:B------:R-:W-:-:S03]  /*7ec0*/  FADD.FTZ R16, R16, R42 ;  /* 0x0000002a10107221 */ /* 0x000fc60000010000 */
[----:B------:R-:W4:Y:S01]  /*7ed0*/  LDL.LU R42, [R1+0x278] ;  /* 0x00027800012a7983 */ /* 0x000f220000300800 */
[----:B--2---:R-:W-:Y:S01]  /*7ee0*/  SHF.L.U32 R15, R15, 0x10, RZ ;  /* 0x000000100f0f7819 */ /* 0x004fe200000006ff */
[----:B---3--:R-:W-:-:S04]  /*7ef0*/  IMAD.U32 R17, R17, 0x10000, RZ ;  /* 0x0001000011117824 */ /* 0x008fc800078e00ff */
[----:B------:R-:W-:Y:S01]  /*7f00*/  FMUL.FTZ R40, R15, R15 ;  /* 0x0000000f0f287220 */ /* 0x000fe20000410000 */
[----:B------:R-:W-:-:S03]  /*7f10*/  FADD.FTZ R15, R17, R15 ;  /* 0x0000000f110f7221 */ /* 0x000fc60000010000 */
[----:B------:R-:W-:Y:S02]  /*7f20*/  FFMA.FTZ R40, R17, R17, R40 ;  /* 0x0000001111287223 */ /* 0x000fe40000010028 */
[----:B------:R-:W2:Y:S02]  /*7f30*/  LDL.LU R17, [R1+0x29c] ;  /* 0x00029c0001117983 */ /* 0x000ea40000300800 */
[----:B------:R-:W-:Y:S02]  /*7f40*/  FADD.FTZ R11, R11, R40 ;  /* 0x000000280b0b7221 */ /* 0x000fe40000010000 */
[----:B------:R-:W3:Y:S01]  /*7f50*/  LDL.LU R40, [R1+0x2b4] ;  /* 0x0002b40001287983 */ /* 0x000ee20000300800 */
[----:B----4-:R-:W-:Y:S01]  /*7f60*/  IMAD.U32 R41, R41, 0x10000, RZ ;  /* 0x0001000029297824 */ /* 0x010fe200078e00ff */
[----:B------:R-:W-:Y:S01]  /*7f70*/  SHF.L.U32 R42, R42, 0x10, RZ ;  /* 0x000000102a2a7819 */ /* 0x000fe200000006ff */
[----:B------:R-:W-:Y:S01]  /*7f80*/  FADD.FTZ R15, R16, R15 ;  /* 0x0000000f100f7221 */ /* 0x000fe20000010000 */
[----:B--2---:R-:W-:-:S02]  /*7f90*/  IMAD.U32 R16, R17, 0x10000, RZ ;  /* 0x0001000011107824 */ /* 0x004fc400078e00ff */
[----:B------:R-:W-:Y:S01]  /*7fa0*/  FMUL.FTZ R17, R41, R41 ;  /* 0x0000002929117220 */ /* 0x000fe20000410000 */
[----:B------:R-:W-:Y:S01]  /*7fb0*/  FADD.FTZ R41, R42, R41 ;  /* 0x000000292a297221 */ /* 0x000fe20000010000 */
[----:B---3--:R-:W-:Y:S02]  /*7fc0*/  IMAD.U32 R40, R40, 0x10000, RZ ;  /* 0x0001000028287824 */ /* 0x008fe400078e00ff */
[----:B------:R-:W-:Y:S01]  /*7fd0*/  FFMA.FTZ R17, R42, R42, R17 ;  /* 0x0000002a2a117223 */ /* 0x000fe20000010011 */
[----:B------:R-:W-:Y:S01]  /*7fe0*/  FADD.FTZ R41, R15, R41 ;  /* 0x000000290f297221 */ /* 0x000fe20000010000 */
[----:B------:R-:W-:Y:S01]  /*7ff0*/  FMUL.FTZ R15, R16, R16 ;  /* 0x00000010100f7220 */ /* 0x000fe20000410000 */
[----:B------:R-:W2:Y:S01]  /*8000*/  LDL.LU R42, [R1+0x2b0] ;  /* 0x0002b000012a7983 */ /* 0x000ea20000300800 */
[----:B------:R-:W-:Y:S02]  /*8010*/  FADD.FTZ R11, R11, R17 ;  /* 0x000000110b0b7221 */ /* 0x000fe40000010000 */
[----:B------:R-:W-:Y:S01]  /*8020*/  FFMA.FTZ R15, R40, R40, R15 ;  /* 0x00000028280f7223 */ /* 0x000fe2000001000f */
[----:B------:R-:W3:Y:S03]  /*8030*/  LDL.LU R17, [R1+0x2bc] ;  /* 0x0002bc0001117983 */ /* 0x000ee60000300800 */
[----:B------:R-:W-:-:S02]  /*8040*/  FADD.FTZ R11, R11, R15 ;  /* 0x0000000f0b0b7221 */ /* 0x000fc40000010000 */
[----:B------:R-:W4:Y:S01]  /*8050*/  LDL.LU R15, [R1+0x2b8] ;  /* 0x0002b800010f7983 */ /* 0x000f220000300800 */
[----:B------:R-:W-:-:S03]  /*8060*/  FADD.FTZ R16, R40, R16 ;  /* 0x0000001028107221 */ /* 0x000fc60000010000 */
[----:B------:R-:W4:Y:S01]  /*8070*/  LDL.LU R40, [R1+0x2c0] ;  /* 0x0002c00001287983 */ /* 0x000f220000300800 */
[----:B------:R-:W-:Y:S01]  /*8080*/  FADD.FTZ R41, R41, R16 ;  /* 0x0000001029297221 */ /* 0x000fe20000010000 */
[----:B--2---:R-:W-:Y:S01]  /*8090*/  SHF.L.U32 R42, R42, 0x10, RZ ;  /* 0x000000102a2a7819 */ /* 0x004fe200000006ff */
[----:B---3--:R-:W-:-:S04]  /*80a0*/  IMAD.U32 R17, R17, 0x10000, RZ ;  /* 0x0001000011117824 */ /* 0x008fc800078e00ff */
[----:B------:R-:W-:Y:S01]  /*80b0*/  FMUL.FTZ R16, R42, R42 ;  /* 0x0000002a2a107220 */ /* 0x000fe20000410000 */
[----:B----4-:R-:W-:-:S03]  /*80c0*/  IMAD.U32 R15, R15, 0x10000, RZ ;  /* 0x000100000f0f7824 */ /* 0x010fc600078e00ff */
[C---:B------:R-:W-:Y:S01]  /*80d0*/  FFMA.FTZ R16, R17.reuse, R17, R16 ;  /* 0x0000001111107223 */ /* 0x040fe20000010010 */
[----:B------:R-:W-:Y:S01]  /*80e0*/  FADD.FTZ R42, R17, R42 ;  /* 0x0000002a112a7221 */ /* 0x000fe20000010000 */
[----:B------:R-:W-:Y:S01]  /*80f0*/  SHF.L.U32 R17, R40, 0x10, RZ ;  /* 0x0000001028117819 */ /* 0x000fe200000006ff */
        /* <DEDUP_REMOVED lines=11> */
[----:B--2---:R-:W-:Y:S02]  /*81b0*/  IMAD.U32 R16, R16, 0x10000, RZ ;  /* 0x0001000010107824 */ /* 0x004fe400078e00ff */
[----:B---3--:R-:W-:Y:S02]  /*81c0*/  IMAD.U32 R17, R17, 0x10000, RZ ;  /* 0x0001000011117824 */ /* 0x008fe400078e00ff */
[----:B------:R-:W-:Y:S02]  /*81d0*/  FMUL.FTZ R40, R16, R16 ;  /* 0x0000001010287220 */ /* 0x000fe40000410000 */
[C---:B------:R-:W-:Y:S02]  /*81e0*/  FADD.FTZ R16, R17.reuse, R16 ;  /* 0x0000001011107221 */ /* 0x040fe40000010000 */
[----:B------:R-:W-:Y:S02]  /*81f0*/  FFMA.FTZ R40, R17, R17, R40 ;  /* 0x0000001111287223 */ /* 0x000fe40000010028 */
[----:B------:R-:W2:Y:S02]  /*8200*/  LDL.LU R17, [R1+0x288] ;  /* 0x0002880001117983 */ /* 0x000ea40000300800 */
[----:B------:R-:W-:-:S02]  /*8210*/  FADD.FTZ R11, R11, R40 ;  /* 0x000000280b0b7221 */ /* 0x000fc40000010000 */
[----:B------:R-:W3:Y:S01]  /*8220*/  LDL.LU R40, [R1+0x28c] ;  /* 0x00028c0001287983 */ /* 0x000ee20000300800 */
[----:B----4-:R-:W-:Y:S01]  /*8230*/  SHF.L.U32 R41, R41, 0x10, RZ ;  /* 0x0000001029297819 */ /* 0x010fe200000006ff */
[----:B------:R-:W-:Y:S02]  /*8240*/  IMAD.U32 R42, R42, 0x10000, RZ ;  /* 0x000100002a2a7824 */ /* 0x000fe400078e00ff */
[----:B------:R-:W-:Y:S01]  /*8250*/  FADD.FTZ R15, R15, R16 ;  /* 0x000000100f0f7221 */ /* 0x000fe20000010000 */
[----:B--2---:R-:W-:Y:S01]  /*8260*/  SHF.L.U32 R16, R17, 0x10, RZ ;  /* 0x0000001011107819 */ /* 0x004fe200000006ff */
[----:B------:R-:W-:Y:S01]  /*8270*/  FMUL.FTZ R17, R41, R41 ;  /* 0x0000002929117220 */ /* 0x000fe20000410000 */
[----:B------:R-:W-:-:S03]  /*8280*/  FADD.FTZ R41, R42, R41 ;  /* 0x000000292a297221 */ /* 0x000fc60000010000 */
[----:B------:R-:W-:Y:S01]  /*8290*/  FFMA.FTZ R17, R42, R42, R17 ;  /* 0x0000002a2a117223 */ /* 0x000fe20000010011 */
[----:B------:R-:W-:Y:S02]  /*82a0*/  FADD.FTZ R42, R15, R41 ;  /* 0x000000290f2a7221 */ /* 0x000fe40000010000 */
[----:B------:R-:W2:Y:S01]  /*82b0*/  LDL.LU R15, [R1+0x270] ;  /* 0x00027000010f7983 */ /* 0x000ea20000300800 */
[----:B---3--:R-:W-:Y:S02]  /*82c0*/  IMAD.U32 R40, R40, 0x10000, RZ ;  /* 0x0001000028287824 */ /* 0x008fe400078e00ff */
[----:B------:R-:W-:Y:S01]  /*82d0*/  FMUL.FTZ R41, R16, R16 ;  /* 0x0000001010297220 */ /* 0x000fe20000410000 */
[----:B------:R-:W-:Y:S02]  /*82e0*/  FADD.FTZ R11, R11, R17 ;  /* 0x000000110b0b7221 */ /* 0x000fe40000010000 */
[----:B------:R-:W3:Y:S01]  /*82f0*/  LDL.LU R17, [R1+0x274] ;  /* 0x0002740001117983 */ /* 0x000ee20000300800 */
[C---:B------:R-:W-:Y:S01]  /*8300*/  FFMA.FTZ R41, R40.reuse, R40, R41 ;  /* 0x0000002828297223 */ /* 0x040fe20000010029 */
        /* <DEDUP_REMOVED lines=8> */
[----:B----4-:R-:W-:-:S03]  /*8390*/  SHF.L.U32 R40, R40, 0x10, RZ ;  /* 0x0000001028287819 */ /* 0x010fc600000006ff */
[C---:B------:R-:W-:Y:S01]  /*83a0*/  FFMA.FTZ R16, R17.reuse, R17, R16 ;  /* 0x0000001111107223 */ /* 0x040fe20000010010 */
[----:B------:R-:W-:Y:S01]  /*83b0*/  FADD.FTZ R15, R17, R15 ;  /* 0x0000000f110f7221 */ /* 0x000fe20000010000 */
[----:B------:R-:W-:Y:S02]  /*83c0*/  IMAD.U32 R17, R41, 0x10000, RZ ;  /* 0x0001000029117824 */ /* 0x000fe400078e00ff */
[----:B------:R-:W-:Y:S01]  /*83d0*/  FADD.FTZ R11, R11, R16 ;  /* 0x000000100b0b7221 */ /* 0x000fe20000010000 */
[----:B------:R-:W-:Y:S01]  /*83e0*/  FMUL.FTZ R41, R40, R40 ;  /* 0x0000002828297220 */ /* 0x000fe20000410000 */
[----:B------:R-:W2:Y:S01]  /*83f0*/  LDL.LU R16, [R1+0x25c] ;  /* 0x00025c0001107983 */ /* 0x000ea20000300800 */
[C---:B------:R-:W-:Y:S02]  /*8400*/  FADD.FTZ R40, R17.reuse, R40 ;  /* 0x0000002811287221 */ /* 0x040fe40000010000 */
[----:B------:R-:W-:Y:S02]  /*8410*/  FFMA.FTZ R41, R17, R17, R41 ;  /* 0x0000001111297223 */ /* 0x000fe40000010029 */
[----:B------:R-:W3:Y:S01]  /*8420*/  LDL.LU R17, [R1+0x258] ;  /* 0x0002580001117983 */ /* 0x000ee20000300800 */
[----:B------:R-:W-:Y:S01]  /*8430*/  FADD.FTZ R15, R42, R15 ;  /* 0x0000000f2a0f7221 */ /* 0x000fe20000010000 */
[----:B------:R-:W-:-:S02]  /*8440*/  FADD.FTZ R11, R11, R41 ;  /* 0x000000290b0b7221 */ /* 0x000fc40000010000 */
[----:B------:R-:W4:Y:S01]  /*8450*/  LDL.LU R41, [R1+0x240] ;  /* 0x0002400001297983 */ /* 0x000f220000300800 */
[----:B------:R-:W-:-:S03]  /*8460*/  FADD.FTZ R15, R15, R40 ;  /* 0x000000280f0f7221 */ /* 0x000fc60000010000 */
[----:B------:R-:W4:Y:S01]  /*8470*/  LDL.LU R42, [R1+0x244] ;  /* 0x00024400012a7983 */ /* 0x000f220000300800 */
[----:B------:R-:W-:-:S06]  /*8480*/  IMAD.MOV.U32 R10, RZ, RZ, RZ ;  /* 0x000000ffff0a7224 */ /* 0x000fcc00078e00ff */
[----:B------:R-:W4:Y:S04]  /*8490*/  @!P6 LDG.E R10, desc[UR12][R6.64] ;  /* 0x0000000c060ae981 */ /* 0x000f28000c1e1900 */
[----:B------:R-:W4:Y:S01]  /*84a0*/  LDL.LU.64 R6, [R1+0x2e8] ;  /* 0x0002e80001067983 */ /* 0x000f220000300a00 */
        /* <DEDUP_REMOVED lines=8> */
[----:B----4-:R-:W-:Y:S01]  /*8530*/  SHF.L.U32 R41, R41, 0x10, RZ ;  /* 0x0000001029297819 */ /* 0x010fe200000006ff */
[----:B------:R-:W-:Y:S02]  /*8540*/  IMAD.U32 R42, R42, 0x10000, RZ ;  /* 0x000100002a2a7824 */ /* 0x000fe400078e00ff */
[----:B------:R-:W-:Y:S01]  /*8550*/  FADD.FTZ R15, R15, R16 ;  /* 0x000000100f0f7221 */ /* 0x000fe20000010000 */
[----:B------:R-:W-:-:S02]  /*8560*/  IMAD.U32 R39, R39, 0x10000, RZ ;  /* 0x0001000027277824 */ /* 0x000fc400078e00ff */
[----:B------:R-:W-:Y:S01]  /*8570*/  IMAD.U32 R37, R37, 0x10000, RZ ;  /* 0x0001000025257824 */ /* 0x000fe200078e00ff */
[----:B------:R-:W-:Y:S02]  /*8580*/  SHF.L.U32 R38, R38, 0x10, RZ ;  /* 0x0000001026267819 */ /* 0x000fe400000006ff */
[----:B------:R-:W-:Y:S01]  /*8590*/  SHF.L.U32 R33, R33, 0x10, RZ ;  /* 0x0000001021217819 */ /* 0x000fe200000006ff */
[----:B------:R-:W-:Y:S01]  /*85a0*/  IMAD.U32 R30, R30, 0x10000, RZ ;  /* 0x000100001e1e7824 */ /* 0x000fe200078e00ff */
[----:B------:R-:W-:Y:S01]  /*85b0*/  SHF.L.U32 R34, R34, 0x10, RZ ;  /* 0x0000001022227819 */ /* 0x000fe200000006ff */
[----:B------:R-:W-:Y:S01]  /*85c0*/  IMAD.U32 R31, R31, 0x10000, RZ ;  /* 0x000100001f1f7824 */ /* 0x000fe200078e00ff */
[----:B------:R-:W-:Y:S01]  /*85d0*/  SHF.L.U32 R29, R29, 0x10, RZ ;  /* 0x000000101d1d7819 */ /* 0x000fe200000006ff */
[----:B------:R-:W-:Y:S02]  /*85e0*/  IMAD.U32 R32, R32, 0x10000, RZ ;  /* 0x0001000020207824 */ /* 0x000fe400078e00ff */
[----:B------:R-:W-:Y:S01]  /*85f0*/  IMAD.U32 R21, R21, 0x10000, RZ ;  /* 0x0001000015157824 */ /* 0x000fe200078e00ff */
[----:B------:R-:W-:Y:S01]  /*8600*/  SHF.L.U32 R26, R26, 0x10, RZ ;  /* 0x000000101a1a7819 */ /* 0x000fe200000006ff */
[----:B------:R-:W-:Y:S01]  /*8610*/  IMAD.U32 R23, R23, 0x10000, RZ ;  /* 0x0001000017177824 */ /* 0x000fe200078e00ff */
[----:B------:R0:W-:Y:S01]  /*8620*/  STL [R1+0xc8], R22 ;  /* 0x0000c81601007387 */ /* 0x0001e20000100800 */
[----:B------:R-:W-:Y:S01]  /*8630*/  IMAD.U32 R24, R24, 0x10000, RZ ;  /* 0x0001000018187824 */ /* 0x000fe200078e00ff */
[----:B------:R-:W-:Y:S01]  /*8640*/  SHF.L.U32 R47, R47, 0x10, RZ ;  /* 0x000000102f2f7819 */ /* 0x000fe200000006ff */
[----:B------:R-:W-:-:S02]  /*8650*/  IMAD.U32 R46, R46, 0x10000, RZ ;  /* 0x000100002e2e7824 */ /* 0x000fc400078e00ff */
[----:B0-----:R-:W-:Y:S01]  /*8660*/  FMUL.FTZ R22, R26, R26 ;  /* 0x0000001a1a167220 */ /* 0x001fe20000410000 */
[----:B------:R-:W-:Y:S01]  /*8670*/  FADD.FTZ R26, R23, R26 ;  /* 0x0000001a171a7221 */ /* 0x000fe20000010000 */
[----:B------:R-:W-:Y:S02]  /*8680*/  SHF.L.U32 R45, R45, 0x10, RZ ;  /* 0x000000102d2d7819 */ /* 0x000fe400000006ff */
[----:B------:R-:W-:Y:S01]  /*8690*/  FFMA.FTZ R22, R23, R23, R22 ;  /* 0x0000001717167223 */ /* 0x000fe20000010016 */
[----:B------:R-:W-:Y:S01]  /*86a0*/  IMAD.U32 R44, R44, 0x10000, RZ ;  /* 0x000100002c2c7824 */ /* 0x000fe200078e00ff */
[----:B------:R0:W-:Y:S01]  /*86b0*/  STL [R1+0xd8], R18 ;  /* 0x0000d81201007387 */ /* 0x0001e20000100800 */
[----:B------:R-:W-:Y:S01]  /*86c0*/  SHF.L.U32 R58, R58, 0x10, RZ ;  /* 0x000000103a3a7819 */ /* 0x000fe200000006ff */
[----:B------:R-:W-:Y:S01]  /*86d0*/  IMAD.U32 R57, R57, 0x10000, RZ ;  /* 0x0001000039397824 */ /* 0x000fe200078e00ff */
[----:B0-----:R-:W-:Y:S01]  /*86e0*/  SHF.L.U32 R18, R55, 0x10, RZ ;  /* 0x0000001037127819 */ /* 0x001fe200000006ff */
[----:B------:R0:W-:Y:S04]  /*86f0*/  STL [R1+0xdc], R13 ;  /* 0x0000dc0d01007387 */ /* 0x0001e80000100800 */
[----:B------:R1:W-:Y:S01]  /*8700*/  STL [R1+0xe0], R12 ;  /* 0x0000e00c01007387 */ /* 0x0003e20000100800 */
[----:B------:R-:W-:-:S02]  /*8710*/  IMAD.U32 R52, R52, 0x10000, RZ ;  /* 0x0001000034347824 */ /* 0x000fc400078e00ff */
[----:B0-----:R-:W-:Y:S02]  /*8720*/  IMAD.U32 R13, R56, 0x10000, RZ ;  /* 0x00010000380d7824 */ /* 0x001fe400078e00ff */
[----:B-1----:R-:W-:Y:S02]  /*8730*/  FMUL.FTZ R12, R58, R58 ;  /* 0x0000003a3a0c7220 */ /* 0x002fe40000410000 */
[----:B------:R-:W-:Y:S01]  /*8740*/  FADD.FTZ R58, R13, R58 ;  /* 0x0000003a0d3a7221 */ /* 0x000fe20000010000 */
[----:B------:R-:W-:Y:S01]  /*8750*/  SHF.L.U32 R53, R53, 0x10, RZ ;  /* 0x0000001035357819 */ /* 0x000fe200000006ff */
[----:B------:R-:W-:Y:S01]  /*8760*/  FFMA.FTZ R12, R13, R13, R12 ;  /* 0x0000000d0d0c7223 */ /* 0x000fe2000001000c */
[----:B------:R-:W-:Y:S01]  /*8770*/  SHF.L.U32 R60, R60, 0x10, RZ ;  /* 0x000000103c3c7819 */ /* 0x000fe200000006ff */
[----:B------:R0:W-:Y:S01]  /*8780*/  STL [R1+0xe8], R3 ;  /* 0x0000e80301007387 */ /* 0x0001e20000100800 */
[----:B------:R-:W-:Y:S01]  /*8790*/  IMAD.U32 R61, R61, 0x10000, RZ ;  /* 0x000100003d3d7824 */ /* 0x000fe200078e00ff */
[----:B0-----:R-:W-:-:S04]  /*87a0*/  PRMT R3, RZ, 0x7610, R3 ;  /* 0x00007610ff037816 */ /* 0x001fc80000000003 */
[----:B------:R-:W-:-:S05]  /*87b0*/  @!P2 PRMT R3, R59, 0x7610, R3 ;  /* 0x000076103b03a816 */ /* 0x000fca0000000003 */
[----:B------:R-:W-:Y:S01]  /*87c0*/  IMAD.U32 R3, R3, 0x10000, RZ ;  /* 0x0001000003037824 */ /* 0x000fe200078e00ff */
[----:B------:R0:W-:Y:S01]  /*87d0*/  STL [R1+0xd4], R19 ;  /* 0x0000d41301007387 */ /* 0x0001e20000100800 */
[----:B--2---:R-:W-:Y:S01]  /*87e0*/  SHF.L.U32 R16, R17, 0x10, RZ ;  /* 0x0000001011107819 */ /* 0x004fe200000006ff */
[----:B------:R-:W-:Y:S01]  /*87f0*/  FMUL.FTZ R17, R41, R41 ;  /* 0x0000002929117220 */ /* 0x000fe20000410000 */
[----:B------:R-:W-:Y:S01]  /*8800*/  FADD.FTZ R41, R42, R41 ;  /* 0x000000292a297221 */ /* 0x000fe20000010000 */
[----:B---3--:R-:W-:Y:S02]  /*8810*/  IMAD.U32 R40, R40, 0x10000, RZ ;  /* 0x0001000028287824 */ /* 0x008fe400078e00ff */
[----:B------:R-:W-:Y:S01]  /*8820*/  FFMA.FTZ R17, R42, R42, R17 ;  /* 0x0000002a2a117223 */ /* 0x000fe20000010011 */
[----:B------:R-:W-:Y:S01]  /*8830*/  FADD.FTZ R42, R15, R41 ;  /* 0x000000290f2a7221 */ /* 0x000fe20000010000 */
[----:B------:R-:W-:Y:S01]  /*8840*/  FMUL.FTZ R41, R16, R16 ;  /* 0x0000001010297220 */ /* 0x000fe20000410000 */
[----:B------:R-:W-:Y:S01]  /*8850*/  SHF.L.U32 R15, R6, 0x10, RZ ;  /* 0x00000010060f7819 */ /* 0x000fe200000006ff */
[C---:B------:R-:W-:Y:S01]  /*8860*/  FADD.FTZ R16, R40.reuse, R16 ;  /* 0x0000001028107221 */ /* 0x040fe20000010000 */
[----:B------:R-:W-:Y:S01]  /*8870*/  FADD.FTZ R11, R11, R17 ;  /* 0x000000110b0b7221 */ /* 0x000fe20000010000 */
[----:B------:R-:W-:Y:S01]  /*8880*/  FFMA.FTZ R41, R40, R40, R41 ;  /* 0x0000002828297223 */ /* 0x000fe20000010029 */
[----:B------:R-:W-:-:S02]  /*8890*/  IMAD.U32 R17, R7, 0x10000, RZ ;  /* 0x0001000007117824 */ /* 0x000fc400078e00ff */
[----:B------:R-:W-:Y:S01]  /*88a0*/  FADD.FTZ R42, R42, R16 ;  /* 0x000000102a2a7221 */ /* 0x000fe20000010000 */
[----:B------:R-:W-:Y:S01]  /*88b0*/  FMUL.FTZ R16, R15, R15 ;  /* 0x0000000f0f107220 */ /* 0x000fe20000410000 */
[----:B------:R-:W-:Y:S01]  /*88c0*/  SHF.L.U32 R40, R8, 0x10, RZ ;  /* 0x0000001008287819 */ /* 0x000fe200000006ff */
[----:B------:R-:W-:Y:S01]  /*88d0*/  FADD.FTZ R11, R11, R41 ;  /* 0x000000290b0b7221 */ /* 0x000fe20000010000 */
        /* <DEDUP_REMOVED lines=8> */
[----:B------:R-:W-:Y:S01]  /*8960*/  SHF.L.U32 R16, R0, 0x10, RZ ;  /* 0x0000001000107819 */ /* 0x000fe200000006ff */
[----:B------:R1:W5:Y:S01]  /*8970*/  LDL.LU R6, [R1+0x2e0] ;  /* 0x0002e00001067983 */ /* 0x0003620000300800 */
[----:B------:R-:W-:Y:S01]  /*8980*/  FADD.FTZ R15, R15, R40 ;  /* 0x000000280f0f7221 */ /* 0x000fe20000010000 */
[----:B------:R-:W-:-:S02]  /*8990*/  FADD.FTZ R11, R11, R42 ;  /* 0x0000002a0b0b7221 */ /* 0x000fc40000010000 */
[----:B------:R-:W-:Y:S01]  /*89a0*/  FMUL.FTZ R42, R16, R16 ;  /* 0x00000010102a7220 */ /* 0x000fe20000410000 */
[----:B------:R-:W-:Y:S01]  /*89b0*/  FADD.FTZ R40, R39, R16 ;  /* 0x0000001027287221 */ /* 0x000fe20000010000 */
[----:B------:R-:W-:Y:S01]  /*89c0*/  SHF.L.U32 R16, R35, 0x10, RZ ;  /* 0x0000001023107819 */ /* 0x000fe200000006ff */
[----:B------:R1:W5:Y:S01]  /*89d0*/  LDL.LU R7, [R1+0x2dc] ;  /* 0x0002dc0001077983 */ /* 0x0003620000300800 */
[----:B------:R-:W-:Y:S01]  /*89e0*/  FFMA.FTZ R42, R39, R39, R42 ;  /* 0x00000027272a7223 */ /* 0x000fe2000001002a */
[----:B------:R-:W-:Y:S02]  /*89f0*/  FADD.FTZ R15, R15, R40 ;  /* 0x000000280f0f7221 */ /* 0x000fe40000010000 */
[----:B------:R1:W5:Y:S01]  /*8a00*/  LDL.LU R8, [R1+0x2d8] ;  /* 0x0002d80001087983 */ /* 0x0003620000300800 */
[----:B------:R-:W-:-:S03]  /*8a10*/  FMUL.FTZ R17, R16, R16 ;  /* 0x0000001010117220 */ /* 0x000fc60000410000 */
[----:B------:R1:W5:Y:S01]  /*8a20*/  LDL.LU R9, [R1+0x2d4] ;  /* 0x0002d40001097983 */ /* 0x0003620000300800 */
[----:B------:R-:W-:-:S03]  /*8a30*/  FADD.FTZ R40, R37, R16 ;  /* 0x0000001025287221 */ /* 0x000fc60000010000 */
[----:B------:R1:W5:Y:S01]  /*8a40*/  LDL.LU R0, [R1+0x2d0] ;  /* 0x0002d00001007983 */ /* 0x0003620000300800 */
[----:B------:R-:W-:Y:S01]  /*8a50*/  FADD.FTZ R16, R11, R42 ;  /* 0x0000002a0b107221 */ /* 0x000fe20000010000 */
[----:B------:R-:W-:Y:S02]  /*8a60*/  IMAD.U32 R11, R36, 0x10000, RZ ;  /* 0x00010000240b7824 */ /* 0x000fe400078e00ff */
[----:B------:R-:W-:Y:S01]  /*8a70*/  FFMA.FTZ R17, R37, R37, R17 ;  /* 0x0000002525117223 */ /* 0x000fe20000010011 */
[----:B------:R-:W-:Y:S01]  /*8a80*/  FMUL.FTZ R36, R38, R38 ;  /* 0x0000002626247220 */ /* 0x000fe20000410000 */
[C---:B------:R-:W-:Y:S02]  /*8a90*/  FADD.FTZ R38, R11.reuse, R38 ;  /* 0x000000260b267221 */ /* 0x040fe40000010000 */
[----:B------:R-:W-:Y:S01]  /*8aa0*/  FADD.FTZ R16, R16, R17 ;  /* 0x0000001110107221 */ /* 0x000fe20000010000 */
[----:B------:R-:W-:Y:S01]  /*8ab0*/  FFMA.FTZ R11, R11, R11, R36 ;  /* 0x0000000b0b0b7223 */ /* 0x000fe20000010024 */
[----:B------:R-:W-:Y:S01]  /*8ac0*/  FADD.FTZ R15, R15, R40 ;  /* 0x000000280f0f7221 */ /* 0x000fe20000010000 */
[----:B------:R-:W-:-:S02]  /*8ad0*/  FMUL.FTZ R17, R33, R33 ;  /* 0x0000002121117220 */ /* 0x000fc40000410000 */
[----:B------:R-:W-:Y:S01]  /*8ae0*/  FADD.FTZ R11, R16, R11 ;  /* 0x0000000b100b7221 */ /* 0x000fe20000010000 */
[----:B------:R-:W-:Y:S01]  /*8af0*/  FADD.FTZ R15, R15, R38 ;  /* 0x000000260f0f7221 */ /* 0x000fe20000010000 */
[C---:B------:R-:W-:Y:S01]  /*8b00*/  FADD.FTZ R16, R30.reuse, R33 ;  /* 0x000000211e107221 */ /* 0x040fe20000010000 */
[----:B------:R-:W-:Y:S01]  /*8b10*/  FFMA.FTZ R30, R30, R30, R17 ;  /* 0x0000001e1e1e7223 */ /* 0x000fe20000010011 */
[----:B------:R-:W-:Y:S01]  /*8b20*/  FMUL.FTZ R36, R34, R34 ;  /* 0x0000002222247220 */ /* 0x000fe20000410000 */
[----:B------:R-:W-:Y:S01]  /*8b30*/  FADD.FTZ R34, R31, R34 ;  /* 0x000000221f227221 */ /* 0x000fe20000010000 */
[----:B------:R-:W-:Y:S01]  /*8b40*/  FADD.FTZ R15, R15, R16 ;  /* 0x000000100f0f7221 */ /* 0x000fe20000010000 */
[----:B------:R-:W-:Y:S01]  /*8b50*/  FADD.FTZ R30, R11, R30 ;  /* 0x0000001e0b1e7221 */ /* 0x000fe20000010000 */
[----:B------:R-:W-:Y:S02]  /*8b60*/  FFMA.FTZ R31, R31, R31, R36 ;  /* 0x0000001f1f1f7223 */ /* 0x000fe40000010024 */
[----:B------:R-:W-:Y:S01]  /*8b70*/  FADD.FTZ R11, R15, R34 ;  /* 0x000000220f0b7221 */ /* 0x000fe20000010000 */
[----:B------:R-:W-:Y:S01]  /*8b80*/  FADD.FTZ R16, R32, R29 ;  /* 0x0000001d20107221 */ /* 0x000fe20000010000 */
[----:B------:R-:W-:Y:S01]  /*8b90*/  FADD.FTZ R15, R30, R31 ;  /* 0x0000001f1e0f7221 */ /* 0x000fe20000010000 */
[----:B------:R-:W-:Y:S01]  /*8ba0*/  SHF.L.U32 R30, R27, 0x10, RZ ;  /* 0x000000101b1e7819 */ /* 0x000fe200000006ff */
[----:B------:R-:W-:Y:S01]  /*8bb0*/  FMUL.FTZ R17, R29, R29 ;  /* 0x0000001d1d117220 */ /* 0x000fe20000410000 */
[----:B------:R-:W-:-:S03]  /*8bc0*/  FADD.FTZ R11, R11, R16 ;  /* 0x000000100b0b7221 */ /* 0x000fc60000010000 */
[----:B------:R-:W-:Y:S01]  /*8bd0*/  FFMA.FTZ R32, R32, R32, R17 ;  /* 0x0000002020207223 */ /* 0x000fe20000010011 */
[----:B------:R-:W-:Y:S01]  /*8be0*/  FMUL.FTZ R16, R30, R30 ;  /* 0x0000001e1e107220 */ /* 0x000fe20000410000 */
[----:B------:R-:W-:Y:S01]  /*8bf0*/  FADD.FTZ R30, R21, R30 ;  /* 0x0000001e151e7221 */ /* 0x000fe20000010000 */
[----:B------:R-:W-:Y:S01]  /*8c00*/  SHF.L.U32 R17, R20, 0x10, RZ ;  /* 0x0000001014117819 */ /* 0x000fe200000006ff */
[----:B------:R-:W-:Y:S01]  /*8c10*/  FADD.FTZ R15, R15, R32 ;  /* 0x000000200f0f7221 */ /* 0x000fe20000010000 */
[----:B------:R-:W-:Y:S01]  /*8c20*/  FFMA.FTZ R16, R21, R21, R16 ;  /* 0x0000001515107223 */ /* 0x000fe20000010010 */
[----:B------:R-:W-:-:S03]  /*8c30*/  FADD.FTZ R11, R11, R30 ;  /* 0x0000001e0b0b7221 */ /* 0x000fc60000010000 */
[----:B------:R-:W-:Y:S01]  /*8c40*/  FADD.FTZ R15, R15, R16 ;  /* 0x000000100f0f7221 */ /* 0x000fe20000010000 */
[----:B------:R-:W-:Y:S01]  /*8c50*/  FADD.FTZ R11, R11, R26 ;  /* 0x0000001a0b0b7221 */ /* 0x000fe20000010000 */
[----:B------:R-:W-:Y:S01]  /*8c60*/  FADD.FTZ R16, R24, R17 ;  /* 0x0000001118107221 */ /* 0x000fe20000010000 */
[----:B------:R-:W-:Y:S01]  /*8c70*/  FMUL.FTZ R21, R17, R17 ;  /* 0x0000001111157220 */ /* 0x000fe20000410000 */
[----:B------:R-:W-:Y:S02]  /*8c80*/  FMUL.FTZ R17, R47, R47 ;  /* 0x0000002f2f117220 */ /* 0x000fe40000410000 */
[----:B------:R-:W-:Y:S01]  /*8c90*/  FADD.FTZ R11, R11, R16 ;  /* 0x000000100b0b7221 */ /* 0x000fe20000010000 */
[----:B------:R-:W-:Y:S01]  /*8ca0*/  FADD.FTZ R16, R46, R47 ;  /* 0x0000002f2e107221 */ /* 0x000fe20000010000 */
[----:B------:R-:W-:Y:S01]  /*8cb0*/  FADD.FTZ R15, R15, R22 ;  /* 0x000000160f0f7221 */ /* 0x000fe20000010000 */
[----:B------:R-:W-:Y:S01]  /*8cc0*/  FFMA.FTZ R24, R24, R24, R21 ;  /* 0x0000001818187223 */ /* 0x000fe20000010015 */
[----:B------:R-:W-:Y:S01]  /*8cd0*/  FFMA.FTZ R46, R46, R46, R17 ;  /* 0x0000002e2e2e7223 */ /* 0x000fe20000010011 */
[----:B------:R-:W-:Y:S01]  /*8ce0*/  FADD.FTZ R11, R11, R16 ;  /* 0x000000100b0b7221 */ /* 0x000fe20000010000 */
[----:B------:R-:W-:Y:S01]  /*8cf0*/  FADD.FTZ R16, R44, R45 ;  /* 0x0000002d2c107221 */ /* 0x000fe20000010000 */
[----:B------:R-:W-:Y:S01]  /*8d00*/  FADD.FTZ R15, R15, R24 ;  /* 0x000000180f0f7221 */ /* 0x000fe20000010000 */
[----:B------:R-:W-:-:S02]  /*8d10*/  FMUL.FTZ R17, R45, R45 ;  /* 0x0000002d2d117220 */ /* 0x000fc40000410000 */
[----:B------:R-:W-:Y:S01]  /*8d20*/  FADD.FTZ R11, R11, R16 ;  /* 0x000000100b0b7221 */ /* 0x000fe20000010000 */
[----:B------:R-:W-:Y:S01]  /*8d30*/  FADD.FTZ R15, R15, R46 ;  /* 0x0000002e0f0f7221 */ /* 0x000fe20000010000 */
[----:B------:R-:W-:Y:S01]  /*8d40*/  FFMA.FTZ R44, R44, R44, R17 ;  /* 0x0000002c2c2c7223 */ /* 0x000fe20000010011 */
[----:B------:R-:W-:Y:S01]  /*8d50*/  FMUL.FTZ R16, R18, R18 ;  /* 0x0000001212107220 */ /* 0x000fe20000410000 */
[----:B------:R-:W-:Y:S02]  /*8d60*/  SHF.L.U32 R17, R54, 0x10, RZ ;  /* 0x0000001036117819 */ /* 0x000fe400000006ff */
[----:B------:R-:W-:Y:S01]  /*8d70*/  FADD.FTZ R15, R15, R44 ;  /* 0x0000002c0f0f7221 */ /* 0x000fe20000010000 */
[C---:B------:R-:W-:Y:S01]  /*8d80*/  FFMA.FTZ R16, R57.reuse, R57, R16 ;  /* 0x0000003939107223 */ /* 0x040fe20000010010 */
[----:B------:R-:W-:Y:S01]  /*8d90*/  FADD.FTZ R18, R57, R18 ;  /* 0x0000001239127221 */ /* 0x000fe20000010000 */
[----:B------:R-:W-:Y:S02]  /*8da0*/  FMUL.FTZ R13, R17, R17 ;  /* 0x00000011110d7220 */ /* 0x000fe40000410000 */
[----:B------:R-:W-:Y:S01]  /*8db0*/  FADD.FTZ R15, R15, R16 ;  /* 0x000000100f0f7221 */ /* 0x000fe20000010000 */
[----:B------:R-:W-:Y:S01]  /*8dc0*/  FADD.FTZ R11, R11, R18 ;  /* 0x000000120b0b7221 */ /* 0x000fe20000010000 */
[----:B------:R-:W-:-:S02]  /*8dd0*/  IMAD.U32 R18, R51, 0x10000, RZ ;  /* 0x0001000033127824 */ /* 0x000fc400078e00ff */
[----:B------:R-:W-:Y:S01]  /*8de0*/  FADD.FTZ R12, R15, R12 ;  /* 0x0000000c0f0c7221 */ /* 0x000fe20000010000 */
[C---:B------:R-:W-:Y:S01]  /*8df0*/  FFMA.FTZ R15, R52.reuse, R52, R13 ;  /* 0x00000034340f7223 */ /* 0x040fe2000001000d */
[----:B------:R-:W-:Y:S01]  /*8e00*/  FMUL.FTZ R13, R53, R53 ;  /* 0x00000035350d7220 */ /* 0x000fe20000410000 */
[----:B------:R-:W-:Y:S01]  /*8e10*/  FADD.FTZ R11, R11, R58 ;  /* 0x0000003a0b0b7221 */ /* 0x000fe20000010000 */
[----:B------:R-:W-:Y:S01]  /*8e20*/  FADD.FTZ R16, R52, R17 ;  /* 0x0000001134107221 */ /* 0x000fe20000010000 */
[----:B------:R-:W-:Y:S01]  /*8e30*/  FADD.FTZ R12, R12, R15 ;  /* 0x0000000f0c0c7221 */ /* 0x000fe20000010000 */
[C---:B------:R-:W-:Y:S02]  /*8e40*/  FFMA.FTZ R13, R18.reuse, R18, R13 ;  /* 0x00000012120d7223 */ /* 0x040fe4000001000d */
[----:B------:R-:W-:Y:S01]  /*8e50*/  FADD.FTZ R11, R11, R16 ;  /* 0x000000100b0b7221 */ /* 0x000fe20000010000 */
[----:B------:R-:W-:Y:S01]  /*8e60*/  FADD.FTZ R16, R18, R53 ;  /* 0x0000003512107221 */ /* 0x000fe20000010000 */
[--C-:B------:R-:W-:Y:S01]  /*8e70*/  FADD.FTZ R15, R12, R13.reuse ;  /* 0x0000000d0c0f7221 */ /* 0x100fe20000010000 */
[----:B------:R-:W-:-:S02]  /*8e80*/  PRMT R13, RZ, 0x7610, R13 ;  /* 0x00007610ff0d7816 */ /* 0x000fc4000000000d */
[----:B------:R-:W-:Y:S01]  /*8e90*/  FADD.FTZ R16, R11, R16 ;  /* 0x000000100b107221 */ /* 0x000fe20000010000 */
[----:B------:R-:W-:Y:S02]  /*8ea0*/  PRMT R12, RZ, 0x7610, R12 ;  /* 0x00007610ff0c7816 */ /* 0x000fe4000000000c */
[----:B------:R-:W-:Y:S02]  /*8eb0*/  @!P1 SHF.R.U32.HI R12, RZ, 0x10, R4 ;  /* 0x00000010ff0c9819 */ /* 0x000fe40000011604 */
[----:B------:R-:W-:Y:S02]  /*8ec0*/  PRMT R11, RZ, 0x7610, R11 ;  /* 0x00007610ff0b7816 */ /* 0x000fe4000000000b */
[----:B------:R-:W-:Y:S02]  /*8ed0*/  @!P1 PRMT R13, R4, 0x7610, R13 ;  /* 0x00007610040d9816 */ /* 0x000fe4000000000d */
[----:B------:R-:W-:Y:S01]  /*8ee0*/  @!P2 SHF.R.U32.HI R11, RZ, 0x10, R59 ;  /* 0x00000010ff0ba819 */ /* 0x000fe2000001163b */
[----:B------:R-:W-:Y:S01]  /*8ef0*/  FMUL.FTZ R18, R60, R60 ;  /* 0x0000003c3c127220 */ /* 0x000fe20000410000 */
[----:B------:R-:W-:Y:S01]  /*8f00*/  SHF.L.U32 R12, R12, 0x10, RZ ;  /* 0x000000100c0c7819 */ /* 0x000fe200000006ff */
[----:B------:R-:W-:Y:S01]  /*8f10*/  IMAD.U32 R13, R13, 0x10000, RZ ;  /* 0x000100000d0d7824 */ /* 0x000fe200078e00ff */
[----:B------:R-:W-:Y:S01]  /*8f20*/  SHF.L.U32 R22, R11, 0x10, RZ ;  /* 0x000000100b167819 */ /* 0x000fe200000006ff */
[C---:B------:R-:W-:Y:S01]  /*8f30*/  FADD.FTZ R17, R61.reuse, R60 ;  /* 0x0000003c3d117221 */ /* 0x040fe20000010000 */
[----:B------:R-:W-:Y:S01]  /*8f40*/  FFMA.FTZ R18, R61, R61, R18 ;  /* 0x0000003d3d127223 */ /* 0x000fe20000010012 */
[----:B------:R-:W-:Y:S01]  /*8f50*/  FMUL.FTZ R20, R12, R12 ;  /* 0x0000000c0c147220 */ /* 0x000fe20000410000 */
[----:B------:R-:W-:Y:S01]  /*8f60*/  FADD.FTZ R11, R13, R12 ;  /* 0x0000000c0d0b7221 */ /* 0x000fe20000010000 */
[----:B------:R-:W-:Y:S01]  /*8f70*/  FADD.FTZ R16, R16, R17 ;  /* 0x0000001110107221 */ /* 0x000fe20000010000 */
[----:B------:R-:W-:Y:S01]  /*8f80*/  FMUL.FTZ R12, R22, R22 ;  /* 0x00000016160c7220 */ /* 0x000fe20000410000 */
[----:B------:R-:W-:-:S02]  /*8f90*/  FADD.FTZ R15, R15, R18 ;  /* 0x000000120f0f7221 */ /* 0x000fc40000010000 */
[--C-:B------:R-:W-:Y:S01]  /*8fa0*/  FADD.FTZ R16, R16, R11.reuse ;  /* 0x0000000b10107221 */ /* 0x100fe20000010000 */
[----:B------:R-:W-:Y:S01]  /*8fb0*/  FFMA.FTZ R18, R3, R3, R12 ;  /* 0x0000000303127223 */ /* 0x000fe2000001000c */
[----:B------:R-:W-:Y:S01]  /*8fc0*/  PRMT R11, RZ, 0x7610, R11 ;  /* 0x00007610ff0b7816 */ /* 0x000fe2000000000b */
[----:B------:R-:W-:Y:S01]  /*8fd0*/  FFMA.FTZ R20, R13, R13, R20 ;  /* 0x0000000d0d147223 */ /* 0x000fe20000010014 */
[----:B------:R-:W-:Y:S02]  /*8fe0*/  PRMT R12, RZ, 0x7610, R12 ;  /* 0x00007610ff0c7816 */ /* 0x000fe4000000000c */
[----:B------:R-:W-:Y:S01]  /*8ff0*/  @!P3 SHF.R.U32.HI R11, RZ, 0x10, R2 ;  /* 0x00000010ff0bb819 */ /* 0x000fe20000011602 */
[----:B------:R-:W-:Y:S01]  /*9000*/  FADD.FTZ R13, R3, R22 ;  /* 0x00000016030d7221 */ /* 0x000fe20000010000 */
[----:B------:R-:W-:Y:S01]  /*9010*/  @!P3 PRMT R12, R2, 0x7610, R12 ;  /* 0x00007610020cb816 */ /* 0x000fe2000000000c */
[----:B------:R-:W-:Y:S01]  /*9020*/  FADD.FTZ R15, R15, R20 ;  /* 0x000000140f0f7221 */ /* 0x000fe20000010000 */
[----:B------:R-:W-:-:S02]  /*9030*/  PRMT R3, RZ, 0x7610, R3 ;  /* 0x00007610ff037816 */ /* 0x000fc40000000003 */
[----:B------:R-:W-:Y:S02]  /*9040*/  SHF.L.U32 R17, R11, 0x10, RZ ;  /* 0x000000100b117819 */ /* 0x000fe400000006ff */
[----:B------:R-:W-:Y:S02]  /*9050*/  PRMT R11, RZ, 0x7610, R11 ;  /* 0x00007610ff0b7816 */ /* 0x000fe4000000000b */
[----:B------:R-:W-:Y:S01]  /*9060*/  @!P4 SHF.R.U32.HI R3, RZ, 0x10, R5 ;  /* 0x00000010ff03c819 */ /* 0x000fe20000011605 */
[----:B------:R-:W-:Y:S01]  /*9070*/  FADD.FTZ R13, R16, R13 ;  /* 0x0000000d100d7221 */ /* 0x000fe20000010000 */
[----:B------:R-:W-:Y:S02]  /*9080*/  IMAD.U32 R12, R12, 0x10000, RZ ;  /* 0x000100000c0c7824 */ /* 0x000fe400078e00ff */
[----:B------:R-:W-:Y:S01]  /*9090*/  FADD.FTZ R16, R15, R18 ;  /* 0x000000120f107221 */ /* 0x000fe20000010000 */
[----:B------:R-:W-:Y:S01]  /*90a0*/  FMUL.FTZ R15, R17, R17 ;  /* 0x00000011110f7220 */ /* 0x000fe20000410000 */
[----:B------:R-:W-:-:S02]  /*90b0*/  @!P4 PRMT R11, R5, 0x7610, R11 ;  /* 0x00007610050bc816 */ /* 0x000fc4000000000b */
[----:B0-----:R-:W-:Y:S01]  /*90c0*/  SHF.L.U32 R19, R3, 0x10, RZ ;  /* 0x0000001003137819 */ /* 0x001fe200000006ff */
        /* <DEDUP_REMOVED lines=8> */
[----:B------:R-:W-:-:S02]  /*9150*/  PRMT R12, RZ, 0x7610, R12 ;  /* 0x00007610ff0c7816 */ /* 0x000fc4000000000c */
[----:B------:R-:W-:Y:S02]  /*9160*/  PRMT R11, RZ, 0x7610, R11 ;  /* 0x00007610ff0b7816 */ /* 0x000fe4000000000b */
[----:B------:R-:W-:Y:S01]  /*9170*/  @!P5 SHF.R.U32.HI R11, RZ, 0x10, R14 ;  /* 0x00000010ff0bd819 */ /* 0x000fe2000001160e */
[----:B------:R-:W0:Y:S01]  /*9180*/  S2R R19, SR_LANEID ;  /* 0x0000000000137919 */ /* 0x000e220000000000 */
[----:B------:R-:W-:Y:S02]  /*9190*/  PRMT R13, RZ, 0x7610, R13 ;  /* 0x00007610ff0d7816 */ /* 0x000fe4000000000d */
[----:B------:R-:W-:Y:S02]  /*91a0*/  @!P5 PRMT R12, R14, 0x7610, R12 ;  /* 0x000076100e0cd816 */ /* 0x000fe4000000000c */
[----:B------:R-:W-:Y:S02]  /*91b0*/  PRMT R3, RZ, 0x7610, R3 ;  /* 0x00007610ff037816 */ /* 0x000fe40000000003 */
[----:B------:R-:W-:-:S02]  /*91c0*/  @!P6 SHF.R.U32.HI R3, RZ, 0x10, R10 ;  /* 0x00000010ff03e819 */ /* 0x000fc4000001160a */
[----:B------:R-:W-:Y:S01]  /*91d0*/  SHF.L.U32 R11, R11, 0x10, RZ ;  /* 0x000000100b0b7819 */ /* 0x000fe200000006ff */
[----:B------:R-:W-:Y:S01]  /*91e0*/  IMAD.U32 R12, R12, 0x10000, RZ ;  /* 0x000100000c0c7824 */ /* 0x000fe200078e00ff */
[----:B------:R-:W-:Y:S02]  /*91f0*/  @!P6 PRMT R13, R10, 0x7610, R13 ;  /* 0x000076100a0de816 */ /* 0x000fe4000000000d */
[----:B------:R-:W-:Y:S01]  /*9200*/  SHF.L.U32 R20, R3, 0x10, RZ ;  /* 0x0000001003147819 */ /* 0x000fe200000006ff */
[----:B------:R-:W-:Y:S01]  /*9210*/  FMUL.FTZ R3, R11, R11 ;  /* 0x0000000b0b037220 */ /* 0x000fe20000410000 */
[----:B------:R-:W-:Y:S01]  /*9220*/  FADD.FTZ R15, R15, R18 ;  /* 0x000000120f0f7221 */ /* 0x000fe20000010000 */
[----:B------:R-:W-:Y:S02]  /*9230*/  IMAD.U32 R13, R13, 0x10000, RZ ;  /* 0x000100000d0d7824 */ /* 0x000fe400078e00ff */
[C---:B------:R-:W-:Y:S01]  /*9240*/  FADD.FTZ R18, R12.reuse, R11 ;  /* 0x0000000b0c127221 */ /* 0x040fe20000010000 */
[----:B------:R-:W-:Y:S01]  /*9250*/  FFMA.FTZ R3, R12, R12, R3 ;  /* 0x0000000c0c037223 */ /* 0x000fe20000010003 */
[----:B------:R-:W-:Y:S01]  /*9260*/  FMUL.FTZ R12, R20, R20 ;  /* 0x00000014140c7220 */ /* 0x000fe20000410000 */
[----:B------:R-:W-:Y:S01]  /*9270*/  FADD.FTZ R16, R16, R17 ;  /* 0x0000001110107221 */ /* 0x000fe20000010000 */
[----:B------:R-:W-:Y:S01]  /*9280*/  FADD.FTZ R15, R15, R18 ;  /* 0x000000120f0f7221 */ /* 0x000fe20000010000 */
[C---:B------:R-:W-:Y:S01]  /*9290*/  FADD.FTZ R20, R13.reuse, R20 ;  /* 0x000000140d147221 */ /* 0x040fe20000010000 */
[----:B------:R-:W-:Y:S01]  /*92a0*/  FFMA.FTZ R12, R13, R13, R12 ;  /* 0x0000000d0d0c7223 */ /* 0x000fe2000001000c */
[----:B------:R-:W-:-:S02]  /*92b0*/  FADD.FTZ R3, R16, R3 ;  /* 0x0000000310037221 */ /* 0x000fc40000010000 */
[----:B------:R-:W-:Y:S02]  /*92c0*/  FADD.FTZ R11, R15, R20 ;  /* 0x000000140f0b7221 */ /* 0x000fe40000010000 */
[----:B------:R-:W-:-:S03]  /*92d0*/  FADD.FTZ R3, R3, R12 ;  /* 0x0000000c03037221 */ /* 0x000fc60000010000 */
[----:B------:R-:W2:Y:S04]  /*92e0*/  SHFL.DOWN PT, R12, R11, 0x1, 0x1f ;  /* 0x08201f000b0c7f89 */ /* 0x000ea800000e0000 */
[----:B------:R-:W3:Y:S01]  /*92f0*/  SHFL.DOWN PT, R16, R3, 0x1, 0x1f ;  /* 0x08201f0003107f89 */ /* 0x000ee200000e0000 */
[----:B0-----:R-:W-:-:S13]  /*9300*/  ISETP.GT.AND P1, PT, R19, 0x1e, PT ;  /* 0x0000001e1300780c */ /* 0x001fda0003f24270 */
[----:B--2---:R-:W-:Y:S01]  /*9310*/  @!P1 FADD.FTZ R11, R11, R12 ;  /* 0x0000000c0b0b9221 */ /* 0x004fe20000010000 */
[----:B---3--:R-:W-:-:S04]  /*9320*/  @!P1 FADD.FTZ R3, R3, R16 ;  /* 0x0000001003039221 */ /* 0x008fc80000010000 */
[----:B------:R-:W0:Y:S04]  /*9330*/  SHFL.DOWN PT, R12, R11, 0x2, 0x1f ;  /* 0x08401f000b0c7f89 */ /* 0x000e2800000e0000 */
[----:B------:R-:W2:Y:S01]  /*9340*/  SHFL.DOWN PT, R16, R3, 0x2, 0x1f ;  /* 0x08401f0003107f89 */ /* 0x000ea200000e0000 */
[----:B------:R-:W-:-:S13]  /*9350*/  ISETP.GT.AND P1, PT, R19, 0x1d, PT ;  /* 0x0000001d1300780c */ /* 0x000fda0003f24270 */
[----:B0-----:R-:W-:Y:S01]  /*9360*/  @!P1 FADD.FTZ R11, R11, R12 ;  /* 0x0000000c0b0b9221 */ /* 0x001fe20000010000 */
[----:B--2---:R-:W-:-:S04]  /*9370*/  @!P1 FADD.FTZ R3, R3, R16 ;  /* 0x0000001003039221 */ /* 0x004fc80000010000 */
[----:B------:R-:W0:Y:S04]  /*9380*/  SHFL.DOWN PT, R12, R11, 0x4, 0x1f ;  /* 0x08801f000b0c7f89 */ /* 0x000e2800000e0000 */
[----:B------:R-:W2:Y:S01]  /*9390*/  SHFL.DOWN PT, R16, R3, 0x4, 0x1f ;  /* 0x08801f0003107f89 */ /* 0x000ea200000e0000 */
[----:B------:R-:W-:-:S13]  /*93a0*/  ISETP.GT.AND P1, PT, R19, 0x1b, PT ;  /* 0x0000001b1300780c */ /* 0x000fda0003f24270 */
[----:B0-----:R-:W-:Y:S01]  /*93b0*/  @!P1 FADD.FTZ R11, R11, R12 ;  /* 0x0000000c0b0b9221 */ /* 0x001fe20000010000 */
[----:B--2---:R-:W-:-:S04]  /*93c0*/  @!P1 FADD.FTZ R3, R3, R16 ;  /* 0x0000001003039221 */ /* 0x004fc80000010000 */
[----:B------:R-:W0:Y:S04]  /*93d0*/  SHFL.DOWN PT, R12, R11, 0x8, 0x1f ;  /* 0x09001f000b0c7f89 */ /* 0x000e2800000e0000 */
[----:B------:R-:W2:Y:S01]  /*93e0*/  SHFL.DOWN PT, R16, R3, 0x8, 0x1f ;  /* 0x09001f0003107f89 */ /* 0x000ea200000e0000 */
[----:B------:R-:W-:Y:S01]  /*93f0*/  ISETP.GT.AND P1, PT, R19, 0x17, PT ;  /* 0x000000171300780c */ /* 0x000fe20003f24270 */
[----:B------:R-:W3:Y:S01]  /*9400*/  S2R R13, SR_TID.X ;  /* 0x00000000000d7919 */ /* 0x000ee20000002100 */
[----:B------:R-:W4:Y:S11]  /*9410*/  S2UR UR7, SR_CgaCtaId ;  /* 0x00000000000779c3 */ /* 0x000f360000008800 */
[----:B0-----:R-:W-:Y:S01]  /*9420*/  @!P1 FADD.FTZ R11, R11, R12 ;  /* 0x0000000c0b0b9221 */ /* 0x001fe20000010000 */
[----:B--2---:R-:W-:-:S04]  /*9430*/  @!P1 FADD.FTZ R3, R3, R16 ;  /* 0x0000001003039221 */ /* 0x004fc80000010000 */
[----:B------:R-:W0:Y:S04]  /*9440*/  SHFL.DOWN PT, R16, R11, 0x10, 0x1f ;  /* 0x0a001f000b107f89 */ /* 0x000e2800000e0000 */
[----:B------:R-:W2:Y:S01]  /*9450*/  SHFL.DOWN PT, R18, R3, 0x10, 0x1f ;  /* 0x0a001f0003127f89 */ /* 0x000ea200000e0000 */
[----:B------:R-:W-:-:S03]  /*9460*/  ISETP.GT.AND P1, PT, R19, 0xf, PT ;  /* 0x0000000f1300780c */ /* 0x000fc60003f24270 */
[----:B------:R-:W-:Y:S01]  /*9470*/  STL [R1+0xcc], R28 ;  /* 0x0000cc1c01007387 */ /* 0x000fe20000100800 */
[----:B---3--:R-:W-:-:S03]  /*9480*/  SHF.R.S32.HI R12, RZ, 0x1f, R13 ;  /* 0x0000001fff0c7819 */ /* 0x008fc6000001140d */
[----:B------:R-:W-:Y:S01]  /*9490*/  STL [R1+0xd0], R25 ;  /* 0x0000d01901007387 */ /* 0x000fe20000100800 */
[----:B------:R-:W-:-:S03]  /*94a0*/  UMOV UR6, 0x400 ;  /* 0x0000040000067882 */ /* 0x000fc60000000000 */
[----:B------:R-:W-:Y:S01]  /*94b0*/  STL [R1+0xe4], R43 ;  /* 0x0000e42b01007387 */ /* 0x000fe20000100800 */
[----:B------:R-:W-:-:S03]  /*94c0*/  LEA.HI R12, R12, R13, RZ, 0x5 ;  /* 0x0000000d0c0c7211 */ /* 0x000fc600078f28ff */
[----:B------:R-:W-:Y:S01]  /*94d0*/  STL [R1+0xec], R50 ;  /* 0x0000ec3201007387 */ /* 0x000fe20000100800 */
[----:B------:R-:W-:-:S03]  /*94e0*/  ISETP.NE.AND P3, PT, R19, RZ, PT ;  /* 0x000000ff1300720c */ /* 0x000fc60003f65270 */
[----:B------:R-:W-:Y:S04]  /*94f0*/  STL [R1+0xf0], R48 ;  /* 0x0000f03001007387 */ /* 0x000fe80000100800 */
[----:B------:R-:W-:Y:S04]  /*9500*/  STL [R1+0xf4], R49 ;  /* 0x0000f43101007387 */ /* 0x000fe80000100800 */
[----:B------:R-:W-:Y:S04]  /*9510*/  STL [R1+0xf8], R4 ;  /* 0x0000f80401007387 */ /* 0x000fe80000100800 */
[----:B------:R-:W-:Y:S04]  /*9520*/  STL [R1+0xfc], R59 ;  /* 0x0000fc3b01007387 */ /* 0x000fe80000100800 */
[----:B------:R-:W-:Y:S04]  /*9530*/  STL [R1+0x104], R5 ;  /* 0x0001040501007387 */ /* 0x000fe80000100800 */
[----:B------:R-:W-:Y:S04]  /*9540*/  STL [R1+0x108], R14 ;  /* 0x0001080e01007387 */ /* 0x000fe80000100800 */
[----:B------:R-:W-:Y:S01]  /*9550*/  STL [R1+0x10c], R10 ;  /* 0x00010c0a01007387 */ /* 0x000fe20000100800 */
[----:B----4-:R-:W-:Y:S01]  /*9560*/  ULEA UR6, UR7, UR6, 0x18 ;  /* 0x0000000607067291 */ /* 0x010fe2000f8ec03f */
[----:B------:R-:W-:Y:S01]  /*9570*/  ISETP.NE.AND P2, PT, R13, RZ, PT ;  /* 0x000000ff0d00720c */ /* 0x000fe20003f45270 */
[----:B0-----:R-:W-:Y:S01]  /*9580*/  @!P1 FADD.FTZ R11, R11, R16 ;  /* 0x000000100b0b9221 */ /* 0x001fe20000010000 */
[----:B------:R-:W-:Y:S01]  /*9590*/  SHF.R.S32.HI R12, RZ, 0x5, R12 ;  /* 0x00000005ff0c7819 */ /* 0x000fe2000001140c */
[----:B------:R0:W-:Y:S01]  /*95a0*/  STL [R1+0x100], R2 ;  /* 0x0001000201007387 */ /* 0x0001e20000100800 */
[----:B--2---:R-:W-:-:S02]  /*95b0*/  @!P1 FADD.FTZ R3, R3, R18 ;  /* 0x0000001203039221 */ /* 0x004fc40000010000 */
[----:B------:R-:W-:Y:S01]  /*95c0*/  LEA R12, R12, UR6, 0x3 ;  /* 0x000000060c0c7c11 */ /* 0x000fe2000f8e18ff */
[----:B------:R-:W-:Y:S01]  /*95d0*/  ULDC UR7, c[0x0][0xc] ;  /* 0x0000030000077ab9 */ /* 0x000fe20000000800 */
[----:B0-----:R-:W-:Y:S01]  /*95e0*/  MOV R2, R11 ;  /* 0x0000000b00027202 */ /* 0x001fe20000000f00 */
[----:B------:R-:W-:Y:S04]  /*95f0*/  BSSY B0, `(.L_x_3800) ;  /* 0x000002d000007945 */ /* 0x000fe80003800000 */
[----:B------:R1:W-:Y:S01]  /*9600*/  @!P3 STS.64 [R12+0x10], R2 ;  /* 0x000010020c00b388 */ /* 0x0003e20000000a00 */
[----:B------:R-:W-:Y:S06]  /*9610*/  BAR.SYNC.DEFER_BLOCKING 0x0 ;  /* 0x0000000000007b1d */ /* 0x000fec0000010000 */
[----:B------:R-:W-:Y:S05]  /*9620*/  @P2 BRA `(.L_x_3801) ;  /* 0x0000000000a42947 */ /* 0x000fea0003800000 */
[----:B------:R-:W0:Y:S01]  /*9630*/  S2UR UR10, SR_CgaCtaId ;  /* 0x00000000000a79c3 */ /* 0x000e220000008800 */
[----:B------:R-:W-:Y:S02]  /*9640*/  UMOV UR6, 0x400 ;  /* 0x0000040000067882 */ /* 0x000fe40000000000 */
[----:B0-----:R-:W-:-:S09]  /*9650*/  ULEA UR6, UR10, UR6, 0x18 ;  /* 0x000000060a067291 */ /* 0x001fd2000f8ec03f */
[----:B------:R-:W0:Y:S04]  /*9660*/  LDS.64 R4, [UR6+0x18] ;  /* 0x00001806ff047984 */ /* 0x000e280008000a00 */
[----:B------:R-:W2:Y:S04]  /*9670*/  LDS.128 R32, [UR6+0x20] ;  /* 0x00002006ff207984 */ /* 0x000ea80008000c00 */
[----:B------:R-:W3:Y:S04]  /*9680*/  LDS.128 R16, [UR6+0x30] ;  /* 0x00003006ff107984 */ /* 0x000ee80008000c00 */
[----:B------:R-:W4:Y:S04]  /*9690*/  LDS.128 R28, [UR6+0x40] ;  /* 0x00004006ff1c7984 */ /* 0x000f280008000c00 */
[----:B------:R-:W4:Y:S04]  /*96a0*/  LDS.128 R24, [UR6+0x50] ;  /* 0x00005006ff187984 */ /* 0x000f280008000c00 */
[----:B------:R-:W4:Y:S04]  /*96b0*/  LDS.128 R20, [UR6+0x60] ;  /* 0x00006006ff147984 */ /* 0x000f280008000c00 */
[----:B------:R-:W4:Y:S01]  /*96c0*/  LDS.128 R36, [UR6+0x70] ;  /* 0x00007006ff247984 */ /* 0x000f220008000c00 */
[----:B0-----:R-:W-:Y:S01]  /*96d0*/  FADD.FTZ R11, R2, R4 ;  /* 0x00000004020b7221 */ /* 0x001fe20000010000 */
[----:B-1----:R-:W-:-:S03]  /*96e0*/  FADD.FTZ R2, R3, R5 ;  /* 0x0000000503027221 */ /* 0x002fc60000010000 */
[----:B--2---:R-:W-:Y:S01]  /*96f0*/  FADD.FTZ R11, R11, R32 ;  /* 0x000000200b0b7221 */ /* 0x004fe20000010000 */
[----:B------:R-:W-:-:S03]  /*9700*/  FADD.FTZ R2, R2, R33 ;  /* 0x0000002102027221 */ /* 0x000fc60000010000 */
[----:B------:R-:W-:Y:S01]  /*9710*/  FADD.FTZ R11, R11, R34 ;  /* 0x000000220b0b7221 */ /* 0x000fe20000010000 */
[----:B------:R-:W-:Y:S02]  /*9720*/  FADD.FTZ R2, R2, R35 ;  /* 0x0000002302027221 */ /* 0x000fe40000010000 */
[----:B------:R-:W0:Y:S01]  /*9730*/  LDS.128 R32, [UR6+0x80] ;  /* 0x00008006ff207984 */ /* 0x000e220008000c00 */
        /* <DEDUP_REMOVED lines=23> */
[----:B------:R-:W-:-:S07]  /*98b0*/  FADD.FTZ R3, R4, R35 ;  /* 0x0000002304037221 */ /* 0x000fce0000010000 */
.L_x_3801:
[----:B------:R-:W-:Y:S05]  /*98c0*/  BSYNC B0 ;  /* 0x0000000000007941 */ /* 0x000fea0003800000 */
.L_x_3800:
[----:B------:R-:W-:-:S06]  /*98d0*/  UISETP.GE.U32.AND UP0, UPT, UR7, 0x2, UPT ;  /* 0x000000020700788c */ /* 0x000fcc000bf06070 */
[----:B------:R-:W-:-:S13]  /*98e0*/  PLOP3.LUT P1, PT, PT, PT, UP0, 0x80, 0x0 ;  /* 0x000000000000781c */ /* 0x000fda0003f2f008 */
[----:B------:R-:W-:Y:S05]  /*98f0*/  @!P1 BRA `(.L_x_3802) ;  /* 0x00000010009c9947 */ /* 0x000fea0003800000 */
[----:B------:R-:W0:Y:S01]  /*9900*/  LDC R5, c[0x0][0x10] ;  /* 0x00000400ff057b82 */ /* 0x000e220000000800 */
[----:B-1----:R-:W1:Y:S01]  /*9910*/  S2R R12, SR_CTAID.Y ;  /* 0x00000000000c7919 */ /* 0x002e620000002600 */
[----:B------:R-:W-:Y:S01]  /*9920*/  ULOP3.LUT UR6, UR4, 0x1, URZ, 0xc0, !UPT ;  /* 0x0000000104067892 */ /* 0x000fe2000f8ec03f */
[----:B------:R-:W-:Y:S05]  /*9930*/  BSSY B0, `(.L_x_3803) ;  /* 0x0000021000007945 */ /* 0x000fea0003800000 */
[----:B------:R-:W2:Y:S08]  /*9940*/  LDC.64 R10, c[0x0][0x240] ;  /* 0x00009000ff0a7b82 */ /* 0x000eb00000000a00 */
[----:B------:R-:W3:Y:S01]  /*9950*/  LDC.64 R14, c[0x0][0x248] ;  /* 0x00009200ff0e7b82 */ /* 0x000ee20000000a00 */
[----:B0-----:R-:W-:-:S04]  /*9960*/  IMAD R17, R5, UR6, RZ ;  /* 0x0000000605117c24 */ /* 0x001fc8000f8e02ff */
[C---:B------:R-:W-:Y:S02]  /*9970*/  IMAD R4, R17.reuse, UR7, RZ ;  /* 0x0000000711047c24 */ /* 0x040fe4000f8e02ff */
[----:B-1----:R-:W-:-:S03]  /*9980*/  IMAD.IADD R17, R17, 0x1, R12 ;  /* 0x0000000111117824 */ /* 0x002fc600078e020c */
[----:B------:R-:W-:Y:S01]  /*9990*/  SHF.L.U32 R19, R4, 0x1, RZ ;  /* 0x0000000104137819 */ /* 0x000fe200000006ff */
[----:B--2---:R-:W-:-:S04]  /*99a0*/  IMAD.WIDE.U32 R16, R17, 0x4, R10 ;  /* 0x0000000411107825 */ /* 0x004fc800078e000a */
[----:B---3--:R-:W-:Y:S01]  /*99b0*/  IMAD.WIDE R10, R19, 0x4, R14 ;  /* 0x00000004130a7825 */ /* 0x008fe200078e020e */
[----:B------:R-:W-:Y:S06]  /*99c0*/  @P2 BRA `(.L_x_3804) ;  /* 0x00000000005c2947 */ /* 0x000fec0003800000 */
[----:B------:R-:W-:Y:S01]  /*99d0*/  ULOP3.LUT UP0, URZ, UR4, 0x2, URZ, 0xc0, !UPT ;  /* 0x00000002043f7892 */ /* 0x000fe2000f80c03f */
[----:B------:R-:W-:Y:S01]  /*99e0*/  IMAD R15, R5, UR14, R12 ;  /* 0x0000000e050f7c24 */ /* 0x000fe2000f8e020c */
[----:B------:R-:W-:Y:S02]  /*99f0*/  UMOV UR6, 0xffffffff ;  /* 0xffffffff00067882 */ /* 0x000fe40000000000 */
[----:B------:R-:W-:Y:S01]  /*9a00*/  USEL UR6, UR6, 0x1, UP0 ;  /* 0x0000000106067887 */ /* 0x000fe20008000000 */
[----:B------:R-:W-:Y:S01]  /*9a10*/  IMAD.WIDE.U32 R14, R15, 0x8, R10 ;  /* 0x000000080f0e7825 */ /* 0x000fe200078e000a */
[----:B------:R-:W-:Y:S01]  /*9a20*/  MOV R4, 0xffffffff ;  /* 0xffffffff00047802 */ /* 0x000fe20000000f00 */
[----:B------:R-:W-:-:S03]  /*9a30*/  UMOV UR10, 0xffffffff ;  /* 0xffffffff000a7882 */ /* 0x000fc60000000000 */
[----:B------:R-:W-:Y:S01]  /*9a40*/  IMAD.U32 R19, RZ, RZ, UR6 ;  /* 0x00000006ff137e24 */ /* 0x000fe2000f8e00ff */
[----:B------:R-:W-:Y:S01]  /*9a50*/  USEL UR6, UR7, URZ, !UP0 ;  /* 0x0000003f07067287 */ /* 0x000fe2000c000000 */
[----:B------:R0:W-:Y:S03]  /*9a60*/  STG.E.64 desc[UR12][R14.64], R2 ;  /* 0x000000020e007986 */ /* 0x0001e6000c101b0c */
[----:B------:R-:W-:Y:S01]  /*9a70*/  UISETP.NE.AND UP0, UPT, UR10, UR6, UPT ;  /* 0x000000060a00728c */ /* 0x000fe2000bf05270 */
[----:B------:R-:W-:Y:S06]  /*9a80*/  MEMBAR.ALL.GPU ;  /* 0x0000000000007992 */ /* 0x000fec000000a000 */
[----:B------:R-:W-:-:S00]  /*9a90*/  ERRBAR ;  /* 0x00000000000079ab */ /* 0x000fc00000000000 */
[----:B------:R-:W-:Y:S06]  /*9aa0*/  CGAERRBAR ;  /* 0x00000000000075ab */ /* 0x000fec0000000000 */
[----:B------:R0:W-:Y:S04]  /*9ab0*/  REDG.E.ADD.S32.STRONG.GPU desc[UR12][R16.64], R19 ;  /* 0x000000131000798e */ /* 0x0001e8000c10e38c */
[----:B------:R0:W-:Y:S01]  /*9ac0*/  STL [R1], R4 ;  /* 0x0000000401007387 */ /* 0x0001e20000100800 */
[----:B------:R-:W-:-:S13]  /*9ad0*/  PLOP3.LUT P1, PT, PT, PT, UP0, 0x80, 0x0 ;  /* 0x000000000000781c */ /* 0x000fda0003f2f008 */
[----:B0-----:R-:W-:Y:S05]  /*9ae0*/  @!P1 BRA `(.L_x_3804) ;  /* 0x0000000000149947 */ /* 0x001fea0003800000 */
.L_x_3805:
[----:B------:R-:W2:Y:S04]  /*9af0*/  LDG.E.STRONG.GPU R4, desc[UR12][R16.64] ;  /* 0x0000000c10047981 */ /* 0x000ea8000c1ef900 */
[----:B--2---:R-:W-:Y:S04]  /*9b00*/  CCTL.IVALL ;  /* 0x00000000ff00798f */ /* 0x004fe80002000000 */
[----:B------:R0:W-:Y:S01]  /*9b10*/  STL [R1], R4 ;  /* 0x0000000401007387 */ /* 0x0001e20000100800 */
[----:B------:R-:W-:-:S13]  /*9b20*/  ISETP.NE.AND P1, PT, R4, UR6, PT ;  /* 0x0000000604007c0c */ /* 0x000fda000bf25270 */
[----:B0-----:R-:W-:Y:S05]  /*9b30*/  @P1 BRA `(.L_x_3805) ;  /* 0xfffffffc00ec1947 */ /* 0x001fea000383ffff */
.L_x_3804:
[----:B------:R-:W-:Y:S05]  /*9b40*/  BSYNC B0 ;  /* 0x0000000000007941 */ /* 0x000fea0003800000 */
.L_x_3803:
[----:B------:R-:W-:Y:S01]  /*9b50*/  BAR.SYNC.DEFER_BLOCKING 0x0 ;  /* 0x0000000000007b1d */ /* 0x000fe20000010000 */
[----:B------:R-:W-:-:S13]  /*9b60*/  ISETP.NE.AND P1, PT, RZ, UR7, PT ;  /* 0x00000007ff007c0c */ /* 0x000fda000bf25270 */
[----:B------:R-:W-:Y:S05]  /*9b70*/  @!P1 BRA `(.L_x_3802) ;  /* 0x0000000c00fc9947 */ /* 0x000fea0003800000 */
[----:B------:R-:W-:Y:S01]  /*9b80*/  UIADD3 UR6, UR7, -0x1, URZ ;  /* 0xffffffff07067890 */ /* 0x000fe2000fffe03f */
[----:B------:R-:W-:-:S03]  /*9b90*/  IMAD.MOV.U32 R4, RZ, RZ, RZ ;  /* 0x000000ffff047224 */ /* 0x000fc600078e00ff */
[----:B------:R-:W-:-:S06]  /*9ba0*/  UISETP.GE.U32.AND UP0, UPT, UR6, 0x3, UPT ;  /* 0x000000030600788c */ /* 0x000fcc000bf06070 */
[----:B------:R-:W-:-:S13]  /*9bb0*/  PLOP3.LUT P1, PT, PT, PT, UP0, 0x80, 0x0 ;  /* 0x000000000000781c */ /* 0x000fda0003f2f008 */
[----:B------:R-:W-:Y:S05]  /*9bc0*/  @!P1 BRA `(.L_x_3806) ;  /* 0x0000000c006c9947 */ /* 0x000fea0003800000 */
[----:B------:R-:W-:Y:S01]  /*9bd0*/  ULOP3.LUT UR6, UR7, 0x3, URZ, 0xc0, !UPT ;  /* 0x0000000307067892 */ /* 0x000fe2000f8ec03f */
[----:B------:R-:W-:-:S03]  /*9be0*/  HFMA2.MMA R4, -RZ, RZ, 0, 0 ;  /* 0x00000000ff047435 */ /* 0x000fc600000001ff */
[----:B------:R-:W-:-:S06]  /*9bf0*/  UIADD3 UR6, -UR6, UR7, URZ ;  /* 0x0000000706067290 */ /* 0x000fcc000fffe13f */
[----:B------:R-:W-:Y:S01]  /*9c00*/  ISETP.LT.AND P1, PT, RZ, UR6, PT ;  /* 0x00000006ff007c0c */ /* 0x000fe2000bf21270 */
[----:B------:R-:W-:-:S12]  /*9c10*/  IMAD.U32 R14, RZ, RZ, UR6 ;  /* 0x00000006ff0e7e24 */ /* 0x000fd8000f8e00ff */
[----:B------:R-:W-:Y:S05]  /*9c20*/  @!P1 BRA `(.L_x_3807) ;  /* 0x0000000800d89947 */ /* 0x000fea0003800000 */
[----:B------:R-:W-:Y:S02]  /*9c30*/  ISETP.GT.AND P3, PT, R14, 0xc, PT ;  /* 0x0000000c0e00780c */ /* 0x000fe40003f64270 */
[----:B------:R-:W-:-:S11]  /*9c40*/  PLOP3.LUT P1, PT, PT, PT, PT, 0x80, 0x0 ;  /* 0x000000000000781c */ /* 0x000fd60003f2f070 */
[----:B------:R-:W-:Y:S05]  /*9c50*/  @!P3 BRA `(.L_x_3808) ;  /* 0x0000000400d0b947 */ /* 0x000fea0003800000 */
[----:B------:R-:W-:-:S13]  /*9c60*/  PLOP3.LUT P1, PT, PT, PT, PT, 0x8, 0x0 ;  /* 0x000000000000781c */ /* 0x000fda0003f2e170 */
.L_x_3809:
[C---:B------:R-:W-:Y:S01]  /*9c70*/  IADD3 R19, R4.reuse, 0x1, RZ ;  /* 0x0000000104137810 */ /* 0x040fe20007ffe0ff */
[C---:B------:R-:W-:Y:S01]  /*9c80*/  VIADD R21, R4.reuse, 0x2 ;  /* 0x0000000204157836 */ /* 0x040fe20000000000 */
[C---:B------:R-:W-:Y:S02]  /*9c90*/  ISETP.EQ.OR P3, PT, R4.reuse, UR14, P2 ;  /* 0x0000000e04007c0c */ /* 0x040fe40009762670 */
[----:B------:R-:W-:Y:S02]  /*9ca0*/  ISETP.EQ.OR P4, PT, R19, UR14, P2 ;  /* 0x0000000e13007c0c */ /* 0x000fe40009782670 */
[----:B------:R-:W-:Y:S02]  /*9cb0*/  IADD3 R23, R4, 0x3, RZ ;  /* 0x0000000304177810 */ /* 0x000fe40007ffe0ff */
[----:B------:R-:W-:Y:S02]  /*9cc0*/  ISETP.EQ.OR P6, PT, R21, UR14, P2 ;  /* 0x0000000e15007c0c */ /* 0x000fe400097c2670 */
[----:B------:R-:W-:-:S05]  /*9cd0*/  ISETP.EQ.OR P5, PT, R23, UR14, P2 ;  /* 0x0000000e17007c0c */ /* 0x000fca00097a2670 */
[C-C-:B------:R-:W-:Y:S02]  /*9ce0*/  @!P3 IMAD R17, R5.reuse, R4, R12.reuse ;  /* 0x000000040511b224 */ /* 0x140fe400078e020c */
[----:B------:R-:W-:Y:S02]  /*9cf0*/  @!P4 IMAD R19, R5, R19, R12 ;  /* 0x000000130513c224 */ /* 0x000fe400078e020c */
[----:B------:R-:W-:-:S04]  /*9d00*/  @!P3 IMAD.WIDE.U32 R16, R17, 0x8, R10 ;  /* 0x000000081110b825 */ /* 0x000fc800078e000a */
[----:B------:R-:W-:Y:S02]  /*9d10*/  @!P4 IMAD.WIDE.U32 R18, R19, 0x8, R10 ;  /* 0x000000081312c825 */ /* 0x000fe400078e000a */
[----:B------:R-:W2:Y:S02]  /*9d20*/  @!P3 LDG.E.64 R16, desc[UR12][R16.64] ;  /* 0x0000000c1010b981 */ /* 0x000ea4000c1e1b00 */
[C-C-:B------:R-:W-:Y:S02]  /*9d30*/  @!P6 IMAD R21, R5.reuse, R21, R12.reuse ;  /* 0x000000150515e224 */ /* 0x140fe400078e020c */
[----:B------:R-:W-:Y:S01]  /*9d40*/  @!P5 IMAD R23, R5, R23, R12 ;  /* 0x000000170517d224 */ /* 0x000fe200078e020c */
[----:B------:R-:W3:Y:S01]  /*9d50*/  @!P4 LDG.E.64 R18, desc[UR12][R18.64] ;  /* 0x0000000c1212c981 */ /* 0x000ee2000c1e1b00 */
[----:B------:R-:W-:-:S04]  /*9d60*/  @!P6 IMAD.WIDE.U32 R20, R21, 0x8, R10 ;  /* 0x000000081514e825 */ /* 0x000fc800078e000a */
[----:B------:R-:W-:Y:S02]  /*9d70*/  @!P5 IMAD.WIDE.U32 R22, R23, 0x8, R10 ;  /* 0x000000081716d825 */ /* 0x000fe400078e000a */
[----:B------:R-:W4:Y:S04]  /*9d80*/  @!P6 LDG.E.64 R20, desc[UR12][R20.64] ;  /* 0x0000000c1414e981 */ /* 0x000f28000c1e1b00 */
[----:B------:R-:W4:Y:S01]  /*9d90*/  @!P5 LDG.E.64 R22, desc[UR12][R22.64] ;  /* 0x0000000c1616d981 */ /* 0x000f22000c1e1b00 */
[----:B------:R-:W-:Y:S02]  /*9da0*/  VIADD R15, R4, 0x4 ;  /* 0x00000004040f7836 */ /* 0x000fe40000000000 */
[----:B--2---:R-:W-:Y:S01]  /*9db0*/  @!P3 FADD.FTZ R2, R2, R16 ;  /* 0x000000100202b221 */ /* 0x004fe20000010000 */
[----:B------:R-:W-:Y:S01]  /*9dc0*/  @!P3 FADD.FTZ R3, R3, R17 ;  /* 0x000000110303b221 */ /* 0x000fe20000010000 */
[----:B------:R-:W-:-:S02]  /*9dd0*/  IADD3 R16, R4, 0x5, RZ ;  /* 0x0000000504107810 */ /* 0x000fc40007ffe0ff */
[----:B------:R-:W-:Y:S01]  /*9de0*/  ISETP.EQ.OR P3, PT, R15, UR14, P2 ;  /* 0x0000000e0f007c0c */ /* 0x000fe20009762670 */
[----:B---3--:R-:W-:Y:S01]  /*9df0*/  @!P4 FADD.FTZ R2, R2, R18 ;  /* 0x000000120202c221 */ /* 0x008fe20000010000 */
[----:B------:R-:W-:Y:S01]  /*9e00*/  @!P4 FADD.FTZ R3, R3, R19 ;  /* 0x000000130303c221 */ /* 0x000fe20000010000 */
[----:B------:R-:W-:Y:S01]  /*9e10*/  VIADD R18, R4, 0x6 ;  /* 0x0000000604127836 */ /* 0x000fe20000000000 */
        /* <DEDUP_REMOVED lines=12> */
[----:B------:R-:W2:Y:S01]  /*9ee0*/  @!P3 LDG.E.64 R16, desc[UR12][R16.64] ;  /* 0x0000000c1010b981 */ /* 0x000ea2000c1e1b00 */
[----:B------:R-:W-:-:S04]  /*9ef0*/  @!P4 IMAD.WIDE.U32 R18, R19, 0x8, R10 ;  /* 0x000000081312c825 */ /* 0x000fc800078e000a */
[----:B------:R-:W-:Y:S02]  /*9f00*/  @!P5 IMAD R23, R5, R20, R12 ;  /* 0x000000140517d224 */ /* 0x000fe400078e020c */
[--C-:B------:R-:W-:Y:S01]  /*9f10*/  @!P6 IMAD.WIDE.U32 R20, R21, 0x8, R10.reuse ;  /* 0x000000081514e825 */ /* 0x100fe200078e000a */
[----:B------:R-:W3:Y:S05]  /*9f20*/  @!P4 LDG.E.64 R18, desc[UR12][R18.64] ;  /* 0x0000000c1212c981 */ /* 0x000eea000c1e1b00 */
[----:B------:R-:W4:Y:S01]  /*9f30*/  @!P6 LDG.E.64 R20, desc[UR12][R20.64] ;  /* 0x0000000c1414e981 */ /* 0x000f22000c1e1b00 */
[----:B------:R-:W-:-:S06]  /*9f40*/  @!P5 IMAD.WIDE.U32 R22, R23, 0x8, R10 ;  /* 0x000000081716d825 */ /* 0x000fcc00078e000a */
[----:B------:R-:W4:Y:S01]  /*9f50*/  @!P5 LDG.E.64 R22, desc[UR12][R22.64] ;  /* 0x0000000c1616d981 */ /* 0x000f22000c1e1b00 */
[C---:B------:R-:W-:Y:S01]  /*9f60*/  VIADD R15, R4.reuse, 0x8 ;  /* 0x00000008040f7836 */ /* 0x040fe20000000000 */
[C---:B------:R-:W-:Y:S02]  /*9f70*/  IADD3 R24, R4.reuse, 0x9, RZ ;  /* 0x0000000904187810 */ /* 0x040fe40007ffe0ff */
[----:B------:R-:W-:Y:S01]  /*9f80*/  IADD3 R25, R4, 0xb, RZ ;  /* 0x0000000b04197810 */ /* 0x000fe20007ffe0ff */
[----:B--2---:R-:W-:Y:S01]  /*9f90*/  @!P3 FADD.FTZ R2, R2, R16 ;  /* 0x000000100202b221 */ /* 0x004fe20000010000 */
[----:B------:R-:W-:Y:S01]  /*9fa0*/  @!P3 FADD.FTZ R3, R3, R17 ;  /* 0x000000110303b221 */ /* 0x000fe20000010000 */
[----:B------:R-:W-:Y:S02]  /*9fb0*/  ISETP.EQ.OR P3, PT, R15, UR14, P2 ;  /* 0x0000000e0f007c0c */ /* 0x000fe40009762670 */
[----:B---3--:R-:W-:Y:S01]  /*9fc0*/  @!P4 FADD.FTZ R2, R2, R18 ;  /* 0x000000120202c221 */ /* 0x008fe20000010000 */
[----:B------:R-:W-:Y:S01]  /*9fd0*/  @!P4 FADD.FTZ R3, R3, R19 ;  /* 0x000000130303c221 */ /* 0x000fe20000010000 */
[----:B------:R-:W-:-:S02]  /*9fe0*/  ISETP.EQ.OR P4, PT, R24, UR14, P2 ;  /* 0x0000000e18007c0c */ /* 0x000fc40009782670 */
[----:B----4-:R-:W-:Y:S01]  /*9ff0*/  @!P6 FADD.FTZ R2, R2, R20 ;  /* 0x000000140202e221 */ /* 0x010fe20000010000 */
[----:B------:R-:W-:Y:S02]  /*a000*/  VIADD R20, R4, 0xa ;  /* 0x0000000a04147836 */ /* 0x000fe40000000000 */
[----:B------:R-:W-:-:S04]  /*a010*/  @!P6 FADD.FTZ R3, R3, R21 ;  /* 0x000000150303e221 */ /* 0x000fc80000010000 */
[----:B------:R-:W-:Y:S01]  /*a020*/  @!P3 IMAD R17, R5, R15, R12 ;  /* 0x0000000f0511b224 */ /* 0x000fe200078e020c */
[----:B------:R-:W-:Y:S01]  /*a030*/  ISETP.EQ.OR P6, PT, R20, UR14, P2 ;  /* 0x0000000e14007c0c */ /* 0x000fe200097c2670 */
[----:B------:R-:W-:Y:S01]  /*a040*/  @!P5 FADD.FTZ R2, R2, R22 ;  /* 0x000000160202d221 */ /* 0x000fe20000010000 */
[----:B------:R-:W-:Y:S01]  /*a050*/  @!P5 FADD.FTZ R3, R3, R23 ;  /* 0x000000170303d221 */ /* 0x000fe20000010000 */
[----:B------:R-:W-:Y:S01]  /*a060*/  ISETP.EQ.OR P5, PT, R25, UR14, P2 ;  /* 0x0000000e19007c0c */ /* 0x000fe200097a2670 */
[----:B------:R-:W-:Y:S02]  /*a070*/  @!P4 IMAD R19, R5, R24, R12 ;  /* 0x000000180513c224 */ /* 0x000fe400078e020c */
[----:B------:R-:W-:-:S04]  /*a080*/  @!P3 IMAD.WIDE.U32 R16, R17, 0x8, R10 ;  /* 0x000000081110b825 */ /* 0x000fc800078e000a */
[----:B------:R-:W-:Y:S02]  /*a090*/  @!P4 IMAD.WIDE.U32 R18, R19, 0x8, R10 ;  /* 0x000000081312c825 */ /* 0x000fe400078e000a */
[----:B------:R-:W2:Y:S02]  /*a0a0*/  @!P3 LDG.E.64 R16, desc[UR12][R16.64] ;  /* 0x0000000c1010b981 */ /* 0x000ea4000c1e1b00 */
[C-C-:B------:R-:W-:Y:S02]  /*a0b0*/  @!P6 IMAD R21, R5.reuse, R20, R12.reuse ;  /* 0x000000140515e224 */ /* 0x140fe400078e020c */
[----:B------:R-:W3:Y:S01]  /*a0c0*/  @!P4 LDG.E.64 R18, desc[UR12][R18.64] ;  /* 0x0000000c1212c981 */ /* 0x000ee2000c1e1b00 */
[----:B------:R-:W-:Y:S02]  /*a0d0*/  @!P5 IMAD R23, R5, R25, R12 ;  /* 0x000000190517d224 */ /* 0x000fe400078e020c */
        /* <DEDUP_REMOVED lines=11> */
[----:B------:R-:W-:Y:S01]  /*a190*/  ISETP.EQ.OR P4, PT, R16, UR14, P2 ;  /* 0x0000000e10007c0c */ /* 0x000fe20009782670 */
[----:B------:R-:W-:Y:S02]  /*a1a0*/  VIADD R18, R4, 0xe ;  /* 0x0000000e04127836 */ /* 0x000fe40000000000 */
        /* <DEDUP_REMOVED lines=19> */
[----:B------:R-:W-:Y:S01]  /*a2e0*/  VIADD R14, R14, 0xfffffff0 ;  /* 0xfffffff00e0e7836 */ /* 0x000fe20000000000 */
[----:B------:R-:W-:Y:S01]  /*a2f0*/  IADD3 R4, R4, 0x10, RZ ;  /* 0x0000001004047810 */ /* 0x000fe20007ffe0ff */
[----:B--2---:R-:W-:Y:S01]  /*a300*/  @!P3 FADD.FTZ R2, R2, R16 ;  /* 0x000000100202b221 */ /* 0x004fe20000010000 */
[----:B------:R-:W-:-:S02]  /*a310*/  @!P3 FADD.FTZ R3, R3, R17 ;  /* 0x000000110303b221 */ /* 0x000fc40000010000 */
[----:B------:R-:W-:Y:S01]  /*a320*/  ISETP.GT.AND P3, PT, R14, 0xc, PT ;  /* 0x0000000c0e00780c */ /* 0x000fe20003f64270 */
[----:B---3--:R-:W-:Y:S01]  /*a330*/  @!P4 FADD.FTZ R2, R2, R18 ;  /* 0x000000120202c221 */ /* 0x008fe20000010000 */
[----:B------:R-:W-:-:S03]  /*a340*/  @!P4 FADD.FTZ R3, R3, R19 ;  /* 0x000000130303c221 */ /* 0x000fc60000010000 */
[----:B----4-:R-:W-:Y:S01]  /*a350*/  @!P6 FADD.FTZ R2, R2, R20 ;  /* 0x000000140202e221 */ /* 0x010fe20000010000 */
[----:B------:R-:W-:-:S03]  /*a360*/  @!P6 FADD.FTZ R3, R3, R21 ;  /* 0x000000150303e221 */ /* 0x000fc60000010000 */
[----:B------:R-:W-:Y:S01]  /*a370*/  @!P5 FADD.FTZ R2, R2, R22 ;  /* 0x000000160202d221 */ /* 0x000fe20000010000 */
[----:B------:R-:W-:-:S03]  /*a380*/  @!P5 FADD.FTZ R3, R3, R23 ;  /* 0x000000170303d221 */ /* 0x000fc60000010000 */
[----:B------:R-:W-:Y:S05]  /*a390*/  @P3 BRA `(.L_x_3809) ;  /* 0xfffffff800343947 */ /* 0x000fea000383ffff */
.L_x_3808:
[----:B------:R-:W-:-:S13]  /*a3a0*/  ISETP.GT.AND P3, PT, R14, 0x4, PT ;  /* 0x000000040e00780c */ /* 0x000fda0003f64270 */
[----:B------:R-:W-:Y:S05]  /*a3b0*/  @!P3 BRA `(.L_x_3810) ;  /* 0x0000000000ecb947 */ /* 0x000fea0003800000 */
[C---:B------:R-:W-:Y:S01]  /*a3c0*/  VIADD R19, R4.reuse, 0x1 ;  /* 0x0000000104137836 */ /* 0x040fe20000000000 */
        /* <DEDUP_REMOVED lines=13> */
[C---:B------:R-:W-:Y:S01]  /*a4a0*/  VIADD R15, R4.reuse, 0x3 ;  /* 0x00000003040f7836 */ /* 0x040fe20000000000 */
[----:B------:R-:W-:-:S04]  /*a4b0*/  IADD3 R4, R4, 0x4, RZ ;  /* 0x0000000404047810 */ /* 0x000fc80007ffe0ff */
[----:B------:R-:W-:Y:S01]  /*a4c0*/  ISETP.EQ.OR P1, PT, R15, UR14, P2 ;  /* 0x0000000e0f007c0c */ /* 0x000fe20009722670 */
[C---:B------:R-:W-:Y:S01]  /*a4d0*/  VIADD R22, R4.reuse, 0x1 ;  /* 0x0000000104167836 */ /* 0x040fe20000000000 */
[C---:B------:R-:W-:Y:S01]  /*a4e0*/  ISETP.EQ.OR P4, PT, R4.reuse, UR14, P2 ;  /* 0x0000000e04007c0c */ /* 0x040fe20009782670 */
[C---:B------:R-:W-:Y:S01]  /*a4f0*/  VIADD R25, R4.reuse, 0x3 ;  /* 0x0000000304197836 */ /* 0x040fe20000000000 */
[----:B------:R-:W-:Y:S01]  /*a500*/  IADD3 R23, R4, 0x2, RZ ;  /* 0x0000000204177810 */ /* 0x000fe20007ffe0ff */
[----:B--2---:R-:W-:Y:S01]  /*a510*/  @!P5 FADD.FTZ R2, R2, R16 ;  /* 0x000000100202d221 */ /* 0x004fe20000010000 */
[----:B------:R-:W-:Y:S01]  /*a520*/  @!P5 FADD.FTZ R3, R3, R17 ;  /* 0x000000110303d221 */ /* 0x000fe20000010000 */
[----:B------:R-:W-:-:S06]  /*a530*/  ISETP.EQ.OR P5, PT, R22, UR14, P2 ;  /* 0x0000000e16007c0c */ /* 0x000fcc00097a2670 */
        /* <DEDUP_REMOVED lines=22> */
[----:B------:R-:W-:-:S03]  /*a6a0*/  IADD3 R4, R4, 0x4, RZ ;  /* 0x0000000404047810 */ /* 0x000fc60007ffe0ff */
[----:B------:R-:W-:Y:S02]  /*a6b0*/  VIADD R14, R14, 0xfffffffc ;  /* 0xfffffffc0e0e7836 */ /* 0x000fe40000000000 */
        /* <DEDUP_REMOVED lines=11> */
.L_x_3810:
[----:B------:R-:W-:-:S13]  /*a770*/  ISETP.NE.OR P1, PT, R14, RZ, P1 ;  /* 0x000000ff0e00720c */ /* 0x000fda0000f25670 */
[----:B------:R-:W-:Y:S05]  /*a780*/  @!P1 BRA `(.L_x_3806) ;  /* 0x00000000007c9947 */ /* 0x000fea0003800000 */
.L_x_3807:
[C---:B------:R-:W-:Y:S01]  /*a790*/  ISETP.EQ.OR P1, PT, R4.reuse, UR14, P2 ;  /* 0x0000000e04007c0c */ /* 0x040fe20009722670 */
[C---:B------:R-:W-:Y:S01]  /*a7a0*/  VIADD R19, R4.reuse, 0x1 ;  /* 0x0000000104137836 */ /* 0x040fe20000000000 */
[C---:B------:R-:W-:Y:S01]  /*a7b0*/  IADD3 R21, R4.reuse, 0x2, RZ ;  /* 0x0000000204157810 */ /* 0x040fe20007ffe0ff */
[----:B------:R-:W-:-:S03]  /*a7c0*/  VIADD R23, R4, 0x3 ;  /* 0x0000000304177836 */ /* 0x000fc60000000000 */
        /* <DEDUP_REMOVED lines=15> */
[----:B------:R-:W-:Y:S01]  /*a8c0*/  IADD3 R14, R14, -0x4, RZ ;  /* 0xfffffffc0e0e7810 */ /* 0x000fe20007ffe0ff */
[----:B------:R-:W-:-:S02]  /*a8d0*/  VIADD R4, R4, 0x4 ;  /* 0x0000000404047836 */ /* 0x000fc40000000000 */
        /* <DEDUP_REMOVED lines=10> */
.L_x_3806:
        /* <DEDUP_REMOVED lines=11> */
.L_x_3812:
[----:B------:R-:W-:Y:S05]  /*aa30*/  BSYNC B0 ;  /* 0x0000000000007941 */ /* 0x000fea0003800000 */
.L_x_3811:
[----:B------:R-:W-:-:S06]  /*aa40*/  UISETP.NE.AND UP0, UPT, UR6, 0x1, UPT ;  /* 0x000000010600788c */ /* 0x000fcc000bf05270 */
[----:B------:R-:W-:-:S13]  /*aa50*/  PLOP3.LUT P1, PT, PT, PT, UP0, 0x80, 0x0 ;  /* 0x000000000000781c */ /* 0x000fda0003f2f008 */
[----:B------:R-:W-:Y:S05]  /*aa60*/  @!P1 BRA `(.L_x_3802) ;  /* 0x0000000000409947 */ /* 0x000fea0003800000 */
[C---:B------:R-:W-:Y:S01]  /*aa70*/  IADD3 R17, R4.reuse, 0x2, RZ ;  /* 0x0000000204117810 */ /* 0x040fe20007ffe0ff */
[----:B------:R-:W-:Y:S01]  /*aa80*/  VIADD R4, R4, 0x1 ;  /* 0x0000000104047836 */ /* 0x000fe20000000000 */
        /* <DEDUP_REMOVED lines=14> */
.L_x_3802:
[----:B------:R-:W-:Y:S01]  /*ab70*/  ULDC.64 UR6, c[0x0][0x218] ;  /* 0x0000860000067ab9 */ /* 0x000fe20000000a00 */
[C---:B------:R-:W-:Y:S01]  /*ab80*/  LOP3.LUT P1, RZ, R13.reuse, UR14, RZ, 0xfc, !PT ;  /* 0x0000000e0dff7c12 */ /* 0x040fe2000f82fcff */
[----:B------:R-:W-:Y:S01]  /*ab90*/  UIADD3 UR9, -UR9, URZ, URZ ;  /* 0x0000003f09097290 */ /* 0x000fe2000fffe13f */
[----:B------:R-:W-:Y:S01]  /*aba0*/  ISETP.EQ.U32.AND P3, PT, RZ, UR6, PT ;  /* 0x00000006ff007c0c */ /* 0x000fe2000bf62070 */
[----:B------:R-:W-:Y:S01]  /*abb0*/  ULDC UR6, c[0x0][0x288] ;  /* 0x0000a20000067ab9 */ /* 0x000fe20000000800 */
[----:B------:R-:W-:Y:S01]  /*abc0*/  IMAD.SHL.U32 R13, R13, 0x2, RZ ;  /* 0x000000020d0d7824 */ /* 0x000fe200078e00ff */
[----:B------:R-:W-:Y:S01]  /*abd0*/  UIMAD UR6, UR6, UR9, UR8 ;  /* 0x00000009060672a4 */ /* 0x000fe2000f8e0208 */
[----:B------:R-:W-:Y:S01]  /*abe0*/  ISETP.EQ.OR.EX P1, PT, RZ, UR7, P1, P3 ;  /* 0x00000007ff007c0c */ /* 0x000fe20008f22730 */
[----:B------:R-:W0:Y:S01]  /*abf0*/  S2UR UR7, SR_CgaCtaId ;  /* 0x00000000000779c3 */ /* 0x000e220000008800 */
[----:B------:R-:W-:Y:S01]  /*ac00*/  IMAD.U32 R11, RZ, RZ, UR8 ;  /* 0x00000008ff0b7e24 */ /* 0x000fe2000f8e00ff */
[----:B------:R-:W-:Y:S01]  /*ac10*/  LOP3.LUT R13, R13, 0x7e, RZ, 0xc0, !PT ;  /* 0x0000007e0d0d7812 */ /* 0x000fe200078ec0ff */
[----:B------:R-:W-:Y:S01]  /*ac20*/  ULDC UR9, c[0x0][0x2a4] ;  /* 0x0000a90000097ab9 */ /* 0x000fe20000000800 */
[----:B------:R-:W-:Y:S01]  /*ac30*/  MOV R10, UR6 ;  /* 0x00000006000a7c02 */ /* 0x000fe20008000f00 */
[----:B------:R-:W-:Y:S01]  /*ac40*/  UMOV UR6, 0x400 ;  /* 0x0000040000067882 */ /* 0x000fe20000000000 */
[----:B------:R-:W-:Y:S01]  /*ac50*/  ULDC.64 UR10, c[0x0][0x228] ;  /* 0x00008a00000a7ab9 */ /* 0x000fe20000000a00 */
[----:B------:R-:W-:Y:S01]  /*ac60*/  ULDC.64 UR16, c[0x0][0x230] ;  /* 0x00008c0000107ab9 */ /* 0x000fe20000000a00 */
[----:B------:R-:W-:Y:S01]  /*ac70*/  LEA R10, R10, R13, 0x7 ;  /* 0x0000000d0a0a7211 */ /* 0x000fe200078e38ff */
[----:B------:R-:W-:Y:S01]  /*ac80*/  IMAD.MOV.U32 R23, RZ, RZ, RZ ;  /* 0x000000ffff177224 */ /* 0x000fe200078e00ff */
[----:B------:R-:W-:-:S02]  /*ac90*/  ULDC.64 UR18, c[0x0][0x210] ;  /* 0x0000840000127ab9 */ /* 0x000fc40000000a00 */
[----:B------:R-:W1:Y:S01]  /*aca0*/  @!P1 LDC.64 R4, c[0x0][0x218] ;  /* 0x00008600ff049b82 */ /* 0x000e620000000a00 */
[----:B------:R-:W-:Y:S01]  /*acb0*/  @!P1 FMUL.FTZ R15, R3, UR9 ;  /* 0x00000009030f9c20 */ /* 0x000fe20008410000 */
[----:B------:R-:W-:Y:S01]  /*acc0*/  @!P1 FMUL.FTZ R14, R2, UR9 ;  /* 0x00000009020e9c20 */ /* 0x000fe20008410000 */
[----:B0-----:R-:W-:-:S09]  /*acd0*/  ULEA UR6, UR7, UR6, 0x18 ;  /* 0x0000000607067291 */ /* 0x001fd2000f8ec03f */
[----:B------:R-:W-:Y:S01]  /*ace0*/  @!P2 STS.64 [UR6+0x98], R2 ;  /* 0x00009802ff00a988 */ /* 0x000fe20008000a06 */
[----:B-1----:R-:W-:Y:S01]  /*acf0*/  @!P1 IMAD.WIDE R12, R11, 0x8, R4 ;  /* 0x000000080b0c9825 */ /* 0x002fe200078e0204 */
[----:B------:R-:W-:-:S04]  /*ad00*/  SHF.R.S32.HI R11, RZ, 0x1f, R10 ;  /* 0x0000001fff0b7819 */ /* 0x000fc8000001140a */
[----:B------:R-:W-:Y:S01]  /*ad10*/  @!P1 STG.E.64 desc[UR12][R12.64], R14 ;  /* 0x0000000e0c009986 */ /* 0x000fe2000c101b0c */
[C---:B------:R-:W-:Y:S01]  /*ad20*/  SHF.L.U64.HI R11, R10.reuse, 0x2, R11 ;  /* 0x000000020a0b7819 */ /* 0x040fe2000001020b */
[----:B------:R-:W-:Y:S01]  /*ad30*/  IMAD.SHL.U32 R10, R10, 0x4, RZ ;  /* 0x000000040a0a7824 */ /* 0x000fe200078e00ff */
[----:B------:R-:W-:Y:S04]  /*ad40*/  BAR.SYNC.DEFER_BLOCKING 0x0 ;  /* 0x0000000000007b1d */ /* 0x000fe80000010000 */
[C---:B------:R-:W-:Y:S02]  /*ad50*/  IADD3 R4, P3, R10.reuse, UR10, RZ ;  /* 0x0000000a0a047c10 */ /* 0x040fe4000ff7e0ff */
[----:B------:R-:W-:Y:S02]  /*ad60*/  IADD3 R10, P4, R10, UR16, RZ ;  /* 0x000000100a0a7c10 */ /* 0x000fe4000ff9e0ff */
[C---:B------:R-:W-:Y:S01]  /*ad70*/  IADD3.X R5, R11.reuse, UR11, RZ, P3, !PT ;  /* 0x0000000b0b057c10 */ /* 0x040fe20009ffe4ff */
[----:B------:R-:W-:Y:S01]  /*ad80*/  ULDC.64 UR10, c[0x0][0x278] ;  /* 0x00009e00000a7ab9 */ /* 0x000fe20000000a00 */
[----:B------:R-:W-:Y:S01]  /*ad90*/  IADD3.X R11, R11, UR17, RZ, P4, !PT ;  /* 0x000000110b0b7c10 */ /* 0x000fe2000a7fe4ff */
[----:B------:R-:W-:-:S03]  /*ada0*/  ULDC.64 UR16, c[0x0][0x270] ;  /* 0x00009c0000107ab9 */ /* 0x000fc60000000a00 */
[----:B------:R-:W5:Y:S04]  /*adb0*/  LDG.E.64 R4, desc[UR12][R4.64] ;  /* 0x0000000c04047981 */ /* 0x000f68000c1e1b00 */
[----:B------:R-:W5:Y:S04]  /*adc0*/  LDG.E.64 R10, desc[UR12][R10.64] ;  /* 0x0000000c0a0a7981 */ /* 0x000f68000c1e1b00 */
[----:B------:R-:W0:Y:S01]  /*add0*/  LDS.64 R20, [UR6+0x98] ;  /* 0x00009806ff147984 */ /* 0x000e220008000a00 */
[----:B------:R-:W-:Y:S02]  /*ade0*/  ULDC.U8 UR6, c[0x0][0x28c] ;  /* 0x0000a30000067ab9 */ /* 0x000fe40000000000 */
[----:B------:R-:W-:Y:S01]  /*adf0*/  ISETP.NE.AND P4, PT, RZ, UR6, PT ;  /* 0x00000006ff007c0c */ /* 0x000fe2000bf85270 */
[----:B------:R-:W-:Y:S01]  /*ae00*/  UMOV UR6, UR5 ;  /* 0x0000000500067c82 */ /* 0x000fe20008000000 */
[----:B0-----:R-:W-:-:S04]  /*ae10*/  FMUL.FTZ R20, R20, UR9 ;  /* 0x0000000914147c20 */ /* 0x001fc80008410000 */
[----:B------:R-:W-:-:S04]  /*ae20*/  FMUL.FTZ R16, R20, R20 ;  /* 0x0000001414107220 */ /* 0x000fc80000410000 */
[----:B------:R-:W-:Y:S01]  /*ae30*/  FFMA.FTZ R16, R21, UR9, -R16 ;  /* 0x0000000915107c23 */ /* 0x000fe20008010810 */
[----:B------:R-:W-:-:S04]  /*ae40*/  HFMA2.MMA R21, -RZ, RZ, 1.875, 0 ;  /* 0x3f800000ff157435 */ /* 0x000fc800000001ff */
[----:B------:R-:W-:-:S13]  /*ae50*/  FSETP.GTU.FTZ.AND P1, PT, R16, RZ, PT ;  /* 0x000000ff1000720b */ /* 0x000fda0003f3c000 */
[----:B------:R-:W0:Y:S02]  /*ae60*/  @P1 LDC R17, c[0x0][0x238] ;  /* 0x00008e00ff111b82 */ /* 0x000e240000000800 */
[----:B0-----:R-:W-:-:S04]  /*ae70*/  @P1 FADD.FTZ R16, R16, R17 ;  /* 0x0000001110101221 */ /* 0x001fc80000010000 */
[----:B------:R0:W1:Y:S03]  /*ae80*/  @P1 MUFU.RSQ R21, R16 ;  /* 0x0000001000151308 */ /* 0x0000660000001400 */
.L_x_3815:
[----:B--2---:R-:W2:Y:S04]  /*ae90*/  LDL.U16 R2, [UR6] ;  /* 0x00000006ff027983 */ /* 0x004ea80008100400 */
[----:B0-----:R-:W3:Y:S04]  /*aea0*/  LDL.U16 R13, [UR6+0x4] ;  /* 0x00000406ff0d7983 */ /* 0x001ee80008100400 */
[----:B------:R-:W4:Y:S04]  /*aeb0*/  LDL.U16 R12, [UR6+0x2] ;  /* 0x00000206ff0c7983 */ /* 0x000f280008100400 */
[----:B0-----:R-:W4:Y:S04]  /*aec0*/  LDL.U16 R16, [UR6+0x8] ;  /* 0x00000806ff107983 */ /* 0x001f280008100400 */
[----:B------:R-:W4:Y:S04]  /*aed0*/  LDL.U16 R22, [UR6+0xc] ;  /* 0x00000c06ff167983 */ /* 0x000f280008100400 */
[----:B------:R-:W4:Y:S04]  /*aee0*/  LDL.U16 R14, [UR6+0x6] ;  /* 0x00000606ff0e7983 */ /* 0x000f280008100400 */
[----:B------:R-:W4:Y:S04]  /*aef0*/  LDL.U16 R17, [UR6+0xa] ;  /* 0x00000a06ff117983 */ /* 0x000f280008100400 */
[----:B------:R-:W4:Y:S01]  /*af00*/  LDL.U16 R18, [UR6+0xe] ;  /* 0x00000e06ff127983 */ /* 0x000f220008100400 */
[----:B-----5:R-:W-:-:S04]  /*af10*/  LEA R26, R23, R0, 0x3 ;  /* 0x00000000171a7211 */ /* 0x020fc800078e18ff */
[----:B------:R-:W-:Y:S02]  /*af20*/  ISETP.GE.U32.AND P1, PT, R26, UR10, PT ;  /* 0x0000000a1a007c0c */ /* 0x000fe4000bf26070 */
[----:B------:R-:W-:-:S04]  /*af30*/  SHF.R.S32.HI R43, RZ, 0x1f, R26 ;  /* 0x0000001fff2b7819 */ /* 0x000fc8000001141a */
[----:B------:R-:W-:Y:S02]  /*af40*/  ISETP.GE.OR.EX P1, PT, R43, UR11, P0, P1 ;  /* 0x0000000b2b007c0c */ /* 0x000fe40008726710 */
[----:B------:R-:W-:-:S04]  /*af50*/  IADD3 R33, R26, 0x8, RZ ;  /* 0x000000081a217810 */ /* 0x000fc80007ffe0ff */
[----:B------:R-:W-:Y:S02]  /*af60*/  ISETP.GE.U32.AND P3, PT, R33, UR10, PT ;  /* 0x0000000a21007c0c */ /* 0x000fe4000bf66070 */
[----:B------:R-:W-:-:S04]  /*af70*/  SHF.R.S32.HI R37, RZ, 0x1f, R33 ;  /* 0x0000001fff257819 */ /* 0x000fc80000011421 */
[----:B------:R-:W-:Y:S01]  /*af80*/  ISETP.GE.OR.EX P3, PT, R37, UR11, P0, P3 ;  /* 0x0000000b25007c0c */ /* 0x000fe20008766730 */
[----:B------:R-:W-:-:S05]  /*af90*/  VIADD R27, R26, 0x10 ;  /* 0x000000101a1b7836 */ /* 0x000fca0000000000 */
[----:B------:R-:W-:Y:S02]  /*afa0*/  ISETP.GE.U32.AND P2, PT, R27, UR10, PT ;  /* 0x0000000a1b007c0c */ /* 0x000fe4000bf46070 */
[----:B------:R-:W-:-:S04]  /*afb0*/  SHF.R.S32.HI R35, RZ, 0x1f, R27 ;  /* 0x0000001fff237819 */ /* 0x000fc8000001141b */
[----:B------:R-:W-:Y:S01]  /*afc0*/  ISETP.GE.OR.EX P2, PT, R35, UR11, P0, P2 ;  /* 0x0000000b23007c0c */ /* 0x000fe20008746720 */
[----:B------:R-:W-:Y:S01]  /*afd0*/  VIADD R23, R23, 0x4 ;  /* 0x0000000417177836 */ /* 0x000fe20000000000 */
[----:B------:R-:W-:Y:S01]  /*afe0*/  UIADD3 UR6, UR6, 0x10, URZ ;  /* 0x0000001006067890 */ /* 0x000fe2000fffe03f */
[----:B------:R-:W-:Y:S01]  /*aff0*/  BSSY B0, `(.L_x_3813) ;  /* 0x000007d000007945 */ /* 0x000fe20003800000 */
[----:B--2---:R-:W-:Y:S02]  /*b000*/  SHF.L.U32 R3, R2, 0x10, RZ ;  /* 0x0000001002037819 */ /* 0x004fe400000006ff */
[----:B---3--:R-:W-:-:S03]  /*b010*/  SHF.L.U32 R13, R13, 0x10, RZ ;  /* 0x000000100d0d7819 */ /* 0x008fc600000006ff */
[----:B------:R-:W-:Y:S01]  /*b020*/  FADD.FTZ R2, -R20, R3 ;  /* 0x0000000314027221 */ /* 0x000fe20000010100 */
[----:B----4-:R-:W-:Y:S02]  /*b030*/  IMAD.U32 R3, R12, 0x10000, RZ ;  /* 0x000100000c037824 */ /* 0x010fe400078e00ff */
[----:B------:R-:W-:Y:S01]  /*b040*/  FADD.FTZ R12, -R20, R13 ;  /* 0x0000000d140c7221 */ /* 0x000fe20000010100 */
[----:B-1----:R-:W-:-:S03]  /*b050*/  FMUL.FTZ R29, R2, R21 ;  /* 0x00000015021d7220 */ /* 0x002fc60000410000 */
[----:B------:R-:W-:Y:S01]  /*b060*/  FMUL.FTZ R15, R12, R21 ;  /* 0x000000150c0f7220 */ /* 0x000fe20000410000 */
[----:B------:R-:W-:-:S03]  /*b070*/  FADD.FTZ R2, -R20, R3 ;  /* 0x0000000314027221 */ /* 0x000fc60000010100 */
[--C-:B------:R-:W-:Y:S01]  /*b080*/  FFMA.FTZ R28, R4, R15, R10.reuse ;  /* 0x0000000f041c7223 */ /* 0x100fe2000001000a */
[----:B------:R-:W-:Y:S01]  /*b090*/  SHF.L.U32 R15, R16, 0x10, RZ ;  /* 0x00000010100f7819 */ /* 0x000fe200000006ff */
[----:B------:R-:W-:Y:S01]  /*b0a0*/  FFMA.FTZ R29, R4, R29, R10 ;  /* 0x0000001d041d7223 */ /* 0x000fe2000001000a */
[----:B------:R-:W-:Y:S01]  /*b0b0*/  FMUL.FTZ R2, R2, R21 ;  /* 0x0000001502027220 */ /* 0x000fe20000410000 */
[----:B------:R-:W-:Y:S02]  /*b0c0*/  IMAD.U32 R25, R22, 0x10000, RZ ;  /* 0x0001000016197824 */ /* 0x000fe400078e00ff */
[----:B------:R-:W-:Y:S02]  /*b0d0*/  IMAD.U32 R13, R14, 0x10000, RZ ;  /* 0x000100000e0d7824 */ /* 0x000fe400078e00ff */
[----:B------:R-:W-:Y:S01]  /*b0e0*/  FADD.FTZ R14, -R20, R15 ;  /* 0x0000000f140e7221 */ /* 0x000fe20000010100 */
[----:B------:R-:W-:Y:S01]  /*b0f0*/  @P4 FMUL.FTZ R3, R29, -1.4426950216293334961 ;  /* 0xbfb8aa3b1d034820 */ /* 0x000fe20000410000 */
[----:B------:R-:W-:-:S02]  /*b100*/  IMAD.U32 R17, R17, 0x10000, RZ ;  /* 0x0001000011117824 */ /* 0x000fc400078e00ff */
[C---:B------:R-:W-:Y:S01]  /*b110*/  FFMA.FTZ R30, R5.reuse, R2, R11 ;  /* 0x00000002051e7223 */ /* 0x040fe2000001000b */
[----:B------:R-:W-:Y:S01]  /*b120*/  FADD.FTZ R16, -R20, R25 ;  /* 0x0000001914107221 */ /* 0x000fe20000010100 */
[-C--:B------:R-:W-:Y:S01]  /*b130*/  FMUL.FTZ R19, R14, R21.reuse ;  /* 0x000000150e137220 */ /* 0x080fe20000410000 */
[----:B------:R-:W-:Y:S01]  /*b140*/  FADD.FTZ R14, -R20, R17 ;  /* 0x00000011140e7221 */ /* 0x000fe20000010100 */
[----:B------:R-:W-:Y:S01]  /*b150*/  @P4 FMUL.FTZ R2, R30, -1.4426950216293334961 ;  /* 0xbfb8aa3b1e024820 */ /* 0x000fe20000410000 */
[----:B------:R-:W-:Y:S01]  /*b160*/  FMUL.FTZ R17, R16, R21 ;  /* 0x0000001510117220 */ /* 0x000fe20000410000 */
[----:B------:R-:W0:Y:S01]  /*b170*/  @P4 MUFU.EX2 R3, R3 ;  /* 0x0000000300034308 */ /* 0x000e220000000800 */
[----:B------:R-:W-:Y:S02]  /*b180*/  FADD.FTZ R12, -R20, R13 ;  /* 0x0000000d140c7221 */ /* 0x000fe40000010100 */
[--C-:B------:R-:W-:Y:S02]  /*b190*/  FFMA.FTZ R22, R4, R17, R10.reuse ;  /* 0x0000001104167223 */ /* 0x100fe4000001000a */
[----:B------:R-:W-:Y:S01]  /*b1a0*/  FMUL.FTZ R12, R12, R21 ;  /* 0x000000150c0c7220 */ /* 0x000fe20000410000 */
[----:B------:R-:W1:Y:S02]  /*b1b0*/  @!P1 LDC.64 R16, c[0x0][0x270] ;  /* 0x00009c00ff109b82 */ /* 0x000e640000000a00 */
[----:B------:R-:W2:Y:S01]  /*b1c0*/  @P4 MUFU.EX2 R2, R2 ;  /* 0x0000000200024308 */ /* 0x000ea20000000800 */
[----:B------:R-:W-:Y:S01]  /*b1d0*/  @P4 FMUL.FTZ R13, R28, -1.4426950216293334961 ;  /* 0xbfb8aa3b1c0d4820 */ /* 0x000fe20000410000 */
[----:B------:R-:W-:Y:S01]  /*b1e0*/  FFMA.FTZ R31, R5, R12, R11 ;  /* 0x0000000c051f7223 */ /* 0x000fe2000001000b */
[----:B------:R-:W-:-:S03]  /*b1f0*/  FFMA.FTZ R24, R4, R19, R10 ;  /* 0x0000001304187223 */ /* 0x000fc6000001000a */
[----:B------:R-:W-:Y:S02]  /*b200*/  @P4 FMUL.FTZ R12, R31, -1.4426950216293334961 ;  /* 0xbfb8aa3b1f0c4820 */ /* 0x000fe40000410000 */
[----:B------:R3:W4:Y:S01]  /*b210*/  @P4 MUFU.EX2 R15, R13 ;  /* 0x0000000d000f4308 */ /* 0x0007220000000800 */
[----:B------:R-:W-:Y:S01]  /*b220*/  FMUL.FTZ R14, R14, R21 ;  /* 0x000000150e0e7220 */ /* 0x000fe20000410000 */
[----:B0-----:R-:W-:Y:S01]  /*b230*/  @P4 FADD.FTZ R3, R3, 1 ;  /* 0x3f80000003034421 */ /* 0x001fe20000010000 */
[----:B---3--:R-:W-:-:S05]  /*b240*/  @P4 FMUL.FTZ R13, R24, -1.4426950216293334961 ;  /* 0xbfb8aa3b180d4820 */ /* 0x008fca0000410000 */
[----:B------:R-:W0:Y:S01]  /*b250*/  @P4 MUFU.EX2 R19, R12 ;  /* 0x0000000c00134308 */ /* 0x000e220000000800 */
[----:B------:R-:W-:Y:S01]  /*b260*/  FFMA.FTZ R25, R5, R14, R11 ;  /* 0x0000000e05197223 */ /* 0x000fe2000001000b */
[----:B--2---:R-:W-:-:S06]  /*b270*/  @P4 FADD.FTZ R14, R2, 1 ;  /* 0x3f800000020e4421 */ /* 0x004fcc0000010000 */
[----:B------:R2:W-:Y:S08]  /*b280*/  @P4 MUFU.EX2 R40, R13 ;  /* 0x0000000d00284308 */ /* 0x0005f00000000800 */
[----:B------:R3:W0:Y:S01]  /*b290*/  @P4 MUFU.RCP R36, R3 ;  /* 0x0000000300244308 */ /* 0x0006220000001000 */
[----:B--2---:R-:W2:Y:S01]  /*b2a0*/  @!P1 LDC.64 R12, c[0x0][0x210] ;  /* 0x00008400ff0c9b82 */ /* 0x004ea20000000a00 */
[----:B-1----:R-:W-:-:S06]  /*b2b0*/  @!P1 IMAD R42, R43, R16, RZ ;  /* 0x000000102b2a9224 */ /* 0x002fcc00078e02ff */
[----:B------:R1:W1:Y:S01]  /*b2c0*/  @P4 MUFU.RCP R41, R14 ;  /* 0x0000000e00294308 */ /* 0x0002620000001000 */
[----:B---3--:R-:W3:Y:S01]  /*b2d0*/  @!P3 LDC.64 R2, c[0x0][0x270] ;  /* 0x00009c00ff02bb82 */ /* 0x008ee20000000a00 */
[----:B------:R-:W-:Y:S02]  /*b2e0*/  @!P1 IMAD R45, R26, R17, R42 ;  /* 0x000000111a2d9224 */ /* 0x000fe400078e022a */
[----:B----4-:R-:W-:Y:S01]  /*b2f0*/  @P4 FADD.FTZ R39, R15, 1 ;  /* 0x3f8000000f274421 */ /* 0x010fe20000010000 */
[----:B0-----:R-:W-:Y:S01]  /*b300*/  @P4 FADD.FTZ R38, R19, 1 ;  /* 0x3f80000013264421 */ /* 0x001fe20000010000 */
[----:B------:R-:W-:Y:S01]  /*b310*/  SHF.L.U32 R17, R18, 0x10, RZ ;  /* 0x0000001012117819 */ /* 0x000fe200000006ff */
[----:B------:R-:W-:Y:S01]  /*b320*/  @!P1 IMAD.MOV.U32 R15, RZ, RZ, R9 ;  /* 0x000000ffff0f9224 */ /* 0x000fe200078e0009 */
[----:B-1----:R-:W-:Y:S01]  /*b330*/  @!P1 MOV R14, R6 ;  /* 0x00000006000e9202 */ /* 0x002fe20000000f00 */
[----:B------:R-:W0:Y:S01]  /*b340*/  @!P3 LDC.64 R18, c[0x0][0x210] ;  /* 0x00008400ff12bb82 */ /* 0x000e220000000a00 */
[----:B------:R-:W-:Y:S01]  /*b350*/  @P4 FMUL.FTZ R29, R29, R36 ;  /* 0x000000241d1d4220 */ /* 0x000fe20000410000 */
[----:B------:R-:W-:Y:S01]  /*b360*/  FADD.FTZ R36, -R20, R17 ;  /* 0x0000001114247221 */ /* 0x000fe20000010100 */
[----:B------:R-:W-:Y:S01]  /*b370*/  @P4 FMUL.FTZ R34, R25, -1.4426950216293334961 ;  /* 0xbfb8aa3b19224820 */ /* 0x000fe20000410000 */
[----:B------:R-:W-:Y:S01]  /*b380*/  @!P1 IMAD.WIDE.U32 R14, R26, R16, R14 ;  /* 0x000000101a0e9225 */ /* 0x000fe200078e000e */
[----:B------:R-:W1:Y:S03]  /*b390*/  @P4 MUFU.RCP R39, R39 ;  /* 0x0000002700274308 */ /* 0x000e660000001000 */
[----:B------:R-:W4:Y:S01]  /*b3a0*/  @!P2 LDC.64 R16, c[0x0][0x270] ;  /* 0x00009c00ff10ab82 */ /* 0x000f220000000a00 */
[----:B------:R-:W-:Y:S01]  /*b3b0*/  @P4 FMUL.FTZ R30, R30, R41 ;  /* 0x000000291e1e4220 */ /* 0x000fe20000410000 */
[----:B------:R-:W-:-:S03]  /*b3c0*/  @!P1 IMAD.IADD R15, R15, 0x1, R45 ;  /* 0x000000010f0f9824 */ /* 0x000fc600078e022d */
[----:B------:R-:W1:Y:S01]  /*b3d0*/  @P4 MUFU.RCP R38, R38 ;  /* 0x0000002600264308 */ /* 0x000e620000001000 */
[----:B--2---:R-:W-:Y:S01]  /*b3e0*/  @!P1 LEA R12, P5, R14, R12, 0x1 ;  /* 0x0000000c0e0c9211 */ /* 0x004fe200078a08ff */
[----:B------:R-:W-:Y:S01]  /*b3f0*/  FMUL.FTZ R36, R36, R21 ;  /* 0x0000001524247220 */ /* 0x000fe20000410000 */
[----:B------:R-:W-:Y:S01]  /*b400*/  @!P1 F2FP.BF16.F32.PACK_AB R45, R30, R29 ;  /* 0x0000001d1e2d923e */ /* 0x000fe200000010ff */
[----:B---3--:R-:W-:Y:S01]  /*b410*/  @!P3 IMAD R30, R37, R2, RZ ;  /* 0x00000002251eb224 */ /* 0x008fe200078e02ff */
[----:B------:R-:W-:Y:S01]  /*b420*/  @!P1 LEA.HI.X R13, R14, R13, R15, 0x1, P5 ;  /* 0x0000000d0e0d9211 */ /* 0x000fe200028f0c0f */
[----:B------:R-:W-:Y:S01]  /*b430*/  FFMA.FTZ R41, R5, R36, R11 ;  /* 0x0000002405297223 */ /* 0x000fe2000001000b */
[----:B------:R-:W2:Y:S01]  /*b440*/  @!P2 LDC.64 R14, c[0x0][0x210] ;  /* 0x00008400ff0eab82 */ /* 0x000ea20000000a00 */
[----:B------:R-:W3:Y:S01]  /*b450*/  @P4 MUFU.EX2 R34, R34 ;  /* 0x0000002200224308 */ /* 0x000ee20000000800 */
[----:B------:R-:W-:Y:S01]  /*b460*/  @!P3 MOV R36, R6 ;  /* 0x000000060024b202 */ /* 0x000fe20000000f00 */
[----:B------:R-:W-:-:S02]  /*b470*/  @!P3 IMAD.MOV.U32 R37, RZ, RZ, R9 ;  /* 0x000000ffff25b224 */ /* 0x000fc400078e0009 */
[----:B------:R-:W-:Y:S01]  /*b480*/  @P4 FMUL.FTZ R32, R22, -1.4426950216293334961 ;  /* 0xbfb8aa3b16204820 */ /* 0x000fe20000410000 */
[----:B------:R-:W-:Y:S01]  /*b490*/  @P4 FMUL.FTZ R29, R41, -1.4426950216293334961 ;  /* 0xbfb8aa3b291d4820 */ /* 0x000fe20000410000 */
[C---:B------:R-:W-:Y:S02]  /*b4a0*/  @!P3 IMAD R3, R33.reuse, R3, R30 ;  /* 0x000000032103b224 */ /* 0x040fe400078e021e */
[----:B------:R-:W-:Y:S01]  /*b4b0*/  @!P3 IMAD.WIDE.U32 R36, R33, R2, R36 ;  /* 0x000000022124b225 */ /* 0x000fe200078e0024 */
[----:B------:R-:W2:Y:S03]  /*b4c0*/  @P4 MUFU.EX2 R30, R29 ;  /* 0x0000001d001e4308 */ /* 0x000ea60000000800 */
[----:B-1----:R-:W-:Y:S01]  /*b4d0*/  @P4 FMUL.FTZ R28, R28, R39 ;  /* 0x000000271c1c4220 */ /* 0x002fe20000410000 */
[----:B------:R-:W-:Y:S01]  /*b4e0*/  @P4 FMUL.FTZ R31, R31, R38 ;  /* 0x000000261f1f4220 */ /* 0x000fe20000410000 */
[----:B0-----:R-:W-:-:S02]  /*b4f0*/  @!P3 LEA R18, P5, R36, R18, 0x1 ;  /* 0x000000122412b211 */ /* 0x001fc400078a08ff */
[----:B------:R-:W-:Y:S01]  /*b500*/  @!P3 IADD3 R2, R37, R3, RZ ;  /* 0x000000032502b210 */ /* 0x000fe20007ffe0ff */
[----:B------:R-:W0:Y:S01]  /*b510*/  @P4 MUFU.EX2 R32, R32 ;  /* 0x0000002000204308 */ /* 0x000e220000000800 */
[----:B---3--:R-:W-:Y:S01]  /*b520*/  @P4 FADD.FTZ R34, R34, 1 ;  /* 0x3f80000022224421 */ /* 0x008fe20000010000 */
[----:B------:R-:W-:Y:S01]  /*b530*/  @!P3 F2FP.BF16.F32.PACK_AB R31, R31, R28 ;  /* 0x0000001c1f1fb23e */ /* 0x000fe200000010ff */
[-C--:B----4-:R-:W-:Y:S01]  /*b540*/  @!P2 IMAD R28, R35, R16.reuse, RZ ;  /* 0x00000010231ca224 */ /* 0x090fe200078e02ff */
[----:B------:R-:W-:Y:S01]  /*b550*/  @!P3 LEA.HI.X R19, R36, R19, R2, 0x1, P5 ;  /* 0x000000132413b211 */ /* 0x000fe200028f0c02 */
[----:B------:R-:W-:Y:S01]  /*b560*/  @!P2 IMAD.MOV.U32 R2, RZ, RZ, R6 ;  /* 0x000000ffff02a224 */ /* 0x000fe200078e0006 */
[----:B------:R-:W-:Y:S01]  /*b570*/  @!P2 MOV R3, R9 ;  /* 0x000000090003a202 */ /* 0x000fe20000000f00 */
[----:B------:R-:W-:Y:S01]  /*b580*/  @P4 FADD.FTZ R40, R40, 1 ;  /* 0x3f80000028284421 */ /* 0x000fe20000010000 */
[C---:B------:R-:W-:Y:S01]  /*b590*/  @!P2 IMAD R17, R27.reuse, R17, R28 ;  /* 0x000000111b11a224 */ /* 0x040fe200078e021c */
[----:B------:R-:W-:Y:S01]  /*b5a0*/  @P4 MUFU.RCP R34, R34 ;  /* 0x0000002200224308 */ /* 0x000fe20000001000 */
[----:B------:R-:W-:Y:S01]  /*b5b0*/  @!P2 IMAD.WIDE.U32 R2, R27, R16, R2 ;  /* 0x000000101b02a225 */ /* 0x000fe200078e0002 */
[----:B------:R1:W-:Y:S06]  /*b5c0*/  @!P1 STG.E desc[UR12][R12.64], R45 ;  /* 0x0000002d0c009986 */ /* 0x0003ec000c10190c */
[----:B------:R-:W3:Y:S01]  /*b5d0*/  @P4 MUFU.RCP R43, R40 ;  /* 0x00000028002b4308 */ /* 0x000ee20000001000 */
[----:B------:R-:W-:Y:S01]  /*b5e0*/  VIADD R27, R26, 0x18 ;  /* 0x000000181a1b7836 */ /* 0x000fe20000000000 */
[----:B--2---:R-:W-:Y:S01]  /*b5f0*/  @!P2 LEA R14, P1, R2, R14, 0x1 ;  /* 0x0000000e020ea211 */ /* 0x004fe200078208ff */
[----:B------:R-:W-:Y:S01]  /*b600*/  @P4 FADD.FTZ R30, R30, 1 ;  /* 0x3f8000001e1e4421 */ /* 0x000fe20000010000 */
[----:B------:R-:W-:Y:S01]  /*b610*/  @!P2 IADD3 R3, R3, R17, RZ ;  /* 0x000000110303a210 */ /* 0x000fe20007ffe0ff */
[----:B0-----:R-:W-:Y:S01]  /*b620*/  @P4 FADD.FTZ R32, R32, 1 ;  /* 0x3f80000020204421 */ /* 0x001fe20000010000 */
[----:B-1----:R-:W-:-:S02]  /*b630*/  SHF.R.S32.HI R12, RZ, 0x1f, R27 ;  /* 0x0000001fff0c7819 */ /* 0x002fc4000001141b */
[----:B------:R-:W-:Y:S02]  /*b640*/  @!P2 LEA.HI.X R15, R2, R15, R3, 0x1, P1 ;  /* 0x0000000f020fa211 */ /* 0x000fe400008f0c03 */
[----:B------:R-:W-:Y:S01]  /*b650*/  ISETP.GE.U32.AND P1, PT, R27, UR10, PT ;  /* 0x0000000a1b007c0c */ /* 0x000fe2000bf26070 */
[----:B------:R-:W0:Y:S03]  /*b660*/  @P4 MUFU.RCP R29, R32 ;  /* 0x00000020001d4308 */ /* 0x000e260000001000 */
[----:B------:R-:W-:-:S05]  /*b670*/  ISETP.GE.OR.EX P1, PT, R12, UR11, P0, P1 ;  /* 0x0000000b0c007c0c */ /* 0x000fca0008726710 */
[----:B------:R-:W1:Y:S01]  /*b680*/  @P4 MUFU.RCP R30, R30 ;  /* 0x0000001e001e4308 */ /* 0x000e620000001000 */
[----:B---3--:R-:W-:Y:S01]  /*b690*/  @P4 FMUL.FTZ R24, R24, R43 ;  /* 0x0000002b18184220 */ /* 0x008fe20000410000 */
[----:B------:R-:W-:Y:S01]  /*b6a0*/  @P4 FMUL.FTZ R25, R25, R34 ;  /* 0x0000002219194220 */ /* 0x000fe20000410000 */
[----:B------:R2:W-:Y:S04]  /*b6b0*/  @!P3 STG.E desc[UR12][R18.64], R31 ;  /* 0x0000001f1200b986 */ /* 0x0005e8000c10190c */
[----:B------:R-:W-:Y:S01]  /*b6c0*/  @!P2 F2FP.BF16.F32.PACK_AB R25, R25, R24 ;  /* 0x000000181919a23e */ /* 0x000fe200000010ff */
[----:B0-----:R-:W-:-:S04]  /*b6d0*/  @P4 FMUL.FTZ R22, R22, R29 ;  /* 0x0000001d16164220 */ /* 0x001fc80000410000 */
[----:B------:R2:W-:Y:S01]  /*b6e0*/  @!P2 STG.E desc[UR12][R14.64], R25 ;  /* 0x000000190e00a986 */ /* 0x0005e2000c10190c */
[----:B------:R-:W-:Y:S01]  /*b6f0*/  ISETP.NE.AND P2, PT, R23, 0x40, PT ;  /* 0x000000401700780c */ /* 0x000fe20003f45270 */
[----:B-1----:R-:W-:Y:S01]  /*b700*/  @P4 FMUL.FTZ R41, R41, R30 ;  /* 0x0000001e29294220 */ /* 0x002fe20000410000 */
[----:B------:R-:W-:Y:S11]  /*b710*/  @P1 BRA `(.L_x_3814) ;  /* 0x0000000000281947 */ /* 0x000ff60003800000 */
[----:B------:R-:W-:Y:S01]  /*b720*/  MOV R2, R6 ;  /* 0x0000000600027202 */ /* 0x000fe20000000f00 */
[----:B------:R-:W-:Y:S01]  /*b730*/  IMAD R12, R12, UR16, RZ ;  /* 0x000000100c0c7c24 */ /* 0x000fe2000f8e02ff */
[----:B------:R-:W-:Y:S01]  /*b740*/  F2FP.BF16.F32.PACK_AB R41, R41, R22 ;  /* 0x000000162929723e */ /* 0x000fe200000010ff */
[----:B------:R-:W-:Y:S02]  /*b750*/  IMAD.MOV.U32 R3, RZ, RZ, R9 ;  /* 0x000000ffff037224 */ /* 0x000fe400078e0009 */
[C---:B------:R-:W-:Y:S02]  /*b760*/  IMAD R13, R27.reuse, UR17, R12 ;  /* 0x000000111b0d7c24 */ /* 0x040fe4000f8e020c */
[----:B------:R-:W-:-:S05]  /*b770*/  IMAD.WIDE.U32 R2, R27, UR16, R2 ;  /* 0x000000101b027c25 */ /* 0x000fca000f8e0002 */
[----:B------:R-:W-:Y:S02]  /*b780*/  IADD3 R3, R3, R13, RZ ;  /* 0x0000000d03037210 */ /* 0x000fe40007ffe0ff */
[----:B------:R-:W-:-:S04]  /*b790*/  LEA R12, P1, R2, UR18, 0x1 ;  /* 0x00000012020c7c11 */ /* 0x000fc8000f8208ff */
[----:B------:R-:W-:-:S05]  /*b7a0*/  LEA.HI.X R13, R2, UR19, R3, 0x1, P1 ;  /* 0x00000013020d7c11 */ /* 0x000fca00088f0c03 */
[----:B------:R0:W-:Y:S04]  /*b7b0*/  STG.E desc[UR12][R12.64], R41 ;  /* 0x000000290c007986 */ /* 0x0001e8000c10190c */
.L_x_3814:
[----:B------:R-:W-:Y:S05]  /*b7c0*/  BSYNC B0 ;  /* 0x0000000000007941 */ /* 0x000fea0003800000 */
.L_x_3813:
        /* <DEDUP_REMOVED lines=10> */
[----:B------:R-:W-:Y:S05]  /*b870*/  EXIT ;  /* 0x000000000000794d */ /* 0x000fea0003800000 */
.L_x_3817:
        /* <DEDUP_REMOVED lines=16> */
.L_x_5699:


//--------------------- .text._Z35group_norm_nhwc_fwd_one_pass_kernelI11Bf16IOBf16WLi64ELi128ELi512EEv26Group_norm_nhwc_fwd_params --------------------------
	.section	.text._Z35group_norm_nhwc_fwd_one_pass_kernelI11Bf16IOBf16WLi64ELi128ELi512EEv26Group_norm_nhwc_fwd_params,"ax",@progbits
	.align	128
        .global         _Z35group_norm_nhwc_fwd_one_pass_kernelI11Bf16IOBf16WLi64ELi128ELi512EEv26Group_norm_nhwc_fwd_params
        .type           _Z35group_norm_nhwc_fwd_one_pass_kernelI11Bf16IOBf16WLi64ELi128ELi512EEv26Group_norm_nhwc_fwd_params,@function
        .size           _Z35group_norm_nhwc_fwd_one_pass_kernelI11Bf16IOBf16WLi64ELi128ELi512EEv26Group_norm_nhwc_fwd_params,(.L_x_5700 - _Z35group_norm_nhwc_fwd_one_pass_kernelI11Bf16IOBf16WLi64ELi128ELi512EEv26Group_norm_nhwc_fwd_params)
        .other          _Z35group_norm_nhwc_fwd_one_pass_kernelI11Bf16IOBf16WLi64ELi128ELi512EEv26Group_norm_nhwc_fwd_params,@"STO_CUDA_ENTRY STV_DEFAULT"
_Z35group_norm_nhwc_fwd_one_pass_kernelI11Bf16IOBf16WLi64ELi128ELi512EEv26Group_norm_nhwc_fwd_params:
.text._Z35group_norm_nhwc_fwd_one_pass_kernelI11Bf16IOBf16WLi64ELi128ELi512EEv26Group_norm_nhwc_fwd_params:
        /* <DEDUP_REMOVED lines=11> */
[----:B------:R-:W-:Y:S01]  /*00b0*/  HFMA2.MMA R4, -RZ, RZ, 0, 0 ;  /* 0x00000000ff047435 */ /* 0x000fe200000001ff */
[----:B------:R-:W2:Y:S01]  /*00c0*/  S2R R3, SR_LANEID ;  /* 0x0000000000037919 */ /* 0x000ea20000000000 */
[----:B------:R-:W-:Y:S01]  /*00d0*/  MOV R6, R0 ;  /* 0x0000000000067202 */ /* 0x000fe20000000f00 */
[----:B------:R-:W-:Y:S01]  /*00e0*/  ULDC.U8 UR10, c[0x0][0x28c] ;  /* 0x0000a300000a7ab9 */ /* 0x000fe20000000000 */
[----:B------:R-:W-:Y:S02]  /*00f0*/  ULDC.64 UR8, c[0x0][0x208] ;  /* 0x0000820000087ab9 */ /* 0x000fe40000000a00 */
[----:B------:R-:W1:Y:S08]  /*0100*/  LDC R5, c[0x0][0x294] ;  /* 0x0000a500ff057b82 */ /* 0x000e700000000800 */
[----:B------:R-:W3:Y:S01]  /*0110*/  S2UR UR6, SR_CgaCtaId ;  /* 0x00000000000679c3 */ /* 0x000ee20000008800 */
[----:B0-----:R-:W-:-:S02]  /*0120*/  SHF.R.U32.HI R44, RZ, 0x6, R2 ;  /* 0x00000006ff2c7819 */ /* 0x001fc40000011602 */
[----:B------:R-:W-:-:S03]  /*0130*/  SHF.R.S32.HI R7, RZ, 0x1f, R2 ;  /* 0x0000001fff077819 */ /* 0x000fc60000011402 */
[----:B-1----:R-:W-:Y:S01]  /*0140*/  IMAD R44, R5, UR7, R44 ;  /* 0x00000007052c7c24 */ /* 0x002fe2000f8e022c */
[----:B------:R-:W-:Y:S01]  /*0150*/  LEA.HI R7, R7, R2, RZ, 0x5 ;  /* 0x0000000207077211 */ /* 0x000fe200078f28ff */
[----:B------:R-:W0:Y:S01]  /*0160*/  LDC R5, c[0x0][0x10] ;  /* 0x00000400ff057b82 */ /* 0x000e220000000800 */
[----:B---3--:R-:W-:Y:S02]  /*0170*/  ULEA UR5, UR6, UR5, 0x18 ;  /* 0x0000000506057291 */ /* 0x008fe4000f8ec03f */
[----:B------:R-:W-:Y:S02]  /*0180*/  SHF.R.S32.HI R29, RZ, 0x5, R7 ;  /* 0x00000005ff1d7819 */ /* 0x000fe40000011407 */
[C---:B------:R-:W-:Y:S02]  /*0190*/  IADD3 R7, R44.reuse, 0x8, RZ ;  /* 0x000000082c077810 */ /* 0x040fe40007ffe0ff */
[C---:B------:R-:W-:Y:S02]  /*01a0*/  IADD3 R8, R44.reuse, 0x18, RZ ;  /* 0x000000182c087810 */ /* 0x040fe40007ffe0ff */
[----:B------:R-:W-:-:S02]  /*01b0*/  IADD3 R9, R44, 0x20, RZ ;  /* 0x000000202c097810 */ /* 0x000fc40007ffe0ff */
[C---:B------:R-:W-:Y:S02]  /*01c0*/  IADD3 R10, R44.reuse, 0x28, RZ ;  /* 0x000000282c0a7810 */ /* 0x040fe40007ffe0ff */
[C---:B------:R-:W-:Y:S02]  /*01d0*/  IADD3 R11, R44.reuse, 0x30, RZ ;  /* 0x000000302c0b7810 */ /* 0x040fe40007ffe0ff */
[----:B------:R-:W-:Y:S02]  /*01e0*/  IADD3 R28, R44, 0x38, RZ ;  /* 0x000000382c1c7810 */ /* 0x000fe40007ffe0ff */
[----:B------:R-:W-:Y:S02]  /*01f0*/  LEA R29, R29, UR5, 0x3 ;  /* 0x000000051d1d7c11 */ /* 0x000fe4000f8e18ff */
[----:B------:R-:W-:Y:S02]  /*0200*/  SHF.R.S32.HI R31, RZ, 0x1f, R7 ;  /* 0x0000001fff1f7819 */ /* 0x000fe40000011407 */
[----:B------:R-:W-:-:S02]  /*0210*/  SHF.R.S32.HI R33, RZ, 0x1f, R8 ;  /* 0x0000001fff217819 */ /* 0x000fc40000011408 */
[----:B------:R-:W-:Y:S02]  /*0220*/  SHF.R.S32.HI R35, RZ, 0x1f, R9 ;  /* 0x0000001fff237819 */ /* 0x000fe40000011409 */
[----:B------:R-:W-:Y:S02]  /*0230*/  SHF.R.S32.HI R37, RZ, 0x1f, R10 ;  /* 0x0000001fff257819 */ /* 0x000fe4000001140a */
[----:B------:R-:W-:Y:S02]  /*0240*/  SHF.R.S32.HI R39, RZ, 0x1f, R11 ;  /* 0x0000001fff277819 */ /* 0x000fe4000001140b */
[----:B--2---:R-:W-:-:S07]  /*0250*/  SHF.R.S32.HI R41, RZ, 0x1f, R28 ;  /* 0x0000001fff297819 */ /* 0x004fce000001141c */
.L_x_3854:
[----:B01----:R-:W1:Y:S01]  /*0260*/  LDC R19, c[0x0][0x288] ;  /* 0x0000a200ff137b82 */ /* 0x003e620000000800 */
[----:B------:R-:W-:Y:S01]  /*0270*/  ULDC.64 UR14, c[0x0][0x278] ;  /* 0x00009e00000e7ab9 */ /* 0x000fe20000000a00 */
[----:B------:R-:W-:Y:S01]  /*0280*/  SHF.R.S32.HI R23, RZ, 0x1f, R44 ;  /* 0x0000001fff177819 */ /* 0x000fe2000001142c */
[----:B------:R-:W-:Y:S01]  /*0290*/  ULDC.64 UR12, c[0x0][0x280] ;  /* 0x0000a000000c7ab9 */ /* 0x000fe20000000a00 */
[----:B------:R-:W-:Y:S02]  /*02a0*/  ISETP.GE.U32.AND P5, PT, R7, UR14, PT ;  /* 0x0000000e07007c0c */ /* 0x000fe4000bfa6070 */
[C---:B------:R-:W-:Y:S02]  /*02b0*/  ISETP.GE.U32.AND P2, PT, R44.reuse, UR14, PT ;  /* 0x0000000e2c007c0c */ /* 0x040fe4000bf46070 */
[----:B------:R-:W-:Y:S02]  /*02c0*/  ISETP.GE.AND.EX P5, PT, R31, UR15, PT, P5 ;  /* 0x0000000f1f007c0c */ /* 0x000fe4000bfa6350 */
[----:B---3--:R-:W-:-:S02]  /*02d0*/  IADD3 R27, R44, 0x10, RZ ;  /* 0x000000102c1b7810 */ /* 0x008fc40007ffe0ff */
[----:B------:R-:W-:Y:S02]  /*02e0*/  ISETP.LT.U32.AND P5, PT, R2, 0x200, !P5 ;  /* 0x000002000200780c */ /* 0x000fe40006fa1070 */
[----:B--2---:R-:W-:Y:S02]  /*02f0*/  SHF.R.S32.HI R45, RZ, 0x1f, R27 ;  /* 0x0000001fff2d7819 */ /* 0x004fe4000001141b */
[----:B------:R-:W-:Y:S02]  /*0300*/  MOV R30, RZ ;  /* 0x000000ff001e7202 */ /* 0x000fe40000000f00 */
[----:B-1--4-:R-:W-:Y:S02]  /*0310*/  IABS R15, R19 ;  /* 0x00000013000f7213 */ /* 0x012fe40000000000 */
[----:B------:R-:W-:Y:S02]  /*0320*/  ISETP.NE.AND P3, PT, R19, RZ, PT ;  /* 0x000000ff1300720c */ /* 0x000fe40003f65270 */
[----:B------:R-:W1:Y:S08]  /*0330*/  I2F.RP R14, R15 ;  /* 0x0000000f000e7306 */ /* 0x000e700000209400 */
[----:B-1----:R-:W1:Y:S02]  /*0340*/  MUFU.RCP R14, R14 ;  /* 0x0000000e000e7308 */ /* 0x002e640000001000 */
[----:B-1----:R-:W-:-:S06]  /*0350*/  IADD3 R12, R14, 0xffffffe, RZ ;  /* 0x0ffffffe0e0c7810 */ /* 0x002fcc0007ffe0ff */
[----:B------:R1:W2:Y:S02]  /*0360*/  F2I.FTZ.U32.TRUNC.NTZ R13, R12 ;  /* 0x0000000c000d7305 */ /* 0x0002a4000021f000 */
[----:B-1----:R-:W-:Y:S02]  /*0370*/  MOV R12, RZ ;  /* 0x000000ff000c7202 */ /* 0x002fe40000000f00 */
[----:B--2---:R-:W-:-:S05]  /*0380*/  IADD3 R16, RZ, -R13, RZ ;  /* 0x8000000dff107210 */ /* 0x004fca0007ffe0ff */
[----:B------:R-:W-:Y:S01]  /*0390*/  IMAD R17, R16, R15, RZ ;  /* 0x0000000f10117224 */ /* 0x000fe200078e02ff */
[----:B------:R-:W-:-:S03]  /*03a0*/  IABS R16, R6 ;  /* 0x0000000600107213 */ /* 0x000fc60000000000 */
[----:B------:R-:W-:Y:S01]  /*03b0*/  IMAD.HI.U32 R13, R13, R17, R12 ;  /* 0x000000110d0d7227 */ /* 0x000fe200078e000c */
[----:B------:R-:W-:-:S04]  /*03c0*/  LOP3.LUT R12, R6, R19, RZ, 0x3c, !PT ;  /* 0x00000013060c7212 */ /* 0x000fc800078e3cff */
[----:B------:R-:W-:Y:S01]  /*03d0*/  ISETP.GE.AND P4, PT, R12, RZ, PT ;  /* 0x000000ff0c00720c */ /* 0x000fe20003f86270 */
[----:B------:R-:W-:Y:S01]  /*03e0*/  IMAD.HI.U32 R13, R13, R16, RZ ;  /* 0x000000100d0d7227 */ /* 0x000fe200078e00ff */
[----:B------:R-:W-:-:S04]  /*03f0*/  SHF.L.U32 R12, R2, 0x1, RZ ;  /* 0x00000001020c7819 */ /* 0x000fc800000006ff */
[----:B------:R-:W-:Y:S02]  /*0400*/  IADD3 R14, -R13, RZ, RZ ;  /* 0x000000ff0d0e7210 */ /* 0x000fe40007ffe1ff */
[----:B------:R-:W-:-:S03]  /*0410*/  LOP3.LUT R51, R12, 0x7e, RZ, 0xc0, !PT ;  /* 0x0000007e0c337812 */ /* 0x000fc600078ec0ff */
[C---:B------:R-:W-:Y:S02]  /*0420*/  IMAD R14, R15.reuse, R14, R16 ;  /* 0x0000000e0f0e7224 */ /* 0x040fe400078e0210 */
[----:B------:R-:W1:Y:S03]  /*0430*/  @P5 LDC.64 R16, c[0x0][0x220] ;  /* 0x00008800ff105b82 */ /* 0x000e660000000a00 */
[----:B------:R-:W-:-:S13]  /*0440*/  ISETP.GT.U32.AND P1, PT, R15, R14, PT ;  /* 0x0000000e0f00720c */ /* 0x000fda0003f24070 */
[-C--:B------:R-:W-:Y:S02]  /*0450*/  @!P1 IADD3 R14, R14, -R15.reuse, RZ ;  /* 0x8000000f0e0e9210 */ /* 0x080fe40007ffe0ff */
[----:B------:R-:W-:Y:S02]  /*0460*/  @!P1 IADD3 R13, R13, 0x1, RZ ;  /* 0x000000010d0d9810 */ /* 0x000fe40007ffe0ff */
[----:B------:R-:W-:Y:S02]  /*0470*/  ISETP.GE.U32.AND P0, PT, R14, R15, PT ;  /* 0x0000000f0e00720c */ /* 0x000fe40003f06070 */
[----:B------:R-:W-:-:S04]  /*0480*/  ISETP.GT.U32.AND P1, PT, R2, 0x1ff, PT ;  /* 0x000001ff0200780c */ /* 0x000fc80003f24070 */
[----:B------:R-:W-:-:S07]  /*0490*/  ISETP.GE.OR.EX P2, PT, R23, UR15, P1, P2 ;  /* 0x0000000f17007c0c */ /* 0x000fce0008f46720 */
[----:B------:R-:W-:Y:S02]  /*04a0*/  @P0 IADD3 R13, R13, 0x1, RZ ;  /* 0x000000010d0d0810 */ /* 0x000fe40007ffe0ff */
[----:B------:R-:W-:Y:S02]  /*04b0*/  ISETP.GE.U32.AND P0, PT, R27, UR14, PT ;  /* 0x0000000e1b007c0c */ /* 0x000fe4000bf06070 */
[----:B------:R-:W-:Y:S02]  /*04c0*/  @!P4 IADD3 R13, -R13, RZ, RZ ;  /* 0x000000ff0d0dc210 */ /* 0x000fe40007ffe1ff */
[----:B------:R-:W-:Y:S01]  /*04d0*/  @!P3 LOP3.LUT R13, RZ, R19, RZ, 0x33, !PT ;  /* 0x00000013ff0db212 */ /* 0x000fe200078e33ff */
[----:B------:R-:W2:Y:S01]  /*04e0*/  @!P2 LDC.64 R20, c[0x0][0x270] ;  /* 0x00009c00ff14ab82 */ /* 0x000ea20000000a00 */
[----:B------:R-:W-:Y:S02]  /*04f0*/  ISETP.GE.U32.AND P3, PT, R8, UR14, PT ;  /* 0x0000000e08007c0c */ /* 0x000fe4000bf66070 */
[----:B------:R-:W-:-:S02]  /*0500*/  IADD3 R15, -R13, RZ, RZ ;  /* 0x000000ff0d0f7210 */ /* 0x000fc40007ffe1ff */
[----:B------:R-:W-:Y:S02]  /*0510*/  ISETP.GE.OR.EX P1, PT, R45, UR15, P1, P0 ;  /* 0x0000000f2d007c0c */ /* 0x000fe40008f26700 */
[----:B------:R-:W-:Y:S01]  /*0520*/  ISETP.GE.AND.EX P0, PT, R33, UR15, PT, P3 ;  /* 0x0000000f21007c0c */ /* 0x000fe2000bf06330 */
[----:B------:R-:W-:Y:S01]  /*0530*/  IMAD R50, R19, R15, R6 ;  /* 0x0000000f13327224 */ /* 0x000fe200078e0206 */
[----:B------:R-:W-:Y:S01]  /*0540*/  SHF.R.S32.HI R12, RZ, 0x1f, R13 ;  /* 0x0000001fff0c7819 */ /* 0x000fe2000001140d */
[----:B------:R-:W3:Y:S01]  /*0550*/  @P5 LDC.64 R18, c[0x0][0x270] ;  /* 0x00009c00ff125b82 */ /* 0x000ee20000000a00 */
[----:B------:R-:W-:Y:S02]  /*0560*/  ISETP.LT.U32.AND P0, PT, R2, 0x200, !P0 ;  /* 0x000002000200780c */ /* 0x000fe40004701070 */
[----:B------:R-:W-:Y:S01]  /*0570*/  LEA R50, R50, R51, 0x7 ;  /* 0x0000003332327211 */ /* 0x000fe200078e38ff */
[----:B------:R-:W-:Y:S01]  /*0580*/  IMAD R12, R12, UR12, RZ ;  /* 0x0000000c0c0c7c24 */ /* 0x000fe2000f8e02ff */
[----:B------:R-:W-:-:S02]  /*0590*/  ISETP.GE.U32.AND P4, PT, R9, UR14, PT ;  /* 0x0000000e09007c0c */ /* 0x000fc4000bf86070 */
[----:B------:R-:W-:Y:S01]  /*05a0*/  SHF.R.S32.HI R51, RZ, 0x1f, R50 ;  /* 0x0000001fff337819 */ /* 0x000fe20000011432 */
[----:B------:R-:W4:Y:S01]  /*05b0*/  @!P2 LDC.64 R52, c[0x0][0x220] ;  /* 0x00008800ff34ab82 */ /* 0x000f220000000a00 */
[----:B------:R-:W-:Y:S01]  /*05c0*/  IMAD R49, R13, UR13, R12 ;  /* 0x0000000d0d317c24 */ /* 0x000fe2000f8e020c */
[----:B------:R-:W-:Y:S01]  /*05d0*/  ISETP.GE.AND.EX P4, PT, R35, UR15, PT, P4 ;  /* 0x0000000f23007c0c */ /* 0x000fe2000bf86340 */
[----:B------:R-:W-:-:S03]  /*05e0*/  IMAD.WIDE.U32 R46, R13, UR12, R50 ;  /* 0x0000000c0d2e7c25 */ /* 0x000fc6000f8e0032 */
[----:B------:R-:W-:Y:S02]  /*05f0*/  ISETP.LT.U32.AND P4, PT, R2, 0x200, !P4 ;  /* 0x000002000200780c */ /* 0x000fe40006781070 */
[----:B------:R-:W5:Y:S01]  /*0600*/  @!P1 LDC.64 R14, c[0x0][0x270] ;  /* 0x00009c00ff0e9b82 */ /* 0x000f620000000a00 */
[----:B--2---:R-:W-:Y:S01]  /*0610*/  @!P2 IMAD R23, R23, R20, RZ ;  /* 0x000000141717a224 */ /* 0x004fe200078e02ff */
[----:B------:R-:W-:Y:S02]  /*0620*/  IADD3 R49, R47, R49, RZ ;  /* 0x000000312f317210 */ /* 0x000fe40007ffe0ff */
[----:B------:R-:W-:Y:S01]  /*0630*/  @!P2 MOV R48, R46 ;  /* 0x0000002e0030a202 */ /* 0x000fe20000000f00 */
[C---:B------:R-:W-:Y:S01]  /*0640*/  @!P2 IMAD R43, R44.reuse, R21, R23 ;  /* 0x000000152c2ba224 */ /* 0x040fe200078e0217 */
[----:B------:R-:W-:Y:S01]  /*0650*/  @P5 MOV R23, R49 ;  /* 0x0000003100175202 */ /* 0x000fe20000000f00 */
[----:B---3--:R-:W-:Y:S01]  /*0660*/  @P5 IMAD R22, R31, R18, RZ ;  /* 0x000000121f165224 */ /* 0x008fe200078e02ff */
[----:B------:R-:W2:Y:S01]  /*0670*/  @P0 LDC.64 R12, c[0x0][0x270] ;  /* 0x00009c00ff0c0b82 */ /* 0x000ea20000000a00 */
[----:B------:R-:W-:-:S04]  /*0680*/  @!P2 IMAD.WIDE.U32 R20, R44, R20, R48 ;  /* 0x000000142c14a225 */ /* 0x000fc800078e0030 */
[----:B------:R-:W-:Y:S01]  /*0690*/  @P5 IMAD R55, R7, R19, R22 ;  /* 0x0000001307375224 */ /* 0x000fe200078e0216 */
[----:B------:R-:W-:Y:S02]  /*06a0*/  @P5 MOV R22, R46 ;  /* 0x0000002e00165202 */ /* 0x000fe40000000f00 */
[----:B------:R-:W3:Y:S01]  /*06b0*/  @!P1 LDC.64 R24, c[0x0][0x220] ;  /* 0x00008800ff189b82 */ /* 0x000ee20000000a00 */
[----:B------:R-:W-:Y:S02]  /*06c0*/  @!P2 IADD3 R21, R21, R43, RZ ;  /* 0x0000002b1515a210 */ /* 0x000fe40007ffe0ff */
[----:B------:R-:W-:Y:S01]  /*06d0*/  @P5 IMAD.WIDE.U32 R18, R7, R18, R22 ;  /* 0x0000001207125225 */ /* 0x000fe200078e0016 */
[----:B----4-:R-:W-:-:S04]  /*06e0*/  @!P2 LEA R52, P3, R20, R52, 0x1 ;  /* 0x000000341434a211 */ /* 0x010fc800078608ff */
[----:B------:R-:W4:Y:S01]  /*06f0*/  @P0 LDC.64 R42, c[0x0][0x220] ;  /* 0x00008800ff2a0b82 */ /* 0x000f220000000a00 */
[----:B------:R-:W-:Y:S02]  /*0700*/  @P5 IADD3 R19, R19, R55, RZ ;  /* 0x0000003713135210 */ /* 0x000fe40007ffe0ff */
[----:B-1----:R-:W-:Y:S02]  /*0710*/  @P5 LEA R16, P6, R18, R16, 0x1 ;  /* 0x0000001012105211 */ /* 0x002fe400078c08ff */
[----:B------:R-:W-:Y:S01]  /*0720*/  @!P2 LEA.HI.X R53, R20, R53, R21, 0x1, P3 ;  /* 0x000000351435a211 */ /* 0x000fe200018f0c15 */
[----:B-----5:R-:W-:Y:S01]  /*0730*/  @!P1 IMAD R20, R45, R14, RZ ;  /* 0x0000000e2d149224 */ /* 0x020fe200078e02ff */
[----:B------:R-:W-:Y:S02]  /*0740*/  @P5 LEA.HI.X R17, R18, R17, R19, 0x1, P6 ;  /* 0x0000001112115211 */ /* 0x000fe400030f0c13 */
[----:B------:R-:W-:Y:S01]  /*0750*/  @!P1 MOV R18, R46 ;  /* 0x0000002e00129202 */ /* 0x000fe20000000f00 */
[----:B------:R-:W-:Y:S01]  /*0760*/  @!P1 IMAD R21, R27, R15, R20 ;  /* 0x0000000f1b159224 */ /* 0x000fe200078e0214 */
[----:B------:R-:W-:Y:S01]  /*0770*/  @!P1 MOV R19, R49 ;  /* 0x0000003100139202 */ /* 0x000fe20000000f00 */
[----:B--2---:R-:W-:Y:S01]  /*0780*/  @P0 IMAD R20, R33, R12, RZ ;  /* 0x0000000c21140224 */ /* 0x004fe200078e02ff */
[----:B------:R-:W-:Y:S01]  /*0790*/  ISETP.GE.U32.AND P3, PT, R10, UR14, PT ;  /* 0x0000000e0a007c0c */ /* 0x000fe2000bf66070 */
[----:B------:R1:W2:Y:S01]  /*07a0*/  @P5 LDG.E R30, desc[UR8][R16.64] ;  /* 0x00000008101e5981 */ /* 0x0002a2000c1e1900 */
[----:B------:R-:W-:-:S02]  /*07b0*/  @!P1 IMAD.WIDE.U32 R14, R27, R14, R18 ;  /* 0x0000000e1b0e9225 */ /* 0x000fc400078e0012 */
[----:B------:R-:W-:Y:S02]  /*07c0*/  ISETP.GE.AND.EX P3, PT, R37, UR15, PT, P3 ;  /* 0x0000000f25007c0c */ /* 0x000fe4000bf66330 */
[----:B------:R-:W-:Y:S01]  /*07d0*/  @P0 MOV R18, R46 ;  /* 0x0000002e00120202 */ /* 0x000fe20000000f00 */
[----:B------:R-:W-:Y:S01]  /*07e0*/  @P0 IMAD R23, R8, R13, R20 ;  /* 0x0000000d08170224 */ /* 0x000fe200078e0214 */
[----:B------:R-:W-:Y:S02]  /*07f0*/  @P0 MOV R19, R49 ;  /* 0x0000003100130202 */ /* 0x000fe40000000f00 */
[----:B------:R-:W-:Y:S02]  /*0800*/  ISETP.LT.U32.AND P3, PT, R2, 0x200, !P3 ;  /* 0x000002000200780c */ /* 0x000fe40005f61070 */
[----:B------:R-:W-:Y:S01]  /*0810*/  @!P1 IADD3 R15, R15, R21, RZ ;  /* 0x000000150f0f9210 */ /* 0x000fe20007ffe0ff */
[----:B------:R-:W-:Y:S01]  /*0820*/  @P0 IMAD.WIDE.U32 R12, R8, R12, R18 ;  /* 0x0000000c080c0225 */ /* 0x000fe200078e0012 */
[----:B---3--:R-:W-:Y:S01]  /*0830*/  @!P1 LEA R24, P6, R14, R24, 0x1 ;  /* 0x000000180e189211 */ /* 0x008fe200078c08ff */
[----:B------:R-:W1:Y:S03]  /*0840*/  @P4 LDC.64 R18, c[0x0][0x270] ;  /* 0x00009c00ff124b82 */ /* 0x000e660000000a00 */
[----:B------:R-:W-:-:S02]  /*0850*/  @P0 IADD3 R13, R13, R23, RZ ;  /* 0x000000170d0d0210 */ /* 0x000fc40007ffe0ff */
[----:B----4-:R-:W-:Y:S02]  /*0860*/  @P0 LEA R42, P5, R12, R42, 0x1 ;  /* 0x0000002a0c2a0211 */ /* 0x010fe400078a08ff */
[----:B------:R-:W-:Y:S01]  /*0870*/  @!P1 LEA.HI.X R25, R14, R25, R15, 0x1, P6 ;  /* 0x000000190e199211 */ /* 0x000fe200030f0c0f */
[----:B------:R-:W3:Y:S01]  /*0880*/  @P4 LDC.64 R22, c[0x0][0x220] ;  /* 0x00008800ff164b82 */ /* 0x000ee20000000a00 */
[----:B------:R-:W-:Y:S02]  /*0890*/  ISETP.GE.U32.AND P6, PT, R11, UR14, PT ;  /* 0x0000000e0b007c0c */ /* 0x000fe4000bfc6070 */
[----:B------:R-:W-:Y:S02]  /*08a0*/  @P0 LEA.HI.X R43, R12, R43, R13, 0x1, P5 ;  /* 0x0000002b0c2b0211 */ /* 0x000fe400028f0c0d */
[----:B------:R-:W-:-:S03]  /*08b0*/  ISETP.GE.AND.EX P6, PT, R39, UR15, PT, P6 ;  /* 0x0000000f27007c0c */ /* 0x000fc6000bfc6360 */
[----:B------:R-:W4:Y:S01]  /*08c0*/  @P3 LDC.64 R12, c[0x0][0x270] ;  /* 0x00009c00ff0c3b82 */ /* 0x000f220000000a00 */
[----:B------:R-:W-:Y:S02]  /*08d0*/  ISETP.GE.U32.AND P5, PT, R28, UR14, PT ;  /* 0x0000000e1c007c0c */ /* 0x000fe4000bfa6070 */
[----:B------:R-:W-:Y:S02]  /*08e0*/  ISETP.LT.U32.AND P6, PT, R2, 0x200, !P6 ;  /* 0x000002000200780c */ /* 0x000fe400077c1070 */
[----:B------:R-:W-:-:S03]  /*08f0*/  ISETP.GE.AND.EX P5, PT, R41, UR15, PT, P5 ;  /* 0x0000000f29007c0c */ /* 0x000fc6000bfa6350 */
[----:B------:R-:W5:Y:S01]  /*0900*/  @P3 LDC.64 R20, c[0x0][0x220] ;  /* 0x00008800ff143b82 */ /* 0x000f620000000a00 */
[----:B------:R-:W-:Y:S01]  /*0910*/  ISETP.LT.U32.AND P5, PT, R2, 0x200, !P5 ;  /* 0x000002000200780c */ /* 0x000fe20006fa1070 */
[----:B-1----:R-:W-:Y:S01]  /*0920*/  @P4 IMAD R16, R35, R18, RZ ;  /* 0x0000001223104224 */ /* 0x002fe200078e02ff */
[----:B------:R-:W-:Y:S02]  /*0930*/  @P4 MOV R26, R46 ;  /* 0x0000002e001a4202 */ /* 0x000fe40000000f00 */
[----:B------:R-:W-:-:S03]  /*0940*/  @P4 MOV R27, R49 ;  /* 0x00000031001b4202 */ /* 0x000fc60000000f00 */
[----:B------:R-:W1:Y:S01]  /*0950*/  @P6 LDC.64 R14, c[0x0][0x270] ;  /* 0x00009c00ff0e6b82 */ /* 0x000e620000000a00 */
[----:B------:R-:W-:Y:S01]  /*0960*/  MOV R32, RZ ;  /* 0x000000ff00207202 */ /* 0x000fe20000000f00 */
[C---:B------:R-:W-:Y:S01]  /*0970*/  @P4 IMAD R45, R9.reuse, R19, R16 ;  /* 0x00000013092d4224 */ /* 0x040fe200078e0210 */
[----:B------:R-:W-:Y:S01]  /*0980*/  MOV R34, RZ ;  /* 0x000000ff00227202 */ /* 0x000fe20000000f00 */
[----:B------:R-:W-:Y:S01]  /*0990*/  @P4 IMAD.WIDE.U32 R26, R9, R18, R26 ;  /* 0x00000012091a4225 */ /* 0x000fe200078e001a */
[----:B------:R-:W-:Y:S02]  /*09a0*/  MOV R36, RZ ;  /* 0x000000ff00247202 */ /* 0x000fe40000000f00 */
[----:B------:R-:W2:Y:S01]  /*09b0*/  @!P2 LDG.E R32, desc[UR8][R52.64] ;  /* 0x000000083420a981 */ /* 0x000ea2000c1e1900 */
[----:B----4-:R-:W-:Y:S01]  /*09c0*/  @P3 IMAD R19, R37, R12, RZ ;  /* 0x0000000c25133224 */ /* 0x010fe200078e02ff */
[----:B------:R-:W4:Y:S02]  /*09d0*/  @P5 LDC.64 R16, c[0x0][0x270] ;  /* 0x00009c00ff105b82 */ /* 0x000f240000000a00 */
[----:B------:R0:W2:Y:S01]  /*09e0*/  @!P1 LDG.E R34, desc[UR8][R24.64] ;  /* 0x0000000818229981 */ /* 0x0000a2000c1e1900 */
[----:B------:R-:W-:Y:S01]  /*09f0*/  @P3 IMAD R55, R10, R13, R19 ;  /* 0x0000000d0a373224 */ /* 0x000fe200078e0213 */
[----:B------:R-:W-:-:S02]  /*0a00*/  @P4 IADD3 R13, R27, R45, RZ ;  /* 0x0000002d1b0d4210 */ /* 0x000fc40007ffe0ff */
[----:B------:R-:W2:Y:S01]  /*0a10*/  @P0 LDG.E R36, desc[UR8][R42.64] ;  /* 0x000000082a240981 */ /* 0x000ea2000c1e1900 */
[C---:B---3--:R-:W-:Y:S01]  /*0a20*/  @P4 LEA R22, P0, R26.reuse, R22, 0x1 ;  /* 0x000000161a164211 */ /* 0x048fe200078008ff */
[----:B------:R-:W3:Y:S01]  /*0a30*/  @P6 LDC.64 R18, c[0x0][0x220] ;  /* 0x00008800ff126b82 */ /* 0x000ee20000000a00 */
[----:B0-----:R-:W-:Y:S02]  /*0a40*/  @P3 MOV R24, R46 ;  /* 0x0000002e00183202 */ /* 0x001fe40000000f00 */
[----:B------:R-:W-:Y:S02]  /*0a50*/  @P3 MOV R25, R49 ;  /* 0x0000003100193202 */ /* 0x000fe40000000f00 */
[----:B------:R-:W-:Y:S01]  /*0a60*/  @P4 LEA.HI.X R23, R26, R23, R13, 0x1, P0 ;  /* 0x000000171a174211 */ /* 0x000fe200000f0c0d */
[----:B------:R-:W-:Y:S02]  /*0a70*/  @P3 IMAD.WIDE.U32 R24, R10, R12, R24 ;  /* 0x0000000c0a183225 */ /* 0x000fe400078e0018 */
[----:B------:R-:W0:Y:S01]  /*0a80*/  @P5 LDC.64 R12, c[0x0][0x220] ;  /* 0x00008800ff0c5b82 */ /* 0x000e220000000a00 */
[----:B------:R-:W-:-:S02]  /*0a90*/  MOV R38, RZ ;  /* 0x000000ff00267202 */ /* 0x000fc40000000f00 */
[----:B------:R-:W-:Y:S02]  /*0aa0*/  @P3 IADD3 R25, R25, R55, RZ ;  /* 0x0000003719193210 */ /* 0x000fe40007ffe0ff */
[C---:B-----5:R-:W-:Y:S02]  /*0ab0*/  @P3 LEA R20, P0, R24.reuse, R20, 0x1 ;  /* 0x0000001418143211 */ /* 0x060fe400078008ff */
[----:B------:R-:W-:Y:S01]  /*0ac0*/  MOV R40, RZ ;  /* 0x000000ff00287202 */ /* 0x000fe20000000f00 */
[----:B------:R5:W2:Y:S01]  /*0ad0*/  @P4 LDG.E R38, desc[UR8][R22.64] ;  /* 0x0000000816264981 */ /* 0x000aa2000c1e1900 */
[----:B------:R-:W-:Y:S01]  /*0ae0*/  @P3 LEA.HI.X R21, R24, R21, R25, 0x1, P0 ;  /* 0x0000001518153211 */ /* 0x000fe200000f0c19 */
[----:B-1----:R-:W-:Y:S02]  /*0af0*/  @P6 IMAD R26, R39, R14, RZ ;  /* 0x0000000e271a6224 */ /* 0x002fe400078e02ff */
[----:B----4-:R-:W-:Y:S02]  /*0b00*/  @P5 IMAD R24, R41, R16, RZ ;  /* 0x0000001029185224 */ /* 0x010fe400078e02ff */
[----:B------:R-:W-:Y:S01]  /*0b10*/  @P6 IMAD R25, R11, R15, R26 ;  /* 0x0000000f0b196224 */ /* 0x000fe200078e021a */
[----:B------:R1:W4:Y:S01]  /*0b20*/  @P3 LDG.E R40, desc[UR8][R20.64] ;  /* 0x0000000814283981 */ /* 0x000322000c1e1900 */
[----:B-----5:R-:W-:-:S02]  /*0b30*/  @P6 MOV R22, R46 ;  /* 0x0000002e00166202 */ /* 0x020fc40000000f00 */
[----:B------:R-:W-:Y:S01]  /*0b40*/  @P6 MOV R23, R49 ;  /* 0x0000003100176202 */ /* 0x000fe20000000f00 */
[----:B------:R-:W-:Y:S02]  /*0b50*/  @P5 IMAD R27, R28, R17, R24 ;  /* 0x000000111c1b5224 */ /* 0x000fe400078e0218 */
[----:B------:R-:W-:Y:S01]  /*0b60*/  @P6 IMAD.WIDE.U32 R14, R11, R14, R22 ;  /* 0x0000000e0b0e6225 */ /* 0x000fe200078e0016 */
[----:B-1----:R-:W-:Y:S02]  /*0b70*/  @P5 MOV R20, R46 ;  /* 0x0000002e00145202 */ /* 0x002fe40000000f00 */
[----:B------:R-:W-:Y:S02]  /*0b80*/  @P5 MOV R21, R49 ;  /* 0x0000003100155202 */ /* 0x000fe40000000f00 */
[----:B------:R-:W-:Y:S02]  /*0b90*/  @P6 IADD3 R15, R15, R25, RZ ;  /* 0x000000190f0f6210 */ /* 0x000fe40007ffe0ff */
[----:B---3--:R-:W-:Y:S01]  /*0ba0*/  @P6 LEA R18, P0, R14, R18, 0x1 ;  /* 0x000000120e126211 */ /* 0x008fe200078008ff */
[----:B------:R-:W-:Y:S01]  /*0bb0*/  @P5 IMAD.WIDE.U32 R16, R28, R16, R20 ;  /* 0x000000101c105225 */ /* 0x000fe200078e0014 */
[----:B------:R-:W-:-:S02]  /*0bc0*/  CS2R R42, SRZ ;  /* 0x00000000002a7805 */ /* 0x000fc4000001ff00 */
[----:B------:R-:W-:Y:S02]  /*0bd0*/  @P6 LEA.HI.X R19, R14, R19, R15, 0x1, P0 ;  /* 0x000000130e136211 */ /* 0x000fe400000f0c0f */
[----:B------:R-:W-:Y:S02]  /*0be0*/  @P5 IADD3 R14, R17, R27, RZ ;  /* 0x0000001b110e5210 */ /* 0x000fe40007ffe0ff */
[C---:B0-----:R-:W-:Y:S01]  /*0bf0*/  @P5 LEA R12, P0, R16.reuse, R12, 0x1 ;  /* 0x0000000c100c5211 */ /* 0x041fe200078008ff */
[----:B------:R0:W3:Y:S03]  /*0c00*/  @P6 LDG.E R42, desc[UR8][R18.64] ;  /* 0x00000008122a6981 */ /* 0x0000e6000c1e1900 */
[----:B------:R-:W-:-:S05]  /*0c10*/  @P5 LEA.HI.X R13, R16, R13, R14, 0x1, P0 ;  /* 0x0000000d100d5211 */ /* 0x000fca00000f0c0e */
[----:B------:R1:W5:Y:S01]  /*0c20*/  @P5 LDG.E R43, desc[UR8][R12.64] ;  /* 0x000000080c2b5981 */ /* 0x000362000c1e1900 */
[----:B------:R-:W-:Y:S02]  /*0c30*/  ISETP.GT.AND P0, PT, R3, 0x1e, PT ;  /* 0x0000001e0300780c */ /* 0x000fe40003f04270 */
[----:B--2---:R-:W-:-:S04]  /*0c40*/  PRMT R16, R30, 0x7632, R16 ;  /* 0x000076321e107816 */ /* 0x004fc80000000010 */
[----:B------:R-:W-:Y:S02]  /*0c50*/  SHF.L.U32 R21, R16, 0x10, RZ ;  /* 0x0000001010157819 */ /* 0x000fe400000006ff */
[----:B------:R-:W-:-:S03]  /*0c60*/  SHF.L.U32 R16, R30, 0x10, RZ ;  /* 0x000000101e107819 */ /* 0x000fc600000006ff */
[----:B0-----:R-:W-:Y:S02]  /*0c70*/  FMUL.FTZ R19, R21, R21 ;  /* 0x0000001515137220 */ /* 0x001fe40000410000 */
[C---:B-1----:R-:W-:Y:S02]  /*0c80*/  FADD.FTZ R12, R16.reuse, R21 ;  /* 0x00000015100c7221 */ /* 0x042fe40000010000 */
[----:B------:R-:W-:Y:S01]  /*0c90*/  FFMA.FTZ R16, R16, R16, R19 ;  /* 0x0000001010107223 */ /* 0x000fe20000010013 */
        /* <DEDUP_REMOVED lines=8> */
[----:B------:R-:W-:Y:S01]  /*0d20*/  SHF.L.U32 R13, R34, 0x10, RZ ;  /* 0x00000010220d7819 */ /* 0x000fe200000006ff */
[----:B------:R-:W-:Y:S01]  /*0d30*/  FADD.FTZ R15, RZ, R15 ;  /* 0x0000000fff0f7221 */ /* 0x000fe20000010000 */
[----:B------:R-:W-:Y:S01]  /*0d40*/  PRMT R19, R36, 0x7632, R19 ;  /* 0x0000763224137816 */ /* 0x000fe20000000013 */
[----:B------:R-:W-:Y:S01]  /*0d50*/  FMUL.FTZ R14, R18, R18 ;  /* 0x00000012120e7220 */ /* 0x000fe20000410000 */
[----:B------:R-:W-:Y:S01]  /*0d60*/  FADD.FTZ R17, RZ, R17 ;  /* 0x00000011ff117221 */ /* 0x000fe20000010000 */
[----:B------:R-:W-:Y:S01]  /*0d70*/  FADD.FTZ R12, R15, R12 ;  /* 0x0000000c0f0c7221 */ /* 0x000fe20000010000 */
[----:B------:R-:W-:Y:S01]  /*0d80*/  SHF.L.U32 R19, R19, 0x10, RZ ;  /* 0x0000001013137819 */ /* 0x000fe200000006ff */
[C---:B------:R-:W-:Y:S01]  /*0d90*/  FADD.FTZ R15, R13.reuse, R18 ;  /* 0x000000120d0f7221 */ /* 0x040fe20000010000 */
[----:B------:R-:W-:Y:S01]  /*0da0*/  FFMA.FTZ R13, R13, R13, R14 ;  /* 0x0000000d0d0d7223 */ /* 0x000fe2000001000e */
[----:B------:R-:W-:Y:S01]  /*0db0*/  SHF.L.U32 R14, R36, 0x10, RZ ;  /* 0x00000010240e7819 */ /* 0x000fe200000006ff */
[----:B------:R-:W-:Y:S01]  /*0dc0*/  FADD.FTZ R16, R17, R16 ;  /* 0x0000001011107221 */ /* 0x000fe20000010000 */
[----:B------:R-:W-:Y:S01]  /*0dd0*/  FADD.FTZ R12, R12, R15 ;  /* 0x0000000f0c0c7221 */ /* 0x000fe20000010000 */
[----:B------:R-:W-:-:S02]  /*0de0*/  FMUL.FTZ R15, R19, R19 ;  /* 0x00000013130f7220 */ /* 0x000fc40000410000 */
[----:B------:R-:W-:Y:S01]  /*0df0*/  FADD.FTZ R13, R16, R13 ;  /* 0x0000000d100d7221 */ /* 0x000fe20000010000 */
[----:B------:R-:W-:Y:S01]  /*0e00*/  PRMT R17, R38, 0x7632, R17 ;  /* 0x0000763226117816 */ /* 0x000fe20000000011 */
[C---:B------:R-:W-:Y:S01]  /*0e10*/  FADD.FTZ R19, R14.reuse, R19 ;  /* 0x000000130e137221 */ /* 0x040fe20000010000 */
[----:B------:R-:W-:Y:S01]  /*0e20*/  FFMA.FTZ R14, R14, R14, R15 ;  /* 0x0000000e0e0e7223 */ /* 0x000fe2000001000f */
[----:B------:R-:W-:Y:S02]  /*0e30*/  SHF.L.U32 R15, R38, 0x10, RZ ;  /* 0x00000010260f7819 */ /* 0x000fe400000006ff */
[----:B------:R-:W-:Y:S02]  /*0e40*/  SHF.L.U32 R16, R17, 0x10, RZ ;  /* 0x0000001011107819 */ /* 0x000fe400000006ff */
[----:B----4-:R-:W-:Y:S01]  /*0e50*/  PRMT R17, R40, 0x7632, R17 ;  /* 0x0000763228117816 */ /* 0x010fe20000000011 */
[----:B------:R-:W-:Y:S01]  /*0e60*/  FADD.FTZ R12, R12, R19 ;  /* 0x000000130c0c7221 */ /* 0x000fe20000010000 */
[----:B------:R-:W-:Y:S01]  /*0e70*/  FADD.FTZ R13, R13, R14 ;  /* 0x0000000e0d0d7221 */ /* 0x000fe20000010000 */
[----:B------:R-:W-:Y:S01]  /*0e80*/  FMUL.FTZ R18, R16, R16 ;  /* 0x0000001010127220 */ /* 0x000fe20000410000 */
[----:B------:R-:W-:Y:S01]  /*0e90*/  SHF.L.U32 R19, R17, 0x10, RZ ;  /* 0x0000001011137819 */ /* 0x000fe200000006ff */
[C---:B------:R-:W-:Y:S01]  /*0ea0*/  FADD.FTZ R17, R15.reuse, R16 ;  /* 0x000000100f117221 */ /* 0x040fe20000010000 */
[----:B------:R-:W-:Y:S01]  /*0eb0*/  SHF.L.U32 R14, R40, 0x10, RZ ;  /* 0x00000010280e7819 */ /* 0x000fe200000006ff */
[----:B------:R-:W-:-:S02]  /*0ec0*/  FFMA.FTZ R18, R15, R15, R18 ;  /* 0x0000000f0f127223 */ /* 0x000fc40000010012 */
[----:B------:R-:W-:Y:S01]  /*0ed0*/  FMUL.FTZ R15, R19, R19 ;  /* 0x00000013130f7220 */ /* 0x000fe20000410000 */
[----:B------:R-:W-:Y:S01]  /*0ee0*/  FADD.FTZ R12, R12, R17 ;  /* 0x000000110c0c7221 */ /* 0x000fe20000010000 */
[C---:B------:R-:W-:Y:S01]  /*0ef0*/  FADD.FTZ R19, R14.reuse, R19 ;  /* 0x000000130e137221 */ /* 0x040fe20000010000 */
[----:B------:R-:W-:Y:S01]  /*0f00*/  FADD.FTZ R13, R13, R18 ;  /* 0x000000120d0d7221 */ /* 0x000fe20000010000 */
[----:B------:R-:W-:Y:S02]  /*0f10*/  FFMA.FTZ R14, R14, R14, R15 ;  /* 0x0000000e0e0e7223 */ /* 0x000fe4000001000f */
[----:B------:R-:W-:Y:S01]  /*0f20*/  FADD.FTZ R12, R12, R19 ;  /* 0x000000130c0c7221 */ /* 0x000fe20000010000 */
[----:B---3--:R-:W-:-:S04]  /*0f30*/  PRMT R16, R42, 0x7632, R16 ;  /* 0x000076322a107816 */ /* 0x008fc80000000010 */
[----:B------:R-:W-:Y:S02]  /*0f40*/  SHF.L.U32 R16, R16, 0x10, RZ ;  /* 0x0000001010107819 */ /* 0x000fe400000006ff */
[----:B-----5:R-:W-:-:S03]  /*0f50*/  PRMT R17, R43, 0x7632, R17 ;  /* 0x000076322b117816 */ /* 0x020fc60000000011 */
[----:B------:R-:W-:Y:S01]  /*0f60*/  FMUL.FTZ R18, R16, R16 ;  /* 0x0000001010127220 */ /* 0x000fe20000410000 */
[----:B------:R-:W-:Y:S02]  /*0f70*/  SHF.L.U32 R15, R42, 0x10, RZ ;  /* 0x000000102a0f7819 */ /* 0x000fe400000006ff */
[----:B------:R-:W-:Y:S01]  /*0f80*/  SHF.L.U32 R19, R17, 0x10, RZ ;  /* 0x0000001011137819 */ /* 0x000fe200000006ff */
[----:B------:R-:W-:Y:S01]  /*0f90*/  FADD.FTZ R13, R13, R14 ;  /* 0x0000000e0d0d7221 */ /* 0x000fe20000010000 */
[----:B------:R-:W-:Y:S01]  /*0fa0*/  SHF.L.U32 R14, R43, 0x10, RZ ;  /* 0x000000102b0e7819 */ /* 0x000fe200000006ff */
[C---:B------:R-:W-:Y:S01]  /*0fb0*/  FADD.FTZ R17, R15.reuse, R16 ;  /* 0x000000100f117221 */ /* 0x040fe20000010000 */
[----:B------:R-:W-:Y:S01]  /*0fc0*/  FFMA.FTZ R18, R15, R15, R18 ;  /* 0x0000000f0f127223 */ /* 0x000fe20000010012 */
[----:B------:R-:W-:Y:S02]  /*0fd0*/  FMUL.FTZ R15, R19, R19 ;  /* 0x00000013130f7220 */ /* 0x000fe40000410000 */
[----:B------:R-:W-:Y:S01]  /*0fe0*/  FADD.FTZ R19, R14, R19 ;  /* 0x000000130e137221 */ /* 0x000fe20000010000 */
[----:B------:R-:W-:Y:S01]  /*0ff0*/  FADD.FTZ R12, R12, R17 ;  /* 0x000000110c0c7221 */ /* 0x000fe20000010000 */
[----:B------:R-:W-:Y:S01]  /*1000*/  FADD.FTZ R13, R13, R18 ;  /* 0x000000120d0d7221 */ /* 0x000fe20000010000 */
[----:B------:R-:W-:-:S02]  /*1010*/  FFMA.FTZ R14, R14, R14, R15 ;  /* 0x0000000e0e0e7223 */ /* 0x000fc4000001000f */
[----:B------:R-:W-:Y:S02]  /*1020*/  FADD.FTZ R12, R12, R19 ;  /* 0x000000130c0c7221 */ /* 0x000fe40000010000 */
[----:B------:R-:W-:-:S03]  /*1030*/  FADD.FTZ R13, R13, R14 ;  /* 0x0000000e0d0d7221 */ /* 0x000fc60000010000 */
        /* <DEDUP_REMOVED lines=21> */
[C---:B------:R-:W-:Y:S02]  /*1190*/  ISETP.GT.AND P0, PT, R3.reuse, 0xf, PT ;  /* 0x0000000f0300780c */ /* 0x040fe40003f04270 */
[----:B------:R-:W-:Y:S02]  /*11a0*/  ISETP.NE.AND P4, PT, R3, RZ, PT ;  /* 0x000000ff0300720c */ /* 0x000fe40003f85270 */
[----:B------:R-:W-:Y:S01]  /*11b0*/  ISETP.NE.AND P3, PT, R2, RZ, PT ;  /* 0x000000ff0200720c */ /* 0x000fe20003f65270 */
[----:B------:R-:W-:Y:S08]  /*11c0*/  BSSY B0, `(.L_x_3818) ;  /* 0x000002f000007945 */ /* 0x000ff00003800000 */
[----:B0-----:R-:W-:Y:S01]  /*11d0*/  @!P0 FADD.FTZ R12, R12, R15 ;  /* 0x0000000f0c0c8221 */ /* 0x001fe20000010000 */
[----:B-1----:R-:W-:-:S05]  /*11e0*/  @!P0 FADD.FTZ R13, R13, R14 ;  /* 0x0000000e0d0d8221 */ /* 0x002fca0000010000 */
        /* <DEDUP_REMOVED lines=9> */
[----:B------:R-:W4:Y:S01]  /*1280*/  LDS.128 R16, [UR5+0x40] ;  /* 0x00004005ff107984 */ /* 0x000f220008000c00 */
[----:B-1----:R-:W-:Y:S01]  /*1290*/  FADD.FTZ R45, R12, R14 ;  /* 0x0000000e0c2d7221 */ /* 0x002fe20000010000 */
[----:B------:R-:W-:-:S02]  /*12a0*/  FADD.FTZ R52, R13, R15 ;  /* 0x0000000f0d347221 */ /* 0x000fc40000010000 */
[----:B0-----:R-:W0:Y:S01]  /*12b0*/  LDS.128 R12, [UR5+0x50] ;  /* 0x00005005ff0c7984 */ /* 0x001e220008000c00 */
[----:B--2---:R-:W-:Y:S01]  /*12c0*/  FADD.FTZ R45, R45, R20 ;  /* 0x000000142d2d7221 */ /* 0x004fe20000010000 */
[----:B------:R-:W-:-:S03]  /*12d0*/  FADD.FTZ R52, R52, R21 ;  /* 0x0000001534347221 */ /* 0x000fc60000010000 */
[----:B------:R-:W-:Y:S01]  /*12e0*/  FADD.FTZ R45, R45, R22 ;  /* 0x000000162d2d7221 */ /* 0x000fe20000010000 */
[----:B------:R-:W-:Y:S02]  /*12f0*/  FADD.FTZ R52, R52, R23 ;  /* 0x0000001734347221 */ /* 0x000fe40000010000 */
[----:B------:R-:W-:Y:S01]  /*1300*/  LDS.128 R20, [UR5+0x70] ;  /* 0x00007005ff147984 */ /* 0x000fe20008000c00 */
[----:B---3--:R-:W-:Y:S01]  /*1310*/  FADD.FTZ R45, R45, R24 ;  /* 0x000000182d2d7221 */ /* 0x008fe20000010000 */
[----:B------:R-:W-:-:S03]  /*1320*/  FADD.FTZ R52, R52, R25 ;  /* 0x0000001934347221 */ /* 0x000fc60000010000 */
[----:B------:R-:W-:Y:S01]  /*1330*/  FADD.FTZ R45, R45, R26 ;  /* 0x0000001a2d2d7221 */ /* 0x000fe20000010000 */
[----:B------:R-:W-:Y:S02]  /*1340*/  FADD.FTZ R52, R52, R27 ;  /* 0x0000001b34347221 */ /* 0x000fe40000010000 */
[----:B------:R-:W1:Y:S01]  /*1350*/  LDS.128 R24, [UR5+0x60] ;  /* 0x00006005ff187984 */ /* 0x000e620008000c00 */
[----:B----4-:R-:W-:Y:S01]  /*1360*/  FADD.FTZ R45, R45, R16 ;  /* 0x000000102d2d7221 */ /* 0x010fe20000010000 */
[----:B------:R-:W-:-:S03]  /*1370*/  FADD.FTZ R52, R52, R17 ;  /* 0x0000001134347221 */ /* 0x000fc60000010000 */
[----:B------:R-:W-:Y:S01]  /*1380*/  FADD.FTZ R45, R45, R18 ;  /* 0x000000122d2d7221 */ /* 0x000fe20000010000 */
[----:B------:R-:W-:Y:S02]  /*1390*/  FADD.FTZ R52, R52, R19 ;  /* 0x0000001334347221 */ /* 0x000fe40000010000 */
[----:B------:R-:W2:Y:S01]  /*13a0*/  LDS.128 R16, [UR5+0x80] ;  /* 0x00008005ff107984 */ /* 0x000ea20008000c00 */
        /* <DEDUP_REMOVED lines=12> */
[----:B--2---:R-:W-:Y:S01]  /*1470*/  FADD.FTZ R45, R45, R16 ;  /* 0x000000102d2d7221 */ /* 0x004fe20000010000 */
[----:B------:R-:W-:-:S03]  /*1480*/  FADD.FTZ R52, R52, R17 ;  /* 0x0000001134347221 */ /* 0x000fc60000010000 */
[----:B------:R-:W-:Y:S01]  /*1490*/  FADD.FTZ R12, R45, R18 ;  /* 0x000000122d0c7221 */ /* 0x000fe20000010000 */
[----:B------:R-:W-:-:S07]  /*14a0*/  FADD.FTZ R13, R52, R19 ;  /* 0x00000013340d7221 */ /* 0x000fce0000010000 */
.L_x_3819:
[----:B------:R-:W-:Y:S05]  /*14b0*/  BSYNC B0 ;  /* 0x0000000000007941 */ /* 0x000fea0003800000 */
.L_x_3818:
[----:B------:R-:W1:Y:S01]  /*14c0*/  LDC R16, c[0x0][0xc] ;  /* 0x00000300ff107b82 */ /* 0x000e620000000800 */
        /* <DEDUP_REMOVED lines=8> */
[----:B-1----:R-:W-:-:S13]  /*1550*/  ISETP.GE.U32.AND P0, PT, R16, 0x2, PT ;  /* 0x000000021000780c */ /* 0x002fda0003f06070 */
[----:B------:R-:W-:Y:S05]  /*1560*/  @!P0 BRA `(.L_x_3820) ;  /* 0x0000001000708947 */ /* 0x000fea0003800000 */
        /* <DEDUP_REMOVED lines=25> */
.L_x_3822:
[----:B-1----:R-:W2:Y:S04]  /*1700*/  LDG.E.STRONG.GPU R17, desc[UR8][R14.64] ;  /* 0x000000080e117981 */ /* 0x002ea8000c1ef900 */
[----:B--2---:R-:W-:Y:S01]  /*1710*/  CCTL.IVALL ;  /* 0x00000000ff00798f */ /* 0x004fe20002000000 */
[----:B------:R-:W-:Y:S05]  /*1720*/  YIELD ;  /* 0x0000000000007946 */ /* 0x000fea0003800000 */
[----:B------:R-:W-:-:S13]  /*1730*/  ISETP.NE.AND P0, PT, R17, R54, PT ;  /* 0x000000361100720c */ /* 0x000fda0003f05270 */
[----:B------:R-:W-:Y:S05]  /*1740*/  @P0 BRA `(.L_x_3822) ;  /* 0xfffffffc00ec0947 */ /* 0x000fea000383ffff */
.L_x_3821:
        /* <DEDUP_REMOVED lines=17> */
.L_x_3826:
[----:B------:R-:W-:-:S13]  /*1860*/  ISETP.EQ.OR P4, PT, R26, UR7, P3 ;  /* 0x000000071a007c0c */ /* 0x000fda0009f82670 */
[----:B------:R-:W-:-:S04]  /*1870*/  @!P4 IMAD R55, R5, R26, R0 ;  /* 0x0000001a0537c224 */ /* 0x000fc800078e0200 */
[----:B------:R-:W-:-:S05]  /*1880*/  @!P4 IMAD.WIDE.U32 R54, R55, 0x8, R52 ;  /* 0x000000083736c825 */ /* 0x000fca00078e0034 */
[----:B------:R-:W0:Y:S01]  /*1890*/  @!P4 LDG.E.64 R14, desc[UR8][R54.64] ;  /* 0x00000008360ec981 */ /* 0x000e22000c1e1b00 */
[----:B------:R-:W-:-:S04]  /*18a0*/  IADD3 R57, R26, 0x1, RZ ;  /* 0x000000011a397810 */ /* 0x000fc80007ffe0ff */
[----:B------:R-:W-:-:S13]  /*18b0*/  ISETP.EQ.OR P5, PT, R57, UR7, P3 ;  /* 0x0000000739007c0c */ /* 0x000fda0009fa2670 */
[----:B------:R-:W-:-:S04]  /*18c0*/  @!P5 IMAD R57, R5, R57, R0 ;  /* 0x000000390539d224 */ /* 0x000fc800078e0200 */
[----:B------:R-:W-:-:S04]  /*18d0*/  @!P5 IMAD.WIDE.U32 R56, R57, 0x8, R52 ;  /* 0x000000083938d825 */ /* 0x000fc800078e0034 */
[----:B0-----:R-:W-:Y:S01]  /*18e0*/  @!P4 FADD.FTZ R12, R12, R14 ;  /* 0x0000000e0c0cc221 */ /* 0x001fe20000010000 */
[----:B------:R-:W-:Y:S02]  /*18f0*/  @!P4 FADD.FTZ R13, R13, R15 ;  /* 0x0000000f0d0dc221 */ /* 0x000fe40000010000 */
        /* <DEDUP_REMOVED lines=92> */
[----:B------:R-:W-:-:S04]  /*1ec0*/  IADD3 R27, R26, 0xf, RZ ;  /* 0x0000000f1a1b7810 */ /* 0x000fc80007ffe0ff */
[----:B------:R-:W-:-:S13]  /*1ed0*/  ISETP.EQ.OR P5, PT, R27, UR7, P3 ;  /* 0x000000071b007c0c */ /* 0x000fda0009fa2670 */
[----:B------:R-:W-:Y:S02]  /*1ee0*/  @!P5 IMAD R27, R5, R27, R0 ;  /* 0x0000001b051bd224 */ /* 0x000fe400078e0200 */
[----:B--2---:R-:W-:Y:S01]  /*1ef0*/  @!P4 FADD.FTZ R12, R12, R14 ;  /* 0x0000000e0c0cc221 */ /* 0x004fe20000010000 */
[----:B------:R-:W-:Y:S01]  /*1f00*/  @!P4 FADD.FTZ R13, R13, R15 ;  /* 0x0000000f0d0dc221 */ /* 0x000fe20000010000 */
[----:B------:R-:W-:-:S06]  /*1f10*/  @!P5 IMAD.WIDE.U32 R14, R27, 0x8, R52 ;  /* 0x000000081b0ed825 */ /* 0x000fcc00078e0034 */
[----:B------:R-:W2:Y:S01]  /*1f20*/  @!P5 LDG.E.64 R14, desc[UR8][R14.64] ;  /* 0x000000080e0ed981 */ /* 0x000ea2000c1e1b00 */
[----:B------:R-:W-:Y:S02]  /*1f30*/  IADD3 R17, R17, -0x10, RZ ;  /* 0xfffffff011117810 */ /* 0x000fe40007ffe0ff */
[----:B------:R-:W-:Y:S02]  /*1f40*/  IADD3 R26, R26, 0x10, RZ ;  /* 0x000000101a1a7810 */ /* 0x000fe40007ffe0ff */
[----:B------:R-:W-:Y:S01]  /*1f50*/  ISETP.GT.AND P4, PT, R17, 0xc, PT ;  /* 0x0000000c1100780c */ /* 0x000fe20003f84270 */
[----:B--2---:R-:W-:Y:S01]  /*1f60*/  @!P5 FADD.FTZ R12, R12, R14 ;  /* 0x0000000e0c0cd221 */ /* 0x004fe20000010000 */
[----:B------:R-:W-:-:S11]  /*1f70*/  @!P5 FADD.FTZ R13, R13, R15 ;  /* 0x0000000f0d0dd221 */ /* 0x000fd60000010000 */
[----:B------:R-:W-:Y:S05]  /*1f80*/  @P4 BRA `(.L_x_3826) ;  /* 0xfffffff800344947 */ /* 0x000fea000383ffff */
.L_x_3825:
[----:B------:R-:W-:-:S13]  /*1f90*/  ISETP.GT.AND P4, PT, R17, 0x4, PT ;  /* 0x000000041100780c */ /* 0x000fda0003f84270 */
[----:B------:R-:W-:Y:S05]  /*1fa0*/  @!P4 BRA `(.L_x_3827) ;  /* 0x0000000000ecc947 */ /* 0x000fea0003800000 */
        /* <DEDUP_REMOVED lines=27> */
[----:B------:R-:W-:-:S04]  /*2160*/  @!P0 IMAD R55, R5, R26, R0 ;  /* 0x0000001a05378224 */ /* 0x000fc800078e0200 */
[----:B------:R-:W-:-:S04]  /*2170*/  @!P0 IMAD.WIDE.U32 R54, R55, 0x8, R52 ;  /* 0x0000000837368825 */ /* 0x000fc800078e0034 */
[----:B--2---:R-:W-:Y:S01]  /*2180*/  @!P4 FADD.FTZ R12, R12, R14 ;  /* 0x0000000e0c0cc221 */ /* 0x004fe20000010000 */
        /* <DEDUP_REMOVED lines=24> */
[----:B------:R-:W-:Y:S02]  /*2310*/  PLOP3.LUT P0, PT, PT, PT, PT, 0x8, 0x0 ;  /* 0x000000000000781c */ /* 0x000fe40003f0e170 */
[----:B------:R-:W-:Y:S02]  /*2320*/  IADD3 R17, R17, -0x4, RZ ;  /* 0xfffffffc11117810 */ /* 0x000fe40007ffe0ff */
[----:B------:R-:W-:Y:S01]  /*2330*/  IADD3 R26, R26, 0x4, RZ ;  /* 0x000000041a1a7810 */ /* 0x000fe20007ffe0ff */
[----:B--2---:R-:W-:Y:S01]  /*2340*/  @!P4 FADD.FTZ R12, R12, R14 ;  /* 0x0000000e0c0cc221 */ /* 0x004fe20000010000 */
[----:B------:R-:W-:-:S07]  /*2350*/  @!P4 FADD.FTZ R13, R13, R15 ;  /* 0x0000000f0d0dc221 */ /* 0x000fce0000010000 */
.L_x_3827:
[----:B------:R-:W-:-:S13]  /*2360*/  ISETP.NE.OR P0, PT, R17, RZ, P0 ;  /* 0x000000ff1100720c */ /* 0x000fda0000705670 */
[----:B------:R-:W-:Y:S05]  /*2370*/  @!P0 BRA `(.L_x_3823) ;  /* 0x00000000007c8947 */ /* 0x000fea0003800000 */
.L_x_3824:
        /* <DEDUP_REMOVED lines=27> */
[----:B------:R-:W-:Y:S01]  /*2530*/  ISETP.NE.AND P0, PT, R17, RZ, PT ;  /* 0x000000ff1100720c */ /* 0x000fe20003f05270 */
[----:B--2---:R-:W-:Y:S01]  /*2540*/  @!P4 FADD.FTZ R12, R12, R14 ;  /* 0x0000000e0c0cc221 */ /* 0x004fe20000010000 */
[----:B------:R-:W-:-:S11]  /*2550*/  @!P4 FADD.FTZ R13, R13, R15 ;  /* 0x0000000f0d0dc221 */ /* 0x000fd60000010000 */
[----:B------:R-:W-:Y:S05]  /*2560*/  @P0 BRA `(.L_x_3824) ;  /* 0xfffffffc00840947 */ /* 0x000fea000383ffff */
.L_x_3823:
        /* <DEDUP_REMOVED lines=11> */
.L_x_3829:
[----:B------:R-:W-:Y:S05]  /*2620*/  BSYNC B0 ;  /* 0x0000000000007941 */ /* 0x000fea0003800000 */
.L_x_3828:
        /* <DEDUP_REMOVED lines=16> */
.L_x_3820:
[----:B------:R-:W-:Y:S01]  /*2730*/  ULDC.64 UR12, c[0x0][0x218] ;  /* 0x00008600000c7ab9 */ /* 0x000fe20000000a00 */
[----:B------:R-:W-:Y:S01]  /*2740*/  LOP3.LUT P0, RZ, R2, UR7, RZ, 0xfc, !PT ;  /* 0x0000000702ff7c12 */ /* 0x000fe2000f80fcff */
[----:B------:R-:W2:Y:S01]  /*2750*/  S2UR UR6, SR_CgaCtaId ;  /* 0x00000000000679c3 */ /* 0x000ea20000008800 */
[----:B------:R-:W-:Y:S01]  /*2760*/  ISETP.EQ.U32.AND P4, PT, RZ, UR12, PT ;  /* 0x0000000cff007c0c */ /* 0x000fe2000bf82070 */
[----:B------:R-:W-:Y:S01]  /*2770*/  UMOV UR5, 0x400 ;  /* 0x0000040000057882 */ /* 0x000fe20000000000 */
[----:B------:R-:W-:Y:S01]  /*2780*/  ULDC UR11, c[0x0][0x2a4] ;  /* 0x0000a900000b7ab9 */ /* 0x000fe20000000800 */
[C---:B-1----:R-:W-:Y:S01]  /*2790*/  SHF.L.U32 R26, R50.reuse, 0x1, RZ ;  /* 0x00000001321a7819 */ /* 0x042fe200000006ff */
[----:B------:R-:W-:Y:S01]  /*27a0*/  ULDC.64 UR14, c[0x0][0x230] ;  /* 0x00008c00000e7ab9 */ /* 0x000fe20000000a00 */
[----:B------:R-:W-:Y:S01]  /*27b0*/  ISETP.EQ.OR.EX P0, PT, RZ, UR13, P0, P4 ;  /* 0x0000000dff007c0c */ /* 0x000fe20008702740 */
[----:B------:R-:W-:Y:S01]  /*27c0*/  ULDC.64 UR12, c[0x0][0x228] ;  /* 0x00008a00000c7ab9 */ /* 0x000fe20000000a00 */
[----:B------:R-:W-:-:S11]  /*27d0*/  SHF.L.U64.HI R27, R50, 0x1, R51 ;  /* 0x00000001321b7819 */ /* 0x000fd60000010233 */
[----:B------:R-:W1:Y:S01]  /*27e0*/  @!P0 LDC.64 R16, c[0x0][0x218] ;  /* 0x00008600ff108b82 */ /* 0x000e620000000a00 */
[----:B------:R-:W-:Y:S01]  /*27f0*/  @!P0 FMUL.FTZ R15, R13, UR11 ;  /* 0x0000000b0d0f8c20 */ /* 0x000fe20008410000 */
[----:B------:R-:W-:Y:S01]  /*2800*/  @!P0 FMUL.FTZ R14, R12, UR11 ;  /* 0x0000000b0c0e8c20 */ /* 0x000fe20008410000 */
[----:B--2---:R-:W-:-:S09]  /*2810*/  ULEA UR5, UR6, UR5, 0x18 ;  /* 0x0000000506057291 */ /* 0x004fd2000f8ec03f */
[----:B------:R-:W-:Y:S01]  /*2820*/  @!P3 STS.64 [UR5+0x98], R12 ;  /* 0x0000980cff00b988 */ /* 0x000fe20008000a05 */
[----:B-1----:R-:W-:-:S05]  /*2830*/  @!P0 IMAD.WIDE R16, R6, 0x8, R16 ;  /* 0x0000000806108825 */ /* 0x002fca00078e0210 */
[----:B------:R1:W-:Y:S01]  /*2840*/  @!P0 STG.E.64 desc[UR8][R16.64], R14 ;  /* 0x0000000e10008986 */ /* 0x0003e2000c101b08 */
[C---:B------:R-:W-:Y:S02]  /*2850*/  IADD3 R50, P0, R26.reuse, UR12, RZ ;  /* 0x0000000c1a327c10 */ /* 0x040fe4000ff1e0ff */
[----:B------:R-:W-:Y:S01]  /*2860*/  IADD3 R26, P4, R26, UR14, RZ ;  /* 0x0000000e1a1a7c10 */ /* 0x000fe2000ff9e0ff */
[----:B------:R-:W-:Y:S01]  /*2870*/  BAR.SYNC.DEFER_BLOCKING 0x0 ;  /* 0x0000000000007b1d */ /* 0x000fe20000010000 */
[C---:B------:R-:W-:Y:S02]  /*2880*/  IADD3.X R51, R27.reuse, UR13, RZ, P0, !PT ;  /* 0x0000000d1b337c10 */ /* 0x040fe400087fe4ff */
[----:B------:R-:W-:Y:S02]  /*2890*/  IADD3.X R27, R27, UR15, RZ, P4, !PT ;  /* 0x0000000f1b1b7c10 */ /* 0x000fe4000a7fe4ff */
[----:B------:R-:W-:Y:S01]  /*28a0*/  ISETP.NE.AND P6, PT, RZ, UR10, PT ;  /* 0x0000000aff007c0c */ /* 0x000fe2000bfc5270 */
[----:B------:R-:W-:Y:S01]  /*28b0*/  ULDC.64 UR14, c[0x0][0x278] ;  /* 0x00009e00000e7ab9 */ /* 0x000fe20000000a00 */
[----:B-1----:R-:W2:Y:S04]  /*28c0*/  LDG.E.U16 R17, desc[UR8][R50.64] ;  /* 0x0000000832117981 */ /* 0x002ea8000c1e1500 */
[----:B------:R1:W3:Y:S04]  /*28d0*/  LDG.E.U16 R16, desc[UR8][R50.64+0x2] ;  /* 0x0000020832107981 */ /* 0x0002e8000c1e1500 */
[----:B------:R-:W4:Y:S04]  /*28e0*/  LDG.E.U16 R45, desc[UR8][R26.64] ;  /* 0x000000081a2d7981 */ /* 0x000f28000c1e1500 */
[----:B------:R5:W4:Y:S01]  /*28f0*/  LDG.E.U16 R52, desc[UR8][R26.64+0x2] ;  /* 0x000002081a347981 */ /* 0x000b22000c1e1500 */
[----:B------:R-:W-:-:S02]  /*2900*/  SHF.L.U32 R25, R25, 0x10, RZ ;  /* 0x0000001019197819 */ /* 0x000fc400000006ff */
[----:B-1----:R-:W-:Y:S01]  /*2910*/  SHF.L.U32 R51, R32, 0x10, RZ ;  /* 0x0000001020337819 */ /* 0x002fe200000006ff */
[----:B------:R-:W1:Y:S01]  /*2920*/  LDS.64 R14, [UR5+0x98] ;  /* 0x00009805ff0e7984 */ /* 0x000e620008000a00 */
[----:B------:R-:W-:Y:S02]  /*2930*/  SHF.L.U32 R59, R24, 0x10, RZ ;  /* 0x00000010183b7819 */ /* 0x000fe400000006ff */
[----:B0-----:R-:W-:Y:S02]  /*2940*/  SHF.L.U32 R13, R22, 0x10, RZ ;  /* 0x00000010160d7819 */ /* 0x001fe400000006ff */
[----:B------:R-:W-:Y:S02]  /*2950*/  SHF.L.U32 R23, R23, 0x10, RZ ;  /* 0x0000001017177819 */ /* 0x000fe400000006ff */
[----:B-----5:R-:W-:Y:S02]  /*2960*/  SHF.L.U32 R27, R36, 0x10, RZ ;  /* 0x00000010241b7819 */ /* 0x020fe400000006ff */
[----:B------:R-:W-:-:S02]  /*2970*/  SHF.L.U32 R24, R18, 0x10, RZ ;  /* 0x0000001012187819 */ /* 0x000fc400000006ff */
[----:B------:R-:W-:Y:S02]  /*2980*/  SHF.L.U32 R57, R30, 0x10, RZ ;  /* 0x000000101e397819 */ /* 0x000fe400000006ff */
[----:B------:R-:W-:Y:S02]  /*2990*/  SHF.L.U32 R61, R34, 0x10, RZ ;  /* 0x00000010223d7819 */ /* 0x000fe400000006ff */
[----:B------:R-:W-:Y:S02]  /*29a0*/  SHF.L.U32 R38, R38, 0x10, RZ ;  /* 0x0000001026267819 */ /* 0x000fe400000006ff */
[----:B------:R-:W-:Y:S02]  /*29b0*/  SHF.L.U32 R53, R21, 0x10, RZ ;  /* 0x0000001015357819 */ /* 0x000fe400000006ff */
[----:B------:R-:W-:Y:S02]  /*29c0*/  SHF.L.U32 R40, R40, 0x10, RZ ;  /* 0x0000001028287819 */ /* 0x000fe400000006ff */
[----:B------:R-:W-:-:S02]  /*29d0*/  SHF.L.U32 R42, R42, 0x10, RZ ;  /* 0x000000102a2a7819 */ /* 0x000fc400000006ff */
[----:B------:R-:W-:Y:S02]  /*29e0*/  SHF.L.U32 R19, R19, 0x10, RZ ;  /* 0x0000001013137819 */ /* 0x000fe400000006ff */
[----:B------:R-:W-:Y:S01]  /*29f0*/  SHF.L.U32 R26, R43, 0x10, RZ ;  /* 0x000000102b1a7819 */ /* 0x000fe200000006ff */
[----:B-1----:R-:W-:-:S04]  /*2a00*/  FMUL.FTZ R14, R14, UR11 ;  /* 0x0000000b0e0e7c20 */ /* 0x002fc80008410000 */
[C---:B------:R-:W-:Y:S01]  /*2a10*/  FMUL.FTZ R54, R14.reuse, R14 ;  /* 0x0000000e0e367220 */ /* 0x040fe20000410000 */
[----:B------:R-:W-:Y:S01]  /*2a20*/  FADD.FTZ R21, R51, -R14 ;  /* 0x8000000e33157221 */ /* 0x000fe20000010000 */
[C---:B------:R-:W-:Y:S01]  /*2a30*/  FADD.FTZ R55, -R14.reuse, R25 ;  /* 0x000000190e377221 */ /* 0x040fe20000010100 */
[C---:B------:R-:W-:Y:S01]  /*2a40*/  FADD.FTZ R22, -R14.reuse, R13 ;  /* 0x0000000d0e167221 */ /* 0x040fe20000010100 */
[----:B------:R-:W-:Y:S01]  /*2a50*/  FFMA.FTZ R15, R15, UR11, -R54 ;  /* 0x0000000b0f0f7c23 */ /* 0x000fe20008010836 */
[C---:B------:R-:W-:Y:S01]  /*2a60*/  FADD.FTZ R18, -R14.reuse, R23 ;  /* 0x000000170e127221 */ /* 0x040fe20000010100 */
[C---:B------:R-:W-:Y:S01]  /*2a70*/  FADD.FTZ R13, -R14.reuse, R24 ;  /* 0x000000180e0d7221 */ /* 0x040fe20000010100 */
[--C-:B------:R-:W-:Y:S01]  /*2a80*/  FADD.FTZ R57, R57, -R14.reuse ;  /* 0x8000000e39397221 */ /* 0x100fe20000010000 */
[----:B------:R-:W-:Y:S01]  /*2a90*/  FADD.FTZ R59, -R14, R59 ;  /* 0x0000003b0e3b7221 */ /* 0x000fe20000010100 */
[----:B------:R-:W-:Y:S01]  /*2aa0*/  FSETP.GTU.FTZ.AND P0, PT, R15, RZ, PT ;  /* 0x000000ff0f00720b */ /* 0x000fe20003f1c000 */
[--C-:B------:R-:W-:Y:S01]  /*2ab0*/  FADD.FTZ R61, R61, -R14.reuse ;  /* 0x8000000e3d3d7221 */ /* 0x100fe20000010000 */
[--C-:B------:R-:W-:Y:S01]  /*2ac0*/  FADD.FTZ R43, R38, -R14.reuse ;  /* 0x8000000e262b7221 */ /* 0x100fe20000010000 */
[----:B------:R-:W-:Y:S01]  /*2ad0*/  FADD.FTZ R53, -R14, R53 ;  /* 0x000000350e357221 */ /* 0x000fe20000010100 */
[--C-:B------:R-:W-:Y:S01]  /*2ae0*/  FADD.FTZ R25, R42, -R14.reuse ;  /* 0x8000000e2a197221 */ /* 0x100fe20000010000 */
[----:B------:R-:W-:Y:S01]  /*2af0*/  FADD.FTZ R19, -R14, R19 ;  /* 0x000000130e137221 */ /* 0x000fe20000010100 */
[----:B------:R-:W-:-:S07]  /*2b00*/  FADD.FTZ R51, R26, -R14 ;  /* 0x8000000e1a337221 */ /* 0x000fce0000010000 */
[----:B------:R-:W0:Y:S02]  /*2b10*/  @P0 LDC R12, c[0x0][0x238] ;  /* 0x00008e00ff0c0b82 */ /* 0x000e240000000800 */
[----:B0-----:R-:W-:Y:S01]  /*2b20*/  @P0 FADD.FTZ R15, R15, R12 ;  /* 0x0000000c0f0f0221 */ /* 0x001fe20000010000 */
[----:B------:R-:W-:-:S10]  /*2b30*/  HFMA2.MMA R12, -RZ, RZ, 1.875, 0 ;  /* 0x3f800000ff0c7435 */ /* 0x000fd400000001ff */
[----:B------:R0:W1:Y:S01]  /*2b40*/  @P0 MUFU.RSQ R12, R15 ;  /* 0x0000000f000c0308 */ /* 0x0000620000001400 */
[----:B------:R-:W-:-:S04]  /*2b50*/  ISETP.GE.U32.AND P0, PT, R7, UR14, PT ;  /* 0x0000000e07007c0c */ /* 0x000fc8000bf06070 */
[----:B------:R-:W-:Y:S02]  /*2b60*/  ISETP.GE.AND.EX P0, PT, R31, UR15, PT, P0 ;  /* 0x0000000f1f007c0c */ /* 0x000fe4000bf06300 */
[----:B0-----:R-:W-:Y:S01]  /*2b70*/  SHF.L.U32 R15, R20, 0x10, RZ ;  /* 0x00000010140f7819 */ /* 0x001fe200000006ff */
[--C-:B------:R-:W-:Y:S01]  /*2b80*/  FADD.FTZ R20, R27, -R14.reuse ;  /* 0x8000000e1b147221 */ /* 0x100fe20000010000 */
[----:B------:R-:W-:Y:S01]  /*2b90*/  FADD.FTZ R27, R40, -R14 ;  /* 0x8000000e281b7221 */ /* 0x000fe20000010000 */
[----:B------:R-:W-:Y:S02]  /*2ba0*/  ISETP.LT.U32.AND P0, PT, R2, 0x200, !P0 ;  /* 0x000002000200780c */ /* 0x000fe40004701070 */
[----:B------:R-:W-:Y:S01]  /*2bb0*/  FADD.FTZ R15, -R14, R15 ;  /* 0x0000000f0e0f7221 */ /* 0x000fe20000010100 */
[-C--:B-1----:R-:W-:Y:S01]  /*2bc0*/  FMUL.FTZ R14, R21, R12.reuse ;  /* 0x0000000c150e7220 */ /* 0x082fe20000410000 */
        /* <DEDUP_REMOVED lines=13> */
[----:B--2---:R-:W-:-:S02]  /*2ca0*/  SHF.L.U32 R17, R17, 0x10, RZ ;  /* 0x0000001011117819 */ /* 0x004fc400000006ff */
[----:B---3--:R-:W-:Y:S02]  /*2cb0*/  SHF.L.U32 R16, R16, 0x10, RZ ;  /* 0x0000001010107819 */ /* 0x008fe400000006ff */
[----:B----4-:R-:W-:Y:S01]  /*2cc0*/  SHF.L.U32 R24, R45, 0x10, RZ ;  /* 0x000000102d187819 */ /* 0x010fe200000006ff */
[-C--:B------:R-:W-:Y:S01]  /*2cd0*/  FMUL.FTZ R45, R20, R12.reuse ;  /* 0x0000000c142d7220 */ /* 0x080fe20000410000 */
[----:B------:R-:W-:Y:S01]  /*2ce0*/  FMUL.FTZ R20, R53, R12 ;  /* 0x0000000c35147220 */ /* 0x000fe20000410000 */
[----:B------:R-:W-:Y:S02]  /*2cf0*/  SHF.L.U32 R23, R52, 0x10, RZ ;  /* 0x0000001034177819 */ /* 0x000fe400000006ff */
[----:B------:R-:W-:-:S03]  /*2d00*/  FFMA.FTZ R53, R17, R14, R24 ;  /* 0x0000000e11357223 */ /* 0x000fc60000010018 */
        /* <DEDUP_REMOVED lines=12> */
.L_x_3830:
[----:B------:R-:W-:Y:S04]  /*2dd0*/  BSSY B0, `(.L_x_3831) ;  /* 0x000000f000007945 */ /* 0x000fe80003800000 */
[----:B------:R-:W-:Y:S05]  /*2de0*/  @P2 BRA `(.L_x_3832) ;  /* 0x0000000000342947 */ /* 0x000fea0003800000 */
[----:B------:R-:W-:Y:S01]  /*2df0*/  SHF.R.S32.HI R12, RZ, 0x1f, R44 ;  /* 0x0000001fff0c7819 */ /* 0x000fe2000001142c */
[----:B------:R-:W-:Y:S01]  /*2e00*/  ULDC.64 UR12, c[0x0][0x270] ;  /* 0x00009c00000c7ab9 */ /* 0x000fe20000000a00 */
[----:B------:R-:W-:Y:S02]  /*2e10*/  MOV R13, R49 ;  /* 0x00000031000d7202 */ /* 0x000fe40000000f00 */
[----:B------:R-:W-:Y:S01]  /*2e20*/  F2FP.BF16.F32.PACK_AB R53, R36, R53 ;  /* 0x000000352435723e */ /* 0x000fe200000010ff */
[----:B------:R-:W-:Y:S01]  /*2e30*/  IMAD R15, R12, UR12, RZ ;  /* 0x0000000c0c0f7c24 */ /* 0x000fe2000f8e02ff */
        /* <DEDUP_REMOVED lines=8> */
.L_x_3832:
[----:B------:R-:W-:Y:S05]  /*2ec0*/  BSYNC B0 ;  /* 0x0000000000007941 */ /* 0x000fea0003800000 */
.L_x_3831:
        /* <DEDUP_REMOVED lines=13> */
.L_x_3833:
        /* <DEDUP_REMOVED lines=14> */
.L_x_3835:
[----:B------:R-:W-:Y:S05]  /*3080*/  BSYNC B0 ;  /* 0x0000000000007941 */ /* 0x000fea0003800000 */
.L_x_3834:
[----:B------:R-:W-:Y:S01]  /*3090*/  ISETP.GE.U32.AND P5, PT, R8, UR14, PT ;  /* 0x0000000e08007c0c */ /* 0x000fe2000bfa6070 */
[--C-:B------:R-:W-:Y:S01]  /*30a0*/  FFMA.FTZ R13, R17, R27, R24.reuse ;  /* 0x0000001b110d7223 */ /* 0x100fe20000010018 */
[----:B------:R-:W-:Y:S01]  /*30b0*/  ISETP.GE.U32.AND P0, PT, R9, UR14, PT ;  /* 0x0000000e09007c0c */ /* 0x000fe2000bf06070 */
[--C-:B------:R-:W-:Y:S01]  /*30c0*/  FFMA.FTZ R27, R16, R20, R23.reuse ;  /* 0x00000014101b7223 */ /* 0x100fe20000010017 */
[----:B------:R-:W-:Y:S01]  /*30d0*/  ISETP.GE.U32.AND P2, PT, R10, UR14, PT ;  /* 0x0000000e0a007c0c */ /* 0x000fe2000bf46070 */
[--C-:B------:R-:W-:Y:S01]  /*30e0*/  FFMA.FTZ R30, R17, R30, R24.reuse ;  /* 0x0000001e111e7223 */ /* 0x100fe20000010018 */
[----:B------:R-:W-:Y:S01]  /*30f0*/  ISETP.GE.U32.AND P3, PT, R11, UR14, PT ;  /* 0x0000000e0b007c0c */ /* 0x000fe2000bf66070 */
[C-C-:B------:R-:W-:Y:S01]  /*3100*/  FFMA.FTZ R45, R17.reuse, R45, R24.reuse ;  /* 0x0000002d112d7223 */ /* 0x140fe20000010018 */
[----:B------:R-:W-:Y:S01]  /*3110*/  ISETP.GE.U32.AND P4, PT, R28, UR14, PT ;  /* 0x0000000e1c007c0c */ /* 0x000fe2000bf86070 */
[--C-:B------:R-:W-:Y:S01]  /*3120*/  FFMA.FTZ R12, R17, R43, R24.reuse ;  /* 0x0000002b110c7223 */ /* 0x100fe20000010018 */
[----:B------:R-:W-:Y:S01]  /*3130*/  ISETP.GE.AND.EX P5, PT, R33, UR15, PT, P5 ;  /* 0x0000000f21007c0c */ /* 0x000fe2000bfa6350 */
[--C-:B------:R-:W-:Y:S01]  /*3140*/  FFMA.FTZ R25, R17, R25, R24.reuse ;  /* 0x0000001911197223 */ /* 0x100fe20000010018 */
[----:B------:R-:W-:Y:S01]  /*3150*/  ISETP.GE.AND.EX P0, PT, R35, UR15, PT, P0 ;  /* 0x0000000f23007c0c */ /* 0x000fe2000bf06300 */
[C-C-:B------:R-:W-:Y:S01]  /*3160*/  FFMA.FTZ R20, R16.reuse, R19, R23.reuse ;  /* 0x0000001310147223 */ /* 0x140fe20000010017 */
[----:B------:R-:W-:Y:S01]  /*3170*/  ISETP.GE.AND.EX P2, PT, R37, UR15, PT, P2 ;  /* 0x0000000f25007c0c */ /* 0x000fe2000bf46320 */
[----:B------:R-:W-:Y:S01]  /*3180*/  FFMA.FTZ R24, R17, R51, R24 ;  /* 0x0000003311187223 */ /* 0x000fe20000010018 */
[----:B------:R-:W-:Y:S01]  /*3190*/  ISETP.GE.AND.EX P3, PT, R39, UR15, PT, P3 ;  /* 0x0000000f27007c0c */ /* 0x000fe2000bf66330 */
[C-C-:B------:R-:W-:Y:S01]  /*31a0*/  FFMA.FTZ R22, R16.reuse, R22, R23.reuse ;  /* 0x0000001610167223 */ /* 0x140fe20000010017 */
[----:B------:R-:W-:Y:S01]  /*31b0*/  ISETP.GE.AND.EX P4, PT, R41, UR15, PT, P4 ;  /* 0x0000000f29007c0c */ /* 0x000fe2000bf86340 */
[--C-:B------:R-:W-:Y:S01]  /*31c0*/  FFMA.FTZ R18, R16, R18, R23.reuse ;  /* 0x0000001210127223 */ /* 0x100fe20000010017 */
[----:B------:R-:W-:Y:S01]  /*31d0*/  ISETP.LT.U32.AND P5, PT, R2, 0x200, !P5 ;  /* 0x000002000200780c */ /* 0x000fe20006fa1070 */
[--C-:B------:R-:W-:Y:S01]  /*31e0*/  FFMA.FTZ R19, R16, R26, R23.reuse ;  /* 0x0000001a10137223 */ /* 0x100fe20000010017 */
[----:B------:R-:W-:Y:S01]  /*31f0*/  ISETP.LT.U32.AND P0, PT, R2, 0x200, !P0 ;  /* 0x000002000200780c */ /* 0x000fe20004701070 */
[----:B------:R-:W-:Y:S01]  /*3200*/  FFMA.FTZ R21, R16, R21, R23 ;  /* 0x0000001510157223 */ /* 0x000fe20000010017 */
[----:B------:R-:W-:-:S02]  /*3210*/  ISETP.LT.U32.AND P2, PT, R2, 0x200, !P2 ;  /* 0x000002000200780c */ /* 0x000fc40005741070 */
[C---:B------:R-:W-:Y:S02]  /*3220*/  ISETP.LT.U32.AND P3, PT, R2.reuse, 0x200, !P3 ;  /* 0x000002000200780c */ /* 0x040fe40005f61070 */
[----:B------:R-:W-:Y:S01]  /*3230*/  ISETP.LT.U32.AND P4, PT, R2, 0x200, !P4 ;  /* 0x000002000200780c */ /* 0x000fe20006781070 */
[----:B------:R-:W-:-:S12]  /*3240*/  @!P6 BRA `(.L_x_3836) ;  /* 0x000000000028e947 */ /* 0x000fd80003800000 */
        /* <DEDUP_REMOVED lines=10> */
.L_x_3836:
[----:B------:R-:W-:Y:S04]  /*32f0*/  BSSY B0, `(.L_x_3837) ;  /* 0x0000010000007945 */ /* 0x000fe80003800000 */
[----:B------:R-:W-:Y:S05]  /*3300*/  @P1 BRA `(.L_x_3838) ;  /* 0x0000000000381947 */ /* 0x000fea0003800000 */
[----:B------:R-:W-:Y:S01]  /*3310*/  IADD3 R17, R44, 0x10, RZ ;  /* 0x000000102c117810 */ /* 0x000fe20007ffe0ff */
[----:B------:R-:W-:Y:S01]  /*3320*/  ULDC.64 UR12, c[0x0][0x270] ;  /* 0x00009c00000c7ab9 */ /* 0x000fe20000000a00 */
[----:B0-----:R-:W-:Y:S02]  /*3330*/  MOV R15, R49 ;  /* 0x00000031000f7202 */ /* 0x001fe40000000f00 */
[----:B------:R-:W-:Y:S02]  /*3340*/  SHF.R.S32.HI R14, RZ, 0x1f, R17 ;  /* 0x0000001fff0e7819 */ /* 0x000fe40000011411 */
[----:B------:R-:W-:-:S03]  /*3350*/  F2FP.BF16.F32.PACK_AB R21, R21, R30 ;  /* 0x0000001e1515723e */ /* 0x000fc600000010ff */
[----:B------:R-:W-:Y:S01]  /*3360*/  IMAD R16, R14, UR12, RZ ;  /* 0x0000000c0e107c24 */ /* 0x000fe2000f8e02ff */
[----:B------:R-:W-:-:S05]  /*3370*/  MOV R14, R46 ;  /* 0x0000002e000e7202 */ /* 0x000fca0000000f00 */
[----:B------:R-:W-:-:S04]  /*3380*/  IMAD.WIDE.U32 R14, R17, UR12, R14 ;  /* 0x0000000c110e7c25 */ /* 0x000fc8000f8e000e */
[----:B------:R-:W-:Y:S01]  /*3390*/  IMAD R17, R17, UR13, R16 ;  /* 0x0000000d11117c24 */ /* 0x000fe2000f8e0210 */
[----:B------:R-:W-:Y:S02]  /*33a0*/  ULDC.64 UR12, c[0x0][0x210] ;  /* 0x00008400000c7ab9 */ /* 0x000fe40000000a00 */
[----:B------:R-:W-:Y:S02]  /*33b0*/  LEA R16, P1, R14, UR12, 0x1 ;  /* 0x0000000c0e107c11 */ /* 0x000fe4000f8208ff */
[----:B------:R-:W-:-:S04]  /*33c0*/  IADD3 R17, R15, R17, RZ ;  /* 0x000000110f117210 */ /* 0x000fc80007ffe0ff */
[----:B------:R-:W-:-:S05]  /*33d0*/  LEA.HI.X R17, R14, UR13, R17, 0x1, P1 ;  /* 0x0000000d0e117c11 */ /* 0x000fca00088f0c11 */
[----:B------:R1:W-:Y:S02]  /*33e0*/  STG.E desc[UR8][R16.64], R21 ;  /* 0x0000001510007986 */ /* 0x0003e4000c101908 */
.L_x_3838:
[----:B------:R-:W-:Y:S05]  /*33f0*/  BSYNC B0 ;  /* 0x0000000000007941 */ /* 0x000fea0003800000 */
.L_x_3837:
[----:B------:R-:W-:Y:S05]  /*3400*/  @!P6 BRA `(.L_x_3839) ;  /* 0x000000000028e947 */ /* 0x000fea0003800000 */
[----:B-1----:R-:W-:Y:S01]  /*3410*/  FMUL.FTZ R17, R22, -1.4426950216293334961 ;  /* 0xbfb8aa3b16117820 */ /* 0x002fe20000410000 */
        /* <DEDUP_REMOVED lines=9> */
.L_x_3839:
[----:B------:R-:W-:Y:S04]  /*34b0*/  BSSY B0, `(.L_x_3840) ;  /* 0x000000e000007945 */ /* 0x000fe80003800000 */
[----:B------:R-:W-:Y:S05]  /*34c0*/  @!P5 BRA `(.L_x_3841) ;  /* 0x000000000030d947 */ /* 0x000fea0003800000 */
[----:B------:R-:W-:Y:S01]  /*34d0*/  ULDC.64 UR12, c[0x0][0x270] ;  /* 0x00009c00000c7ab9 */ /* 0x000fe20000000a00 */
[----:B0-----:R-:W-:Y:S01]  /*34e0*/  MOV R14, R46 ;  /* 0x0000002e000e7202 */ /* 0x001fe20000000f00 */
[----:B-1----:R-:W-:Y:S01]  /*34f0*/  IMAD R17, R33, UR12, RZ ;  /* 0x0000000c21117c24 */ /* 0x002fe2000f8e02ff */
        /* <DEDUP_REMOVED lines=9> */
.L_x_3841:
[----:B------:R-:W-:Y:S05]  /*3590*/  BSYNC B0 ;  /* 0x0000000000007941 */ /* 0x000fea0003800000 */
.L_x_3840:
        /* <DEDUP_REMOVED lines=11> */
.L_x_3842:
[----:B------:R-:W-:Y:S04]  /*3650*/  BSSY B0, `(.L_x_3843) ;  /* 0x000000e000007945 */ /* 0x000fe80003800000 */
[----:B------:R-:W-:Y:S05]  /*3660*/  @!P0 BRA `(.L_x_3844) ;  /* 0x0000000000308947 */ /* 0x000fea0003800000 */
[----:B------:R-:W-:Y:S01]  /*3670*/  ULDC.64 UR12, c[0x0][0x270] ;  /* 0x00009c00000c7ab9 */ /* 0x000fe20000000a00 */
[----:B0-----:R-:W-:Y:S01]  /*3680*/  MOV R14, R46 ;  /* 0x0000002e000e7202 */ /* 0x001fe20000000f00 */
[----:B-12---:R-:W-:Y:S01]  /*3690*/  IMAD R16, R35, UR12, RZ ;  /* 0x0000000c23107c24 */ /* 0x006fe2000f8e02ff */
        /* <DEDUP_REMOVED lines=9> */
.L_x_3844:
[----:B------:R-:W-:Y:S05]  /*3730*/  BSYNC B0 ;  /* 0x0000000000007941 */ /* 0x000fea0003800000 */
.L_x_3843:
        /* <DEDUP_REMOVED lines=11> */
.L_x_3845:
[----:B------:R-:W-:Y:S04]  /*37f0*/  BSSY B0, `(.L_x_3846) ;  /* 0x000000e000007945 */ /* 0x000fe80003800000 */
[----:B------:R-:W-:Y:S05]  /*3800*/  @!P2 BRA `(.L_x_3847) ;  /* 0x000000000030a947 */ /* 0x000fea0003800000 */
[----:B------:R-:W-:Y:S01]  /*3810*/  ULDC.64 UR12, c[0x0][0x270] ;  /* 0x00009c00000c7ab9 */ /* 0x000fe20000000a00 */
[----:B-123--:R-:W-:Y:S01]  /*3820*/  MOV R16, R46 ;  /* 0x0000002e00107202 */ /* 0x00efe20000000f00 */
        /* <DEDUP_REMOVED lines=10> */
.L_x_3847:
[----:B------:R-:W-:Y:S05]  /*38d0*/  BSYNC B0 ;  /* 0x0000000000007941 */ /* 0x000fea0003800000 */
.L_x_3846:
[----:B------:R-:W-:Y:S05]  /*38e0*/  @!P6 BRA `(.L_x_3848) ;  /* 0x000000000028e947 */ /* 0x000fea0003800000 */
[----:B------:R-:W-:Y:S01]  /*38f0*/  FMUL.FTZ R12, R25, -1.4426950216293334961 ;  /* 0xbfb8aa3b190c7820 */ /* 0x000fe20000410000 */
[----:B0---4-:R-:W-:-:S05]  /*3900*/  FMUL.FTZ R15, R20, -1.4426950216293334961 ;  /* 0xbfb8aa3b140f7820 */ /* 0x011fca0000410000 */
        /* <DEDUP_REMOVED lines=8> */
.L_x_3848:
[----:B------:R-:W-:Y:S04]  /*3990*/  BSSY B0, `(.L_x_3849) ;  /* 0x000000e000007945 */ /* 0x000fe80003800000 */
[----:B------:R-:W-:Y:S05]  /*39a0*/  @!P3 BRA `(.L_x_3850) ;  /* 0x000000000030b947 */ /* 0x000fea0003800000 */
[----:B------:R-:W-:Y:S01]  /*39b0*/  ULDC.64 UR12, c[0x0][0x270] ;  /* 0x00009c00000c7ab9 */ /* 0x000fe20000000a00 */
[----:B0---4-:R-:W-:Y:S01]  /*39c0*/  MOV R14, R46 ;  /* 0x0000002e000e7202 */ /* 0x011fe20000000f00 */
        /* <DEDUP_REMOVED lines=10> */
.L_x_3850:
[----:B------:R-:W-:Y:S05]  /*3a70*/  BSYNC B0 ;  /* 0x0000000000007941 */ /* 0x000fea0003800000 */
.L_x_3849:
[----:B------:R-:W-:Y:S05]  /*3a80*/  @!P6 BRA `(.L_x_3851) ;  /* 0x000000000028e947 */ /* 0x000fea0003800000 */
[----:B0-----:R-:W-:Y:S01]  /*3a90*/  FMUL.FTZ R12, R24, -1.4426950216293334961 ;  /* 0xbfb8aa3b180c7820 */ /* 0x001fe20000410000 */
[----:B----4-:R-:W-:-:S05]  /*3aa0*/  FMUL.FTZ R14, R19, -1.4426950216293334961 ;  /* 0xbfb8aa3b130e7820 */ /* 0x010fca0000410000 */
[----:B------:R-:W0:Y:S08]  /*3ab0*/  MUFU.EX2 R12, R12 ;  /* 0x0000000c000c7308 */ /* 0x000e300000000800 */
[----:B------:R-:W4:Y:S01]  /*3ac0*/  MUFU.EX2 R14, R14 ;  /* 0x0000000e000e7308 */ /* 0x000f220000000800 */
[----:B0-----:R-:W-:-:S07]  /*3ad0*/  FADD.FTZ R13, R12, 1 ;  /* 0x3f8000000c0d7421 */ /* 0x001fce0000010000 */
[----:B------:R-:W0:Y:S01]  /*3ae0*/  MUFU.RCP R13, R13 ;  /* 0x0000000d000d7308 */ /* 0x000e220000001000 */
[----:B----4-:R-:W-:-:S07]  /*3af0*/  FADD.FTZ R15, R14, 1 ;  /* 0x3f8000000e0f7421 */ /* 0x010fce0000010000 */
[----:B-123--:R-:W1:Y:S01]  /*3b00*/  MUFU.RCP R16, R15 ;  /* 0x0000000f00107308 */ /* 0x00ee620000001000 */
[----:B0-----:R-:W-:Y:S01]  /*3b10*/  FMUL.FTZ R24, R24, R13 ;  /* 0x0000000d18187220 */ /* 0x001fe20000410000 */
[----:B-1----:R-:W-:-:S07]  /*3b20*/  FMUL.FTZ R19, R19, R16 ;  /* 0x0000001013137220 */ /* 0x002fce0000410000 */
.L_x_3851:
[----:B------:R-:W-:Y:S04]  /*3b30*/  BSSY B0, `(.L_x_3852) ;  /* 0x000000d000007945 */ /* 0x000fe80003800000 */
[----:B------:R-:W-:Y:S05]  /*3b40*/  @!P4 BRA `(.L_x_3853) ;  /* 0x00000000002cc947 */ /* 0x000fea0003800000 */
[----:B------:R-:W-:Y:S01]  /*3b50*/  ULDC.64 UR12, c[0x0][0x270] ;  /* 0x00009c00000c7ab9 */ /* 0x000fe20000000a00 */
[----:B------:R-:W-:Y:S01]  /*3b60*/  MOV R47, R49 ;  /* 0x00000031002f7202 */ /* 0x000fe20000000f00 */
[----:B0---4-:R-:W-:Y:S01]  /*3b70*/  IMAD R13, R41, UR12, RZ ;  /* 0x0000000c290d7c24 */ /* 0x011fe2000f8e02ff */
        /* <DEDUP_REMOVED lines=8> */
.L_x_3853:
[----:B------:R-:W-:Y:S05]  /*3c00*/  BSYNC B0 ;  /* 0x0000000000007941 */ /* 0x000fea0003800000 */
.L_x_3852:
[----:B------:R-:W-:Y:S02]  /*3c10*/  IADD3 R6, R5, R6, RZ ;  /* 0x0000000605067210 */ /* 0x000fe40007ffe0ff */
[----:B------:R-:W-:Y:S02]  /*3c20*/  IADD3 R4, R4, 0x1, RZ ;  /* 0x0000000104047810 */ /* 0x000fe40007ffe0ff */
[----:B------:R-:W-:-:S13]  /*3c30*/  ISETP.GE.AND P0, PT, R6, UR4, PT ;  /* 0x0000000406007c0c */ /* 0x000fda000bf06270 */
[----:B------:R-:W-:Y:S05]  /*3c40*/  @!P0 BRA `(.L_x_3854) ;  /* 0xffffffc400848947 */ /* 0x000fea000383ffff */
[----:B------:R-:W-:Y:S05]  /*3c50*/  EXIT ;  /* 0x000000000000794d */ /* 0x000fea0003800000 */
.L_x_3855:
        /* <DEDUP_REMOVED lines=10> */
.L_x_5700:


//--------------------- .text._Z35group_norm_nhwc_fwd_one_pass_kernelI11Bf16IOBf16WLi128ELi128ELi512EEv26Group_norm_nhwc_fwd_params --------------------------
	.section	.text._Z35group_norm_nhwc_fwd_one_pass_kernelI11Bf16IOBf16WLi128ELi128ELi512EEv26Group_norm_nhwc_fwd_params,"ax",@progbits
	.align	128
        .global         _Z35group_norm_nhwc_fwd_one_pass_kernelI11Bf16IOBf16WLi128ELi128ELi512EEv26Group_norm_nhwc_fwd_params
        .type           _Z35group_norm_nhwc_fwd_one_pass_kernelI11Bf16IOBf16WLi128ELi128ELi512EEv26Group_norm_nhwc_fwd_params,@function
        .size           _Z35group_norm_nhwc_fwd_one_pass_kernelI11Bf16IOBf16WLi128ELi128ELi512EEv26Group_norm_nhwc_fwd_params,(.L_x_5701 - _Z35group_norm_nhwc_fwd_one_pass_kernelI11Bf16IOBf16WLi128ELi128ELi512EEv26Group_norm_nhwc_fwd_params)
        .other          _Z35group_norm_nhwc_fwd_one_pass_kernelI11Bf16IOBf16WLi128ELi128ELi512EEv26Group_norm_nhwc_fwd_params,@"STO_CUDA_ENTRY STV_DEFAULT"
_Z35group_norm_nhwc_fwd_one_pass_kernelI11Bf16IOBf16WLi128ELi128ELi512EEv26Group_norm_nhwc_fwd_params:
.text._Z35group_norm_nhwc_fwd_one_pass_kernelI11Bf16IOBf16WLi128ELi128ELi512EEv26Group_norm_nhwc_fwd_params:
        /* <DEDUP_REMOVED lines=19> */
.L_x_3917:
        /* <DEDUP_REMOVED lines=12> */
[----:B--23--:R-:W-:-:S05]  /*01f0*/  IADD3 R8, RZ, -R5, RZ ;  /* 0x80000005ff087210 */ /* 0x00cfca0007ffe0ff */
        /* <DEDUP_REMOVED lines=23> */
[----:B------:R-:W-:-:S03]  /*0370*/  SHF.R.S32.HI R15, RZ, 0x1f, R10 ;  /* 0x0000001fff0f7819 */ /* 0x000fc6000001140a */
        /* <DEDUP_REMOVED lines=72> */
[----:B-----5:R-:W-:Y:S01]  /*0800*/  @!P6 LEA R46, P0, R18, R46, 0x1 ;  /* 0x0000002e122ee211 */ /* 0x020fe200078008ff */
[----:B------:R-:W-:Y:S01]  /*0810*/  @!P3 IMAD.MOV.U32 R19, RZ, RZ, R89 ;  /* 0x000000ffff13b224 */ /* 0x000fe200078e0059 */
[----:B------:R-:W-:Y:S01]  /*0820*/  @!P5 MOV R16, R86 ;  /* 0x000000560010d202 */ /* 0x000fe20000000f00 */
[----:B------:R-:W-:Y:S01]  /*0830*/  @!P3 IMAD R23, R10, R27, R14 ;  /* 0x0000001b0a17b224 */ /* 0x000fe200078e020e */
[----:B------:R-:W-:-:S02]  /*0840*/  @!P6 LEA.HI.X R47, R18, R47, R12, 0x1, P0 ;  /* 0x0000002f122fe211 */ /* 0x000fc400000f0c0c */
[----:B------:R-:W-:Y:S01]  /*0850*/  @!P3 MOV R18, R86 ;  /* 0x000000560012b202 */ /* 0x000fe20000000f00 */
[----:B------:R-:W-:-:S04]  /*0860*/  @!P5 IMAD.WIDE.U32 R16, R8, R24, R16 ;  /* 0x000000180810d225 */ /* 0x000fc800078e0010 */
[----:B------:R-:W-:Y:S01]  /*0870*/  @!P3 IMAD.WIDE.U32 R18, R10, R26, R18 ;  /* 0x0000001a0a12b225 */ /* 0x000fe200078e0012 */
[----:B------:R-:W-:Y:S02]  /*0880*/  @!P5 IADD3 R12, R17, R21, RZ ;  /* 0x00000015110cd210 */ /* 0x000fe40007ffe0ff */
[C---:B--2---:R-:W-:Y:S02]  /*0890*/  @!P5 LEA R62, P0, R16.reuse, R62, 0x1 ;  /* 0x0000003e103ed211 */ /* 0x044fe400078008ff */
[----:B------:R-:W-:Y:S02]  /*08a0*/  @!P3 IADD3 R14, R19, R23, RZ ;  /* 0x00000017130eb210 */ /* 0x000fe40007ffe0ff */
[----:B------:R-:W-:Y:S02]  /*08b0*/  @!P5 LEA.HI.X R63, R16, R63, R12, 0x1, P0 ;  /* 0x0000003f103fd211 */ /* 0x000fe400000f0c0c */
[----:B---3--:R-:W-:Y:S02]  /*08c0*/  @!P3 LEA R42, P0, R18, R42, 0x1 ;  /* 0x0000002a122ab211 */ /* 0x008fe400078008ff */
[----:B------:R-:W-:-:S02]  /*08d0*/  IADD3 R12, R4, 0x28, RZ ;  /* 0x00000028040c7810 */ /* 0x000fc40007ffe0ff */
[----:B------:R-:W-:Y:S02]  /*08e0*/  @!P3 LEA.HI.X R43, R18, R43, R14, 0x1, P0 ;  /* 0x0000002b122bb211 */ /* 0x000fe400000f0c0e */
[----:B------:R-:W-:Y:S02]  /*08f0*/  ISETP.GE.U32.AND P0, PT, R12, UR12, PT ;  /* 0x0000000c0c007c0c */ /* 0x000fe4000bf06070 */
        /* <DEDUP_REMOVED lines=99> */
[----:B-1----:R-:W-:-:S03]  /*0f30*/  @!P2 LEA R32, P3, R28, R32, 0x1 ;  /* 0x000000201c20a211 */ /* 0x002fc600078608ff */
[----:B------:R-:W-:-:S05]  /*0f40*/  @!P2 IMAD.IADD R24, R29, 0x1, R31 ;  /* 0x000000011d18a824 */ /* 0x000fca00078e021f */
        /* <DEDUP_REMOVED lines=51> */
[----:B-1----:R-:W-:Y:S01]  /*1280*/  @!P5 IMAD R50, R55, R74, RZ ;  /* 0x0000004a3732d224 */ /* 0x002fe200078e02ff */
[----:B------:R-:W-:-:S03]  /*1290*/  @!P5 MOV R55, R89 ;  /* 0x000000590037d202 */ /* 0x000fc60000000f00 */
        /* <DEDUP_REMOVED lines=58> */
[----:B------:R-:W-:Y:S02]  /*1640*/  IMAD.U32 R35, R54, 0x10000, RZ ;  /* 0x0001000036237824 */ /* 0x000fe400078e00ff */
[----:B------:R-:W-:Y:S02]  /*1650*/  FFMA.FTZ R33, R34, R34, R33 ;  /* 0x0000002222217223 */ /* 0x000fe40000010021 */
        /* <DEDUP_REMOVED lines=209> */
.L_x_3857:
[----:B------:R-:W-:Y:S05]  /*2370*/  BSYNC B0 ;  /* 0x0000000000007941 */ /* 0x000fea0003800000 */
.L_x_3856:
        /* <DEDUP_REMOVED lines=28> */
.L_x_3860:
[----:B0-----:R-:W2:Y:S04]  /*2540*/  LDG.E.STRONG.GPU R33, desc[UR8][R28.64] ;  /* 0x000000081c217981 */ /* 0x001ea8000c1ef900 */
[----:B--2---:R-:W-:Y:S01]  /*2550*/  CCTL.IVALL ;  /* 0x00000000ff00798f */ /* 0x004fe20002000000 */
[----:B------:R-:W-:Y:S05]  /*2560*/  YIELD ;  /* 0x0000000000007946 */ /* 0x000fea0003800000 */
[----:B------:R-:W-:-:S13]  /*2570*/  ISETP.NE.AND P5, PT, R33, R38, PT ;  /* 0x000000262100720c */ /* 0x000fda0003fa5270 */
[----:B------:R-:W-:Y:S05]  /*2580*/  @P5 BRA `(.L_x_3860) ;  /* 0xfffffffc00ec5947 */ /* 0x000fea000383ffff */
.L_x_3859:
        /* <DEDUP_REMOVED lines=24> */
.L_x_3864:
        /* <DEDUP_REMOVED lines=114> */
[----:B------:R-:W-:-:S13]  /*2e30*/  ISETP.GT.AND P5, PT, R33, 0xc, PT ;  /* 0x0000000c2100780c */ /* 0x000fda0003fa4270 */
[----:B------:R-:W-:Y:S05]  /*2e40*/  @P5 BRA `(.L_x_3864) ;  /* 0xfffffff800305947 */ /* 0x000fea000383ffff */
.L_x_3863:
        /* <DEDUP_REMOVED lines=63> */
.L_x_3865:
[----:B------:R-:W-:-:S04]  /*3240*/  LOP3.LUT P5, RZ, R83, 0x1, RZ, 0xc0, !PT ;  /* 0x0000000153ff7812 */ /* 0x000fc800078ac0ff */
[----:B------:R-:W-:-:S13]  /*3250*/  ISETP.NE.OR P5, PT, R33, RZ, P5 ;  /* 0x000000ff2100720c */ /* 0x000fda0002fa5670 */
[----:B------:R-:W-:Y:S05]  /*3260*/  @!P5 BRA `(.L_x_3861) ;  /* 0x000000000088d947 */ /* 0x000fea0003800000 */
.L_x_3862:
[----:B------:R-:W0:Y:S01]  /*3270*/  S2UR UR6, SR_CTAID.X ;  /* 0x00000000000679c3 */ /* 0x000e220000002500 */
[----:B------:R-:W-:Y:S01]  /*3280*/  NOP ;  /* 0x0000000000007918 */ /* 0x000fe20000000000 */
.L_x_3866:
        /* <DEDUP_REMOVED lines=32> */
.L_x_3861:
        /* <DEDUP_REMOVED lines=10> */
.L_x_3868:
[----:B------:R-:W-:Y:S05]  /*3530*/  BSYNC B0 ;  /* 0x0000000000007941 */ /* 0x000fea0003800000 */
.L_x_3867:
        /* <DEDUP_REMOVED lines=17> */
.L_x_3858:
        /* <DEDUP_REMOVED lines=24> */
[----:B------:R-:W-:-:S03]  /*37d0*/  IADD3.X R37, R90, UR13, RZ, P5, !PT ;  /* 0x0000000d5a257c10 */ /* 0x000fc6000affe4ff */
[----:B0-----:R-:W0:Y:S01]  /*37e0*/  LDC R39, c[0x0][0x294] ;  /* 0x0000a500ff277b82 */ /* 0x001e220000000800 */
[----:B------:R-:W2:Y:S04]  /*37f0*/  LDG.E.U16 R38, desc[UR8][R34.64] ;  /* 0x0000000822267981 */ /* 0x000ea8000c1e1500 */
[----:B------:R-:W3:Y:S04]  /*3800*/  LDG.E.U16 R33, desc[UR8][R34.64+0x2] ;  /* 0x0000020822217981 */ /* 0x000ee8000c1e1500 */
[----:B------:R-:W4:Y:S04]  /*3810*/  LDG.E.U16 R28, desc[UR8][R36.64] ;  /* 0x00000008241c7981 */ /* 0x000f28000c1e1500 */
[----:B------:R-:W5:Y:S04]  /*3820*/  LDG.E.U16 R29, desc[UR8][R36.64+0x2] ;  /* 0x00000208241d7981 */ /* 0x000f68000c1e1500 */
[----:B------:R-:W1:Y:S02]  /*3830*/  LDS.64 R30, [UR6+0x98] ;  /* 0x00009806ff1e7984 */ /* 0x000e640008000a00 */
[----:B-1----:R-:W-:-:S04]  /*3840*/  FMUL.FTZ R30, R30, UR7 ;  /* 0x000000071e1e7c20 */ /* 0x002fc80008410000 */
[----:B------:R-:W-:-:S04]  /*3850*/  FMUL.FTZ R40, R30, R30 ;  /* 0x0000001e1e287220 */ /* 0x000fc80000410000 */
[----:B------:R-:W-:-:S05]  /*3860*/  FFMA.FTZ R31, R31, UR7, -R40 ;  /* 0x000000071f1f7c23 */ /* 0x000fca0008010828 */
[----:B------:R-:W-:-:S13]  /*3870*/  FSETP.GTU.FTZ.AND P5, PT, R31, RZ, PT ;  /* 0x000000ff1f00720b */ /* 0x000fda0003fbc000 */
[----:B------:R-:W1:Y:S01]  /*3880*/  @P5 LDC R40, c[0x0][0x238] ;  /* 0x00008e00ff285b82 */ /* 0x000e620000000800 */
[----:B------:R-:W-:Y:S02]  /*3890*/  SHF.L.U32 R53, R53, 0x10, RZ ;  /* 0x0000001035357819 */ /* 0x000fe400000006ff */
[----:B------:R-:W-:Y:S01]  /*38a0*/  SHF.L.U32 R41, R66, 0x10, RZ ;  /* 0x0000001042297819 */ /* 0x000fe200000006ff */
[----:B-1----:R-:W-:Y:S01]  /*38b0*/  @P5 FADD.FTZ R40, R31, R40 ;  /* 0x000000281f285221 */ /* 0x002fe20000010000 */
[----:B------:R-:W-:-:S10]  /*38c0*/  HFMA2.MMA R31, -RZ, RZ, 1.875, 0 ;  /* 0x3f800000ff1f7435 */ /* 0x000fd400000001ff */
[----:B------:R1:W0:Y:S01]  /*38d0*/  @P5 MUFU.RSQ R31, R40 ;  /* 0x00000028001f5308 */ /* 0x0002220000001400 */
[----:B------:R-:W-:Y:S01]  /*38e0*/  ISETP.NE.AND P5, PT, RZ, UR10, PT ;  /* 0x0000000aff007c0c */ /* 0x000fe2000bfa5270 */
[----:B------:R-:W-:Y:S01]  /*38f0*/  FADD.FTZ R42, -R30, R41 ;  /* 0x000000291e2a7221 */ /* 0x000fe20000010100 */
[----:B------:R-:W-:Y:S02]  /*3900*/  SHF.L.U32 R43, R54, 0x10, RZ ;  /* 0x00000010362b7819 */ /* 0x000fe400000006ff */
[----:B------:R-:W-:Y:S01]  /*3910*/  SHF.L.U32 R67, R67, 0x10, RZ ;  /* 0x0000001043437819 */ /* 0x000fe200000006ff */
[--C-:B-1----:R-:W-:Y:S02]  /*3920*/  FADD.FTZ R40, R53, -R30.reuse ;  /* 0x8000001e35287221 */ /* 0x102fe40000010000 */
[----:B------:R-:W-:Y:S02]  /*3930*/  FADD.FTZ R44, R43, -R30 ;  /* 0x8000001e2b2c7221 */ /* 0x000fe40000010000 */
[----:B------:R-:W-:Y:S01]  /*3940*/  FADD.FTZ R46, -R30, R67 ;  /* 0x000000431e2e7221 */ /* 0x000fe20000010100 */
[-C--:B0-----:R-:W-:Y:S01]  /*3950*/  FMUL.FTZ R42, R42, R31.reuse ;  /* 0x0000001f2a2a7220 */ /* 0x081fe20000410000 */
[----:B------:R-:W-:Y:S01]  /*3960*/  FMUL.FTZ R40, R40, R31 ;  /* 0x0000001f28287220 */ /* 0x000fe20000410000 */
[----:B--2---:R-:W-:-:S02]  /*3970*/  SHF.L.U32 R38, R38, 0x10, RZ ;  /* 0x0000001026267819 */ /* 0x004fc400000006ff */
[----:B---3--:R-:W-:Y:S02]  /*3980*/  SHF.L.U32 R33, R33, 0x10, RZ ;  /* 0x0000001021217819 */ /* 0x008fe400000006ff */
[----:B----4-:R-:W-:Y:S01]  /*3990*/  SHF.L.U32 R35, R28, 0x10, RZ ;  /* 0x000000101c237819 */ /* 0x010fe200000006ff */
[----:B-----5:R-:W-:-:S04]  /*39a0*/  IMAD.U32 R34, R29, 0x10000, RZ ;  /* 0x000100001d227824 */ /* 0x020fc800078e00ff */
        /* <DEDUP_REMOVED lines=13> */
.L_x_3869:
        /* <DEDUP_REMOVED lines=15> */
.L_x_3871:
[----:B------:R-:W-:Y:S05]  /*3b70*/  BSYNC B0 ;  /* 0x0000000000007941 */ /* 0x000fea0003800000 */
.L_x_3870:
[-C--:B------:R-:W-:Y:S01]  /*3b80*/  FMUL.FTZ R44, R44, R31.reuse ;  /* 0x0000001f2c2c7220 */ /* 0x080fe20000410000 */
[----:B------:R-:W-:Y:S01]  /*3b90*/  FMUL.FTZ R46, R46, R31 ;  /* 0x0000001f2e2e7220 */ /* 0x000fe20000410000 */
[----:B------:R-:W-:Y:S02]  /*3ba0*/  SHF.L.U32 R55, R55, 0x10, RZ ;  /* 0x0000001037377819 */ /* 0x000fe400000006ff */
[----:B------:R-:W-:Y:S01]  /*3bb0*/  SHF.L.U32 R41, R68, 0x10, RZ ;  /* 0x0000001044297819 */ /* 0x000fe200000006ff */
        /* <DEDUP_REMOVED lines=13> */
.L_x_3872:
        /* <DEDUP_REMOVED lines=15> */
.L_x_3874:
[----:B------:R-:W-:Y:S05]  /*3d80*/  BSYNC B0 ;  /* 0x0000000000007941 */ /* 0x000fea0003800000 */
.L_x_3873:
        /* <DEDUP_REMOVED lines=23> */
.L_x_3875:
        /* <DEDUP_REMOVED lines=15> */
.L_x_3877:
[----:B------:R-:W-:Y:S05]  /*3ff0*/  BSYNC B0 ;  /* 0x0000000000007941 */ /* 0x000fea0003800000 */
.L_x_3876:
[-C--:B------:R-:W-:Y:S01]  /*4000*/  FMUL.FTZ R40, R40, R31.reuse ;  /* 0x0000001f28287220 */ /* 0x080fe20000410000 */
[----:B------:R-:W-:Y:S01]  /*4010*/  FMUL.FTZ R42, R42, R31 ;  /* 0x0000001f2a2a7220 */ /* 0x000fe20000410000 */
[----:B------:R-:W-:Y:S01]  /*4020*/  FADD.FTZ R36, R57, -R30 ;  /* 0x8000001e39247221 */ /* 0x000fe20000010000 */
        /* <DEDUP_REMOVED lines=14> */
.L_x_3878:
        /* <DEDUP_REMOVED lines=15> */
.L_x_3880:
[----:B------:R-:W-:Y:S05]  /*4200*/  BSYNC B0 ;  /* 0x0000000000007941 */ /* 0x000fea0003800000 */
.L_x_3879:
        /* <DEDUP_REMOVED lines=17> */
.L_x_3881:
        /* <DEDUP_REMOVED lines=15> */
.L_x_3883:
[----:B------:R-:W-:Y:S05]  /*4410*/  BSYNC B0 ;  /* 0x0000000000007941 */ /* 0x000fea0003800000 */
.L_x_3882:
[--C-:B0-----:R-:W-:Y:S01]  /*4420*/  FADD.FTZ R4, R11, -R30.reuse ;  /* 0x8000001e0b047221 */ /* 0x101fe20000010000 */
[----:B------:R-:W-:Y:S01]  /*4430*/  FADD.FTZ R6, -R30, R71 ;  /* 0x000000471e067221 */ /* 0x000fe20000010100 */
[----:B------:R-:W-:Y:S01]  /*4440*/  SHF.L.U32 R59, R59, 0x10, RZ ;  /* 0x000000103b3b7819 */ /* 0x000fe200000006ff */
[----:B------:R-:W-:Y:S01]  /*4450*/  IMAD.U32 R73, R73, 0x10000, RZ ;  /* 0x0001000049497824 */ /* 0x000fe200078e00ff */
[----:B------:R-:W-:Y:S01]  /*4460*/  SHF.L.U32 R5, R72, 0x10, RZ ;  /* 0x0000001048057819 */ /* 0x000fe200000006ff */
[-C--:B------:R-:W-:Y:S01]  /*4470*/  FMUL.FTZ R4, R4, R31.reuse ;  /* 0x0000001f04047220 */ /* 0x080fe20000410000 */
[----:B------:R-:W-:Y:S01]  /*4480*/  FMUL.FTZ R6, R6, R31 ;  /* 0x0000001f06067220 */ /* 0x000fe20000410000 */
[----:B------:R-:W-:Y:S01]  /*4490*/  SHF.L.U32 R11, R60, 0x10, RZ ;  /* 0x000000103c0b7819 */ /* 0x000fe200000006ff */
        /* <DEDUP_REMOVED lines=15> */
.L_x_3884:
        /* <DEDUP_REMOVED lines=15> */
.L_x_3886:
[----:B------:R-:W-:Y:S05]  /*4680*/  BSYNC B0 ;  /* 0x0000000000007941 */ /* 0x000fea0003800000 */
.L_x_3885:
        /* <DEDUP_REMOVED lines=17> */
.L_x_3887:
        /* <DEDUP_REMOVED lines=15> */
.L_x_3889:
[----:B------:R-:W-:Y:S05]  /*4890*/  BSYNC B0 ;  /* 0x0000000000007941 */ /* 0x000fea0003800000 */
.L_x_3888:
        /* <DEDUP_REMOVED lines=17> */
.L_x_3890:
        /* <DEDUP_REMOVED lines=15> */
.L_x_3892:
[----:B------:R-:W-:Y:S05]  /*4aa0*/  BSYNC B0 ;  /* 0x0000000000007941 */ /* 0x000fea0003800000 */
.L_x_3891:
[----:B0-----:R-:W-:Y:S01]  /*4ab0*/  FADD.FTZ R4, R61, -R30 ;  /* 0x8000001e3d047221 */ /* 0x001fe20000010000 */
        /* <DEDUP_REMOVED lines=21> */
.L_x_3893:
        /* <DEDUP_REMOVED lines=14> */
.L_x_3895:
[----:B------:R-:W-:Y:S05]  /*4cf0*/  BSYNC B0 ;  /* 0x0000000000007941 */ /* 0x000fea0003800000 */
.L_x_3894:
[-C--:B------:R-:W-:Y:S01]  /*4d00*/  FMUL.FTZ R12, R12, R31.reuse ;  /* 0x0000001f0c0c7220 */ /* 0x080fe20000410000 */
[----:B------:R-:W-:Y:S01]  /*4d10*/  FMUL.FTZ R14, R14, R31 ;  /* 0x0000001f0e0e7220 */ /* 0x000fe20000410000 */
[----:B------:R-:W-:Y:S01]  /*4d20*/  IMAD R16, R39, UR5, R16 ;  /* 0x0000000527107c24 */ /* 0x000fe2000f8e0210 */
        /* <DEDUP_REMOVED lines=14> */
.L_x_3896:
        /* <DEDUP_REMOVED lines=14> */
.L_x_3898:
[----:B------:R-:W-:Y:S05]  /*4ef0*/  BSYNC B0 ;  /* 0x0000000000007941 */ /* 0x000fea0003800000 */
.L_x_3897:
[----:B------:R-:W-:Y:S01]  /*4f00*/  SHF.L.U32 R11, R76, 0x10, RZ ;  /* 0x000000104c0b7819 */ /* 0x000fe200000006ff */
[----:B------:R-:W-:Y:S01]  /*4f10*/  IMAD.U32 R79, R79, 0x10000, RZ ;  /* 0x000100004f4f7824 */ /* 0x000fe200078e00ff */
[----:B------:R-:W-:Y:S01]  /*4f20*/  SHF.L.U32 R19, R64, 0x10, RZ ;  /* 0x0000001040137819 */ /* 0x000fe200000006ff */
[----:B------:R-:W-:Y:S01]  /*4f30*/  ULDC.64 UR6, c[0x0][0x278] ;  /* 0x00009e0000067ab9 */ /* 0x000fe20000000a00 */
        /* <DEDUP_REMOVED lines=15> */
[----:B------:R-:W-:Y:S01]  /*5030*/  FADD.FTZ R32, -R30, R79 ;  /* 0x0000004f1e207221 */ /* 0x000fe20000010100 */
[----:B------:R-:W-:Y:S01]  /*5040*/  IADD3 R8, R16, 0x68, RZ ;  /* 0x0000006810087810 */ /* 0x000fe20007ffe0ff */
[----:B------:R-:W-:Y:S01]  /*5050*/  FADD.FTZ R40, -R30, R15 ;  /* 0x0000000f1e287221 */ /* 0x000fe20000010100 */
[C---:B------:R-:W-:Y:S01]  /*5060*/  IADD3 R6, R16.reuse, 0x70, RZ ;  /* 0x0000007010067810 */ /* 0x040fe20007ffe0ff */
[----:B------:R-:W-:Y:S01]  /*5070*/  FADD.FTZ R42, R25, -R30 ;  /* 0x8000001e192a7221 */ /* 0x000fe20000010000 */
[----:B0-----:R-:W-:Y:S01]  /*5080*/  IADD3 R4, R16, 0x78, RZ ;  /* 0x0000007810047810 */ /* 0x001fe20007ffe0ff */
[----:B------:R-:W-:Y:S01]  /*5090*/  FADD.FTZ R16, -R30, R77 ;  /* 0x0000004d1e107221 */ /* 0x000fe20000010100 */
[----:B------:R-:W-:Y:S01]  /*50a0*/  ISETP.GE.U32.AND P6, PT, R8, UR6, PT ;  /* 0x0000000608007c0c */ /* 0x000fe2000bfc6070 */
[----:B------:R-:W-:Y:S01]  /*50b0*/  FADD.FTZ R30, -R30, R17 ;  /* 0x000000111e1e7221 */ /* 0x000fe20000010100 */
        /* <DEDUP_REMOVED lines=24> */
[--C-:B------:R-:W-:Y:S01]  /*5240*/  FFMA.FTZ R11, R38, R36, R35.reuse ;  /* 0x00000024260b7223 */ /* 0x100fe20000010023 */
[----:B------:R-:W-:Y:S01]  /*5250*/  ISETP.GT.U32.OR P6, PT, R0, 0x1ff, P6 ;  /* 0x000001ff0000780c */ /* 0x000fe200037c4470 */
[----:B------:R-:W-:Y:S01]  /*5260*/  FFMA.FTZ R35, R38, R42, R35 ;  /* 0x0000002a26237223 */ /* 0x000fe20000010023 */
[C---:B------:R-:W-:Y:S01]  /*5270*/  ISETP.GT.U32.OR P0, PT, R0.reuse, 0x1ff, P0 ;  /* 0x000001ff0000780c */ /* 0x040fe20000704470 */
[C-C-:B------:R-:W-:Y:S01]  /*5280*/  FFMA.FTZ R28, R33.reuse, R16, R34.reuse ;  /* 0x00000010211c7223 */ /* 0x140fe20000010022 */
[----:B------:R-:W-:Y:S01]  /*5290*/  ISETP.GT.U32.OR P1, PT, R0, 0x1ff, P1 ;  /* 0x000001ff0000780c */ /* 0x000fe20000f24470 */
[C-C-:B------:R-:W-:Y:S01]  /*52a0*/  FFMA.FTZ R30, R33.reuse, R15, R34.reuse ;  /* 0x0000000f211e7223 */ /* 0x140fe20000010022 */
[C-C-:B------:R-:W-:Y:S01]  /*52b0*/  FFMA.FTZ R32, R33.reuse, R17, R34.reuse ;  /* 0x0000001121207223 */ /* 0x140fe20000010022 */
[C-C-:B------:R-:W-:Y:S01]  /*52c0*/  FFMA.FTZ R12, R33.reuse, R25, R34.reuse ;  /* 0x00000019210c7223 */ /* 0x140fe20000010022 */
[C-C-:B------:R-:W-:Y:S01]  /*52d0*/  FFMA.FTZ R10, R33.reuse, R31, R34.reuse ;  /* 0x0000001f210a7223 */ /* 0x140fe20000010022 */
[----:B------:R-:W-:Y:S01]  /*52e0*/  FFMA.FTZ R13, R33, R13, R34 ;  /* 0x0000000d210d7223 */ /* 0x000fe20000010022 */
[----:B------:R-:W-:Y:S07]  /*52f0*/  @!P5 BRA `(.L_x_3899) ;  /* 0x000000000028d947 */ /* 0x000fee0003800000 */
        /* <DEDUP_REMOVED lines=10> */
.L_x_3899:
        /* <DEDUP_REMOVED lines=14> */
.L_x_3901:
[----:B------:R-:W-:Y:S05]  /*5480*/  BSYNC B0 ;  /* 0x0000000000007941 */ /* 0x000fea0003800000 */
.L_x_3900:
        /* <DEDUP_REMOVED lines=11> */
.L_x_3902:
        /* <DEDUP_REMOVED lines=14> */
.L_x_3904:
[----:B------:R-:W-:Y:S05]  /*5620*/  BSYNC B0 ;  /* 0x0000000000007941 */ /* 0x000fea0003800000 */
.L_x_3903:
        /* <DEDUP_REMOVED lines=11> */
.L_x_3905:
        /* <DEDUP_REMOVED lines=14> */
.L_x_3907:
[----:B------:R-:W-:Y:S05]  /*57c0*/  BSYNC B0 ;  /* 0x0000000000007941 */ /* 0x000fea0003800000 */
.L_x_3906:
        /* <DEDUP_REMOVED lines=11> */
.L_x_3908:
        /* <DEDUP_REMOVED lines=14> */
.L_x_3910:
[----:B------:R-:W-:Y:S05]  /*5960*/  BSYNC B0 ;  /* 0x0000000000007941 */ /* 0x000fea0003800000 */
.L_x_3909:
[----:B------:R-:W-:Y:S05]  /*5970*/  @!P5 BRA `(.L_x_3911) ;  /* 0x000000000028d947 */ /* 0x000fea0003800000 */
[----:B0-----:R-:W-:Y:S01]  /*5980*/  FMUL.FTZ R13, R12, -1.4426950216293334961 ;  /* 0xbfb8aa3b0c0d7820 */ /* 0x001fe20000410000 */
[----:B---3--:R-:W-:-:S05]  /*5990*/  FMUL.FTZ R8, R11, -1.4426950216293334961 ;  /* 0xbfb8aa3b0b087820 */ /* 0x008fca0000410000 */
[----:B------:R-:W1:Y:S08]  /*59a0*/  MUFU.EX2 R13, R13 ;  /* 0x0000000d000d7308 */ /* 0x000e700000000800 */
[----:B------:R-:W0:Y:S01]  /*59b0*/  MUFU.EX2 R8, R8 ;  /* 0x0000000800087308 */ /* 0x000e220000000800 */
[----:B-12---:R-:W-:-:S07]  /*59c0*/  FADD.FTZ R15, R13, 1 ;  /* 0x3f8000000d0f7421 */ /* 0x006fce0000010000 */
[----:B------:R-:W1:Y:S01]  /*59d0*/  MUFU.RCP R15, R15 ;  /* 0x0000000f000f7308 */ /* 0x000e620000001000 */
[----:B0-----:R-:W-:-:S07]  /*59e0*/  FADD.FTZ R9, R8, 1 ;  /* 0x3f80000008097421 */ /* 0x001fce0000010000 */
[----:B------:R-:W0:Y:S01]  /*59f0*/  MUFU.RCP R14, R9 ;  /* 0x00000009000e7308 */ /* 0x000e220000001000 */
[----:B-1----:R-:W-:Y:S01]  /*5a00*/  FMUL.FTZ R12, R12, R15 ;  /* 0x0000000f0c0c7220 */ /* 0x002fe20000410000 */
[----:B0-----:R-:W-:-:S07]  /*5a10*/  FMUL.FTZ R11, R11, R14 ;  /* 0x0000000e0b0b7220 */ /* 0x001fce0000410000 */
.L_x_3911:
[----:B------:R-:W-:Y:S04]  /*5a20*/  BSSY B0, `(.L_x_3912) ;  /* 0x000000e000007945 */ /* 0x000fe80003800000 */
[----:B------:R-:W-:Y:S05]  /*5a30*/  @P0 BRA `(.L_x_3913) ;  /* 0x0000000000300947 */ /* 0x000fea0003800000 */
[----:B------:R-:W-:Y:S01]  /*5a40*/  ULDC.64 UR6, c[0x0][0x270] ;  /* 0x00009c0000067ab9 */ /* 0x000fe20000000a00 */
[----:B---3--:R-:W-:Y:S01]  /*5a50*/  MOV R8, R86 ;  /* 0x0000005600087202 */ /* 0x008fe20000000f00 */
        /* <DEDUP_REMOVED lines=10> */
.L_x_3913:
[----:B------:R-:W-:Y:S05]  /*5b00*/  BSYNC B0 ;  /* 0x0000000000007941 */ /* 0x000fea0003800000 */
.L_x_3912:
[----:B------:R-:W-:Y:S05]  /*5b10*/  @!P5 BRA `(.L_x_3914) ;  /* 0x000000000028d947 */ /* 0x000fea0003800000 */
[----:B---3--:R-:W-:Y:S01]  /*5b20*/  FMUL.FTZ R9, R10, -1.4426950216293334961 ;  /* 0xbfb8aa3b0a097820 */ /* 0x008fe20000410000 */
[----:B----4-:R-:W-:-:S05]  /*5b30*/  FMUL.FTZ R6, R35, -1.4426950216293334961 ;  /* 0xbfb8aa3b23067820 */ /* 0x010fca0000410000 */
[----:B------:R-:W3:Y:S08]  /*5b40*/  MUFU.EX2 R9, R9 ;  /* 0x0000000900097308 */ /* 0x000ef00000000800 */
[----:B------:R-:W4:Y:S01]  /*5b50*/  MUFU.EX2 R6, R6 ;  /* 0x0000000600067308 */ /* 0x000f220000000800 */
[----:B---3--:R-:W-:-:S07]  /*5b60*/  FADD.FTZ R11, R9, 1 ;  /* 0x3f800000090b7421 */ /* 0x008fce0000010000 */
[----:B------:R-:W3:Y:S01]  /*5b70*/  MUFU.RCP R11, R11 ;  /* 0x0000000b000b7308 */ /* 0x000ee20000001000 */
[----:B----4-:R-:W-:-:S07]  /*5b80*/  FADD.FTZ R7, R6, 1 ;  /* 0x3f80000006077421 */ /* 0x010fce0000010000 */
[----:B------:R-:W4:Y:S01]  /*5b90*/  MUFU.RCP R8, R7 ;  /* 0x0000000700087308 */ /* 0x000f220000001000 */
[----:B---3--:R-:W-:Y:S01]  /*5ba0*/  FMUL.FTZ R10, R10, R11 ;  /* 0x0000000b0a0a7220 */ /* 0x008fe20000410000 */
[----:B----4-:R-:W-:-:S07]  /*5bb0*/  FMUL.FTZ R35, R35, R8 ;  /* 0x0000000823237220 */ /* 0x010fce0000410000 */
.L_x_3914:
        /* <DEDUP_REMOVED lines=13> */
.L_x_3916:
[----:B------:R-:W-:Y:S05]  /*5c90*/  BSYNC B0 ;  /* 0x0000000000007941 */ /* 0x000fea0003800000 */
.L_x_3915:
[----:B0-----:R-:W0:Y:S01]  /*5ca0*/  LDC R5, c[0x0][0x10] ;  /* 0x00000400ff057b82 */ /* 0x001e220000000800 */
[----:B------:R-:W-:Y:S02]  /*5cb0*/  IADD3 R3, R3, 0x1, RZ ;  /* 0x0000000103037810 */ /* 0x000fe40007ffe0ff */
[----:B0-----:R-:W-:-:S04]  /*5cc0*/  IADD3 R82, R5, R82, RZ ;  /* 0x0000005205527210 */ /* 0x001fc80007ffe0ff */
[----:B------:R-:W-:-:S13]  /*5cd0*/  ISETP.GE.AND P0, PT, R82, UR4, PT ;  /* 0x0000000452007c0c */ /* 0x000fda000bf06270 */
[----:B------:R-:W-:Y:S05]  /*5ce0*/  @!P0 BRA `(.L_x_3917) ;  /* 0xffffffa400108947 */ /* 0x000fea000383ffff */
[----:B------:R-:W-:Y:S05]  /*5cf0*/  EXIT ;  /* 0x000000000000794d */ /* 0x000fea0003800000 */
.L_x_3918:
        /* <DEDUP_REMOVED lines=16> */
.L_x_5701:


//--------------------- .text._Z35group_norm_nhwc_fwd_one_pass_kernelI11Bf16IOBf16WLi256ELi128ELi512EEv26Group_norm_nhwc_fwd_params --------------------------
	.section	.text._Z35group_norm_nhwc_fwd_one_pass_kernelI11Bf16IOBf16WLi256ELi128ELi512EEv26Group_norm_nhwc_fwd_params,"ax",@progbits
	.align	128
        .global         _Z35group_norm_nhwc_fwd_one_pass_kernelI11Bf16IOBf16WLi256ELi128ELi512EEv26Group_norm_nhwc_fwd_params
        .type           _Z35group_norm_nhwc_fwd_one_pass_kernelI11Bf16IOBf16WLi256ELi128ELi512EEv26Group_norm_nhwc_fwd_params,@function
        .size           _Z35group_norm_nhwc_fwd_one_pass_kernelI11Bf16IOBf16WLi256ELi128ELi512EEv26Group_norm_nhwc_fwd_params,(.L_x_5702 - _Z35group_norm_nhwc_fwd_one_pass_kernelI11Bf16IOBf16WLi256ELi128ELi512EEv26Group_norm_nhwc_fwd_params)
        .other          _Z35group_norm_nhwc_fwd_one_pass_kernelI11Bf16IOBf16WLi256ELi128ELi512EEv26Group_norm_nhwc_fwd_params,@"STO_CUDA_ENTRY STV_DEFAULT"
_Z35group_norm_nhwc_fwd_one_pass_kernelI11Bf16IOBf16WLi256ELi128ELi512EEv26Group_norm_nhwc_fwd_params:
.text._Z35group_norm_nhwc_fwd_one_pass_kernelI11Bf16IOBf16WLi256ELi128ELi512EEv26Group_norm_nhwc_fwd_params:
        /* <DEDUP_REMOVED lines=23> */
[C---:B------:R-:W-:Y:S01]  /*0170*/  VIADD R95, R72.reuse, 0x40 ;  /* 0x00000040485f7836 */ /* 0x040fe20000000000 */
[----:B------:R-:W-:Y:S01]  /*0180*/  ISETP.LT.U32.AND P0, PT, R19, UR4, PT ;  /* 0x0000000413007c0c */ /* 0x000fe2000bf01070 */
[C---:B------:R-:W-:Y:S01]  /*0190*/  VIADD R81, R72.reuse, 0x70 ;  /* 0x0000007048517836 */ /* 0x040fe20000000000 */
[----:B------:R-:W-:Y:S01]  /*01a0*/  SHF.R.S32.HI R2, RZ, 0x1f, R19 ;  /* 0x0000001fff027819 */ /* 0x000fe20000011413 */
[----:B------:R-:W-:Y:S01]  /*01b0*/  VIADD R6, R72, 0xa0 ;  /* 0x000000a048067836 */ /* 0x000fe20000000000 */
[----:B------:R-:W-:Y:S02]  /*01c0*/  ISETP.LT.U32.AND P1, PT, R18, UR4, PT ;  /* 0x0000000412007c0c */ /* 0x000fe4000bf21070 */
[----:B------:R-:W-:-:S02]  /*01d0*/  ISETP.LT.AND.EX P2, PT, R2, UR5, !P4, P0 ;  /* 0x0000000502007c0c */ /* 0x000fc4000e741300 */
[----:B------:R-:W-:Y:S02]  /*01e0*/  SHF.R.S32.HI R3, RZ, 0x1f, R18 ;  /* 0x0000001fff037819 */ /* 0x000fe40000011412 */
[C---:B------:R-:W-:Y:S02]  /*01f0*/  IADD3 R17, R72.reuse, 0xc8, RZ ;  /* 0x000000c848117810 */ /* 0x040fe40007ffe0ff */
        /* <DEDUP_REMOVED lines=13> */
[----:B------:R-:W-:Y:S02]  /*02d0*/  SHF.R.S32.HI R3, RZ, 0x1f, R15 ;  /* 0x0000001fff037819 */ /* 0x000fe4000001140f */
[----:B------:R-:W-:Y:S02]  /*02e0*/  @P0 LOP3.LUT R0, R0, 0x800000, RZ, 0xfc, !PT ;  /* 0x0080000000000812 */ /* 0x000fe400078efcff */
[----:B------:R-:W-:-:S02]  /*02f0*/  IADD3 R14, R72, 0xe0, RZ ;  /* 0x000000e0480e7810 */ /* 0x000fc40007ffe0ff */
[----:B------:R-:W-:Y:S01]  /*0300*/  ISETP.LT.AND.EX P1, PT, R3, UR5, !P4, P1 ;  /* 0x0000000503007c0c */ /* 0x000fe2000e721310 */
[----:B------:R-:W-:Y:S01]  /*0310*/  HFMA2.MMA R3, -RZ, RZ, 0, 0 ;  /* 0x00000000ff037435 */ /* 0x000fe200000001ff */
[----:B------:R-:W-:Y:S02]  /*0320*/  LOP3.LUT R0, R0, 0xffbfffff, RZ, 0xc0, !PT ;  /* 0xffbfffff00007812 */ /* 0x000fe400078ec0ff */
[----:B------:R-:W-:Y:S02]  /*0330*/  ISETP.LT.U32.AND P0, PT, R14, UR4, PT ;  /* 0x000000040e007c0c */ /* 0x000fe4000bf01070 */
[----:B------:R-:W-:Y:S02]  /*0340*/  SHF.R.S32.HI R4, RZ, 0x1f, R14 ;  /* 0x0000001fff047819 */ /* 0x000fe4000001140e */
[----:B------:R-:W-:Y:S02]  /*0350*/  @P2 LOP3.LUT R0, R0, 0x400000, RZ, 0xfc, !PT ;  /* 0x0040000000002812 */ /* 0x000fe400078efcff */
[----:B------:R-:W-:-:S02]  /*0360*/  ISETP.LT.AND.EX P0, PT, R4, UR5, !P4, P0 ;  /* 0x0000000504007c0c */ /* 0x000fc4000e701300 */
[----:B------:R-:W-:Y:S01]  /*0370*/  LOP3.LUT R0, R0, 0xffdfffff, RZ, 0xc0, !PT ;  /* 0xffdfffff00007812 */ /* 0x000fe200078ec0ff */
[----:B------:R-:W0:Y:S01]  /*0380*/  LDC R4, c[0x0][0x10] ;  /* 0x00000400ff047b82 */ /* 0x000e220000000800 */
[----:B------:R-:W-:Y:S02]  /*0390*/  IADD3 R13, R72, 0xe8, RZ ;  /* 0x000000e8480d7810 */ /* 0x000fe40007ffe0ff */
[----:B------:R-:W-:Y:S02]  /*03a0*/  @P1 LOP3.LUT R0, R0, 0x200000, RZ, 0xfc, !PT ;  /* 0x0020000000001812 */ /* 0x000fe400078efcff */
[----:B------:R-:W-:Y:S02]  /*03b0*/  SHF.R.S32.HI R2, RZ, 0x1f, R13 ;  /* 0x0000001fff027819 */ /* 0x000fe4000001140d */
[----:B------:R-:W-:Y:S02]  /*03c0*/  LOP3.LUT R0, R0, 0xffefffff, RZ, 0xc0, !PT ;  /* 0xffefffff00007812 */ /* 0x000fe400078ec0ff */
[----:B------:R-:W-:-:S02]  /*03d0*/  IADD3 R12, R72, 0xf0, RZ ;  /* 0x000000f0480c7810 */ /* 0x000fc40007ffe0ff */
[----:B------:R-:W-:Y:S02]  /*03e0*/  @P0 LOP3.LUT R0, R0, 0x100000, RZ, 0xfc, !PT ;  /* 0x0010000000000812 */ /* 0x000fe400078efcff */
[----:B------:R-:W-:Y:S02]  /*03f0*/  ISETP.LT.U32.AND P0, PT, R13, UR4, PT ;  /* 0x000000040d007c0c */ /* 0x000fe4000bf01070 */
[----:B------:R-:W-:Y:S02]  /*0400*/  LOP3.LUT R0, R0, 0xfff7ffff, RZ, 0xc0, !PT ;  /* 0xfff7ffff00007812 */ /* 0x000fe400078ec0ff */
[----:B------:R-:W-:Y:S02]  /*0410*/  ISETP.LT.AND.EX P1, PT, R2, UR5, !P4, P0 ;  /* 0x0000000502007c0c */ /* 0x000fe4000e721300 */
[----:B------:R-:W-:Y:S02]  /*0420*/  SHF.R.S32.HI R2, RZ, 0x1f, R12 ;  /* 0x0000001fff027819 */ /* 0x000fe4000001140c */
[----:B------:R-:W-:-:S02]  /*0430*/  ISETP.LT.U32.AND P0, PT, R12, UR4, PT ;  /* 0x000000040c007c0c */ /* 0x000fc4000bf01070 */
[----:B------:R-:W-:Y:S02]  /*0440*/  SHF.R.S32.HI R120, RZ, 0x1f, R72 ;  /* 0x0000001fff787819 */ /* 0x000fe40000011448 */
[----:B------:R-:W-:Y:S02]  /*0450*/  ISETP.LT.AND.EX P0, PT, R2, UR5, !P4, P0 ;  /* 0x0000000502007c0c */ /* 0x000fe4000e701300 */
[----:B------:R-:W-:Y:S02]  /*0460*/  IADD3 R104, R72, 0x8, RZ ;  /* 0x0000000848687810 */ /* 0x000fe40007ffe0ff */
[----:B------:R-:W-:Y:S02]  /*0470*/  SHF.R.S32.HI R36, RZ, 0x1f, R101 ;  /* 0x0000001fff247819 */ /* 0x000fe40000011465 */
[----:B------:R-:W-:Y:S02]  /*0480*/  @P1 LOP3.LUT R0, R0, 0x80000, RZ, 0xfc, !PT ;  /* 0x0008000000001812 */ /* 0x000fe400078efcff */
[----:B------:R-:W-:-:S02]  /*0490*/  SHF.R.S32.HI R37, RZ, 0x1f, R104 ;  /* 0x0000001fff257819 */ /* 0x000fc40000011468 */
[----:B------:R-:W-:Y:S02]  /*04a0*/  LOP3.LUT R0, R0, 0xfffbffff, RZ, 0xc0, !PT ;  /* 0xfffbffff00007812 */ /* 0x000fe400078ec0ff */
[----:B------:R-:W-:Y:S01]  /*04b0*/  IADD3 R100, R72, 0x18, RZ ;  /* 0x0000001848647810 */ /* 0x000fe20007ffe0ff */
[----:B------:R1:W-:Y:S01]  /*04c0*/  STL [R1+0x40], R37 ;  /* 0x0000402501007387 */ /* 0x0003e20000100800 */
[----:B------:R-:W-:Y:S02]  /*04d0*/  @P0 LOP3.LUT R0, R0, 0x40000, RZ, 0xfc, !PT ;  /* 0x0004000000000812 */ /* 0x000fe400078efcff */
[----:B------:R-:W-:Y:S01]  /*04e0*/  ISETP.LT.U32.AND P0, PT, R72, UR4, PT ;  /* 0x0000000448007c0c */ /* 0x000fe2000bf01070 */
[----:B------:R1:W-:Y:S01]  /*04f0*/  STL [R1+0x3c], R36 ;  /* 0x00003c2401007387 */ /* 0x0003e20000100800 */
[----:B------:R-:W-:Y:S02]  /*0500*/  LOP3.LUT R0, R0, 0xfbffffff, RZ, 0xc0, !PT ;  /* 0xfbffffff00007812 */ /* 0x000fe400078ec0ff */
[----:B------:R-:W-:-:S02]  /*0510*/  ISETP.LT.AND.EX P0, PT, R120, UR5, !P4, P0 ;  /* 0x0000000578007c0c */ /* 0x000fc4000e701300 */
[----:B------:R-:W-:Y:S02]  /*0520*/  SHF.R.S32.HI R35, RZ, 0x1f, R100 ;  /* 0x0000001fff237819 */ /* 0x000fe40000011464 */
[C---:B------:R-:W-:Y:S02]  /*0530*/  IADD3 R99, R72.reuse, 0x20, RZ ;  /* 0x0000002048637810 */ /* 0x040fe40007ffe0ff */
[C---:B------:R-:W-:Y:S01]  /*0540*/  IADD3 R98, R72.reuse, 0x28, RZ ;  /* 0x0000002848627810 */ /* 0x040fe20007ffe0ff */
[----:B------:R1:W-:Y:S01]  /*0550*/  STL [R1+0x38], R35 ;  /* 0x0000382301007387 */ /* 0x0003e20000100800 */
[----:B------:R-:W-:Y:S02]  /*0560*/  SHF.R.S32.HI R34, RZ, 0x1f, R99 ;  /* 0x0000001fff227819 */ /* 0x000fe40000011463 */
[----:B------:R-:W-:Y:S02]  /*0570*/  SHF.R.S32.HI R33, RZ, 0x1f, R98 ;  /* 0x0000001fff217819 */ /* 0x000fe40000011462 */
[----:B------:R-:W-:Y:S01]  /*0580*/  IADD3 R97, R72, 0x30, RZ ;  /* 0x0000003048617810 */ /* 0x000fe20007ffe0ff */
[----:B------:R1:W-:Y:S01]  /*0590*/  STL [R1+0x34], R34 ;  /* 0x0000342201007387 */ /* 0x0003e20000100800 */
[----:B------:R-:W-:-:S02]  /*05a0*/  @P0 LOP3.LUT R0, R0, 0x4000000, RZ, 0xfc, !PT ;  /* 0x0400000000000812 */ /* 0x000fc400078efcff */
[----:B------:R-:W-:Y:S01]  /*05b0*/  ISETP.LT.U32.AND P0, PT, R104, UR4, PT ;  /* 0x0000000468007c0c */ /* 0x000fe2000bf01070 */
[----:B------:R1:W-:Y:S01]  /*05c0*/  STL [R1+0x30], R33 ;  /* 0x0000302101007387 */ /* 0x0003e20000100800 */
[----:B------:R-:W-:Y:S02]  /*05d0*/  LOP3.LUT R0, R0, 0xfffdffff, RZ, 0xc0, !PT ;  /* 0xfffdffff00007812 */ /* 0x000fe400078ec0ff */
[----:B------:R-:W-:Y:S02]  /*05e0*/  ISETP.LT.AND.EX P1, PT, R37, UR5, !P4, P0 ;  /* 0x0000000525007c0c */ /* 0x000fe4000e721300 */
[----:B------:R-:W-:Y:S02]  /*05f0*/  ISETP.LT.U32.AND P0, PT, R101, UR4, PT ;  /* 0x0000000465007c0c */ /* 0x000fe4000bf01070 */
[----:B------:R-:W-:Y:S02]  /*0600*/  SHF.R.S32.HI R32, RZ, 0x1f, R97 ;  /* 0x0000001fff207819 */ /* 0x000fe40000011461 */
[----:B------:R-:W-:-:S02]  /*0610*/  ISETP.LT.AND.EX P2, PT, R36, UR5, !P4, P0 ;  /* 0x0000000524007c0c */ /* 0x000fc4000e741300 */
[----:B------:R-:W-:Y:S01]  /*0620*/  ISETP.LT.U32.AND P0, PT, R100, UR4, PT ;  /* 0x0000000464007c0c */ /* 0x000fe2000bf01070 */
[----:B------:R1:W-:Y:S01]  /*0630*/  STL [R1+0x2c], R32 ;  /* 0x00002c2001007387 */ /* 0x0003e20000100800 */
        /* <DEDUP_REMOVED lines=20> */
[----:B------:R1:W-:Y:S01]  /*0780*/  STL [R1+0x28], R31 ;  /* 0x0000281f01007387 */ /* 0x0003e20000100800 */
[----:B------:R-:W-:Y:S02]  /*0790*/  ISETP.LT.AND.EX P1, PT, R31, UR5, !P4, P0 ;  /* 0x000000051f007c0c */ /* 0x000fe4000e721300 */
[----:B------:R-:W-:Y:S01]  /*07a0*/  LOP3.LUT R0, R0, 0xffffefff, RZ, 0xc0, !PT ;  /* 0xffffefff00007812 */ /* 0x000fe200078ec0ff */
[----:B------:R1:W-:Y:S01]  /*07b0*/  STL [R1+0x24], R30 ;  /* 0x0000241e01007387 */ /* 0x0003e20000100800 */
        /* <DEDUP_REMOVED lines=8> */
[----:B------:R1:W-:Y:S01]  /*0840*/  STL [R1+0x20], R29 ;  /* 0x0000201d01007387 */ /* 0x0003e20000100800 */
        /* <DEDUP_REMOVED lines=28> */
[----:B------:R-:W-:Y:S02]  /*0a10*/  ISETP.LT.AND.EX P1, PT, R25, UR5, !P4, P0 ;  /* 0x0000000519007c0c */ /* 0x000fe4000e721300 */
[----:B------:R-:W-:Y:S02]  /*0a20*/  LOP3.LUT R0, R0, 0xffffffbf, RZ, 0xc0, !PT ;  /* 0xffffffbf00007812 */ /* 0x000fe400078ec0ff */
[----:B------:R-:W-:Y:S02]  /*0a30*/  SHF.R.S32.HI R24, RZ, 0x1f, R81 ;  /* 0x0000001fff187819 */ /* 0x000fe40000011451 */
[----:B------:R-:W-:Y:S02]  /*0a40*/  ISETP.LT.U32.AND P0, PT, R81, UR4, PT ;  /* 0x0000000451007c0c */ /* 0x000fe4000bf01070 */
[----:B------:R-:W-:Y:S01]  /*0a50*/  @P2 LOP3.LUT R0, R0, 0x40, RZ, 0xfc, !PT ;  /* 0x0000004000002812 */ /* 0x000fe200078efcff */
[----:B------:R1:W-:Y:S01]  /*0a60*/  STL [R1+0xc], R24 ;  /* 0x00000c1801007387 */ /* 0x0003e20000100800 */
[----:B------:R-:W-:-:S02]  /*0a70*/  IADD3 R11, R72, 0x78, RZ ;  /* 0x00000078480b7810 */ /* 0x000fc40007ffe0ff */
        /* <DEDUP_REMOVED lines=19> */
[----:B------:R1:W-:Y:S01]  /*0bb0*/  STL [R1], R21 ;  /* 0x0000001501007387 */ /* 0x0003e20000100800 */
[----:B------:R-:W-:-:S02]  /*0bc0*/  ISETP.LT.AND.EX P1, PT, R21, UR5, !P4, P0 ;  /* 0x0000000515007c0c */ /* 0x000fc4000e721300 */
[----:B------:R-:W-:Y:S02]  /*0bd0*/  LOP3.LUT R0, R0, 0xfffffffb, RZ, 0xc0, !PT ;  /* 0xfffffffb00007812 */ /* 0x000fe400078ec0ff */
[----:B------:R-:W-:Y:S02]  /*0be0*/  IADD3 R8, R72, 0x90, RZ ;  /* 0x0000009048087810 */ /* 0x000fe40007ffe0ff */
[----:B------:R-:W-:Y:S02]  /*0bf0*/  @P2 LOP3.LUT R0, R0, 0x4, RZ, 0xfc, !PT ;  /* 0x0000000400002812 */ /* 0x000fe400078efcff */
        /* <DEDUP_REMOVED lines=20> */
[----:B01----:R-:W-:-:S11]  /*0d40*/  MOV R2, R20 ;  /* 0x0000001400027202 */ /* 0x003fd60000000f00 */
.L_x_4027:
[----:B--2---:R-:W2:Y:S01]  /*0d50*/  LDL R28, [R1+0x40] ;  /* 0x00004000011c7983 */ /* 0x004ea20000100800 */
[----:B0-----:R-:W0:Y:S03]  /*0d60*/  LDC R29, c[0x0][0x288] ;  /* 0x0000a200ff1d7b82 */ /* 0x001e260000000800 */
[----:B---3--:R-:W3:Y:S04]  /*0d70*/  LDL R31, [R1+0x3c] ;  /* 0x00003c00011f7983 */ /* 0x008ee80000100800 */
[----:B----4-:R-:W4:Y:S01]  /*0d80*/  LDL R30, [R1+0x38] ;  /* 0x00003800011e7983 */ /* 0x010f220000100800 */
[----:B------:R-:W-:Y:S01]  /*0d90*/  P2R R33, PR, RZ, 0x4 ;  /* 0x00000004ff217803 */ /* 0x000fe20000000000 */
[----:B------:R-:W-:Y:S01]  /*0da0*/  ULDC.64 UR4, c[0x0][0x280] ;  /* 0x0000a00000047ab9 */ /* 0x000fe20000000a00 */
[C---:B------:R-:W-:Y:S01]  /*0db0*/  LOP3.LUT P2, RZ, R0.reuse, 0x4000000, RZ, 0xc0, !PT ;  /* 0x0400000000ff7812 */ /* 0x040fe2000784c0ff */
[----:B-1----:R-:W1:Y:S01]  /*0dc0*/  S2R R105, SR_TID.X ;  /* 0x0000000000697919 */ /* 0x002e620000002100 */
[----:B------:R-:W-:Y:S01]  /*0dd0*/  P2R R21, PR, RZ, 0x10 ;  /* 0x00000010ff157803 */ /* 0x000fe20000000000 */
[----:B------:R-:W5:Y:S01]  /*0de0*/  @P0 LDC.64 R48, c[0x0][0x220] ;  /* 0x00008800ff300b82 */ /* 0x000f620000000a00 */
[----:B------:R-:W-:Y:S01]  /*0df0*/  LOP3.LUT P4, RZ, R0, 0x20000, RZ, 0xc0, !PT ;  /* 0x0002000000ff7812 */ /* 0x000fe2000788c0ff */
[----:B------:R-:W5:Y:S01]  /*0e00*/  LDL R36, [R1+0x34] ;  /* 0x0000340001247983 */ /* 0x000f620000100800 */
[----:B------:R-:W-:-:S02]  /*0e10*/  P2R R32, PR, RZ, 0x8 ;  /* 0x00000008ff207803 */ /* 0x000fc40000000000 */
[C---:B------:R-:W-:Y:S01]  /*0e20*/  LOP3.LUT P3, RZ, R0.reuse, 0x10000, RZ, 0xc0, !PT ;  /* 0x0001000000ff7812 */ /* 0x040fe2000786c0ff */
[----:B------:R-:W5:Y:S01]  /*0e30*/  LDL R35, [R1+0x30] ;  /* 0x0000300001237983 */ /* 0x000f620000100800 */
[----:B------:R-:W-:Y:S01]  /*0e40*/  LOP3.LUT P6, RZ, R0, 0x1000, RZ, 0xc0, !PT ;  /* 0x0000100000ff7812 */ /* 0x000fe200078cc0ff */
[----:B------:R-:W5:Y:S02]  /*0e50*/  @P1 LDC.64 R50, c[0x0][0x220] ;  /* 0x00008800ff321b82 */ /* 0x000f640000000a00 */
[----:B------:R-:W5:Y:S01]  /*0e60*/  LDL R34, [R1+0x2c] ;  /* 0x00002c0001227983 */ /* 0x000f620000100800 */
[----:B0-----:R-:W-:-:S04]  /*0e70*/  IABS R25, R29 ;  /* 0x0000001d00197213 */ /* 0x001fc80000000000 */
[----:B------:R-:W0:Y:S03]  /*0e80*/  I2F.RP R24, R25 ;  /* 0x0000001900187306 */ /* 0x000e260000209400 */
[----:B------:R-:W3:Y:S08]  /*0e90*/  @P3 LDC.64 R40, c[0x0][0x220] ;  /* 0x00008800ff283b82 */ /* 0x000ef00000000a00 */
[----:B------:R-:W5:Y:S01]  /*0ea0*/  @P6 LDC.64 R58, c[0x0][0x220] ;  /* 0x00008800ff3a6b82 */ /* 0x000f620000000a00 */
[----:B0-----:R-:W0:Y:S02]  /*0eb0*/  MUFU.RCP R24, R24 ;  /* 0x0000001800187308 */ /* 0x001e240000001000 */
[----:B0-----:R-:W-:-:S06]  /*0ec0*/  IADD3 R22, R24, 0xffffffe, RZ ;  /* 0x0ffffffe18167810 */ /* 0x001fcc0007ffe0ff */
[----:B------:R0:W1:Y:S02]  /*0ed0*/  F2I.FTZ.U32.TRUNC.NTZ R23, R22 ;  /* 0x0000001600177305 */ /* 0x000064000021f000 */
[----:B0-----:R-:W-:Y:S01]  /*0ee0*/  MOV R22, RZ ;  /* 0x000000ff00167202 */ /* 0x001fe20000000f00 */
[----:B-1----:R-:W-:-:S04]  /*0ef0*/  IMAD.MOV R26, RZ, RZ, -R23 ;  /* 0x000000ffff1a7224 */ /* 0x002fc800078e0a17 */
        /* <DEDUP_REMOVED lines=11> */
[----:B------:R-:W0:Y:S11]  /*0fb0*/  @P2 LDC.64 R24, c[0x0][0x270] ;  /* 0x00009c00ff182b82 */ /* 0x000e360000000a00 */
[----:B------:R-:W-:-:S02]  /*0fc0*/  @P5 IADD3 R23, R23, 0x1, RZ ;  /* 0x0000000117175810 */ /* 0x000fc40007ffe0ff */
[----:B------:R-:W-:Y:S02]  /*0fd0*/  ISETP.GE.AND P5, PT, R22, RZ, PT ;  /* 0x000000ff1600720c */ /* 0x000fe40003fa6270 */
[----:B------:R-:W-:Y:S01]  /*0fe0*/  SHF.L.U32 R22, R105, 0x1, RZ ;  /* 0x0000000169167819 */ /* 0x000fe200000006ff */
[----:B------:R-:W-:-:S03]  /*0ff0*/  IMAD.MOV.U32 R61, RZ, RZ, R23 ;  /* 0x000000ffff3d7224 */ /* 0x000fc600078e0017 */
[----:B------:R-:W-:-:S07]  /*1000*/  LOP3.LUT R71, R22, 0x7e, RZ, 0xc0, !PT ;  /* 0x0000007e16477812 */ /* 0x000fce00078ec0ff */
[----:B------:R-:W-:Y:S02]  /*1010*/  @!P5 IADD3 R61, -R61, RZ, RZ ;  /* 0x000000ff3d3dd210 */ /* 0x000fe40007ffe1ff */
[----:B------:R-:W-:-:S13]  /*1020*/  ISETP.NE.AND P5, PT, R29, RZ, PT ;  /* 0x000000ff1d00720c */ /* 0x000fda0003fa5270 */
[----:B------:R-:W-:-:S04]  /*1030*/  @!P5 LOP3.LUT R61, RZ, R29, RZ, 0x33, !PT ;  /* 0x0000001dff3dd212 */ /* 0x000fc800078e33ff */
[----:B------:R-:W-:Y:S02]  /*1040*/  IADD3 R23, -R61, RZ, RZ ;  /* 0x000000ff3d177210 */ /* 0x000fe40007ffe1ff */
[----:B------:R-:W-:-:S03]  /*1050*/  SHF.R.S32.HI R26, RZ, 0x1f, R61 ;  /* 0x0000001fff1a7819 */ /* 0x000fc6000001143d */
[----:B------:R-:W-:Y:S02]  /*1060*/  IMAD R70, R29, R23, R2 ;  /* 0x000000171d467224 */ /* 0x000fe400078e0202 */
[----:B------:R-:W1:Y:S01]  /*1070*/  @P2 LDC.64 R22, c[0x0][0x220] ;  /* 0x00008800ff162b82 */ /* 0x000e620000000a00 */
[----:B------:R-:W-:Y:S02]  /*1080*/  IMAD R26, R26, UR4, RZ ;  /* 0x000000041a1a7c24 */ /* 0x000fe4000f8e02ff */
[----:B------:R-:W-:Y:S02]  /*1090*/  LEA R70, R70, R71, 0x7 ;  /* 0x0000004746467211 */ /* 0x000fe400078e38ff */
[----:B------:R-:W-:Y:S02]  /*10a0*/  IMAD R63, R61, UR5, R26 ;  /* 0x000000053d3f7c24 */ /* 0x000fe4000f8e021a */
[----:B------:R-:W-:Y:S01]  /*10b0*/  SHF.R.S32.HI R71, RZ, 0x1f, R70 ;  /* 0x0000001fff477819 */ /* 0x000fe20000011446 */
[----:B0-----:R-:W-:-:S02]  /*10c0*/  @P2 IMAD R26, R120, R24, RZ ;  /* 0x00000018781a2224 */ /* 0x001fc400078e02ff */
[----:B------:R-:W-:Y:S01]  /*10d0*/  IMAD.WIDE.U32 R60, R61, UR4, R70 ;  /* 0x000000043d3c7c25 */ /* 0x000fe2000f8e0046 */
[----:B------:R-:W-:Y:S01]  /*10e0*/  LOP3.LUT R80, R80, 0xfffffffb, RZ, 0xc0, !PT ;  /* 0xfffffffb50507812 */ /* 0x000fe200078ec0ff */
[----:B------:R-:W-:Y:S02]  /*10f0*/  ULDC.64 UR4, c[0x0][0x278] ;  /* 0x00009e0000047ab9 */ /* 0x000fe40000000a00 */
[----:B------:R-:W-:Y:S01]  /*1100*/  @P2 IMAD.MOV.U32 R62, RZ, RZ, R60 ;  /* 0x000000ffff3e2224 */ /* 0x000fe200078e003c */
[----:B------:R-:W-:Y:S01]  /*1110*/  IADD3 R63, R61, R63, RZ ;  /* 0x0000003f3d3f7210 */ /* 0x000fe20007ffe0ff */
[C---:B------:R-:W-:Y:S02]  /*1120*/  @P2 IMAD R27, R72.reuse, R25, R26 ;  /* 0x00000019481b2224 */ /* 0x040fe400078e021a */
[----:B------:R-:W-:-:S05]  /*1130*/  @P2 IMAD.WIDE.U32 R24, R72, R24, R62 ;  /* 0x0000001848182225 */ /* 0x000fca00078e003e */
[----:B------:R-:W-:Y:S02]  /*1140*/  @P2 IADD3 R25, R25, R27, RZ ;  /* 0x0000001b19192210 */ /* 0x000fe40007ffe0ff */
[C---:B-1----:R-:W-:Y:S01]  /*1150*/  @P2 LEA R22, P5, R24.reuse, R22, 0x1 ;  /* 0x0000001618162211 */ /* 0x042fe200078a08ff */
[----:B------:R-:W0:Y:S03]  /*1160*/  @P4 LDC.64 R26, c[0x0][0x220] ;  /* 0x00008800ff1a4b82 */ /* 0x000e260000000a00 */
[----:B------:R-:W-:Y:S02]  /*1170*/  @P2 LEA.HI.X R23, R24, R23, R25, 0x1, P5 ;  /* 0x0000001718172211 */ /* 0x000fe400028f0c19 */
[----:B------:R-:W-:Y:S02]  /*1180*/  @P4 MOV R29, R63 ;  /* 0x0000003f001d4202 */ /* 0x000fe40000000f00 */
[----:B------:R-:W-:Y:S01]  /*1190*/  LOP3.LUT P2, RZ, R0, 0x8000, RZ, 0xc0, !PT ;  /* 0x0000800000ff7812 */ /* 0x000fe2000784c0ff */
[----:B------:R-:W2:Y:S02]  /*11a0*/  @P4 LDC.64 R24, c[0x0][0x270] ;  /* 0x00009c00ff184b82 */ /* 0x000ea40000000a00 */
[----:B--2---:R-:W-:-:S04]  /*11b0*/  @P4 IMAD R28, R28, R24, RZ ;  /* 0x000000181c1c4224 */ /* 0x004fc800078e02ff */
[----:B------:R-:W-:Y:S01]  /*11c0*/  @P4 IMAD R25, R104, R25, R28 ;  /* 0x0000001968194224 */ /* 0x000fe200078e021c */
[----:B------:R-:W-:-:S05]  /*11d0*/  @P4 MOV R28, R60 ;  /* 0x0000003c001c4202 */ /* 0x000fca0000000f00 */
[----:B------:R-:W-:-:S05]  /*11e0*/  @P4 IMAD.WIDE.U32 R28, R104, R24, R28 ;  /* 0x00000018681c4225 */ /* 0x000fca00078e001c */
[----:B------:R-:W-:Y:S02]  /*11f0*/  @P4 IADD3 R24, R29, R25, RZ ;  /* 0x000000191d184210 */ /* 0x000fe40007ffe0ff */
[----:B0-----:R-:W-:-:S04]  /*1200*/  @P4 LEA R26, P5, R28, R26, 0x1 ;  /* 0x0000001a1c1a4211 */ /* 0x001fc800078a08ff */
        /* <DEDUP_REMOVED lines=8> */
[----:B------:R-:W-:-:S04]  /*1290*/  @P3 LEA R40, P5, R28, R40, 0x1 ;  /* 0x000000281c283211 */ /* 0x000fc800078a08ff */
[----:B------:R-:W-:Y:S02]  /*12a0*/  @P3 LEA.HI.X R41, R28, R41, R24, 0x1, P5 ;  /* 0x000000291c293211 */ /* 0x000fe400028f0c18 */
[----:B------:R-:W4:Y:S08]  /*12b0*/  @P2 LDC.64 R28, c[0x0][0x270] ;  /* 0x00009c00ff1c2b82 */ /* 0x000f300000000a00 */
[----:B------:R-:W0:Y:S01]  /*12c0*/  @P2 LDC.64 R24, c[0x0][0x220] ;  /* 0x00008800ff182b82 */ /* 0x000e220000000a00 */
[----:B------:R-:W-:Y:S01]  /*12d0*/  @P2 MOV R31, R63 ;  /* 0x0000003f001f2202 */ /* 0x000fe20000000f00 */
[----:B----4-:R-:W-:-:S04]  /*12e0*/  @P2 IMAD R30, R30, R28, RZ ;  /* 0x0000001c1e1e2224 */ /* 0x010fc800078e02ff */
[----:B------:R-:W-:Y:S01]  /*12f0*/  @P2 IMAD R29, R100, R29, R30 ;  /* 0x0000001d641d2224 */ /* 0x000fe200078e021e */
[----:B------:R-:W-:-:S05]  /*1300*/  @P2 MOV R30, R60 ;  /* 0x0000003c001e2202 */ /* 0x000fca0000000f00 */
[----:B------:R-:W-:-:S05]  /*1310*/  @P2 IMAD.WIDE.U32 R30, R100, R28, R30 ;  /* 0x0000001c641e2225 */ /* 0x000fca00078e001e */
[----:B------:R-:W-:Y:S02]  /*1320*/  @P2 IADD3 R28, R31, R29, RZ ;  /* 0x0000001d1f1c2210 */ /* 0x000fe40007ffe0ff */
[----:B0-----:R-:W-:-:S04]  /*1330*/  @P2 LEA R24, P5, R30, R24, 0x1 ;  /* 0x000000181e182211 */ /* 0x001fc800078a08ff */
[----:B------:R-:W-:Y:S02]  /*1340*/  @P2 LEA.HI.X R25, R30, R25, R28, 0x1, P5 ;  /* 0x000000191e192211 */ /* 0x000fe400028f0c1c */
[----:B------:R-:W-:Y:S02]  /*1350*/  ISETP.NE.AND P2, PT, R33, RZ, PT ;  /* 0x000000ff2100720c */ /* 0x000fe40003f45270 */
[----:B------:R-:W2:Y:S01]  /*1360*/  LDL R33, [R1+0x28] ;  /* 0x0000280001217983 */ /* 0x000ea20000100800 */
[C---:B------:R-:W-:Y:S02]  /*1370*/  LOP3.LUT P4, RZ, R0.reuse, 0x4000, RZ, 0xc0, !PT ;  /* 0x0000400000ff7812 */ /* 0x040fe4000788c0ff */
[----:B------:R-:W-:Y:S02]  /*1380*/  LOP3.LUT P3, RZ, R0, 0x2000, RZ, 0xc0, !PT ;  /* 0x0000200000ff7812 */ /* 0x000fe4000786c0ff */
[----:B------:R-:W-:-:S06]  /*1390*/  @P6 LOP3.LUT R80, R80, 0x4, RZ, 0xfc, !PT ;  /* 0x0000000450506812 */ /* 0x000fcc00078efcff */
[----:B------:R-:W0:Y:S08]  /*13a0*/  @P2 LDC.64 R46, c[0x0][0x220] ;  /* 0x00008800ff2e2b82 */ /* 0x000e300000000a00 */
[----:B------:R-:W5:Y:S08]  /*13b0*/  @P4 LDC.64 R28, c[0x0][0x270] ;  /* 0x00009c00ff1c4b82 */ /* 0x000f700000000a00 */
[----:B------:R-:W1:Y:S01]  /*13c0*/  @P4 LDC.64 R92, c[0x0][0x220] ;  /* 0x00008800ff5c4b82 */ /* 0x000e620000000a00 */
[----:B------:R-:W-:-:S07]  /*13d0*/  @P4 IMAD.MOV.U32 R31, RZ, RZ, R63 ;  /* 0x000000ffff1f4224 */ /* 0x000fce00078e003f */
[----:B------:R-:W3:Y:S01]  /*13e0*/  @P3 LDC.64 R56, c[0x0][0x220] ;  /* 0x00008800ff383b82 */ /* 0x000ee20000000a00 */
[----:B-----5:R-:W-:Y:S02]  /*13f0*/  @P4 IMAD R30, R36, R28, RZ ;  /* 0x0000001c241e4224 */ /* 0x020fe400078e02ff */
[----:B------:R-:W4:Y:S02]  /*1400*/  LDL R36, [R1+0xc] ;  /* 0x00000c0001247983 */ /* 0x000f240000100800 */
[----:B------:R-:W-:Y:S01]  /*1410*/  @P4 IMAD R29, R99, R29, R30 ;  /* 0x0000001d631d4224 */ /* 0x000fe200078e021e */
[----:B------:R-:W-:-:S05]  /*1420*/  @P4 MOV R30, R60 ;  /* 0x0000003c001e4202 */ /* 0x000fca0000000f00 */
[----:B------:R-:W-:-:S05]  /*1430*/  @P4 IMAD.WIDE.U32 R30, R99, R28, R30 ;  /* 0x0000001c631e4225 */ /* 0x000fca00078e001e */
[----:B------:R-:W-:Y:S02]  /*1440*/  @P4 IADD3 R28, R31, R29, RZ ;  /* 0x0000001d1f1c4210 */ /* 0x000fe40007ffe0ff */
[----:B-1----:R-:W-:-:S04]  /*1450*/  @P4 LEA R92, P5, R30, R92, 0x1 ;  /* 0x0000005c1e5c4211 */ /* 0x002fc800078a08ff */
[----:B------:R-:W-:Y:S02]  /*1460*/  @P4 LEA.HI.X R93, R30, R93, R28, 0x1, P5 ;  /* 0x0000005d1e5d4211 */ /* 0x000fe400028f0c1c */
[----:B------:R-:W1:Y:S01]  /*1470*/  @P3 LDC.64 R28, c[0x0][0x270] ;  /* 0x00009c00ff1c3b82 */ /* 0x000e620000000a00 */
[----:B------:R-:W-:Y:S01]  /*1480*/  @P3 MOV R31, R63 ;  /* 0x0000003f001f3202 */ /* 0x000fe20000000f00 */
[----:B-1----:R-:W-:Y:S02]  /*1490*/  @P3 IMAD R30, R35, R28, RZ ;  /* 0x0000001c231e3224 */ /* 0x002fe400078e02ff */
[----:B------:R-:W5:Y:S02]  /*14a0*/  LDL R35, [R1+0x24] ;  /* 0x0000240001237983 */ /* 0x000f640000100800 */
[----:B------:R-:W-:Y:S01]  /*14b0*/  @P3 IMAD R29, R98, R29, R30 ;  /* 0x0000001d621d3224 */ /* 0x000fe200078e021e */
[----:B------:R-:W-:-:S05]  /*14c0*/  @P3 MOV R30, R60 ;  /* 0x0000003c001e3202 */ /* 0x000fca0000000f00 */
[----:B------:R-:W-:-:S05]  /*14d0*/  @P3 IMAD.WIDE.U32 R30, R98, R28, R30 ;  /* 0x0000001c621e3225 */ /* 0x000fca00078e001e */
[----:B------:R-:W-:Y:S02]  /*14e0*/  @P3 IADD3 R28, R31, R29, RZ ;  /* 0x0000001d1f1c3210 */ /* 0x000fe40007ffe0ff */
[----:B---3--:R-:W-:-:S04]  /*14f0*/  @P3 LEA R56, P5, R30, R56, 0x1 ;  /* 0x000000381e383211 */ /* 0x008fc800078a08ff */
[----:B------:R-:W-:Y:S02]  /*1500*/  @P3 LEA.HI.X R57, R30, R57, R28, 0x1, P5 ;  /* 0x000000391e393211 */ /* 0x000fe400028f0c1c */
[----:B------:R-:W1:Y:S01]  /*1510*/  @P6 LDC.64 R28, c[0x0][0x270] ;  /* 0x00009c00ff1c6b82 */ /* 0x000e620000000a00 */
[----:B------:R-:W-:Y:S01]  /*1520*/  @P6 IMAD.MOV.U32 R31, RZ, RZ, R63 ;  /* 0x000000ffff1f6224 */ /* 0x000fe200078e003f */
[----:B------:R-:W-:-:S13]  /*1530*/  LOP3.LUT P4, RZ, R0, 0x800, RZ, 0xc0, !PT ;  /* 0x0000080000ff7812 */ /* 0x000fda000788c0ff */
[----:B------:R-:W3:Y:S01]  /*1540*/  @P4 LDC.64 R90, c[0x0][0x220] ;  /* 0x00008800ff5a4b82 */ /* 0x000ee20000000a00 */
[----:B-1----:R-:W-:Y:S02]  /*1550*/  @P6 IMAD R30, R34, R28, RZ ;  /* 0x0000001c221e6224 */ /* 0x002fe400078e02ff */
[----:B------:R-:W4:Y:S02]  /*1560*/  LDL R34, [R1+0x20] ;  /* 0x0000200001227983 */ /* 0x000f240000100800 */
        /* <DEDUP_REMOVED lines=15> */
[----:B---3--:R-:W-:-:S03]  /*1660*/  @P4 LEA R90, P5, R30, R90, 0x1 ;  /* 0x0000005a1e5a4211 */ /* 0x008fc600078a08ff */
[----:B------:R-:W1:Y:S01]  /*1670*/  @P6 LDC.64 R64, c[0x0][0x220] ;  /* 0x00008800ff406b82 */ /* 0x000e620000000a00 */
[----:B------:R-:W-:-:S07]  /*1680*/  @P4 LEA.HI.X R91, R30, R91, R28, 0x1, P5 ;  /* 0x0000005b1e5b4211 */ /* 0x000fce00028f0c1c */
[----:B------:R-:W5:Y:S01]  /*1690*/  @P6 LDC.64 R28, c[0x0][0x270] ;  /* 0x00009c00ff1c6b82 */ /* 0x000f620000000a00 */
[----:B------:R-:W-:Y:S01]  /*16a0*/  @P6 IMAD.MOV.U32 R31, RZ, RZ, R63 ;  /* 0x000000ffff1f6224 */ /* 0x000fe200078e003f */
[----:B------:R-:W-:-:S13]  /*16b0*/  LOP3.LUT P3, RZ, R0, 0x200, RZ, 0xc0, !PT ;  /* 0x0000020000ff7812 */ /* 0x000fda000786c0ff */
[----:B------:R-:W3:Y:S01]  /*16c0*/  @P3 LDC.64 R88, c[0x0][0x220] ;  /* 0x00008800ff583b82 */ /* 0x000ee20000000a00 */
[----:B-----5:R-:W-:Y:S02]  /*16d0*/  @P6 IMAD R30, R35, R28, RZ ;  /* 0x0000001c231e6224 */ /* 0x020fe400078e02ff */
[----:B------:R-:W5:Y:S02]  /*16e0*/  LDL R35, [R1+0x18] ;  /* 0x0000180001237983 */ /* 0x000f640000100800 */
[----:B------:R-:W-:Y:S01]  /*16f0*/  @P6 IMAD R29, R95, R29, R30 ;  /* 0x0000001d5f1d6224 */ /* 0x000fe200078e021e */
[----:B------:R-:W-:-:S05]  /*1700*/  @P6 MOV R30, R60 ;  /* 0x0000003c001e6202 */ /* 0x000fca0000000f00 */
[----:B------:R-:W-:-:S05]  /*1710*/  @P6 IMAD.WIDE.U32 R30, R95, R28, R30 ;  /* 0x0000001c5f1e6225 */ /* 0x000fca00078e001e */
[----:B------:R-:W-:Y:S02]  /*1720*/  @P6 IADD3 R28, R31, R29, RZ ;  /* 0x0000001d1f1c6210 */ /* 0x000fe40007ffe0ff */
[----:B-1----:R-:W-:-:S04]  /*1730*/  @P6 LEA R64, P5, R30, R64, 0x1 ;  /* 0x000000401e406211 */ /* 0x002fc800078a08ff */
[----:B------:R-:W-:Y:S02]  /*1740*/  @P6 LEA.HI.X R65, R30, R65, R28, 0x1, P5 ;  /* 0x000000411e416211 */ /* 0x000fe400028f0c1c */
[----:B------:R-:W4:Y:S01]  /*1750*/  @P3 LDC.64 R28, c[0x0][0x270] ;  /* 0x00009c00ff1c3b82 */ /* 0x000f220000000a00 */
[----:B------:R-:W-:Y:S02]  /*1760*/  @P3 MOV R31, R63 ;  /* 0x0000003f001f3202 */ /* 0x000fe40000000f00 */
[----:B------:R-:W-:-:S13]  /*1770*/  LOP3.LUT P4, RZ, R0, 0x100, RZ, 0xc0, !PT ;  /* 0x0000010000ff7812 */ /* 0x000fda000788c0ff */
[----:B------:R-:W1:Y:S01]  /*1780*/  @P4 LDC.64 R66, c[0x0][0x220] ;  /* 0x00008800ff424b82 */ /* 0x000e620000000a00 */
[----:B----4-:R-:W-:Y:S02]  /*1790*/  @P3 IMAD R30, R34, R28, RZ ;  /* 0x0000001c221e3224 */ /* 0x010fe400078e02ff */
[----:B------:R-:W4:Y:S02]  /*17a0*/  LDL R34, [R1+0x14] ;  /* 0x0000140001227983 */ /* 0x000f240000100800 */
[----:B------:R-:W-:Y:S01]  /*17b0*/  @P3 IMAD R29, R94, R29, R30 ;  /* 0x0000001d5e1d3224 */ /* 0x000fe200078e021e */
[----:B------:R-:W-:-:S05]  /*17c0*/  @P3 MOV R30, R60 ;  /* 0x0000003c001e3202 */ /* 0x000fca0000000f00 */
[----:B------:R-:W-:-:S05]  /*17d0*/  @P3 IMAD.WIDE.U32 R30, R94, R28, R30 ;  /* 0x0000001c5e1e3225 */ /* 0x000fca00078e001e */
[----:B------:R-:W-:Y:S02]  /*17e0*/  @P3 IADD3 R28, R31, R29, RZ ;  /* 0x0000001d1f1c3210 */ /* 0x000fe40007ffe0ff */
[----:B---3--:R-:W-:-:S04]  /*17f0*/  @P3 LEA R88, P5, R30, R88, 0x1 ;  /* 0x000000581e583211 */ /* 0x008fc800078a08ff */
        /* <DEDUP_REMOVED lines=10> */
[----:B-1----:R-:W-:-:S03]  /*18a0*/  @P4 LEA R66, P5, R30, R66, 0x1 ;  /* 0x000000421e424211 */ /* 0x002fc600078a08ff */
[----:B------:R-:W1:Y:S01]  /*18b0*/  @P6 LDC.64 R86, c[0x0][0x220] ;  /* 0x00008800ff566b82 */ /* 0x000e620000000a00 */
[----:B------:R-:W-:-:S07]  /*18c0*/  @P4 LEA.HI.X R67, R30, R67, R28, 0x1, P5 ;  /* 0x000000431e434211 */ /* 0x000fce00028f0c1c */
[----:B------:R-:W5:Y:S01]  /*18d0*/  @P6 LDC.64 R28, c[0x0][0x270] ;  /* 0x00009c00ff1c6b82 */ /* 0x000f620000000a00 */
[----:B------:R-:W-:Y:S02]  /*18e0*/  @P6 MOV R31, R63 ;  /* 0x0000003f001f6202 */ /* 0x000fe40000000f00 */
        /* <DEDUP_REMOVED lines=11> */
[----:B------:R-:W-:Y:S01]  /*19a0*/  @P3 IMAD.MOV.U32 R31, RZ, RZ, R63 ;  /* 0x000000ffff1f3224 */ /* 0x000fe200078e003f */
        /* <DEDUP_REMOVED lines=10> */
[----:B------:R-:W2:Y:S01]  /*1a50*/  @P4 LDC.64 R28, c[0x0][0x270] ;  /* 0x00009c00ff1c4b82 */ /* 0x000ea20000000a00 */
[----:B------:R-:W-:Y:S02]  /*1a60*/  @P4 MOV R31, R63 ;  /* 0x0000003f001f4202 */ /* 0x000fe40000000f00 */
[----:B------:R-:W-:-:S13]  /*1a70*/  LOP3.LUT P6, RZ, R0, 0x10, RZ, 0xc0, !PT ;  /* 0x0000001000ff7812 */ /* 0x000fda00078cc0ff */
[----:B------:R-:W3:Y:S01]  /*1a80*/  @P6 LDC.64 R72, c[0x0][0x220] ;  /* 0x00008800ff486b82 */ /* 0x000ee20000000a00 */
[----:B--2---:R-:W-:Y:S02]  /*1a90*/  @P4 IMAD R30, R33, R28, RZ ;  /* 0x0000001c211e4224 */ /* 0x004fe400078e02ff */
[----:B------:R-:W2:Y:S02]  /*1aa0*/  LDL R33, [R1] ;  /* 0x0000000001217983 */ /* 0x000ea40000100800 */
[----:B------:R-:W-:Y:S01]  /*1ab0*/  @P4 IMAD R29, R82, R29, R30 ;  /* 0x0000001d521d4224 */ /* 0x000fe200078e021e */
[----:B------:R-:W-:-:S05]  /*1ac0*/  @P4 MOV R30, R60 ;  /* 0x0000003c001e4202 */ /* 0x000fca0000000f00 */
[----:B------:R-:W-:-:S05]  /*1ad0*/  @P4 IMAD.WIDE.U32 R30, R82, R28, R30 ;  /* 0x0000001c521e4225 */ /* 0x000fca00078e001e */
[----:B------:R-:W-:Y:S02]  /*1ae0*/  @P4 IADD3 R28, R31, R29, RZ ;  /* 0x0000001d1f1c4210 */ /* 0x000fe40007ffe0ff */
[----:B-1----:R-:W-:-:S04]  /*1af0*/  @P4 LEA R78, P5, R30, R78, 0x1 ;  /* 0x0000004e1e4e4211 */ /* 0x002fc800078a08ff */
[----:B------:R-:W-:Y:S02]  /*1b00*/  @P4 LEA.HI.X R79, R30, R79, R28, 0x1, P5 ;  /* 0x0000004f1e4f4211 */ /* 0x000fe400028f0c1c */
[----:B------:R-:W1:Y:S01]  /*1b10*/  @P6 LDC.64 R28, c[0x0][0x270] ;  /* 0x00009c00ff1c6b82 */ /* 0x000e620000000a00 */
[----:B------:R-:W-:Y:S01]  /*1b20*/  @P6 IMAD.MOV.U32 R31, RZ, RZ, R63 ;  /* 0x000000ffff1f6224 */ /* 0x000fe200078e003f */
[----:B------:R-:W-:-:S13]  /*1b30*/  LOP3.LUT P3, RZ, R0, 0x8, RZ, 0xc0, !PT ;  /* 0x0000000800ff7812 */ /* 0x000fda000786c0ff */
[----:B------:R-:W0:Y:S01]  /*1b40*/  @P3 LDC.64 R74, c[0x0][0x220] ;  /* 0x00008800ff4a3b82 */ /* 0x000e220000000a00 */
[----:B-1----:R-:W-:-:S04]  /*1b50*/  @P6 IMAD R30, R36, R28, RZ ;  /* 0x0000001c241e6224 */ /* 0x002fc800078e02ff */
[----:B------:R-:W-:Y:S01]  /*1b60*/  @P6 IMAD R29, R81, R29, R30 ;  /* 0x0000001d511d6224 */ /* 0x000fe200078e021e */
[----:B------:R-:W-:-:S05]  /*1b70*/  @P6 MOV R30, R60 ;  /* 0x0000003c001e6202 */ /* 0x000fca0000000f00 */
[----:B------:R-:W-:-:S05]  /*1b80*/  @P6 IMAD.WIDE.U32 R30, R81, R28, R30 ;  /* 0x0000001c511e6225 */ /* 0x000fca00078e001e */
[----:B------:R-:W-:Y:S02]  /*1b90*/  @P6 IADD3 R28, R31, R29, RZ ;  /* 0x0000001d1f1c6210 */ /* 0x000fe40007ffe0ff */
[----:B---3--:R-:W-:-:S04]  /*1ba0*/  @P6 LEA R72, P5, R30, R72, 0x1 ;  /* 0x000000481e486211 */ /* 0x008fc800078a08ff */
        /* <DEDUP_REMOVED lines=23> */
[----:B------:R-:W2:Y:S01]  /*1d20*/  @P6 LDC.64 R28, c[0x0][0x270] ;  /* 0x00009c00ff1c6b82 */ /* 0x000ea20000000a00 */
[----:B------:R-:W-:Y:S02]  /*1d30*/  ISETP.NE.AND P4, PT, R21, RZ, PT ;  /* 0x000000ff1500720c */ /* 0x000fe40003f85270 */
[----:B------:R-:W-:Y:S02]  /*1d40*/  @P6 MOV R31, R63 ;  /* 0x0000003f001f6202 */ /* 0x000fe40000000f00 */
[----:B------:R-:W-:-:S09]  /*1d50*/  ISETP.NE.AND P3, PT, R32, RZ, PT ;  /* 0x000000ff2000720c */ /* 0x000fd20003f65270 */
[----:B------:R-:W1:Y:S08]  /*1d60*/  @P4 LDC.64 R44, c[0x0][0x220] ;  /* 0x00008800ff2c4b82 */ /* 0x000e700000000a00 */
[----:B------:R-:W3:Y:S01]  /*1d70*/  @P3 LDC.64 R42, c[0x0][0x220] ;  /* 0x00008800ff2a3b82 */ /* 0x000ee20000000a00 */
[----:B--2---:R-:W-:-:S04]  /*1d80*/  @P6 IMAD R30, R33, R28, RZ ;  /* 0x0000001c211e6224 */ /* 0x004fc800078e02ff */
[----:B------:R-:W-:Y:S01]  /*1d90*/  @P6 IMAD R21, R9, R29, R30 ;  /* 0x0000001d09156224 */ /* 0x000fe200078e021e */
[----:B------:R-:W-:-:S05]  /*1da0*/  @P6 MOV R30, R60 ;  /* 0x0000003c001e6202 */ /* 0x000fca0000000f00 */
[----:B------:R-:W-:Y:S02]  /*1db0*/  @P6 IMAD.WIDE.U32 R30, R9, R28, R30 ;  /* 0x0000001c091e6225 */ /* 0x000fe400078e001e */
[----:B------:R-:W2:Y:S03]  /*1dc0*/  @P0 LDC.64 R28, c[0x0][0x270] ;  /* 0x00009c00ff1c0b82 */ /* 0x000ea60000000a00 */
[----:B------:R-:W-:Y:S02]  /*1dd0*/  @P6 IADD3 R21, R31, R21, RZ ;  /* 0x000000151f156210 */ /* 0x000fe40007ffe0ff */
[----:B0-----:R-:W-:Y:S01]  /*1de0*/  @P6 LEA R52, P5, R30, R52, 0x1 ;  /* 0x000000341e346211 */ /* 0x001fe200078a08ff */
[----:B------:R-:W-:-:S03]  /*1df0*/  @P0 IMAD.MOV.U32 R31, RZ, RZ, R63 ;  /* 0x000000ffff1f0224 */ /* 0x000fc600078e003f */
[----:B------:R-:W-:Y:S02]  /*1e00*/  @P6 LEA.HI.X R53, R30, R53, R21, 0x1, P5 ;  /* 0x000000351e356211 */ /* 0x000fe400028f0c15 */
[----:B------:R-:W-:Y:S01]  /*1e10*/  @P0 MOV R30, R60 ;  /* 0x0000003c001e0202 */ /* 0x000fe20000000f00 */
[----:B--2---:R-:W-:-:S04]  /*1e20*/  @P0 IMAD R21, R125, R28, RZ ;  /* 0x0000001c7d150224 */ /* 0x004fc800078e02ff */
[----:B------:R-:W-:-:S04]  /*1e30*/  @P0 IMAD.WIDE.U32 R30, R8, R28, R30 ;  /* 0x0000001c081e0225 */ /* 0x000fc800078e001e */
[----:B------:R-:W-:Y:S02]  /*1e40*/  @P0 IMAD R21, R8, R29, R21 ;  /* 0x0000001d08150224 */ /* 0x000fe400078e0215 */
[----:B------:R-:W0:Y:S01]  /*1e50*/  @P1 LDC.64 R28, c[0x0][0x270] ;  /* 0x00009c00ff1c1b82 */ /* 0x000e220000000a00 */
[----:B------:R-:W-:Y:S02]  /*1e60*/  @P0 LEA R48, P5, R30, R48, 0x1 ;  /* 0x000000301e300211 */ /* 0x000fe400078a08ff */
[----:B------:R-:W-:-:S04]  /*1e70*/  @P0 IADD3 R21, R31, R21, RZ ;  /* 0x000000151f150210 */ /* 0x000fc80007ffe0ff */
[----:B------:R-:W-:Y:S02]  /*1e80*/  @P0 LEA.HI.X R49, R30, R49, R21, 0x1, P5 ;  /* 0x000000311e310211 */ /* 0x000fe400028f0c15 */
[----:B------:R-:W-:Y:S01]  /*1e90*/  @P1 MOV R31, R63 ;  /* 0x0000003f001f1202 */ /* 0x000fe20000000f00 */
[----:B0-----:R-:W-:-:S04]  /*1ea0*/  @P1 IMAD R30, R124, R28, RZ ;  /* 0x0000001c7c1e1224 */ /* 0x001fc800078e02ff */
[----:B------:R-:W-:Y:S01]  /*1eb0*/  @P1 IMAD R21, R7, R29, R30 ;  /* 0x0000001d07151224 */ /* 0x000fe200078e021e */
[----:B------:R-:W-:-:S05]  /*1ec0*/  @P1 MOV R30, R60 ;  /* 0x0000003c001e1202 */ /* 0x000fca0000000f00 */
[----:B------:R-:W-:Y:S02]  /*1ed0*/  @P1 IMAD.WIDE.U32 R30, R7, R28, R30 ;  /* 0x0000001c071e1225 */ /* 0x000fe400078e001e */
[----:B------:R-:W0:Y:S03]  /*1ee0*/  @P2 LDC.64 R28, c[0x0][0x270] ;  /* 0x00009c00ff1c2b82 */ /* 0x000e260000000a00 */
[----:B------:R-:W-:Y:S02]  /*1ef0*/  @P1 IADD3 R21, R31, R21, RZ ;  /* 0x000000151f151210 */ /* 0x000fe40007ffe0ff */
[----:B------:R-:W-:Y:S01]  /*1f00*/  @P1 LEA R50, P5, R30, R50, 0x1 ;  /* 0x000000321e321211 */ /* 0x000fe200078a08ff */
[----:B------:R-:W-:-:S03]  /*1f10*/  @P2 IMAD.MOV.U32 R31, RZ, RZ, R63 ;  /* 0x000000ffff1f2224 */ /* 0x000fc600078e003f */
[----:B------:R-:W-:Y:S02]  /*1f20*/  @P1 LEA.HI.X R51, R30, R51, R21, 0x1, P5 ;  /* 0x000000331e331211 */ /* 0x000fe400028f0c15 */
[----:B------:R-:W-:Y:S01]  /*1f30*/  @P2 MOV R30, R60 ;  /* 0x0000003c001e2202 */ /* 0x000fe20000000f00 */
[----:B0-----:R-:W-:-:S04]  /*1f40*/  @P2 IMAD R21, R123, R28, RZ ;  /* 0x0000001c7b152224 */ /* 0x001fc800078e02ff */
[----:B------:R-:W-:-:S04]  /*1f50*/  @P2 IMAD.WIDE.U32 R30, R6, R28, R30 ;  /* 0x0000001c061e2225 */ /* 0x000fc800078e001e */
[----:B------:R-:W-:Y:S02]  /*1f60*/  @P2 IMAD R21, R6, R29, R21 ;  /* 0x0000001d06152224 */ /* 0x000fe400078e0215 */
[----:B------:R-:W0:Y:S01]  /*1f70*/  @P3 LDC.64 R28, c[0x0][0x270] ;  /* 0x00009c00ff1c3b82 */ /* 0x000e220000000a00 */
[----:B------:R-:W-:Y:S02]  /*1f80*/  @P2 LEA R46, P5, R30, R46, 0x1 ;  /* 0x0000002e1e2e2211 */ /* 0x000fe400078a08ff */
[----:B------:R-:W-:-:S04]  /*1f90*/  @P2 IADD3 R21, R31, R21, RZ ;  /* 0x000000151f152210 */ /* 0x000fc80007ffe0ff */
[----:B------:R-:W-:Y:S02]  /*1fa0*/  @P2 LEA.HI.X R47, R30, R47, R21, 0x1, P5 ;  /* 0x0000002f1e2f2211 */ /* 0x000fe400028f0c15 */
[----:B------:R-:W-:Y:S02]  /*1fb0*/  @P3 MOV R31, R63 ;  /* 0x0000003f001f3202 */ /* 0x000fe40000000f00 */
[C---:B------:R-:W-:Y:S02]  /*1fc0*/  LOP3.LUT P6, RZ, R0.reuse, 0x800000, RZ, 0xc0, !PT ;  /* 0x0080000000ff7812 */ /* 0x040fe400078cc0ff */
[----:B------:R-:W-:Y:S01]  /*1fd0*/  LOP3.LUT R0, R0, 0xf7ffffff, RZ, 0xc0, !PT ;  /* 0xf7ffffff00007812 */ /* 0x000fe200078ec0ff */
[----:B0-----:R-:W-:-:S10]  /*1fe0*/  @P3 IMAD R30, R122, R28, RZ ;  /* 0x0000001c7a1e3224 */ /* 0x001fd400078e02ff */
[----:B------:R-:W0:Y:S01]  /*1ff0*/  @P6 LDC.64 R36, c[0x0][0x220] ;  /* 0x00008800ff246b82 */ /* 0x000e220000000a00 */
[----:B------:R-:W-:Y:S01]  /*2000*/  @P3 IMAD R21, R5, R29, R30 ;  /* 0x0000001d05153224 */ /* 0x000fe200078e021e */
[----:B------:R-:W-:-:S05]  /*2010*/  @P3 MOV R30, R60 ;  /* 0x0000003c001e3202 */ /* 0x000fca0000000f00 */
[----:B------:R-:W-:Y:S02]  /*2020*/  @P3 IMAD.WIDE.U32 R30, R5, R28, R30 ;  /* 0x0000001c051e3225 */ /* 0x000fe400078e001e */
[----:B------:R-:W2:Y:S01]  /*2030*/  @P4 LDC.64 R28, c[0x0][0x270] ;  /* 0x00009c00ff1c4b82 */ /* 0x000ea20000000a00 */
[----:B------:R-:W-:-:S04]  /*2040*/  @P0 LOP3.LUT R0, R0, 0x8000000, RZ, 0xfc, !PT ;  /* 0x0800000000000812 */ /* 0x000fc800078efcff */
[C---:B------:R-:W-:Y:S02]  /*2050*/  LOP3.LUT P0, RZ, R0.reuse, 0x1000000, RZ, 0xc0, !PT ;  /* 0x0100000000ff7812 */ /* 0x040fe4000780c0ff */
[----:B------:R-:W-:-:S04]  /*2060*/  LOP3.LUT R0, R0, 0xefffffff, RZ, 0xc0, !PT ;  /* 0xefffffff00007812 */ /* 0x000fc800078ec0ff */
[----:B------:R-:W-:Y:S02]  /*2070*/  @P1 LOP3.LUT R0, R0, 0x10000000, RZ, 0xfc, !PT ;  /* 0x1000000000001812 */ /* 0x000fe400078efcff */
[----:B------:R-:W-:Y:S02]  /*2080*/  @P3 IADD3 R21, R31, R21, RZ ;  /* 0x000000151f153210 */ /* 0x000fe40007ffe0ff */
[----:B------:R-:W-:Y:S02]  /*2090*/  LOP3.LUT P1, RZ, R0, 0x2000000, RZ, 0xc0, !PT ;  /* 0x0200000000ff7812 */ /* 0x000fe4000782c0ff */
[C---:B---3--:R-:W-:Y:S01]  /*20a0*/  @P3 LEA R42, P5, R30.reuse, R42, 0x1 ;  /* 0x0000002a1e2a3211 */ /* 0x048fe200078a08ff */
[----:B------:R-:W-:Y:S01]  /*20b0*/  @P4 IMAD.MOV.U32 R31, RZ, RZ, R63 ;  /* 0x000000ffff1f4224 */ /* 0x000fe200078e003f */
[----:B------:R-:W3:Y:S02]  /*20c0*/  @P0 LDC.64 R34, c[0x0][0x220] ;  /* 0x00008800ff220b82 */ /* 0x000ee40000000a00 */
[----:B------:R-:W-:-:S02]  /*20d0*/  @P3 LEA.HI.X R43, R30, R43, R21, 0x1, P5 ;  /* 0x0000002b1e2b3211 */ /* 0x000fc400028f0c15 */
[----:B------:R-:W-:Y:S01]  /*20e0*/  @P4 MOV R30, R60 ;  /* 0x0000003c001e4202 */ /* 0x000fe20000000f00 */
[----:B--2---:R-:W-:-:S04]  /*20f0*/  @P4 IMAD R21, R121, R28, RZ ;  /* 0x0000001c79154224 */ /* 0x004fc800078e02ff */
[C---:B------:R-:W-:Y:S01]  /*2100*/  @P4 IMAD R21, R116.reuse, R29, R21 ;  /* 0x0000001d74154224 */ /* 0x040fe200078e0215 */
[----:B------:R-:W2:Y:S01]  /*2110*/  @P1 LDC.64 R38, c[0x0][0x220] ;  /* 0x00008800ff261b82 */ /* 0x000ea20000000a00 */
[----:B------:R-:W-:-:S07]  /*2120*/  @P4 IMAD.WIDE.U32 R30, R116, R28, R30 ;  /* 0x0000001c741e4225 */ /* 0x000fce00078e001e */
[----:B------:R-:W4:Y:S01]  /*2130*/  @P1 LDC.64 R28, c[0x0][0x270] ;  /* 0x00009c00ff1c1b82 */ /* 0x000f220000000a00 */
[----:B------:R-:W-:Y:S02]  /*2140*/  @P4 IADD3 R21, R31, R21, RZ ;  /* 0x000000151f154210 */ /* 0x000fe40007ffe0ff */
[----:B-1----:R-:W-:-:S04]  /*2150*/  @P4 LEA R44, P5, R30, R44, 0x1 ;  /* 0x0000002c1e2c4211 */ /* 0x002fc800078a08ff */
[----:B------:R-:W-:Y:S02]  /*2160*/  @P4 LEA.HI.X R45, R30, R45, R21, 0x1, P5 ;  /* 0x0000002d1e2d4211 */ /* 0x000fe400028f0c15 */
[----:B------:R-:W-:Y:S02]  /*2170*/  SHF.R.S32.HI R21, RZ, 0x1f, R19 ;  /* 0x0000001fff157819 */ /* 0x000fe40000011413 */
[----:B------:R-:W-:-:S03]  /*2180*/  @P1 MOV R31, R63 ;  /* 0x0000003f001f1202 */ /* 0x000fc60000000f00 */
[----:B----4-:R-:W-:-:S04]  /*2190*/  @P1 IMAD R30, R21, R28, RZ ;  /* 0x0000001c151e1224 */ /* 0x010fc800078e02ff */
[----:B------:R-:W-:Y:S01]  /*21a0*/  @P1 IMAD R21, R19, R29, R30 ;  /* 0x0000001d13151224 */ /* 0x000fe200078e021e */
[----:B------:R-:W-:-:S05]  /*21b0*/  @P1 MOV R30, R60 ;  /* 0x0000003c001e1202 */ /* 0x000fca0000000f00 */
[----:B------:R-:W-:Y:S02]  /*21c0*/  @P1 IMAD.WIDE.U32 R30, R19, R28, R30 ;  /* 0x0000001c131e1225 */ /* 0x000fe400078e001e */
[----:B------:R-:W1:Y:S03]  /*21d0*/  @P0 LDC.64 R28, c[0x0][0x270] ;  /* 0x00009c00ff1c0b82 */ /* 0x000e660000000a00 */
[----:B------:R-:W-:Y:S02]  /*21e0*/  @P1 IADD3 R21, R31, R21, RZ ;  /* 0x000000151f151210 */ /* 0x000fe40007ffe0ff */
[----:B--2---:R-:W-:-:S04]  /*21f0*/  @P1 LEA R38, P5, R30, R38, 0x1 ;  /* 0x000000261e261211 */ /* 0x004fc800078a08ff */
[----:B------:R-:W-:Y:S02]  /*2200*/  @P1 LEA.HI.X R39, R30, R39, R21, 0x1, P5 ;  /* 0x000000271e271211 */ /* 0x000fe400028f0c15 */
[----:B------:R-:W-:Y:S01]  /*2210*/  SHF.R.S32.HI R21, RZ, 0x1f, R18 ;  /* 0x0000001fff157819 */ /* 0x000fe20000011412 */
[----:B------:R-:W-:Y:S01]  /*2220*/  @P0 IMAD.MOV.U32 R31, RZ, RZ, R63 ;  /* 0x000000ffff1f0224 */ /* 0x000fe200078e003f */
[----:B------:R-:W-:Y:S02]  /*2230*/  @P0 MOV R30, R60 ;  /* 0x0000003c001e0202 */ /* 0x000fe40000000f00 */
[----:B------:R-:W-:Y:S01]  /*2240*/  LOP3.LUT R0, R0, 0xdfffffff, RZ, 0xc0, !PT ;  /* 0xdfffffff00007812 */ /* 0x000fe200078ec0ff */
[-C--:B-1----:R-:W-:Y:S02]  /*2250*/  @P0 IMAD R21, R21, R28.reuse, RZ ;  /* 0x0000001c15150224 */ /* 0x082fe400078e02ff */
[----:B------:R-:W-:Y:S01]  /*2260*/  @P0 IMAD.WIDE.U32 R30, R18, R28, R30 ;  /* 0x0000001c121e0225 */ /* 0x000fe200078e001e */
[----:B------:R-:W-:-:S03]  /*2270*/  @P2 LOP3.LUT R0, R0, 0x20000000, RZ, 0xfc, !PT ;  /* 0x2000000000002812 */ /* 0x000fc600078efcff */
[----:B------:R-:W-:Y:S02]  /*2280*/  @P0 IMAD R21, R18, R29, R21 ;  /* 0x0000001d12150224 */ /* 0x000fe400078e0215 */
[----:B------:R-:W1:Y:S01]  /*2290*/  @P6 LDC.64 R28, c[0x0][0x270] ;  /* 0x00009c00ff1c6b82 */ /* 0x000e620000000a00 */
[----:B------:R-:W-:-:S04]  /*22a0*/  LOP3.LUT R0, R0, 0xbfffffff, RZ, 0xc0, !PT ;  /* 0xbfffffff00007812 */ /* 0x000fc800078ec0ff */
[----:B------:R-:W-:Y:S02]  /*22b0*/  @P3 LOP3.LUT R0, R0, 0x40000000, RZ, 0xfc, !PT ;  /* 0x4000000000003812 */ /* 0x000fe400078efcff */
[----:B------:R-:W-:Y:S02]  /*22c0*/  @P0 IADD3 R21, R31, R21, RZ ;  /* 0x000000151f150210 */ /* 0x000fe40007ffe0ff */
[----:B------:R-:W-:Y:S02]  /*22d0*/  LOP3.LUT R0, R0, 0x7fffffff, RZ, 0xc0, !PT ;  /* 0x7fffffff00007812 */ /* 0x000fe400078ec0ff */
[----:B---3--:R-:W-:Y:S02]  /*22e0*/  @P0 LEA R34, P5, R30, R34, 0x1 ;  /* 0x000000221e220211 */ /* 0x008fe400078a08ff */
[----:B------:R-:W-:Y:S02]  /*22f0*/  @P4 LOP3.LUT R0, R0, 0x80000000, RZ, 0xfc, !PT ;  /* 0x8000000000004812 */ /* 0x000fe400078efcff */
[----:B------:R-:W-:-:S02]  /*2300*/  @P0 LEA.HI.X R35, R30, R35, R21, 0x1, P5 ;  /* 0x000000231e230211 */ /* 0x000fc400028f0c15 */
[----:B------:R-:W-:Y:S02]  /*2310*/  SHF.R.S32.HI R21, RZ, 0x1f, R17 ;  /* 0x0000001fff157819 */ /* 0x000fe40000011411 */
[----:B------:R-:W-:-:S03]  /*2320*/  LOP3.LUT P3, RZ, R0, 0x400000, RZ, 0xc0, !PT ;  /* 0x0040000000ff7812 */ /* 0x000fc6000786c0ff */
[----:B-1----:R-:W-:Y:S01]  /*2330*/  @P6 IMAD R30, R21, R28, RZ ;  /* 0x0000001c151e6224 */ /* 0x002fe200078e02ff */
[----:B------:R-:W-:-:S03]  /*2340*/  @P6 MOV R31, R63 ;  /* 0x0000003f001f6202 */ /* 0x000fc60000000f00 */
[----:B------:R-:W-:Y:S01]  /*2350*/  @P6 IMAD R21, R17, R29, R30 ;  /* 0x0000001d11156224 */ /* 0x000fe200078e021e */
[----:B------:R-:W-:-:S05]  /*2360*/  @P6 MOV R30, R60 ;  /* 0x0000003c001e6202 */ /* 0x000fca0000000f00 */
[----:B------:R-:W1:Y:S01]  /*2370*/  @P3 LDC.64 R32, c[0x0][0x220] ;  /* 0x00008800ff203b82 */ /* 0x000e620000000a00 */
[----:B------:R-:W-:-:S07]  /*2380*/  @P6 IMAD.WIDE.U32 R30, R17, R28, R30 ;  /* 0x0000001c111e6225 */ /* 0x000fce00078e001e */
[----:B------:R-:W2:Y:S01]  /*2390*/  @P3 LDC.64 R28, c[0x0][0x270] ;  /* 0x00009c00ff1c3b82 */ /* 0x000ea20000000a00 */
[----:B------:R-:W-:Y:S02]  /*23a0*/  @P6 IADD3 R21, R31, R21, RZ ;  /* 0x000000151f156210 */ /* 0x000fe40007ffe0ff */
[----:B0-----:R-:W-:-:S04]  /*23b0*/  @P6 LEA R36, P5, R30, R36, 0x1 ;  /* 0x000000241e246211 */ /* 0x001fc800078a08ff */
[----:B------:R-:W-:Y:S02]  /*23c0*/  @P6 LEA.HI.X R37, R30, R37, R21, 0x1, P5 ;  /* 0x000000251e256211 */ /* 0x000fe400028f0c15 */
[----:B------:R-:W-:Y:S01]  /*23d0*/  SHF.R.S32.HI R21, RZ, 0x1f, R16 ;  /* 0x0000001fff157819 */ /* 0x000fe20000011410 */
[----:B------:R-:W-:Y:S01]  /*23e0*/  @P3 IMAD.MOV.U32 R31, RZ, RZ, R63 ;  /* 0x000000ffff1f3224 */ /* 0x000fe200078e003f */
[----:B------:R-:W-:Y:S02]  /*23f0*/  @P3 MOV R30, R60 ;  /* 0x0000003c001e3202 */ /* 0x000fe40000000f00 */
[----:B------:R-:W-:Y:S01]  /*2400*/  LOP3.LUT P1, RZ, R0, 0x200000, RZ, 0xc0, !PT ;  /* 0x0020000000ff7812 */ /* 0x000fe2000782c0ff */
[-C--:B--2---:R-:W-:Y:S02]  /*2410*/  @P3 IMAD R21, R21, R28.reuse, RZ ;  /* 0x0000001c15153224 */ /* 0x084fe400078e02ff */
[----:B------:R-:W-:-:S04]  /*2420*/  @P3 IMAD.WIDE.U32 R30, R16, R28, R30 ;  /* 0x0000001c101e3225 */ /* 0x000fc800078e001e */
[----:B------:R-:W-:Y:S01]  /*2430*/  @P3 IMAD R29, R16, R29, R21 ;  /* 0x0000001d101d3224 */ /* 0x000fe200078e0215 */
[----:B-1----:R-:W-:-:S04]  /*2440*/  @P3 LEA R32, P5, R30, R32, 0x1 ;  /* 0x000000201e203211 */ /* 0x002fc800078a08ff */
[----:B------:R-:W-:-:S04]  /*2450*/  @P3 IADD3 R29, R31, R29, RZ ;  /* 0x0000001d1f1d3210 */ /* 0x000fc80007ffe0ff */
[----:B------:R-:W-:Y:S02]  /*2460*/  @P3 LEA.HI.X R33, R30, R33, R29, 0x1, P5 ;  /* 0x000000211e213211 */ /* 0x000fe400028f0c1d */
[----:B------:R-:W0:Y:S01]  /*2470*/  @P1 LDC.64 R30, c[0x0][0x270] ;  /* 0x00009c00ff1e1b82 */ /* 0x000e220000000a00 */
[----:B------:R-:W-:Y:S02]  /*2480*/  SHF.R.S32.HI R21, RZ, 0x1f, R15 ;  /* 0x0000001fff157819 */ /* 0x000fe4000001140f */
[----:B------:R-:W-:Y:S02]  /*2490*/  @P1 MOV R29, R63 ;  /* 0x0000003f001d1202 */ /* 0x000fe40000000f00 */
[----:B------:R-:W-:-:S13]  /*24a0*/  LOP3.LUT P0, RZ, R0, 0x100000, RZ, 0xc0, !PT ;  /* 0x0010000000ff7812 */ /* 0x000fda000780c0ff */
[----:B------:R-:W1:Y:S01]  /*24b0*/  @P0 LDC.64 R54, c[0x0][0x270] ;  /* 0x00009c00ff360b82 */ /* 0x000e620000000a00 */
[----:B0-----:R-:W-:-:S04]  /*24c0*/  @P1 IMAD R28, R21, R30, RZ ;  /* 0x0000001e151c1224 */ /* 0x001fc800078e02ff */
[----:B------:R-:W-:Y:S01]  /*24d0*/  @P1 IMAD R21, R15, R31, R28 ;  /* 0x0000001f0f151224 */ /* 0x000fe200078e021c */
[----:B------:R-:W-:-:S05]  /*24e0*/  @P1 MOV R28, R60 ;  /* 0x0000003c001c1202 */ /* 0x000fca0000000f00 */
[----:B------:R-:W-:Y:S02]  /*24f0*/  @P1 IMAD.WIDE.U32 R30, R15, R30, R28 ;  /* 0x0000001e0f1e1225 */ /* 0x000fe400078e001c */
[----:B------:R-:W0:Y:S03]  /*2500*/  @P1 LDC.64 R28, c[0x0][0x220] ;  /* 0x00008800ff1c1b82 */ /* 0x000e260000000a00 */
[----:B------:R-:W-:Y:S01]  /*2510*/  @P1 IADD3 R21, R31, R21, RZ ;  /* 0x000000151f151210 */ /* 0x000fe20007ffe0ff */
[----:B------:R-:W-:Y:S01]  /*2520*/  @P0 IMAD.MOV.U32 R31, RZ, RZ, R63 ;  /* 0x000000ffff1f0224 */ /* 0x000fe200078e003f */
[----:B0-----:R-:W-:-:S04]  /*2530*/  @P1 LEA R28, P5, R30, R28, 0x1 ;  /* 0x0000001c1e1c1211 */ /* 0x001fc800078a08ff */
[----:B------:R-:W-:Y:S02]  /*2540*/  @P1 LEA.HI.X R29, R30, R29, R21, 0x1, P5 ;  /* 0x0000001d1e1d1211 */ /* 0x000fe400028f0c15 */
[----:B------:R-:W-:Y:S02]  /*2550*/  SHF.R.S32.HI R21, RZ, 0x1f, R14 ;  /* 0x0000001fff157819 */ /* 0x000fe4000001140e */
[----:B------:R-:W-:-:S03]  /*2560*/  @P0 MOV R30, R60 ;  /* 0x0000003c001e0202 */ /* 0x000fc60000000f00 */
[----:B-1----:R-:W-:-:S04]  /*2570*/  @P0 IMAD R21, R21, R54, RZ ;  /* 0x0000003615150224 */ /* 0x002fc800078e02ff */
[C---:B------:R-:W-:Y:S02]  /*2580*/  @P0 IMAD R21, R14.reuse, R55, R21 ;  /* 0x000000370e150224 */ /* 0x040fe400078e0215 */
[----:B------:R-:W-:Y:S02]  /*2590*/  @P0 IMAD.WIDE.U32 R54, R14, R54, R30 ;  /* 0x000000360e360225 */ /* 0x000fe400078e001e */
[----:B------:R-:W0:Y:S01]  /*25a0*/  @P0 LDC.64 R30, c[0x0][0x220] ;  /* 0x00008800ff1e0b82 */ /* 0x000e220000000a00 */
[C---:B------:R-:W-:Y:S02]  /*25b0*/  LOP3.LUT P6, RZ, R0.reuse, 0x80000, RZ, 0xc0, !PT ;  /* 0x0008000000ff7812 */ /* 0x040fe400078cc0ff */
[----:B------:R-:W-:Y:S02]  /*25c0*/  @P0 IADD3 R21, R55, R21, RZ ;  /* 0x0000001537150210 */ /* 0x000fe40007ffe0ff */
[----:B------:R-:W-:Y:S02]  /*25d0*/  LOP3.LUT P2, RZ, R0, 0x4000000, RZ, 0xc0, !PT ;  /* 0x0400000000ff7812 */ /* 0x000fe4000784c0ff */
[----:B0-----:R-:W-:-:S04]  /*25e0*/  @P0 LEA R30, P5, R54, R30, 0x1 ;  /* 0x0000001e361e0211 */ /* 0x001fc800078a08ff */
[----:B------:R-:W-:-:S03]  /*25f0*/  @P0 LEA.HI.X R31, R54, R31, R21, 0x1, P5 ;  /* 0x0000001f361f0211 */ /* 0x000fc600028f0c15 */
[----:B------:R-:W0:Y:S01]  /*2600*/  @P6 LDC.64 R54, c[0x0][0x270] ;  /* 0x00009c00ff366b82 */ /* 0x000e220000000a00 */
[----:B------:R-:W-:Y:S02]  /*2610*/  LOP3.LUT P5, RZ, R0, 0x20000, RZ, 0xc0, !PT ;  /* 0x0002000000ff7812 */ /* 0x000fe400078ac0ff */
[----:B------:R-:W-:Y:S02]  /*2620*/  MOV R21, RZ ;  /* 0x000000ff00157202 */ /* 0x000fe40000000f00 */
[----:B------:R-:W-:-:S04]  /*2630*/  SHF.R.S32.HI R103, RZ, 0x1f, R13 ;  /* 0x0000001fff677819 */ /* 0x000fc8000001140d */
[----:B------:R1:W2:Y:S02]  /*2640*/  @P2 LDG.E R21, desc[UR6][R22.64] ;  /* 0x0000000616152981 */ /* 0x0002a4000c1e1900 */
[----:B-1----:R-:W-:Y:S01]  /*2650*/  MOV R22, RZ ;  /* 0x000000ff00167202 */ /* 0x002fe20000000f00 */
[----:B0-----:R-:W-:-:S05]  /*2660*/  @P6 IMAD R102, R103, R54, RZ ;  /* 0x0000003667666224 */ /* 0x001fca00078e02ff */
[----:B------:R0:W3:Y:S01]  /*2670*/  @P5 LDG.E R22, desc[UR6][R26.64] ;  /* 0x000000061a165981 */ /* 0x0000e2000c1e1900 */
[----:B------:R-:W-:Y:S01]  /*2680*/  @P6 IMAD R23, R13, R55, R102 ;  /* 0x000000370d176224 */ /* 0x000fe200078e0266 */
[----:B0-----:R-:W-:Y:S02]  /*2690*/  @P6 MOV R26, R60 ;  /* 0x0000003c001a6202 */ /* 0x001fe40000000f00 */
[----:B------:R-:W-:-:S03]  /*26a0*/  @P6 MOV R27, R63 ;  /* 0x0000003f001b6202 */ /* 0x000fc60000000f00 */
[----:B------:R-:W-:-:S03]  /*26b0*/  @P6 IMAD.WIDE.U32 R54, R13, R54, R26 ;  /* 0x000000360d366225 */ /* 0x000fc600078e001a */
[----:B------:R-:W0:Y:S01]  /*26c0*/  @P6 LDC.64 R26, c[0x0][0x220] ;  /* 0x00008800ff1a6b82 */ /* 0x000e220000000a00 */
[C---:B------:R-:W-:Y:S01]  /*26d0*/  LOP3.LUT P2, RZ, R0.reuse, 0x40000, RZ, 0xc0, !PT ;  /* 0x0004000000ff7812 */ /* 0x040fe2000784c0ff */
[----:B------:R-:W-:Y:S01]  /*26e0*/  @P6 IMAD.IADD R23, R55, 0x1, R23 ;  /* 0x0000000137176824 */ /* 0x000fe200078e0217 */
[C---:B------:R-:W-:Y:S02]  /*26f0*/  LOP3.LUT P4, RZ, R0.reuse, 0x10000, RZ, 0xc0, !PT ;  /* 0x0001000000ff7812 */ /* 0x040fe4000788c0ff */
[----:B------:R-:W-:Y:S02]  /*2700*/  LOP3.LUT P3, RZ, R0, 0x8000, RZ, 0xc0, !PT ;  /* 0x0000800000ff7812 */ /* 0x000fe4000786c0ff */
[----:B0-----:R-:W-:-:S04]  /*2710*/  @P6 LEA R26, P5, R54, R26, 0x1 ;  /* 0x0000001a361a6211 */ /* 0x001fc800078a08ff */
[----:B------:R-:W-:-:S03]  /*2720*/  @P6 LEA.HI.X R27, R54, R27, R23, 0x1, P5 ;  /* 0x0000001b361b6211 */ /* 0x000fc600028f0c17 */
[----:B------:R-:W0:Y:S01]  /*2730*/  @P2 LDC.64 R54, c[0x0][0x270] ;  /* 0x00009c00ff362b82 */ /* 0x000e220000000a00 */
[----:B------:R-:W-:Y:S02]  /*2740*/  MOV R23, RZ ;  /* 0x000000ff00177202 */ /* 0x000fe40000000f00 */
[----:B------:R-:W-:-:S04]  /*2750*/  SHF.R.S32.HI R103, RZ, 0x1f, R12 ;  /* 0x0000001fff677819 */ /* 0x000fc8000001140c */
[----:B------:R1:W4:Y:S02]  /*2760*/  @P4 LDG.E R23, desc[UR6][R40.64] ;  /* 0x0000000628174981 */ /* 0x000324000c1e1900 */
[----:B-1----:R-:W-:-:S06]  /*2770*/  MOV R40, RZ ;  /* 0x000000ff00287202 */ /* 0x002fcc0000000f00 */
[----:B------:R1:W5:Y:S01]  /*2780*/  @P3 LDG.E R40, desc[UR6][R24.64] ;  /* 0x0000000618283981 */ /* 0x000362000c1e1900 */
[----:B0-----:R-:W-:Y:S02]  /*2790*/  @P2 IMAD R102, R103, R54, RZ ;  /* 0x0000003667662224 */ /* 0x001fe400078e02ff */
[----:B------:R-:W0:Y:S02]  /*27a0*/  S2R R103, SR_TID.X ;  /* 0x0000000000677919 */ /* 0x000e240000002100 */
[----:B------:R-:W-:Y:S02]  /*27b0*/  @P2 IMAD R41, R12, R55, R102 ;  /* 0x000000370c292224 */ /* 0x000fe400078e0266 */
[----:B------:R-:W0:Y:S01]  /*27c0*/  LDC R102, c[0x0][0x294] ;  /* 0x0000a500ff667b82 */ /* 0x000e220000000800 */
[----:B-1----:R-:W-:Y:S02]  /*27d0*/  @P2 MOV R24, R60 ;  /* 0x0000003c00182202 */ /* 0x002fe40000000f00 */
[----:B------:R-:W-:-:S03]  /*27e0*/  @P2 MOV R25, R63 ;  /* 0x0000003f00192202 */ /* 0x000fc60000000f00 */
[----:B------:R-:W-:-:S03]  /*27f0*/  @P2 IMAD.WIDE.U32 R54, R12, R54, R24 ;  /* 0x000000360c362225 */ /* 0x000fc600078e0018 */
[----:B------:R-:W1:Y:S01]  /*2800*/  @P2 LDC.64 R24, c[0x0][0x220] ;  /* 0x00008800ff182b82 */ /* 0x000e620000000a00 */
[----:B------:R-:W-:Y:S02]  /*2810*/  LOP3.LUT P0, RZ, R0, 0x2000, RZ, 0xc0, !PT ;  /* 0x0000200000ff7812 */ /* 0x000fe4000780c0ff */
[----:B------:R-:W-:Y:S02]  /*2820*/  @P2 IADD3 R41, R55, R41, RZ ;  /* 0x0000002937292210 */ /* 0x000fe40007ffe0ff */
[----:B-1----:R-:W-:-:S04]  /*2830*/  @P2 LEA R24, P5, R54, R24, 0x1 ;  /* 0x0000001836182211 */ /* 0x002fc800078a08ff */
[----:B------:R-:W-:Y:S02]  /*2840*/  @P2 LEA.HI.X R25, R54, R25, R41, 0x1, P5 ;  /* 0x0000001936192211 */ /* 0x000fe400028f0c29 */
[----:B------:R-:W-:Y:S02]  /*2850*/  CS2R R54, SRZ ;  /* 0x0000000000367805 */ /* 0x000fe4000001ff00 */
[----:B0-----:R-:W-:-:S04]  /*2860*/  SHF.R.U32.HI R41, RZ, 0x6, R103 ;  /* 0x00000006ff297819 */ /* 0x001fc80000011667 */
[----:B------:R0:W5:Y:S02]  /*2870*/  @P0 LDG.E R55, desc[UR6][R56.64] ;  /* 0x0000000638370981 */ /* 0x000164000c1e1900 */
[----:B0-----:R-:W-:-:S05]  /*2880*/  IMAD R57, R102, UR8, R41 ;  /* 0x0000000866397c24 */ /* 0x001fca000f8e0229 */
[----:B------:R-:W-:-:S04]  /*2890*/  IADD3 R41, R57, 0xf8, RZ ;  /* 0x000000f839297810 */ /* 0x000fc80007ffe0ff */
[----:B------:R-:W-:Y:S02]  /*28a0*/  SHF.R.S32.HI R102, RZ, 0x1f, R41 ;  /* 0x0000001fff667819 */ /* 0x000fe40000011429 */
[----:B------:R-:W-:-:S04]  /*28b0*/  ISETP.GE.U32.AND P5, PT, R41, UR4, PT ;  /* 0x0000000429007c0c */ /* 0x000fc8000bfa6070 */
[----:B------:R-:W-:Y:S02]  /*28c0*/  ISETP.GE.AND.EX P5, PT, R102, UR5, PT, P5 ;  /* 0x0000000566007c0c */ /* 0x000fe4000bfa6350 */
[----:B------:R-:W-:Y:S02]  /*28d0*/  LOP3.LUT P6, RZ, R80, 0x4, RZ, 0xc0, !PT ;  /* 0x0000000450ff7812 */ /* 0x000fe400078cc0ff */
[----:B------:R-:W-:Y:S01]  /*28e0*/  ISETP.LT.U32.AND P5, PT, R103, 0x200, !P5 ;  /* 0x000002006700780c */ /* 0x000fe20006fa1070 */
[----:B------:R-:W-:Y:S01]  /*28f0*/  IMAD.MOV.U32 R56, RZ, RZ, RZ ;  /* 0x000000ffff387224 */ /* 0x000fe200078e00ff */
[----:B------:R-:W-:-:S09]  /*2900*/  LOP3.LUT P1, RZ, R0, 0x4000, RZ, 0xc0, !PT ;  /* 0x0000400000ff7812 */ /* 0x000fd2000782c0ff */
[----:B------:R0:W5:Y:S04]  /*2910*/  @P6 LDG.E R56, desc[UR6][R58.64] ;  /* 0x000000063a386981 */ /* 0x000168000c1e1900 */
[----:B------:R1:W5:Y:S01]  /*2920*/  @P1 LDG.E R54, desc[UR6][R92.64] ;  /* 0x000000065c361981 */ /* 0x000362000c1e1900 */
[----:B0-----:R-:W0:Y:S01]  /*2930*/  @P5 LDC.64 R58, c[0x0][0x270] ;  /* 0x00009c00ff3a5b82 */ /* 0x001e220000000a00 */
[----:B-1----:R-:W-:Y:S02]  /*2940*/  @P5 MOV R92, R60 ;  /* 0x0000003c005c5202 */ /* 0x002fe40000000f00 */
[----:B------:R-:W-:Y:S02]  /*2950*/  @P5 MOV R93, R63 ;  /* 0x0000003f005d5202 */ /* 0x000fe40000000f00 */
[----:B------:R-:W-:Y:S01]  /*2960*/  LOP3.LUT P4, RZ, R0, 0x80, RZ, 0xc0, !PT ;  /* 0x0000008000ff7812 */ /* 0x000fe2000788c0ff */
[----:B0-----:R-:W-:-:S02]  /*2970*/  @P5 IMAD R102, R102, R58, RZ ;  /* 0x0000003a66665224 */ /* 0x001fc400078e02ff */
[----:B------:R-:W-:-:S04]  /*2980*/  @P5 IMAD.WIDE.U32 R92, R41, R58, R92 ;  /* 0x0000003a295c5225 */ /* 0x000fc800078e005c */
[----:B------:R-:W-:Y:S02]  /*2990*/  @P5 IMAD R41, R41, R59, R102 ;  /* 0x0000003b29295224 */ /* 0x000fe400078e0266 */
[----:B------:R-:W0:Y:S01]  /*29a0*/  @P5 LDC.64 R58, c[0x0][0x220] ;  /* 0x00008800ff3a5b82 */ /* 0x000e220000000a00 */
[----:B------:R-:W-:-:S04]  /*29b0*/  LOP3.LUT R80, R80, 0xfffffffe, RZ, 0xc0, !PT ;  /* 0xfffffffe50507812 */ /* 0x000fc800078ec0ff */
[----:B------:R-:W-:Y:S02]  /*29c0*/  @P4 LOP3.LUT R80, R80, 0x1, RZ, 0xfc, !PT ;  /* 0x0000000150504812 */ /* 0x000fe400078efcff */
[C---:B------:R-:W-:Y:S02]  /*29d0*/  LOP3.LUT P4, RZ, R0.reuse, 0x100, RZ, 0xc0, !PT ;  /* 0x0000010000ff7812 */ /* 0x040fe4000788c0ff */
[----:B------:R-:W-:Y:S02]  /*29e0*/  @P5 IADD3 R41, R93, R41, RZ ;  /* 0x000000295d295210 */ /* 0x000fe40007ffe0ff */
[----:B------:R-:W-:Y:S02]  /*29f0*/  LOP3.LUT P0, RZ, R0, 0x400, RZ, 0xc0, !PT ;  /* 0x0000040000ff7812 */ /* 0x000fe4000780c0ff */
[----:B------:R-:W-:Y:S02]  /*2a00*/  LOP3.LUT R80, R80, 0xfffffffd, RZ, 0xc0, !PT ;  /* 0xfffffffd50507812 */ /* 0x000fe400078ec0ff */
[----:B------:R-:W-:-:S02]  /*2a10*/  LOP3.LUT P1, RZ, R0, 0x800, RZ, 0xc0, !PT ;  /* 0x0000080000ff7812 */ /* 0x000fc4000782c0ff */
[----:B0-----:R-:W-:-:S04]  /*2a20*/  @P5 LEA R58, P6, R92, R58, 0x1 ;  /* 0x0000003a5c3a5211 */ /* 0x001fc800078c08ff */
[----:B------:R-:W-:Y:S02]  /*2a30*/  @P5 LEA.HI.X R59, R92, R59, R41, 0x1, P6 ;  /* 0x0000003b5c3b5211 */ /* 0x000fe400030f0c29 */
[----:B------:R-:W-:Y:S02]  /*2a40*/  MOV R41, RZ ;  /* 0x000000ff00297202 */ /* 0x000fe40000000f00 */
[----:B------:R-:W-:Y:S02]  /*2a50*/  @P4 LOP3.LUT R80, R80, 0x2, RZ, 0xfc, !PT ;  /* 0x0000000250504812 */ /* 0x000fe400078efcff */
[----:B------:R-:W-:Y:S02]  /*2a60*/  LOP3.LUT P4, RZ, R0, 0x200, RZ, 0xc0, !PT ;  /* 0x0000020000ff7812 */ /* 0x000fe4000788c0ff */
[----:B------:R0:W5:Y:S02]  /*2a70*/  @P5 LDG.E R41, desc[UR6][R58.64] ;  /* 0x000000063a295981 */ /* 0x000164000c1e1900 */
[----:B0-----:R-:W-:-:S06]  /*2a80*/  CS2R R58, SRZ ;  /* 0x00000000003a7805 */ /* 0x001fcc000001ff00 */
[----:B------:R0:W5:Y:S04]  /*2a90*/  @P0 LDG.E R59, desc[UR6][R64.64] ;  /* 0x00000006403b0981 */ /* 0x000168000c1e1900 */
[----:B------:R-:W5:Y:S01]  /*2aa0*/  @P1 LDG.E R58, desc[UR6][R90.64] ;  /* 0x000000065a3a1981 */ /* 0x000f62000c1e1900 */
[----:B0-----:R-:W-:-:S06]  /*2ab0*/  CS2R R64, SRZ ;  /* 0x0000000000407805 */ /* 0x001fcc000001ff00 */
[----:B------:R-:W5:Y:S01]  /*2ac0*/  @P4 LDG.E R64, desc[UR6][R88.64] ;  /* 0x0000000658404981 */ /* 0x000f62000c1e1900 */
[----:B------:R-:W-:Y:S02]  /*2ad0*/  LOP3.LUT P4, RZ, R80, 0x2, RZ, 0xc0, !PT ;  /* 0x0000000250ff7812 */ /* 0x000fe4000788c0ff */
[C---:B------:R-:W-:Y:S02]  /*2ae0*/  LOP3.LUT P3, RZ, R0.reuse, 0x40, RZ, 0xc0, !PT ;  /* 0x0000004000ff7812 */ /* 0x040fe4000786c0ff */
[----:B------:R-:W-:-:S09]  /*2af0*/  LOP3.LUT P5, RZ, R0, 0x20, RZ, 0xc0, !PT ;  /* 0x0000002000ff7812 */ /* 0x000fd200078ac0ff */
[----:B------:R0:W5:Y:S01]  /*2b00*/  @P4 LDG.E R65, desc[UR6][R66.64] ;  /* 0x0000000642414981 */ /* 0x000162000c1e1900 */
[----:B------:R-:W-:Y:S02]  /*2b10*/  LOP3.LUT P4, RZ, R80, 0x1, RZ, 0xc0, !PT ;  /* 0x0000000150ff7812 */ /* 0x000fe4000788c0ff */
[----:B0-----:R-:W-:-:S11]  /*2b20*/  CS2R R66, SRZ ;  /* 0x0000000000427805 */ /* 0x001fd6000001ff00 */
[----:B------:R-:W5:Y:S04]  /*2b30*/  @P4 LDG.E R66, desc[UR6][R86.64] ;  /* 0x0000000656424981 */ /* 0x000f68000c1e1900 */
[----:B------:R0:W5:Y:S01]  /*2b40*/  @P3 LDG.E R67, desc[UR6][R68.64] ;  /* 0x0000000644433981 */ /* 0x000162000c1e1900 */
[----:B------:R-:W-:Y:S02]  /*2b50*/  LOP3.LUT P6, RZ, R0, 0x10, RZ, 0xc0, !PT ;  /* 0x0000001000ff7812 */ /* 0x000fe400078cc0ff */
[----:B0-----:R-:W-:-:S06]  /*2b60*/  CS2R R68, SRZ ;  /* 0x0000000000447805 */ /* 0x001fcc000001ff00 */
[----:B------:R-:W5:Y:S01]  /*2b70*/  @P5 LDG.E R68, desc[UR6][R78.64] ;  /* 0x000000064e445981 */ /* 0x000f62000c1e1900 */
[C---:B------:R-:W-:Y:S02]  /*2b80*/  LOP3.LUT P5, RZ, R0.reuse, 0x80000, RZ, 0xc0, !PT ;  /* 0x0008000000ff7812 */ /* 0x040fe400078ac0ff */
[C---:B------:R-:W-:Y:S02]  /*2b90*/  LOP3.LUT P2, RZ, R0.reuse, 0x8, RZ, 0xc0, !PT ;  /* 0x0000000800ff7812 */ /* 0x040fe4000784c0ff */
[----:B------:R0:W5:Y:S01]  /*2ba0*/  @P6 LDG.E R69, desc[UR6][R72.64] ;  /* 0x0000000648456981 */ /* 0x000162000c1e1900 */
[----:B------:R-:W-:Y:S02]  /*2bb0*/  P2R R86, PR, RZ, 0x20 ;  /* 0x00000020ff567803 */ /* 0x000fe40000000000 */
[----:B------:R-:W-:-:S04]  /*2bc0*/  LOP3.LUT P5, RZ, R0, 0x100000, RZ, 0xc0, !PT ;  /* 0x0010000000ff7812 */ /* 0x000fc800078ac0ff */
[----:B------:R-:W-:Y:S02]  /*2bd0*/  P2R R80, PR, RZ, 0x20 ;  /* 0x00000020ff507803 */ /* 0x000fe40000000000 */
[C---:B------:R-:W-:Y:S02]  /*2be0*/  LOP3.LUT P5, RZ, R0.reuse, 0x200000, RZ, 0xc0, !PT ;  /* 0x0020000000ff7812 */ /* 0x040fe400078ac0ff */
[C---:B------:R-:W-:Y:S02]  /*2bf0*/  LOP3.LUT P1, RZ, R0.reuse, 0x4, RZ, 0xc0, !PT ;  /* 0x0000000400ff7812 */ /* 0x040fe4000782c0ff */
[----:B------:R-:W-:Y:S02]  /*2c00*/  P2R R87, PR, RZ, 0x20 ;  /* 0x00000020ff577803 */ /* 0x000fe40000000000 */
[----:B------:R-:W-:Y:S02]  /*2c10*/  LOP3.LUT P5, RZ, R0, 0x400000, RZ, 0xc0, !PT ;  /* 0x0040000000ff7812 */ /* 0x000fe400078ac0ff */
[----:B0-----:R-:W-:-:S02]  /*2c20*/  CS2R R72, SRZ ;  /* 0x0000000000487805 */ /* 0x001fc4000001ff00 */
[C---:B------:R-:W-:Y:S02]  /*2c30*/  LOP3.LUT P0, RZ, R0.reuse, 0x2, RZ, 0xc0, !PT ;  /* 0x0000000200ff7812 */ /* 0x040fe4000780c0ff */
[----:B------:R-:W-:Y:S02]  /*2c40*/  P2R R88, PR, RZ, 0x20 ;  /* 0x00000020ff587803 */ /* 0x000fe40000000000 */
[C---:B------:R-:W-:Y:S01]  /*2c50*/  LOP3.LUT P5, RZ, R0.reuse, 0x800000, RZ, 0xc0, !PT ;  /* 0x0080000000ff7812 */ /* 0x040fe200078ac0ff */
[----:B------:R0:W5:Y:S01]  /*2c60*/  @P2 LDG.E R72, desc[UR6][R74.64] ;  /* 0x000000064a482981 */ /* 0x000162000c1e1900 */
[C---:B------:R-:W-:Y:S02]  /*2c70*/  LOP3.LUT P3, RZ, R0.reuse, 0x40000000, RZ, 0xc0, !PT ;  /* 0x4000000000ff7812 */ /* 0x040fe4000786c0ff */
[----:B------:R-:W-:Y:S01]  /*2c80*/  P2R R89, PR, RZ, 0x20 ;  /* 0x00000020ff597803 */ /* 0x000fe20000000000 */
[----:B------:R-:W5:Y:S01]  /*2c90*/  @P1 LDG.E R73, desc[UR6][R76.64] ;  /* 0x000000064c491981 */ /* 0x000f62000c1e1900 */
[----:B------:R-:W-:-:S02]  /*2ca0*/  LOP3.LUT P5, RZ, R0, 0x1000000, RZ, 0xc0, !PT ;  /* 0x0100000000ff7812 */ /* 0x000fc400078ac0ff */
[----:B------:R-:W-:Y:S02]  /*2cb0*/  CS2R R78, SRZ ;  /* 0x00000000004e7805 */ /* 0x000fe4000001ff00 */
[----:B0-----:R-:W-:Y:S02]  /*2cc0*/  CS2R R74, SRZ ;  /* 0x00000000004a7805 */ /* 0x001fe4000001ff00 */
[----:B------:R-:W-:Y:S02]  /*2cd0*/  P2R R90, PR, RZ, 0x20 ;  /* 0x00000020ff5a7803 */ /* 0x000fe40000000000 */
[C---:B------:R-:W-:Y:S01]  /*2ce0*/  LOP3.LUT P5, RZ, R0.reuse, 0x2000000, RZ, 0xc0, !PT ;  /* 0x0200000000ff7812 */ /* 0x040fe200078ac0ff */
[----:B------:R0:W5:Y:S04]  /*2cf0*/  @P3 LDG.E R78, desc[UR6][R42.64] ;  /* 0x000000062a4e3981 */ /* 0x000168000c1e1900 */
[----:B------:R-:W5:Y:S01]  /*2d00*/  @P0 LDG.E R74, desc[UR6][R52.64] ;  /* 0x00000006344a0981 */ /* 0x000f62000c1e1900 */
[----:B------:R-:W-:-:S02]  /*2d10*/  LOP3.LUT P0, RZ, R0, 0x8000000, RZ, 0xc0, !PT ;  /* 0x0800000000ff7812 */ /* 0x000fc4000780c0ff */
[----:B------:R-:W-:Y:S02]  /*2d20*/  LOP3.LUT P1, RZ, R0, 0x10000000, RZ, 0xc0, !PT ;  /* 0x1000000000ff7812 */ /* 0x000fe4000782c0ff */
[----:B0-----:R-:W-:Y:S02]  /*2d30*/  CS2R R42, SRZ ;  /* 0x00000000002a7805 */ /* 0x001fe4000001ff00 */
[----:B------:R-:W-:-:S04]  /*2d40*/  CS2R R76, SRZ ;  /* 0x00000000004c7805 */ /* 0x000fc8000001ff00 */
[----:B------:R-:W5:Y:S01]  /*2d50*/  @P5 LDG.E R42, desc[UR6][R38.64] ;  /* 0x00000006262a5981 */ /* 0x000f62000c1e1900 */
[----:B------:R-:W-:Y:S02]  /*2d60*/  ISETP.NE.AND P5, PT, R90, RZ, PT ;  /* 0x000000ff5a00720c */ /* 0x000fe40003fa5270 */
[C---:B------:R-:W-:Y:S01]  /*2d70*/  LOP3.LUT P2, RZ, R0.reuse, 0x20000000, RZ, 0xc0, !PT ;  /* 0x2000000000ff7812 */ /* 0x040fe2000784c0ff */
[----:B------:R0:W5:Y:S04]  /*2d80*/  @P0 LDG.E R75, desc[UR6][R48.64] ;  /* 0x00000006304b0981 */ /* 0x000168000c1e1900 */
[----:B------:R1:W5:Y:S01]  /*2d90*/  @P1 LDG.E R76, desc[UR6][R50.64] ;  /* 0x00000006324c1981 */ /* 0x000362000c1e1900 */
[----:B------:R-:W-:-:S05]  /*2da0*/  LOP3.LUT P4, RZ, R0, 0x80000000, RZ, 0xc0, !PT ;  /* 0x8000000000ff7812 */ /* 0x000fca000788c0ff */
[----:B------:R2:W5:Y:S01]  /*2db0*/  @P5 LDG.E R43, desc[UR6][R34.64] ;  /* 0x00000006222b5981 */ /* 0x000562000c1e1900 */
[----:B------:R-:W-:-:S03]  /*2dc0*/  ISETP.NE.AND P5, PT, R89, RZ, PT ;  /* 0x000000ff5900720c */ /* 0x000fc60003fa5270 */
[----:B------:R-:W5:Y:S01]  /*2dd0*/  @P2 LDG.E R77, desc[UR6][R46.64] ;  /* 0x000000062e4d2981 */ /* 0x000f62000c1e1900 */
[----:B0-----:R-:W-:-:S03]  /*2de0*/  CS2R R48, SRZ ;  /* 0x0000000000307805 */ /* 0x001fc6000001ff00 */
[----:B------:R-:W5:Y:S06]  /*2df0*/  @P4 LDG.E R79, desc[UR6][R44.64] ;  /* 0x000000062c4f4981 */ /* 0x000f6c000c1e1900 */
[----:B------:R-:W5:Y:S01]  /*2e00*/  @P5 LDG.E R48, desc[UR6][R36.64] ;  /* 0x0000000624305981 */ /* 0x000f62000c1e1900 */
[----:B------:R-:W-:Y:S02]  /*2e10*/  ISETP.NE.AND P5, PT, R88, RZ, PT ;  /* 0x000000ff5800720c */ /* 0x000fe40003fa5270 */
[----:B-1----:R-:W-:-:S11]  /*2e20*/  CS2R R50, SRZ ;  /* 0x0000000000327805 */ /* 0x002fd6000001ff00 */
[----:B------:R0:W5:Y:S01]  /*2e30*/  @P5 LDG.E R49, desc[UR6][R32.64] ;  /* 0x0000000620315981 */ /* 0x000162000c1e1900 */
[----:B------:R-:W-:-:S13]  /*2e40*/  ISETP.NE.AND P5, PT, R87, RZ, PT ;  /* 0x000000ff5700720c */ /* 0x000fda0003fa5270 */
[----:B------:R1:W5:Y:S01]  /*2e50*/  @P5 LDG.E R50, desc[UR6][R28.64] ;  /* 0x000000061c325981 */ /* 0x000362000c1e1900 */
[----:B------:R-:W-:Y:S02]  /*2e60*/  ISETP.NE.AND P5, PT, R80, RZ, PT ;  /* 0x000000ff5000720c */ /* 0x000fe40003fa5270 */
[----:B------:R-:W-:Y:S02]  /*2e70*/  CS2R R52, SRZ ;  /* 0x0000000000347805 */ /* 0x000fe4000001ff00 */
[----:B------:R-:W-:-:S09]  /*2e80*/  LOP3.LUT P6, RZ, R0, 0x40000, RZ, 0xc0, !PT ;  /* 0x0004000000ff7812 */ /* 0x000fd200078cc0ff */
[----:B------:R-:W5:Y:S01]  /*2e90*/  @P5 LDG.E R51, desc[UR6][R30.64] ;  /* 0x000000061e335981 */ /* 0x000f62000c1e1900 */
[----:B------:R-:W-:-:S03]  /*2ea0*/  ISETP.NE.AND P5, PT, R86, RZ, PT ;  /* 0x000000ff5600720c */ /* 0x000fc60003fa5270 */
[----:B------:R4:W5:Y:S10]  /*2eb0*/  @P6 LDG.E R53, desc[UR6][R24.64] ;  /* 0x0000000618356981 */ /* 0x000974000c1e1900 */
[----:B------:R5:W5:Y:S01]  /*2ec0*/  @P5 LDG.E R52, desc[UR6][R26.64] ;  /* 0x000000061a345981 */ /* 0x000b62000c1e1900 */
[----:B--2---:R-:W-:-:S02]  /*2ed0*/  PRMT R34, R21, 0x7632, R34 ;  /* 0x0000763215227816 */ /* 0x004fc40000000022 */
[----:B---3--:R-:W-:-:S03]  /*2ee0*/  PRMT R35, R22, 0x7632, R35 ;  /* 0x0000763216237816 */ /* 0x008fc60000000023 */
[----:B0-----:R-:W-:Y:S01]  /*2ef0*/  IMAD.U32 R33, R34, 0x10000, RZ ;  /* 0x0001000022217824 */ /* 0x001fe200078e00ff */
[----:B------:R-:W-:Y:S02]  /*2f00*/  SHF.L.U32 R32, R21, 0x10, RZ ;  /* 0x0000001015207819 */ /* 0x000fe400000006ff */
[----:B------:R-:W-:Y:S01]  /*2f10*/  SHF.L.U32 R35, R35, 0x10, RZ ;  /* 0x0000001023237819 */ /* 0x000fe200000006ff */
[----:B-1----:R-:W-:Y:S01]  /*2f20*/  FMUL.FTZ R29, R33, R33 ;  /* 0x00000021211d7220 */ /* 0x002fe20000410000 */
[----:B------:R-:W-:-:S03]  /*2f30*/  SHF.L.U32 R28, R22, 0x10, RZ ;  /* 0x00000010161c7819 */ /* 0x000fc600000006ff */
[----:B------:R-:W-:Y:S01]  /*2f40*/  FFMA.FTZ R29, R32, R32, R29 ;  /* 0x00000020201d7223 */ /* 0x000fe2000001001d */
[----:B----4-:R-:W-:Y:S01]  /*2f50*/  FMUL.FTZ R25, R35, R35 ;  /* 0x0000002323197220 */ /* 0x010fe20000410000 */
[C---:B------:R-:W-:Y:S01]  /*2f60*/  PRMT R30, R23.reuse, 0x7632, R30 ;  /* 0x00007632171e7816 */ /* 0x040fe2000000001e */
[C---:B------:R-:W-:Y:S01]  /*2f70*/  FADD.FTZ R24, R28.reuse, R35 ;  /* 0x000000231c187221 */ /* 0x040fe20000010000 */
[----:B------:R-:W-:Y:S01]  /*2f80*/  FADD.FTZ R29, RZ, R29 ;  /* 0x0000001dff1d7221 */ /* 0x000fe20000010000 */
[----:B------:R-:W-:Y:S01]  /*2f90*/  FFMA.FTZ R28, R28, R28, R25 ;  /* 0x0000001c1c1c7223 */ /* 0x000fe20000010019 */
[----:B------:R-:W-:Y:S01]  /*2fa0*/  FADD.FTZ R33, R32, R33 ;  /* 0x0000002120217221 */ /* 0x000fe20000010000 */
[----:B------:R-:W-:Y:S02]  /*2fb0*/  SHF.L.U32 R30, R30, 0x10, RZ ;  /* 0x000000101e1e7819 */ /* 0x000fe400000006ff */
[----:B------:R-:W-:Y:S01]  /*2fc0*/  SHF.L.U32 R25, R23, 0x10, RZ ;  /* 0x0000001017197819 */ /* 0x000fe200000006ff */
[----:B------:R-:W-:Y:S01]  /*2fd0*/  FADD.FTZ R28, R29, R28 ;  /* 0x0000001c1d1c7221 */ /* 0x000fe20000010000 */
[----:B------:R-:W-:Y:S01]  /*2fe0*/  FADD.FTZ R33, RZ, R33 ;  /* 0x00000021ff217221 */ /* 0x000fe20000010000 */
[----:B-----5:R-:W-:Y:S01]  /*2ff0*/  PRMT R29, R40, 0x7632, R29 ;  /* 0x00007632281d7816 */ /* 0x020fe2000000001d */
[----:B------:R-:W-:Y:S01]  /*3000*/  FMUL.FTZ R26, R30, R30 ;  /* 0x0000001e1e1a7220 */ /* 0x000fe20000410000 */
[----:B------:R-:W-:Y:S01]  /*3010*/  FADD.FTZ R27, R25, R30 ;  /* 0x0000001e191b7221 */ /* 0x000fe20000010000 */
[----:B------:R-:W-:Y:S01]  /*3020*/  FADD.FTZ R24, R33, R24 ;  /* 0x0000001821187221 */ /* 0x000fe20000010000 */
[----:B------:R-:W-:Y:S01]  /*3030*/  PRMT R30, R54, 0x7632, R30 ;  /* 0x00007632361e7816 */ /* 0x000fe2000000001e */
[----:B------:R-:W-:-:S02]  /*3040*/  IMAD.U32 R29, R29, 0x10000, RZ ;  /* 0x000100001d1d7824 */ /* 0x000fc400078e00ff */
[----:B------:R-:W-:Y:S01]  /*3050*/  FFMA.FTZ R25, R25, R25, R26 ;  /* 0x0000001919197223 */ /* 0x000fe2000001001a */
        /* <DEDUP_REMOVED lines=45> */
[----:B------:R-:W-:Y:S01]  /*3330*/  FADD.FTZ R24, R24, R31 ;  /* 0x0000001f18187221 */ /* 0x000fe20000010000 */
[----:B------:R-:W-:Y:S01]  /*3340*/  IMAD.U32 R28, R28, 0x10000, RZ ;  /* 0x000100001c1c7824 */ /* 0x000fe200078e00ff */
[----:B------:R-:W-:Y:S02]  /*3350*/  SHF.L.U32 R27, R64, 0x10, RZ ;  /* 0x00000010401b7819 */ /* 0x000fe400000006ff */
[----:B------:R-:W-:Y:S01]  /*3360*/  PRMT R30, R65, 0x7632, R30 ;  /* 0x00007632411e7816 */ /* 0x000fe2000000001e */
[----:B------:R-:W-:Y:S01]  /*3370*/  FADD.FTZ R25, R25, R26 ;  /* 0x0000001a19197221 */ /* 0x000fe20000010000 */
[----:B------:R-:W-:Y:S01]  /*3380*/  FMUL.FTZ R26, R28, R28 ;  /* 0x0000001c1c1a7220 */ /* 0x000fe20000410000 */
[----:B------:R-:W-:Y:S01]  /*3390*/  FADD.FTZ R24, R24, R29 ;  /* 0x0000001d18187221 */ /* 0x000fe20000010000 */
[----:B------:R-:W-:Y:S01]  /*33a0*/  SHF.L.U32 R31, R30, 0x10, RZ ;  /* 0x000000101e1f7819 */ /* 0x000fe200000006ff */
[----:B------:R-:W-:Y:S01]  /*33b0*/  FADD.FTZ R29, R27, R28 ;  /* 0x0000001c1b1d7221 */ /* 0x000fe20000010000 */
[----:B------:R-:W-:Y:S01]  /*33c0*/  SHF.L.U32 R28, R65, 0x10, RZ ;  /* 0x00000010411c7819 */ /* 0x000fe200000006ff */
[----:B------:R-:W-:-:S02]  /*33d0*/  FFMA.FTZ R26, R27, R27, R26 ;  /* 0x0000001b1b1a7223 */ /* 0x000fc4000001001a */
[----:B------:R-:W-:Y:S01]  /*33e0*/  FMUL.FTZ R27, R31, R31 ;  /* 0x0000001f1f1b7220 */ /* 0x000fe20000410000 */
[----:B------:R-:W-:Y:S01]  /*33f0*/  FADD.FTZ R24, R24, R29 ;  /* 0x0000001d18187221 */ /* 0x000fe20000010000 */
        /* <DEDUP_REMOVED lines=9> */
[C---:B------:R-:W-:Y:S02]  /*3490*/  FADD.FTZ R29, R26.reuse, R29 ;  /* 0x0000001d1a1d7221 */ /* 0x040fe40000010000 */
[----:B------:R-:W-:Y:S01]  /*34a0*/  FFMA.FTZ R26, R26, R26, R27 ;  /* 0x0000001a1a1a7223 */ /* 0x000fe2000001001b */
[----:B------:R-:W-:Y:S02]  /*34b0*/  IMAD.U32 R28, R28, 0x10000, RZ ;  /* 0x000100001c1c7824 */ /* 0x000fe400078e00ff */
        /* <DEDUP_REMOVED lines=19> */
[--C-:B------:R-:W-:Y:S02]  /*35f0*/  FADD.FTZ R25, R25, R28.reuse ;  /* 0x0000001c19197221 */ /* 0x100fe40000010000 */
[C---:B------:R-:W-:Y:S01]  /*3600*/  FADD.FTZ R29, R26.reuse, R29 ;  /* 0x0000001d1a1d7221 */ /* 0x040fe20000010000 */
[----:B------:R-:W-:Y:S01]  /*3610*/  FFMA.FTZ R26, R26, R26, R27 ;  /* 0x0000001a1a1a7223 */ /* 0x000fe2000001001b */
[----:B------:R-:W-:Y:S01]  /*3620*/  PRMT R28, R72, 0x7632, R28 ;  /* 0x00007632481c7816 */ /* 0x000fe2000000001c */
[----:B------:R-:W-:Y:S01]  /*3630*/  FADD.FTZ R24, R24, R31 ;  /* 0x0000001f18187221 */ /* 0x000fe20000010000 */
[----:B------:R-:W-:Y:S02]  /*3640*/  SHF.L.U32 R27, R72, 0x10, RZ ;  /* 0x00000010481b7819 */ /* 0x000fe400000006ff */
[----:B------:R-:W-:Y:S01]  /*3650*/  PRMT R30, R73, 0x7632, R30 ;  /* 0x00007632491e7816 */ /* 0x000fe2000000001e */
[----:B------:R-:W-:-:S02]  /*3660*/  IMAD.U32 R28, R28, 0x10000, RZ ;  /* 0x000100001c1c7824 */ /* 0x000fc400078e00ff */
[----:B------:R-:W-:Y:S01]  /*3670*/  FADD.FTZ R25, R25, R26 ;  /* 0x0000001a19197221 */ /* 0x000fe20000010000 */
[----:B------:R-:W-:Y:S01]  /*3680*/  FADD.FTZ R24, R24, R29 ;  /* 0x0000001d18187221 */ /* 0x000fe20000010000 */
[----:B------:R-:W-:Y:S01]  /*3690*/  SHF.L.U32 R31, R30, 0x10, RZ ;  /* 0x000000101e1f7819 */ /* 0x000fe200000006ff */
[----:B------:R-:W-:Y:S01]  /*36a0*/  FMUL.FTZ R26, R28, R28 ;  /* 0x0000001c1c1a7220 */ /* 0x000fe20000410000 */
[----:B------:R-:W-:Y:S01]  /*36b0*/  FADD.FTZ R29, R27, R28 ;  /* 0x0000001c1b1d7221 */ /* 0x000fe20000010000 */
[----:B------:R-:W-:Y:S02]  /*36c0*/  SHF.L.U32 R28, R73, 0x10, RZ ;  /* 0x00000010491c7819 */ /* 0x000fe400000006ff */
[----:B------:R-:W-:Y:S01]  /*36d0*/  FFMA.FTZ R26, R27, R27, R26 ;  /* 0x0000001b1b1a7223 */ /* 0x000fe2000001001a */
[----:B------:R-:W-:Y:S01]  /*36e0*/  FMUL.FTZ R27, R31, R31 ;  /* 0x0000001f1f1b7220 */ /* 0x000fe20000410000 */
[----:B------:R-:W-:Y:S01]  /*36f0*/  FADD.FTZ R24, R24, R29 ;  /* 0x0000001d18187221 */ /* 0x000fe20000010000 */
[----:B------:R-:W-:Y:S01]  /*3700*/  PRMT R30, R74, 0x7632, R30 ;  /* 0x000076324a1e7816 */ /* 0x000fe2000000001e */
[C---:B------:R-:W-:Y:S01]  /*3710*/  FADD.FTZ R31, R28.reuse, R31 ;  /* 0x0000001f1c1f7221 */ /* 0x040fe20000010000 */
[----:B------:R-:W-:Y:S01]  /*3720*/  FADD.FTZ R25, R25, R26 ;  /* 0x0000001a19197221 */ /* 0x000fe20000010000 */
[----:B------:R-:W-:Y:S01]  /*3730*/  FFMA.FTZ R28, R28, R28, R27 ;  /* 0x0000001c1c1c7223 */ /* 0x000fe2000001001b */
[----:B------:R-:W-:-:S02]  /*3740*/  SHF.L.U32 R29, R30, 0x10, RZ ;  /* 0x000000101e1d7819 */ /* 0x000fc400000006ff */
[----:B------:R-:W-:Y:S01]  /*3750*/  SHF.L.U32 R26, R74, 0x10, RZ ;  /* 0x000000104a1a7819 */ /* 0x000fe200000006ff */
[--C-:B------:R-:W-:Y:S02]  /*3760*/  FADD.FTZ R25, R25, R28.reuse ;  /* 0x0000001c19197221 */ /* 0x100fe40000010000 */
[----:B------:R-:W-:Y:S02]  /*3770*/  FMUL.FTZ R27, R29, R29 ;  /* 0x0000001d1d1b7220 */ /* 0x000fe40000410000 */
[C---:B------:R-:W-:Y:S01]  /*3780*/  FADD.FTZ R29, R26.reuse, R29 ;  /* 0x0000001d1a1d7221 */ /* 0x040fe20000010000 */
[----:B------:R-:W-:Y:S01]  /*3790*/  PRMT R28, R75, 0x7632, R28 ;  /* 0x000076324b1c7816 */ /* 0x000fe2000000001c */
[----:B------:R-:W-:Y:S01]  /*37a0*/  FFMA.FTZ R26, R26, R26, R27 ;  /* 0x0000001a1a1a7223 */ /* 0x000fe2000001001b */
[----:B------:R-:W-:Y:S02]  /*37b0*/  FADD.FTZ R24, R24, R31 ;  /* 0x0000001f18187221 */ /* 0x000fe40000010000 */
[----:B------:R-:W-:-:S02]  /*37c0*/  SHF.L.U32 R28, R28, 0x10, RZ ;  /* 0x000000101c1c7819 */ /* 0x000fc400000006ff */
[----:B------:R-:W-:Y:S01]  /*37d0*/  PRMT R30, R76, 0x7632, R30 ;  /* 0x000076324c1e7816 */ /* 0x000fe2000000001e */
[----:B------:R-:W-:Y:S02]  /*37e0*/  IMAD.U32 R27, R75, 0x10000, RZ ;  /* 0x000100004b1b7824 */ /* 0x000fe400078e00ff */
[----:B------:R-:W-:Y:S01]  /*37f0*/  FADD.FTZ R25, R25, R26 ;  /* 0x0000001a19197221 */ /* 0x000fe20000010000 */
[----:B------:R-:W-:Y:S01]  /*3800*/  FMUL.FTZ R26, R28, R28 ;  /* 0x0000001c1c1a7220 */ /* 0x000fe20000410000 */
[----:B------:R-:W-:Y:S01]  /*3810*/  SHF.L.U32 R31, R30, 0x10, RZ ;  /* 0x000000101e1f7819 */ /* 0x000fe200000006ff */
        /* <DEDUP_REMOVED lines=17> */
[----:B------:R-:W-:Y:S02]  /*3930*/  PRMT R30, R79, 0x7632, R30 ;  /* 0x000076324f1e7816 */ /* 0x000fe4000000001e */
[----:B------:R-:W-:Y:S01]  /*3940*/  SHF.L.U32 R28, R28, 0x10, RZ ;  /* 0x000000101c1c7819 */ /* 0x000fe200000006ff */
[----:B------:R-:W-:Y:S01]  /*3950*/  FADD.FTZ R24, R24, R31 ;  /* 0x0000001f18187221 */ /* 0x000fe20000010000 */
[----:B------:R-:W-:Y:S01]  /*3960*/  SHF.L.U32 R27, R78, 0x10, RZ ;  /* 0x000000104e1b7819 */ /* 0x000fe200000006ff */
[----:B------:R-:W-:Y:S01]  /*3970*/  FADD.FTZ R25, R25, R26 ;  /* 0x0000001a19197221 */ /* 0x000fe20000010000 */
[----:B------:R-:W-:-:S02]  /*3980*/  IMAD.U32 R31, R30, 0x10000, RZ ;  /* 0x000100001e1f7824 */ /* 0x000fc400078e00ff */
        /* <DEDUP_REMOVED lines=26> */
[----:B------:R-:W-:Y:S01]  /*3b30*/  FADD.FTZ R29, R27, R28 ;  /* 0x0000001c1b1d7221 */ /* 0x000fe20000010000 */
[----:B------:R-:W-:-:S02]  /*3b40*/  IMAD.U32 R28, R48, 0x10000, RZ ;  /* 0x00010000301c7824 */ /* 0x000fc400078e00ff */
        /* <DEDUP_REMOVED lines=8> */
[----:B------:R-:W-:Y:S02]  /*3bd0*/  SHF.L.U32 R26, R49, 0x10, RZ ;  /* 0x00000010311a7819 */ /* 0x000fe400000006ff */
[----:B------:R-:W-:Y:S01]  /*3be0*/  FMUL.FTZ R27, R29, R29 ;  /* 0x0000001d1d1b7220 */ /* 0x000fe20000410000 */
[--C-:B------:R-:W-:Y:S01]  /*3bf0*/  FADD.FTZ R25, R25, R28.reuse ;  /* 0x0000001c19197221 */ /* 0x100fe20000010000 */
[----:B------:R-:W-:Y:S01]  /*3c00*/  PRMT R28, R50, 0x7632, R28 ;  /* 0x00007632321c7816 */ /* 0x000fe2000000001c */
[C---:B------:R-:W-:Y:S01]  /*3c10*/  FADD.FTZ R29, R26.reuse, R29 ;  /* 0x0000001d1a1d7221 */ /* 0x040fe20000010000 */
[----:B------:R-:W-:-:S02]  /*3c20*/  FFMA.FTZ R26, R26, R26, R27 ;  /* 0x0000001a1a1a7223 */ /* 0x000fc4000001001b */
[----:B------:R-:W-:Y:S01]  /*3c30*/  SHF.L.U32 R28, R28, 0x10, RZ ;  /* 0x000000101c1c7819 */ /* 0x000fe200000006ff */
[----:B------:R-:W-:Y:S01]  /*3c40*/  FADD.FTZ R24, R24, R31 ;  /* 0x0000001f18187221 */ /* 0x000fe20000010000 */
[----:B------:R-:W-:Y:S02]  /*3c50*/  PRMT R30, R51, 0x7632, R30 ;  /* 0x00007632331e7816 */ /* 0x000fe4000000001e */
[----:B------:R-:W-:Y:S01]  /*3c60*/  SHF.L.U32 R27, R50, 0x10, RZ ;  /* 0x00000010321b7819 */ /* 0x000fe200000006ff */
[----:B------:R-:W-:Y:S01]  /*3c70*/  FADD.FTZ R25, R25, R26 ;  /* 0x0000001a19197221 */ /* 0x000fe20000010000 */
[----:B------:R-:W-:Y:S01]  /*3c80*/  FMUL.FTZ R26, R28, R28 ;  /* 0x0000001c1c1a7220 */ /* 0x000fe20000410000 */
[----:B------:R-:W-:Y:S01]  /*3c90*/  FADD.FTZ R24, R24, R29 ;  /* 0x0000001d18187221 */ /* 0x000fe20000010000 */
[----:B------:R-:W-:Y:S01]  /*3ca0*/  SHF.L.U32 R31, R30, 0x10, RZ ;  /* 0x000000101e1f7819 */ /* 0x000fe200000006ff */
[C---:B------:R-:W-:Y:S01]  /*3cb0*/  FADD.FTZ R29, R27.reuse, R28 ;  /* 0x0000001c1b1d7221 */ /* 0x040fe20000010000 */
[----:B------:R-:W-:Y:S01]  /*3cc0*/  PRMT R30, R52, 0x7632, R30 ;  /* 0x00007632341e7816 */ /* 0x000fe2000000001e */
[----:B------:R-:W-:Y:S01]  /*3cd0*/  FFMA.FTZ R26, R27, R27, R26 ;  /* 0x0000001b1b1a7223 */ /* 0x000fe2000001001a */
[----:B------:R-:W-:Y:S01]  /*3ce0*/  SHF.L.U32 R28, R51, 0x10, RZ ;  /* 0x00000010331c7819 */ /* 0x000fe200000006ff */
[----:B------:R-:W-:Y:S01]  /*3cf0*/  FADD.FTZ R24, R24, R29 ;  /* 0x0000001d18187221 */ /* 0x000fe20000010000 */
[----:B------:R-:W-:Y:S01]  /*3d00*/  FMUL.FTZ R27, R31, R31 ;  /* 0x0000001f1f1b7220 */ /* 0x000fe20000410000 */
[----:B------:R-:W-:-:S02]  /*3d10*/  IMAD.U32 R29, R30, 0x10000, RZ ;  /* 0x000100001e1d7824 */ /* 0x000fc400078e00ff */
[----:B------:R-:W-:Y:S01]  /*3d20*/  FADD.FTZ R25, R25, R26 ;  /* 0x0000001a19197221 */ /* 0x000fe20000010000 */
[C---:B------:R-:W-:Y:S01]  /*3d30*/  FADD.FTZ R31, R28.reuse, R31 ;  /* 0x0000001f1c1f7221 */ /* 0x040fe20000010000 */
[----:B------:R-:W-:Y:S01]  /*3d40*/  PRMT R30, R53, 0x7632, R30 ;  /* 0x00007632351e7816 */ /* 0x000fe2000000001e */
[----:B------:R-:W-:Y:S01]  /*3d50*/  FFMA.FTZ R28, R28, R28, R27 ;  /* 0x0000001c1c1c7223 */ /* 0x000fe2000001001b */
[----:B------:R-:W-:Y:S01]  /*3d60*/  SHF.L.U32 R26, R52, 0x10, RZ ;  /* 0x00000010341a7819 */ /* 0x000fe200000006ff */
[----:B------:R-:W-:Y:S01]  /*3d70*/  FMUL.FTZ R27, R29, R29 ;  /* 0x0000001d1d1b7220 */ /* 0x000fe20000410000 */
[--C-:B------:R-:W-:Y:S01]  /*3d80*/  FADD.FTZ R24, R24, R31.reuse ;  /* 0x0000001f18187221 */ /* 0x100fe20000010000 */
[----:B------:R-:W-:Y:S01]  /*3d90*/  SHF.L.U32 R30, R30, 0x10, RZ ;  /* 0x000000101e1e7819 */ /* 0x000fe200000006ff */
[----:B------:R-:W0:Y:S01]  /*3da0*/  S2R R32, SR_LANEID ;  /* 0x0000000000207919 */ /* 0x000e220000000000 */
[----:B------:R-:W-:Y:S01]  /*3db0*/  PRMT R31, R41, 0x7632, R31 ;  /* 0x00007632291f7816 */ /* 0x000fe2000000001f */
[C---:B------:R-:W-:Y:S01]  /*3dc0*/  FADD.FTZ R29, R26.reuse, R29 ;  /* 0x0000001d1a1d7221 */ /* 0x040fe20000010000 */
[----:B------:R-:W-:Y:S01]  /*3dd0*/  FADD.FTZ R25, R25, R28 ;  /* 0x0000001c19197221 */ /* 0x000fe20000010000 */
[----:B------:R-:W-:Y:S01]  /*3de0*/  FFMA.FTZ R26, R26, R26, R27 ;  /* 0x0000001a1a1a7223 */ /* 0x000fe2000001001b */
[----:B------:R-:W-:Y:S01]  /*3df0*/  SHF.L.U32 R27, R53, 0x10, RZ ;  /* 0x00000010351b7819 */ /* 0x000fe200000006ff */
[----:B------:R-:W-:Y:S01]  /*3e00*/  FMUL.FTZ R28, R30, R30 ;  /* 0x0000001e1e1c7220 */ /* 0x000fe20000410000 */
[----:B------:R-:W-:Y:S01]  /*3e10*/  SHF.L.U32 R31, R31, 0x10, RZ ;  /* 0x000000101f1f7819 */ /* 0x000fe200000006ff */
[----:B------:R-:W-:Y:S01]  /*3e20*/  FADD.FTZ R25, R25, R26 ;  /* 0x0000001a19197221 */ /* 0x000fe20000010000 */
[----:B------:R-:W-:Y:S01]  /*3e30*/  FADD.FTZ R24, R24, R29 ;  /* 0x0000001d18187221 */ /* 0x000fe20000010000 */
[----:B------:R-:W-:Y:S01]  /*3e40*/  SHF.L.U32 R26, R41, 0x10, RZ ;  /* 0x00000010291a7819 */ /* 0x000fe200000006ff */
[C---:B------:R-:W-:Y:S01]  /*3e50*/  FADD.FTZ R29, R27.reuse, R30 ;  /* 0x0000001e1b1d7221 */ /* 0x040fe20000010000 */
[----:B------:R-:W-:Y:S01]  /*3e60*/  FFMA.FTZ R28, R27, R27, R28 ;  /* 0x0000001b1b1c7223 */ /* 0x000fe2000001001c */
[----:B------:R-:W-:-:S02]  /*3e70*/  FMUL.FTZ R27, R31, R31 ;  /* 0x0000001f1f1b7220 */ /* 0x000fc40000410000 */
[C---:B------:R-:W-:Y:S01]  /*3e80*/  FADD.FTZ R31, R26.reuse, R31 ;  /* 0x0000001f1a1f7221 */ /* 0x040fe20000010000 */
[----:B------:R-:W-:Y:S01]  /*3e90*/  FADD.FTZ R25, R25, R28 ;  /* 0x0000001c19197221 */ /* 0x000fe20000010000 */
[----:B------:R-:W-:Y:S01]  /*3ea0*/  FFMA.FTZ R26, R26, R26, R27 ;  /* 0x0000001a1a1a7223 */ /* 0x000fe2000001001b */
[----:B------:R-:W-:-:S03]  /*3eb0*/  FADD.FTZ R24, R24, R29 ;  /* 0x0000001d18187221 */ /* 0x000fc60000010000 */
[----:B------:R-:W-:Y:S01]  /*3ec0*/  FADD.FTZ R47, R25, R26 ;  /* 0x0000001a192f7221 */ /* 0x000fe20000010000 */
[----:B------:R-:W-:-:S04]  /*3ed0*/  FADD.FTZ R46, R24, R31 ;  /* 0x0000001f182e7221 */ /* 0x000fc80000010000 */
        /* <DEDUP_REMOVED lines=85> */
.L_x_3920:
[----:B------:R-:W-:Y:S05]  /*4430*/  BSYNC B0 ;  /* 0x0000000000007941 */ /* 0x000fea0003800000 */
.L_x_3919:
        /* <DEDUP_REMOVED lines=24> */
[----:B------:R-:W-:-:S04]  /*45c0*/  IMAD R26, R26, R80, RZ ;  /* 0x000000501a1a7224 */ /* 0x000fc800078e02ff */
[----:B------:R-:W-:Y:S02]  /*45d0*/  IMAD.SHL.U32 R26, R26, 0x2, RZ ;  /* 0x000000021a1a7824 */ /* 0x000fe400078e00ff */
        /* <DEDUP_REMOVED lines=19> */
.L_x_3923:
[----:B------:R-:W2:Y:S04]  /*4710*/  LDG.E.STRONG.GPU R29, desc[UR6][R24.64] ;  /* 0x00000006181d7981 */ /* 0x000ea8000c1ef900 */
[----:B--2---:R-:W-:Y:S01]  /*4720*/  CCTL.IVALL ;  /* 0x00000000ff00798f */ /* 0x004fe20002000000 */
[----:B------:R-:W-:Y:S05]  /*4730*/  YIELD ;  /* 0x0000000000007946 */ /* 0x000fea0003800000 */
[----:B------:R-:W-:-:S13]  /*4740*/  ISETP.NE.AND P6, PT, R29, R28, PT ;  /* 0x0000001c1d00720c */ /* 0x000fda0003fc5270 */
[----:B------:R-:W-:Y:S05]  /*4750*/  @P6 BRA `(.L_x_3923) ;  /* 0xfffffffc00ec6947 */ /* 0x000fea000383ffff */
.L_x_3922:
        /* <DEDUP_REMOVED lines=24> */
.L_x_3927:
        /* <DEDUP_REMOVED lines=115> */
.L_x_3926:
[----:B------:R-:W-:-:S13]  /*5010*/  ISETP.GT.AND P6, PT, R25, 0x4, PT ;  /* 0x000000041900780c */ /* 0x000fda0003fc4270 */
[----:B------:R-:W-:Y:S05]  /*5020*/  @!P6 BRA `(.L_x_3928) ;  /* 0x0000000000f4e947 */ /* 0x000fea0003800000 */
        /* <DEDUP_REMOVED lines=61> */
.L_x_3928:
[----:B------:R-:W-:-:S04]  /*5400*/  LOP3.LUT P6, RZ, R0, 0x1, RZ, 0xc0, !PT ;  /* 0x0000000100ff7812 */ /* 0x000fc800078cc0ff */
[----:B------:R-:W-:-:S13]  /*5410*/  ISETP.NE.OR P6, PT, R25, RZ, P6 ;  /* 0x000000ff1900720c */ /* 0x000fda00037c5670 */
[----:B------:R-:W-:Y:S05]  /*5420*/  @!P6 BRA `(.L_x_3924) ;  /* 0x00000000007ce947 */ /* 0x000fea0003800000 */
.L_x_3925:
        /* <DEDUP_REMOVED lines=31> */
.L_x_3924:
        /* <DEDUP_REMOVED lines=10> */
.L_x_3930:
[----:B------:R-:W-:Y:S05]  /*56c0*/  BSYNC B0 ;  /* 0x0000000000007941 */ /* 0x000fea0003800000 */
.L_x_3929:
        /* <DEDUP_REMOVED lines=17> */
.L_x_3921:
[----:B------:R-:W0:Y:S01]  /*57e0*/  S2R R24, SR_TID.X ;  /* 0x0000000000187919 */ /* 0x000e220000002100 */
[----:B------:R-:W-:Y:S01]  /*57f0*/  LOP3.LUT R0, R0, 0xf7ffffff, RZ, 0xc0, !PT ;  /* 0xf7ffffff00007812 */ /* 0x000fe200078ec0ff */
[----:B------:R-:W-:Y:S01]  /*5800*/  ULDC.64 UR4, c[0x0][0x218] ;  /* 0x0000860000047ab9 */ /* 0x000fe20000000a00 */
[----:B------:R-:W-:Y:S01]  /*5810*/  ULDC UR10, c[0x0][0x2a4] ;  /* 0x0000a900000a7ab9 */ /* 0x000fe20000000800 */
[----:B------:R-:W-:Y:S01]  /*5820*/  ISETP.EQ.U32.AND P6, PT, RZ, UR4, PT ;  /* 0x00000004ff007c0c */ /* 0x000fe2000bfc2070 */
[----:B------:R-:W-:Y:S01]  /*5830*/  UMOV UR4, 0x400 ;  /* 0x0000040000047882 */ /* 0x000fe20000000000 */
[----:B------:R-:W-:Y:S01]  /*5840*/  @P0 LOP3.LUT R0, R0, 0x8000000, RZ, 0xfc, !PT ;  /* 0x0800000000000812 */ /* 0x000fe200078efcff */
[----:B------:R-:W-:Y:S01]  /*5850*/  HFMA2.MMA R45, -RZ, RZ, 1.875, 0 ;  /* 0x3f800000ff2d7435 */ /* 0x000fe200000001ff */
[----:B0-----:R-:W-:-:S04]  /*5860*/  LOP3.LUT P0, RZ, R24, UR8, RZ, 0xfc, !PT ;  /* 0x0000000818ff7c12 */ /* 0x001fc8000f80fcff */
[----:B------:R-:W-:Y:S01]  /*5870*/  ISETP.EQ.OR.EX P6, PT, RZ, UR5, P0, P6 ;  /* 0x00000005ff007c0c */ /* 0x000fe200087c2760 */
[----:B------:R-:W0:Y:S01]  /*5880*/  S2UR UR5, SR_CgaCtaId ;  /* 0x00000000000579c3 */ /* 0x000e220000008800 */
[----:B------:R-:W-:Y:S02]  /*5890*/  SHF.L.U32 R86, R86, 0x10, RZ ;  /* 0x0000001056567819 */ /* 0x000fe400000006ff */
[----:B------:R-:W-:Y:S02]  /*58a0*/  SHF.L.U32 R21, R21, 0x10, RZ ;  /* 0x0000001015157819 */ /* 0x000fe400000006ff */
[----:B------:R-:W-:-:S07]  /*58b0*/  LOP3.LUT P0, RZ, R0, 0x8000000, RZ, 0xc0, !PT ;  /* 0x0800000000ff7812 */ /* 0x000fce000780c0ff */
[----:B------:R-:W1:Y:S01]  /*58c0*/  @!P6 LDC.64 R24, c[0x0][0x218] ;  /* 0x00008600ff18eb82 */ /* 0x000e620000000a00 */
[----:B------:R-:W-:Y:S01]  /*58d0*/  @!P6 FMUL.FTZ R27, R47, UR10 ;  /* 0x0000000a2f1bec20 */ /* 0x000fe20008410000 */
[----:B------:R-:W-:Y:S01]  /*58e0*/  @!P6 FMUL.FTZ R26, R46, UR10 ;  /* 0x0000000a2e1aec20 */ /* 0x000fe20008410000 */
[----:B0-----:R-:W-:-:S09]  /*58f0*/  ULEA UR4, UR5, UR4, 0x18 ;  /* 0x0000000405047291 */ /* 0x001fd2000f8ec03f */
[----:B------:R-:W-:Y:S01]  /*5900*/  @!P5 STS.64 [UR4+0x98], R46 ;  /* 0x0000982eff00d988 */ /* 0x000fe20008000a04 */
[----:B-1----:R-:W-:-:S05]  /*5910*/  @!P6 IMAD.WIDE R24, R2, 0x8, R24 ;  /* 0x000000080218e825 */ /* 0x002fca00078e0218 */
[----:B------:R0:W-:Y:S01]  /*5920*/  @!P6 STG.E.64 desc[UR6][R24.64], R26 ;  /* 0x0000001a1800e986 */ /* 0x0001e2000c101b06 */
[----:B------:R-:W-:Y:S01]  /*5930*/  BAR.SYNC.DEFER_BLOCKING 0x0 ;  /* 0x0000000000007b1d */ /* 0x000fe20000010000 */
[C---:B0-----:R-:W-:Y:S01]  /*5940*/  IMAD.SHL.U32 R26, R70.reuse, 0x2, RZ ;  /* 0x00000002461a7824 */ /* 0x041fe200078e00ff */
[----:B------:R-:W-:-:S04]  /*5950*/  SHF.L.U64.HI R27, R70, 0x1, R71 ;  /* 0x00000001461b7819 */ /* 0x000fc80000010247 */
[----:B------:R-:W0:Y:S01]  /*5960*/  LDS.64 R24, [UR4+0x98] ;  /* 0x00009804ff187984 */ /* 0x000e220008000a00 */
[----:B------:R-:W-:Y:S01]  /*5970*/  ULDC.64 UR4, c[0x0][0x228] ;  /* 0x00008a0000047ab9 */ /* 0x000fe20000000a00 */
[----:B0-----:R-:W-:-:S04]  /*5980*/  FMUL.FTZ R44, R24, UR10 ;  /* 0x0000000a182c7c20 */ /* 0x001fc80008410000 */
[----:B------:R-:W-:-:S04]  /*5990*/  FMUL.FTZ R28, R44, R44 ;  /* 0x0000002c2c1c7220 */ /* 0x000fc80000410000 */
[----:B------:R-:W-:-:S05]  /*59a0*/  FFMA.FTZ R28, R25, UR10, -R28 ;  /* 0x0000000a191c7c23 */ /* 0x000fca000801081c */
[----:B------:R-:W-:-:S13]  /*59b0*/  FSETP.GTU.FTZ.AND P5, PT, R28, RZ, PT ;  /* 0x000000ff1c00720b */ /* 0x000fda0003fbc000 */
[----:B------:R-:W0:Y:S02]  /*59c0*/  @P5 LDC R25, c[0x0][0x238] ;  /* 0x00008e00ff195b82 */ /* 0x000e240000000800 */
[----:B0-----:R-:W-:-:S04]  /*59d0*/  @P5 FADD.FTZ R28, R28, R25 ;  /* 0x000000191c1c5221 */ /* 0x001fc80000010000 */
[----:B------:R-:W0:Y:S01]  /*59e0*/  @P5 MUFU.RSQ R45, R28 ;  /* 0x0000001c002d5308 */ /* 0x000e220000001400 */
[----:B------:R-:W-:-:S04]  /*59f0*/  IADD3 R24, P5, R26, UR4, RZ ;  /* 0x000000041a187c10 */ /* 0x000fc8000ffbe0ff */
[C---:B------:R-:W-:Y:S01]  /*5a00*/  IADD3.X R25, R27.reuse, UR5, RZ, P5, !PT ;  /* 0x000000051b197c10 */ /* 0x040fe2000affe4ff */
[----:B------:R-:W-:Y:S02]  /*5a10*/  ULDC.64 UR4, c[0x0][0x230] ;  /* 0x00008c0000047ab9 */ /* 0x000fe40000000a00 */
[----:B------:R-:W-:Y:S02]  /*5a20*/  IADD3 R26, P5, R26, UR4, RZ ;  /* 0x000000041a1a7c10 */ /* 0x000fe4000ffbe0ff */
[----:B------:R-:W2:Y:S02]  /*5a30*/  LDG.E.U16 R46, desc[UR6][R24.64] ;  /* 0x00000006182e7981 */ /* 0x000ea4000c1e1500 */
[----:B------:R-:W-:Y:S02]  /*5a40*/  IADD3.X R27, R27, UR5, RZ, P5, !PT ;  /* 0x000000051b1b7c10 */ /* 0x000fe4000affe4ff */
[----:B------:R1:W3:Y:S04]  /*5a50*/  LDG.E.U16 R71, desc[UR6][R24.64+0x2] ;  /* 0x0000020618477981 */ /* 0x0002e8000c1e1500 */
[----:B------:R-:W4:Y:S04]  /*5a60*/  LDG.E.U16 R47, desc[UR6][R26.64] ;  /* 0x000000061a2f7981 */ /* 0x000f28000c1e1500 */
[----:B------:R-:W5:Y:S01]  /*5a70*/  LDG.E.U16 R80, desc[UR6][R26.64+0x2] ;  /* 0x000002061a507981 */ /* 0x000f62000c1e1500 */
[----:B------:R-:W-:Y:S01]  /*5a80*/  ISETP.NE.AND P6, PT, RZ, UR9, PT ;  /* 0x00000009ff007c0c */ /* 0x000fe2000bfc5270 */
[----:B------:R-:W-:Y:S01]  /*5a90*/  FADD.FTZ R86, -R44, R86 ;  /* 0x000000562c567221 */ /* 0x000fe20000010100 */
[----:B------:R-:W-:-:S03]  /*5aa0*/  FADD.FTZ R21, R21, -R44 ;  /* 0x8000002c15157221 */ /* 0x000fc60000010000 */
[-C--:B0-----:R-:W-:Y:S01]  /*5ab0*/  FMUL.FTZ R86, R86, R45.reuse ;  /* 0x0000002d56567220 */ /* 0x081fe20000410000 */
[----:B-1----:R-:W-:Y:S01]  /*5ac0*/  FMUL.FTZ R24, R21, R45 ;  /* 0x0000002d15187220 */ /* 0x002fe20000410000 */
[----:B--2---:R-:W-:Y:S02]  /*5ad0*/  SHF.L.U32 R46, R46, 0x10, RZ ;  /* 0x000000102e2e7819 */ /* 0x004fe400000006ff */
[----:B---3--:R-:W-:Y:S02]  /*5ae0*/  SHF.L.U32 R71, R71, 0x10, RZ ;  /* 0x0000001047477819 */ /* 0x008fe400000006ff */
[----:B----4-:R-:W-:Y:S02]  /*5af0*/  SHF.L.U32 R47, R47, 0x10, RZ ;  /* 0x000000102f2f7819 */ /* 0x010fe400000006ff */
[----:B-----5:R-:W-:-:S03]  /*5b00*/  SHF.L.U32 R80, R80, 0x10, RZ ;  /* 0x0000001050507819 */ /* 0x020fc600000006ff */
[----:B------:R-:W-:Y:S02]  /*5b10*/  FFMA.FTZ R24, R46, R24, R47 ;  /* 0x000000182e187223 */ /* 0x000fe4000001002f */
[----:B------:R-:W-:Y:S01]  /*5b20*/  FFMA.FTZ R21, R71, R86, R80 ;  /* 0x0000005647157223 */ /* 0x000fe20000010050 */
[----:B------:R-:W-:Y:S06]  /*5b30*/  @!P6 BRA `(.L_x_3931) ;  /* 0x000000000028e947 */ /* 0x000fec0003800000 */
        /* <DEDUP_REMOVED lines=10> */
.L_x_3931:
[----:B------:R-:W-:Y:S01]  /*5be0*/  LOP3.LUT P5, RZ, R0, 0x4000000, RZ, 0xc0, !PT ;  /* 0x0400000000ff7812 */ /* 0x000fe200078ac0ff */
[----:B------:R-:W-:-:S12]  /*5bf0*/  BSSY B0, `(.L_x_3932) ;  /* 0x000000e000007945 */ /* 0x000fd80003800000 */
[----:B------:R-:W-:Y:S05]  /*5c00*/  @!P5 BRA `(.L_x_3933) ;  /* 0x000000000030d947 */ /* 0x000fea0003800000 */
[----:B------:R-:W-:Y:S01]  /*5c10*/  ULDC.64 UR4, c[0x0][0x270] ;  /* 0x00009c0000047ab9 */ /* 0x000fe20000000a00 */
[----:B------:R-:W-:Y:S01]  /*5c20*/  F2FP.BF16.F32.PACK_AB R21, R21, R24 ;  /* 0x000000181515723e */ /* 0x000fe200000010ff */
[----:B------:R-:W-:Y:S01]  /*5c30*/  IMAD R26, R120, UR4, RZ ;  /* 0x00000004781a7c24 */ /* 0x000fe2000f8e02ff */
[----:B------:R-:W-:Y:S01]  /*5c40*/  MOV R25, R63 ;  /* 0x0000003f00197202 */ /* 0x000fe20000000f00 */
        /* <DEDUP_REMOVED lines=8> */
.L_x_3933:
[----:B------:R-:W-:Y:S05]  /*5cd0*/  BSYNC B0 ;  /* 0x0000000000007941 */ /* 0x000fea0003800000 */
.L_x_3932:
        /* <DEDUP_REMOVED lines=19> */
.L_x_3934:
        /* <DEDUP_REMOVED lines=16> */
.L_x_3936:
[----:B------:R-:W-:Y:S05]  /*5f10*/  BSYNC B0 ;  /* 0x0000000000007941 */ /* 0x000fea0003800000 */
.L_x_3935:
[----:B------:R-:W-:Y:S02]  /*5f20*/  SHF.L.U32 R23, R23, 0x10, RZ ;  /* 0x0000001017177819 */ /* 0x000fe400000006ff */
[----:B0-----:R-:W-:-:S03]  /*5f30*/  SHF.L.U32 R21, R88, 0x10, RZ ;  /* 0x0000001058157819 */ /* 0x001fc600000006ff */
        /* <DEDUP_REMOVED lines=17> */
.L_x_3937:
        /* <DEDUP_REMOVED lines=16> */
.L_x_3939:
[----:B------:R-:W-:Y:S05]  /*6150*/  BSYNC B0 ;  /* 0x0000000000007941 */ /* 0x000fea0003800000 */
.L_x_3938:
        /* <DEDUP_REMOVED lines=88> */
[--C-:B------:R-:W-:Y:S01]  /*66e0*/  FFMA.FTZ R110, R46, R110, R47.reuse ;  /* 0x0000006e2e6e7223 */ /* 0x100fe2000001002f */
        /* <DEDUP_REMOVED lines=29> */
[----:B------:R-:W-:Y:S01]  /*68c0*/  PRMT R50, R42, 0x7632, R50 ;  /* 0x000076322a327816 */ /* 0x000fe20000000032 */
[C---:B------:R-:W-:Y:S01]  /*68d0*/  FADD.FTZ R65, -R44.reuse, R93 ;  /* 0x0000005d2c417221 */ /* 0x040fe20000010100 */
[----:B------:R-:W-:Y:S01]  /*68e0*/  PRMT R51, R43, 0x7632, R51 ;  /* 0x000076322b337816 */ /* 0x000fe20000000033 */
[----:B------:R-:W-:Y:S01]  /*68f0*/  FADD.FTZ R46, -R44, R92 ;  /* 0x0000005c2c2e7221 */ /* 0x000fe20000010100 */
[----:B------:R-:W-:Y:S01]  /*6900*/  PRMT R52, R48, 0x7632, R52 ;  /* 0x0000763230347816 */ /* 0x000fe20000000034 */
[----:B------:R-:W0:Y:S01]  /*6910*/  S2R R93, SR_TID.X ;  /* 0x00000000005d7919 */ /* 0x000e220000002100 */
[----:B------:R-:W-:Y:S01]  /*6920*/  PRMT R53, R49, 0x7632, R53 ;  /* 0x0000763231357816 */ /* 0x000fe20000000035 */
[----:B------:R-:W1:Y:S01]  /*6930*/  LDC R92, c[0x0][0x294] ;  /* 0x0000a500ff5c7b82 */ /* 0x000e620000000800 */
[----:B------:R-:W-:Y:S01]  /*6940*/  PRMT R54, R50, 0x7632, R54 ;  /* 0x0000763232367816 */ /* 0x000fe20000000036 */
[----:B------:R-:W-:Y:S01]  /*6950*/  IMAD.U32 R111, R111, 0x10000, RZ ;  /* 0x000100006f6f7824 */ /* 0x000fe200078e00ff */
[C---:B------:R-:W-:Y:S01]  /*6960*/  PRMT R55, R51.reuse, 0x7632, R55 ;  /* 0x0000763233377816 */ /* 0x040fe20000000037 */
[----:B------:R-:W-:Y:S01]  /*6970*/  IMAD.U32 R102, R102, 0x10000, RZ ;  /* 0x0001000066667824 */ /* 0x000fe200078e00ff */
[----:B------:R-:W-:Y:S01]  /*6980*/  PRMT R56, R52, 0x7632, R56 ;  /* 0x0000763234387816 */ /* 0x000fe20000000038 */
[----:B------:R-:W-:Y:S01]  /*6990*/  IMAD.U32 R51, R51, 0x10000, RZ ;  /* 0x0001000033337824 */ /* 0x000fe200078e00ff */
[----:B------:R-:W-:Y:S01]  /*69a0*/  PRMT R57, R53, 0x7632, R57 ;  /* 0x0000763235397816 */ /* 0x000fe20000000039 */
[----:B------:R-:W-:Y:S01]  /*69b0*/  IMAD.U32 R119, R119, 0x10000, RZ ;  /* 0x0001000077777824 */ /* 0x000fe200078e00ff */
[----:B------:R-:W-:Y:S01]  /*69c0*/  PRMT R58, R41, 0x7632, R58 ;  /* 0x00007632293a7816 */ /* 0x000fe2000000003a */
[----:B------:R-:W-:Y:S01]  /*69d0*/  FADD.FTZ R75, -R44, R111 ;  /* 0x0000006f2c4b7221 */ /* 0x000fe20000010100 */
[----:B------:R-:W-:Y:S01]  /*69e0*/  SHF.L.U32 R118, R118, 0x10, RZ ;  /* 0x0000001076767819 */ /* 0x000fe200000006ff */
[----:B------:R-:W-:Y:S01]  /*69f0*/  FADD.FTZ R102, -R44, R102 ;  /* 0x000000662c667221 */ /* 0x000fe20000010100 */
[----:B------:R-:W-:Y:S01]  /*6a00*/  SHF.L.U32 R117, R117, 0x10, RZ ;  /* 0x0000001075757819 */ /* 0x000fe200000006ff */
[----:B------:R-:W-:Y:S01]  /*6a10*/  IMAD.U32 R58, R58, 0x10000, RZ ;  /* 0x000100003a3a7824 */ /* 0x000fe200078e00ff */
[----:B------:R-:W-:Y:S01]  /*6a20*/  SHF.L.U32 R115, R115, 0x10, RZ ;  /* 0x0000001073737819 */ /* 0x000fe200000006ff */
[----:B------:R-:W-:Y:S01]  /*6a30*/  FADD.FTZ R118, -R44, R118 ;  /* 0x000000762c767221 */ /* 0x000fe20000010100 */
[----:B------:R-:W-:Y:S01]  /*6a40*/  SHF.L.U32 R114, R114, 0x10, RZ ;  /* 0x0000001072727819 */ /* 0x000fe200000006ff */
[C---:B------:R-:W-:Y:S01]  /*6a50*/  FADD.FTZ R117, -R44.reuse, R117 ;  /* 0x000000752c757221 */ /* 0x040fe20000010100 */
        /* <DEDUP_REMOVED lines=13> */
[C---:B------:R-:W-:Y:S01]  /*6b30*/  FADD.FTZ R59, -R44.reuse, R107 ;  /* 0x0000006b2c3b7221 */ /* 0x040fe20000010100 */
        /* <DEDUP_REMOVED lines=85> */
[----:B01----:R-:W-:Y:S06]  /*7090*/  @!P6 BRA `(.L_x_3940) ;  /* 0x000000000028e947 */ /* 0x003fec0003800000 */
        /* <DEDUP_REMOVED lines=10> */
.L_x_3940:
        /* <DEDUP_REMOVED lines=16> */
.L_x_3942:
[----:B------:R-:W-:Y:S05]  /*7240*/  BSYNC B0 ;  /* 0x0000000000007941 */ /* 0x000fea0003800000 */
.L_x_3941:
        /* <DEDUP_REMOVED lines=11> */
.L_x_3943:
[----:B------:R-:W-:Y:S01]  /*7300*/  LOP3.LUT P5, RZ, R0, 0x4000, RZ, 0xc0, !PT ;  /* 0x0000400000ff7812 */ /* 0x000fe200078ac0ff */
[----:B------:R-:W-:-:S12]  /*7310*/  BSSY B0, `(.L_x_3944) ;  /* 0x000000f000007945 */ /* 0x000fd80003800000 */
[----:B------:R-:W-:Y:S05]  /*7320*/  @!P5 BRA `(.L_x_3945) ;  /* 0x000000000034d947 */ /* 0x000fea0003800000 */
[----:B------:R-:W0:Y:S01]  /*7330*/  LDL R64, [R1+0x34] ;  /* 0x0000340001407983 */ /* 0x000e220000100800 */
[----:B------:R-:W-:Y:S01]  /*7340*/  ULDC.64 UR4, c[0x0][0x270] ;  /* 0x00009c0000047ab9 */ /* 0x000fe20000000a00 */
[----:B------:R-:W-:Y:S02]  /*7350*/  MOV R65, R63 ;  /* 0x0000003f00417202 */ /* 0x000fe40000000f00 */
[----:B------:R-:W-:Y:S01]  /*7360*/  F2FP.BF16.F32.PACK_AB R91, R91, R72 ;  /* 0x000000485b5b723e */ /* 0x000fe200000010ff */
[----:B0-----:R-:W-:Y:S01]  /*7370*/  IMAD R66, R64, UR4, RZ ;  /* 0x0000000440427c24 */ /* 0x001fe2000f8e02ff */
        /* <DEDUP_REMOVED lines=8> */
.L_x_3945:
[----:B------:R-:W-:Y:S05]  /*7400*/  BSYNC B0 ;  /* 0x0000000000007941 */ /* 0x000fea0003800000 */
.L_x_3944:
[----:B------:R-:W-:-:S05]  /*7410*/  SHF.R.U32.HI R65, RZ, 0x6, R93 ;  /* 0x00000006ff417819 */ /* 0x000fca000001165d */
[----:B------:R-:W-:Y:S01]  /*7420*/  IMAD R72, R92, UR8, R65 ;  /* 0x000000085c487c24 */ /* 0x000fe2000f8e0241 */
        /* <DEDUP_REMOVED lines=11> */
.L_x_3946:
[----:B------:R-:W-:Y:S01]  /*74e0*/  LOP3.LUT P5, RZ, R0, 0x2000, RZ, 0xc0, !PT ;  /* 0x0000200000ff7812 */ /* 0x000fe200078ac0ff */
[----:B------:R-:W-:-:S12]  /*74f0*/  BSSY B0, `(.L_x_3947) ;  /* 0x000000f000007945 */ /* 0x000fd80003800000 */
[----:B------:R-:W-:Y:S05]  /*7500*/  @!P5 BRA `(.L_x_3948) ;  /* 0x000000000034d947 */ /* 0x000fea0003800000 */
[----:B------:R-:W0:Y:S01]  /*7510*/  LDL R64, [R1+0x30] ;  /* 0x0000300001407983 */ /* 0x000e220000100800 */
[----:B------:R-:W-:Y:S01]  /*7520*/  ULDC.64 UR4, c[0x0][0x270] ;  /* 0x00009c0000047ab9 */ /* 0x000fe20000000a00 */
[----:B------:R-:W-:Y:S02]  /*7530*/  MOV R65, R63 ;  /* 0x0000003f00417202 */ /* 0x000fe40000000f00 */
[----:B------:R-:W-:Y:S01]  /*7540*/  F2FP.BF16.F32.PACK_AB R87, R90, R87 ;  /* 0x000000575a57723e */ /* 0x000fe200000010ff */
[----:B01----:R-:W-:Y:S02]  /*7550*/  IMAD R67, R64, UR4, RZ ;  /* 0x0000000440437c24 */ /* 0x003fe4000f8e02ff */
        /* <DEDUP_REMOVED lines=8> */
.L_x_3948:
[----:B------:R-:W-:Y:S05]  /*75e0*/  BSYNC B0 ;  /* 0x0000000000007941 */ /* 0x000fea0003800000 */
.L_x_3947:
[----:B0-----:R-:W-:Y:S01]  /*75f0*/  IADD3 R71, R72, 0xf8, RZ ;  /* 0x000000f848477810 */ /* 0x001fe20007ffe0ff */
[----:B------:R-:W-:Y:S06]  /*7600*/  @!P6 BRA `(.L_x_3949) ;  /* 0x000000000028e947 */ /* 0x000fec0003800000 */
[----:B------:R-:W-:Y:S01]  /*7610*/  FMUL.FTZ R64, R86, -1.4426950216293334961 ;  /* 0xbfb8aa3b56407820 */ /* 0x000fe20000410000 */
        /* <DEDUP_REMOVED lines=9> */
.L_x_3949:
[----:B------:R-:W-:Y:S01]  /*76b0*/  LOP3.LUT P5, RZ, R0, 0x1000, RZ, 0xc0, !PT ;  /* 0x0000100000ff7812 */ /* 0x000fe200078ac0ff */
[----:B------:R-:W-:-:S12]  /*76c0*/  BSSY B0, `(.L_x_3950) ;  /* 0x000000f000007945 */ /* 0x000fd80003800000 */
[----:B------:R-:W-:Y:S05]  /*76d0*/  @!P5 BRA `(.L_x_3951) ;  /* 0x000000000034d947 */ /* 0x000fea0003800000 */
[----:B------:R-:W1:Y:S01]  /*76e0*/  LDL R64, [R1+0x2c] ;  /* 0x00002c0001407983 */ /* 0x000e620000100800 */
[----:B------:R-:W-:Y:S01]  /*76f0*/  ULDC.64 UR4, c[0x0][0x270] ;  /* 0x00009c0000047ab9 */ /* 0x000fe20000000a00 */
[----:B------:R-:W-:Y:S02]  /*7700*/  MOV R65, R63 ;  /* 0x0000003f00417202 */ /* 0x000fe40000000f00 */
[----:B------:R-:W-:Y:S01]  /*7710*/  F2FP.BF16.F32.PACK_AB R89, R89, R86 ;  /* 0x000000565959723e */ /* 0x000fe200000010ff */
[----:B-12---:R-:W-:Y:S01]  /*7720*/  IMAD R66, R64, UR4, RZ ;  /* 0x0000000440427c24 */ /* 0x006fe2000f8e02ff */
        /* <DEDUP_REMOVED lines=8> */
.L_x_3951:
[----:B------:R-:W-:Y:S05]  /*77b0*/  BSYNC B0 ;  /* 0x0000000000007941 */ /* 0x000fea0003800000 */
.L_x_3950:
[----:B------:R-:W-:Y:S05]  /*77c0*/  @!P6 BRA `(.L_x_3952) ;  /* 0x000000000028e947 */ /* 0x000fea0003800000 */
[----:B------:R-:W-:Y:S01]  /*77d0*/  FMUL.FTZ R64, R78, -1.4426950216293334961 ;  /* 0xbfb8aa3b4e407820 */ /* 0x000fe20000410000 */
[----:B012---:R-:W-:-:S05]  /*77e0*/  FMUL.FTZ R66, R88, -1.4426950216293334961 ;  /* 0xbfb8aa3b58427820 */ /* 0x007fca0000410000 */
        /* <DEDUP_REMOVED lines=8> */
.L_x_3952:
[----:B------:R-:W-:Y:S01]  /*7870*/  LOP3.LUT P5, RZ, R0, 0x800, RZ, 0xc0, !PT ;  /* 0x0000080000ff7812 */ /* 0x000fe200078ac0ff */
[----:B------:R-:W-:-:S12]  /*7880*/  BSSY B0, `(.L_x_3953) ;  /* 0x000000f000007945 */ /* 0x000fd80003800000 */
[----:B------:R-:W-:Y:S05]  /*7890*/  @!P5 BRA `(.L_x_3954) ;  /* 0x000000000034d947 */ /* 0x000fea0003800000 */
[----:B------:R-:W0:Y:S01]  /*78a0*/  LDL R64, [R1+0x28] ;  /* 0x0000280001407983 */ /* 0x000e220000100800 */
[----:B------:R-:W-:Y:S01]  /*78b0*/  ULDC.64 UR4, c[0x0][0x270] ;  /* 0x00009c0000047ab9 */ /* 0x000fe20000000a00 */
[----:B------:R-:W-:Y:S01]  /*78c0*/  MOV R65, R63 ;  /* 0x0000003f00417202 */ /* 0x000fe20000000f00 */
[----:B012---:R-:W-:Y:S02]  /*78d0*/  IMAD R67, R64, UR4, RZ ;  /* 0x0000000440437c24 */ /* 0x007fe4000f8e02ff */
        /* <DEDUP_REMOVED lines=9> */
.L_x_3954:
[----:B------:R-:W-:Y:S05]  /*7970*/  BSYNC B0 ;  /* 0x0000000000007941 */ /* 0x000fea0003800000 */
.L_x_3953:
        /* <DEDUP_REMOVED lines=11> */
.L_x_3955:
[----:B------:R-:W-:Y:S01]  /*7a30*/  LOP3.LUT P5, RZ, R0, 0x400, RZ, 0xc0, !PT ;  /* 0x0000040000ff7812 */ /* 0x000fe200078ac0ff */
[----:B------:R-:W-:-:S12]  /*7a40*/  BSSY B0, `(.L_x_3956) ;  /* 0x000000f000007945 */ /* 0x000fd80003800000 */
[----:B------:R-:W-:Y:S05]  /*7a50*/  @!P5 BRA `(.L_x_3957) ;  /* 0x000000000034d947 */ /* 0x000fea0003800000 */
[----:B------:R-:W0:Y:S01]  /*7a60*/  LDL R64, [R1+0x24] ;  /* 0x0000240001407983 */ /* 0x000e220000100800 */
[----:B------:R-:W-:Y:S01]  /*7a70*/  ULDC.64 UR4, c[0x0][0x270] ;  /* 0x00009c0000047ab9 */ /* 0x000fe20000000a00 */
[----:B---3--:R-:W-:Y:S02]  /*7a80*/  MOV R65, R63 ;  /* 0x0000003f00417202 */ /* 0x008fe40000000f00 */
[----:B------:R-:W-:Y:S01]  /*7a90*/  F2FP.BF16.F32.PACK_AB R79, R79, R76 ;  /* 0x0000004c4f4f723e */ /* 0x000fe200000010ff */
[----:B012---:R-:W-:Y:S01]  /*7aa0*/  IMAD R66, R64, UR4, RZ ;  /* 0x0000000440427c24 */ /* 0x007fe2000f8e02ff */
        /* <DEDUP_REMOVED lines=8> */
.L_x_3957:
[----:B------:R-:W-:Y:S05]  /*7b30*/  BSYNC B0 ;  /* 0x0000000000007941 */ /* 0x000fea0003800000 */
.L_x_3956:
[----:B------:R-:W-:Y:S05]  /*7b40*/  @!P6 BRA `(.L_x_3958) ;  /* 0x000000000028e947 */ /* 0x000fea0003800000 */
[----:B------:R-:W-:Y:S01]  /*7b50*/  FMUL.FTZ R64, R74, -1.4426950216293334961 ;  /* 0xbfb8aa3b4a407820 */ /* 0x000fe20000410000 */
[----:B01234-:R-:W-:-:S05]  /*7b60*/  FMUL.FTZ R66, R77, -1.4426950216293334961 ;  /* 0xbfb8aa3b4d427820 */ /* 0x01ffca0000410000 */
        /* <DEDUP_REMOVED lines=8> */
.L_x_3958:
[----:B------:R-:W-:Y:S01]  /*7bf0*/  LOP3.LUT P5, RZ, R0, 0x200, RZ, 0xc0, !PT ;  /* 0x0000020000ff7812 */ /* 0x000fe200078ac0ff */
[----:B------:R-:W-:-:S12]  /*7c00*/  BSSY B0, `(.L_x_3959) ;  /* 0x000000f000007945 */ /* 0x000fd80003800000 */
[----:B------:R-:W-:Y:S05]  /*7c10*/  @!P5 BRA `(.L_x_3960) ;  /* 0x000000000034d947 */ /* 0x000fea0003800000 */
[----:B------:R-:W0:Y:S01]  /*7c20*/  LDL R64, [R1+0x20] ;  /* 0x0000200001407983 */ /* 0x000e220000100800 */
[----:B------:R-:W-:Y:S01]  /*7c30*/  ULDC.64 UR4, c[0x0][0x270] ;  /* 0x00009c0000047ab9 */ /* 0x000fe20000000a00 */
[----:B---3--:R-:W-:Y:S01]  /*7c40*/  IMAD.MOV.U32 R65, RZ, RZ, R63 ;  /* 0x000000ffff417224 */ /* 0x008fe200078e003f */
[----:B------:R-:W-:Y:S01]  /*7c50*/  F2FP.BF16.F32.PACK_AB R77, R77, R74 ;  /* 0x0000004a4d4d723e */ /* 0x000fe200000010ff */
[----:B012-4-:R-:W-:Y:S01]  /*7c60*/  IMAD R67, R64, UR4, RZ ;  /* 0x0000000440437c24 */ /* 0x017fe2000f8e02ff */
        /* <DEDUP_REMOVED lines=8> */
.L_x_3960:
[----:B------:R-:W-:Y:S05]  /*7cf0*/  BSYNC B0 ;  /* 0x0000000000007941 */ /* 0x000fea0003800000 */
.L_x_3959:
        /* <DEDUP_REMOVED lines=11> */
.L_x_3961:
[----:B------:R-:W-:Y:S01]  /*7db0*/  LOP3.LUT P5, RZ, R0, 0x100, RZ, 0xc0, !PT ;  /* 0x0000010000ff7812 */ /* 0x000fe200078ac0ff */
[----:B------:R-:W-:-:S12]  /*7dc0*/  BSSY B0, `(.L_x_3962) ;  /* 0x000000f000007945 */ /* 0x000fd80003800000 */
[----:B------:R-:W-:Y:S05]  /*7dd0*/  @!P5 BRA `(.L_x_3963) ;  /* 0x000000000034d947 */ /* 0x000fea0003800000 */
[----:B------:R-:W0:Y:S01]  /*7de0*/  LDL R64, [R1+0x1c] ;  /* 0x00001c0001407983 */ /* 0x000e220000100800 */
[----:B------:R-:W-:Y:S01]  /*7df0*/  ULDC.64 UR4, c[0x0][0x270] ;  /* 0x00009c0000047ab9 */ /* 0x000fe20000000a00 */
[----:B---3--:R-:W-:Y:S02]  /*7e00*/  MOV R65, R63 ;  /* 0x0000003f00417202 */ /* 0x008fe40000000f00 */
        /* <DEDUP_REMOVED lines=10> */
.L_x_3963:
[----:B------:R-:W-:Y:S05]  /*7eb0*/  BSYNC B0 ;  /* 0x0000000000007941 */ /* 0x000fea0003800000 */
.L_x_3962:
[----:B------:R-:W-:Y:S05]  /*7ec0*/  @!P6 BRA `(.L_x_3964) ;  /* 0x000000000028e947 */ /* 0x000fea0003800000 */
        /* <DEDUP_REMOVED lines=10> */
.L_x_3964:
        /* <DEDUP_REMOVED lines=16> */
.L_x_3966:
[----:B------:R-:W-:Y:S05]  /*8070*/  BSYNC B0 ;  /* 0x0000000000007941 */ /* 0x000fea0003800000 */
.L_x_3965:
        /* <DEDUP_REMOVED lines=11> */
.L_x_3967:
        /* <DEDUP_REMOVED lines=16> */
.L_x_3969:
[----:B------:R-:W-:Y:S05]  /*8230*/  BSYNC B0 ;  /* 0x0000000000007941 */ /* 0x000fea0003800000 */
.L_x_3968:
[----:B------:R-:W-:Y:S05]  /*8240*/  @!P6 BRA `(.L_x_3970) ;  /* 0x000000000028e947 */ /* 0x000fea0003800000 */
[----:B0-----:R-:W-:Y:S01]  /*8250*/  FMUL.FTZ R21, R22, -1.4426950216293334961 ;  /* 0xbfb8aa3b16157820 */ /* 0x001fe20000410000 */
[----:B-1234-:R-:W-:-:S05]  /*8260*/  FMUL.FTZ R66, R59, -1.4426950216293334961 ;  /* 0xbfb8aa3b3b427820 */ /* 0x01efca0000410000 */
        /* <DEDUP_REMOVED lines=8> */
.L_x_3970:
[----:B------:R-:W-:Y:S01]  /*82f0*/  LOP3.LUT P5, RZ, R0, 0x20, RZ, 0xc0, !PT ;  /* 0x0000002000ff7812 */ /* 0x000fe200078ac0ff */
[----:B------:R-:W-:-:S12]  /*8300*/  BSSY B0, `(.L_x_3971) ;  /* 0x000000f000007945 */ /* 0x000fd80003800000 */
[----:B------:R-:W-:Y:S05]  /*8310*/  @!P5 BRA `(.L_x_3972) ;  /* 0x000000000034d947 */ /* 0x000fea0003800000 */
[----:B0-----:R-:W5:Y:S01]  /*8320*/  LDL R21, [R1+0x10] ;  /* 0x0000100001157983 */ /* 0x001f620000100800 */
[----:B------:R-:W-:Y:S01]  /*8330*/  ULDC.64 UR4, c[0x0][0x270] ;  /* 0x00009c0000047ab9 */ /* 0x000fe20000000a00 */
[----:B------:R-:W-:Y:S02]  /*8340*/  MOV R64, R60 ;  /* 0x0000003c00407202 */ /* 0x000fe40000000f00 */
[----:B---3--:R-:W-:Y:S02]  /*8350*/  MOV R65, R63 ;  /* 0x0000003f00417202 */ /* 0x008fe40000000f00 */
[----:B------:R-:W-:Y:S01]  /*8360*/  F2FP.BF16.F32.PACK_AB R59, R59, R22 ;  /* 0x000000163b3b723e */ /* 0x000fe200000010ff */
[----:B------:R-:W-:-:S04]  /*8370*/  IMAD.WIDE.U32 R64, R82, UR4, R64 ;  /* 0x0000000452407c25 */ /* 0x000fc8000f8e0040 */
[----:B-----5:R-:W-:-:S04]  /*8380*/  IMAD R21, R21, UR4, RZ ;  /* 0x0000000415157c24 */ /* 0x020fc8000f8e02ff */
[----:B------:R-:W-:Y:S01]  /*8390*/  IMAD R21, R82, UR5, R21 ;  /* 0x0000000552157c24 */ /* 0x000fe2000f8e0215 */
[----:B------:R-:W-:Y:S02]  /*83a0*/  ULDC.64 UR4, c[0x0][0x210] ;  /* 0x0000840000047ab9 */ /* 0x000fe40000000a00 */
[----:B-12-4-:R-:W-:Y:S02]  /*83b0*/  LEA R66, P5, R64, UR4, 0x1 ;  /* 0x0000000440427c11 */ /* 0x016fe4000f8a08ff */
[----:B------:R-:W-:-:S04]  /*83c0*/  IADD3 R21, R65, R21, RZ ;  /* 0x0000001541157210 */ /* 0x000fc80007ffe0ff */
[----:B------:R-:W-:-:S05]  /*83d0*/  LEA.HI.X R67, R64, UR5, R21, 0x1, P5 ;  /* 0x0000000540437c11 */ /* 0x000fca000a8f0c15 */
[----:B------:R0:W-:Y:S02]  /*83e0*/  STG.E desc[UR6][R66.64], R59 ;  /* 0x0000003b42007986 */ /* 0x0001e4000c101906 */
.L_x_3972:
[----:B------:R-:W-:Y:S05]  /*83f0*/  BSYNC B0 ;  /* 0x0000000000007941 */ /* 0x000fea0003800000 */
.L_x_3971:
        /* <DEDUP_REMOVED lines=11> */
.L_x_3973:
[----:B------:R-:W-:Y:S01]  /*84b0*/  LOP3.LUT P5, RZ, R0, 0x10, RZ, 0xc0, !PT ;  /* 0x0000001000ff7812 */ /* 0x000fe200078ac0ff */
[----:B------:R-:W-:-:S12]  /*84c0*/  BSSY B0, `(.L_x_3974) ;  /* 0x000000f000007945 */ /* 0x000fd80003800000 */
[----:B------:R-:W-:Y:S05]  /*84d0*/  @!P5 BRA `(.L_x_3975) ;  /* 0x000000000034d947 */ /* 0x000fea0003800000 */
[----:B0-----:R-:W5:Y:S01]  /*84e0*/  LDL R21, [R1+0xc] ;  /* 0x00000c0001157983 */ /* 0x001f620000100800 */
[----:B------:R-:W-:Y:S01]  /*84f0*/  ULDC.64 UR4, c[0x0][0x270] ;  /* 0x00009c0000047ab9 */ /* 0x000fe20000000a00 */
[----:B---3--:R-:W-:Y:S01]  /*8500*/  MOV R65, R63 ;  /* 0x0000003f00417202 */ /* 0x008fe20000000f00 */
[----:B------:R-:W-:Y:S01]  /*8510*/  IMAD.MOV.U32 R64, RZ, RZ, R60 ;  /* 0x000000ffff407224 */ /* 0x000fe200078e003c */
[----:B------:R-:W-:-:S03]  /*8520*/  F2FP.BF16.F32.PACK_AB R23, R41, R23 ;  /* 0x000000172917723e */ /* 0x000fc600000010ff */
        /* <DEDUP_REMOVED lines=8> */
.L_x_3975:
[----:B------:R-:W-:Y:S05]  /*85b0*/  BSYNC B0 ;  /* 0x0000000000007941 */ /* 0x000fea0003800000 */
.L_x_3974:
        /* <DEDUP_REMOVED lines=11> */
.L_x_3976:
[----:B------:R-:W-:Y:S01]  /*8670*/  LOP3.LUT P5, RZ, R0, 0x8, RZ, 0xc0, !PT ;  /* 0x0000000800ff7812 */ /* 0x000fe200078ac0ff */
[----:B------:R-:W-:-:S12]  /*8680*/  BSSY B0, `(.L_x_3977) ;  /* 0x000000f000007945 */ /* 0x000fd80003800000 */
[----:B------:R-:W-:Y:S05]  /*8690*/  @!P5 BRA `(.L_x_3978) ;  /* 0x000000000034d947 */ /* 0x000fea0003800000 */
[----:B0-----:R-:W5:Y:S01]  /*86a0*/  LDL R21, [R1+0x8] ;  /* 0x0000080001157983 */ /* 0x001f620000100800 */
[----:B------:R-:W-:Y:S01]  /*86b0*/  ULDC.64 UR4, c[0x0][0x270] ;  /* 0x00009c0000047ab9 */ /* 0x000fe20000000a00 */
[----:B------:R-:W-:Y:S02]  /*86c0*/  MOV R22, R60 ;  /* 0x0000003c00167202 */ /* 0x000fe40000000f00 */
[----:B------:R-:W-:-:S03]  /*86d0*/  MOV R23, R63 ;  /* 0x0000003f00177202 */ /* 0x000fc60000000f00 */
[----:B------:R-:W-:-:S04]  /*86e0*/  IMAD.WIDE.U32 R22, R11, UR4, R22 ;  /* 0x000000040b167c25 */ /* 0x000fc8000f8e0016 */
[----:B-----5:R-:W-:-:S04]  /*86f0*/  IMAD R64, R21, UR4, RZ ;  /* 0x0000000415407c24 */ /* 0x020fc8000f8e02ff */
[----:B------:R-:W-:Y:S01]  /*8700*/  IMAD R21, R11, UR5, R64 ;  /* 0x000000050b157c24 */ /* 0x000fe2000f8e0240 */
[----:B------:R-:W-:Y:S02]  /*8710*/  ULDC.64 UR4, c[0x0][0x210] ;  /* 0x0000840000047ab9 */ /* 0x000fe40000000a00 */
[----:B------:R-:W-:Y:S02]  /*8720*/  LEA R64, P5, R22, UR4, 0x1 ;  /* 0x0000000416407c11 */ /* 0x000fe4000f8a08ff */
[----:B------:R-:W-:-:S04]  /*8730*/  IADD3 R21, R23, R21, RZ ;  /* 0x0000001517157210 */ /* 0x000fc80007ffe0ff */
[----:B---3--:R-:W-:Y:S02]  /*8740*/  LEA.HI.X R65, R22, UR5, R21, 0x1, P5 ;  /* 0x0000000516417c11 */ /* 0x008fe4000a8f0c15 */
[----:B------:R-:W-:-:S05]  /*8750*/  F2FP.BF16.F32.PACK_AB R21, R42, R24 ;  /* 0x000000182a15723e */ /* 0x000fca00000010ff */
[----:B------:R0:W-:Y:S02]  /*8760*/  STG.E desc[UR6][R64.64], R21 ;  /* 0x0000001540007986 */ /* 0x0001e4000c101906 */
.L_x_3978:
[----:B------:R-:W-:Y:S05]  /*8770*/  BSYNC B0 ;  /* 0x0000000000007941 */ /* 0x000fea0003800000 */
.L_x_3977:
        /* <DEDUP_REMOVED lines=11> */
.L_x_3979:
[----:B------:R-:W-:Y:S01]  /*8830*/  LOP3.LUT P5, RZ, R0, 0x4, RZ, 0xc0, !PT ;  /* 0x0000000400ff7812 */ /* 0x000fe200078ac0ff */
[----:B------:R-:W-:-:S12]  /*8840*/  BSSY B0, `(.L_x_3980) ;  /* 0x000000f000007945 */ /* 0x000fd80003800000 */
[----:B------:R-:W-:Y:S05]  /*8850*/  @!P5 BRA `(.L_x_3981) ;  /* 0x000000000034d947 */ /* 0x000fea0003800000 */
[----:B0-----:R-:W5:Y:S01]  /*8860*/  LDL R21, [R1+0x4] ;  /* 0x0000040001157983 */ /* 0x001f620000100800 */
[----:B------:R-:W-:Y:S01]  /*8870*/  ULDC.64 UR4, c[0x0][0x270] ;  /* 0x00009c0000047ab9 */ /* 0x000fe20000000a00 */
[----:B------:R-:W-:Y:S01]  /*8880*/  MOV R22, R60 ;  /* 0x0000003c00167202 */ /* 0x000fe20000000f00 */
        /* <DEDUP_REMOVED lines=8> */
[----:B---3--:R-:W-:-:S05]  /*8910*/  LEA.HI.X R65, R22, UR5, R21, 0x1, P5 ;  /* 0x0000000516417c11 */ /* 0x008fca000a8f0c15 */
[----:B------:R0:W-:Y:S02]  /*8920*/  STG.E desc[UR6][R64.64], R25 ;  /* 0x0000001940007986 */ /* 0x0001e4000c101906 */
.L_x_3981:
[----:B------:R-:W-:Y:S05]  /*8930*/  BSYNC B0 ;  /* 0x0000000000007941 */ /* 0x000fea0003800000 */
.L_x_3980:
        /* <DEDUP_REMOVED lines=11> */
.L_x_3982:
[----:B------:R-:W-:Y:S01]  /*89f0*/  LOP3.LUT P5, RZ, R0, 0x2, RZ, 0xc0, !PT ;  /* 0x0000000200ff7812 */ /* 0x000fe200078ac0ff */
[----:B------:R-:W-:-:S12]  /*8a00*/  BSSY B0, `(.L_x_3983) ;  /* 0x000000f000007945 */ /* 0x000fd80003800000 */
[----:B------:R-:W-:Y:S05]  /*8a10*/  @!P5 BRA `(.L_x_3984) ;  /* 0x000000000034d947 */ /* 0x000fea0003800000 */
[----:B0-----:R-:W5:Y:S01]  /*8a20*/  LDL R21, [R1] ;  /* 0x0000000001157983 */ /* 0x001f620000100800 */
        /* <DEDUP_REMOVED lines=9> */
[----:B------:R-:W-:Y:S02]  /*8ac0*/  LEA.HI.X R25, R22, UR5, R21, 0x1, P5 ;  /* 0x0000000516197c11 */ /* 0x000fe4000a8f0c15 */
[----:B------:R-:W-:-:S05]  /*8ad0*/  F2FP.BF16.F32.PACK_AB R21, R44, R26 ;  /* 0x0000001a2c15723e */ /* 0x000fca00000010ff */
[----:B------:R0:W-:Y:S02]  /*8ae0*/  STG.E desc[UR6][R24.64], R21 ;  /* 0x0000001518007986 */ /* 0x0001e4000c101906 */
.L_x_3984:
[----:B------:R-:W-:Y:S05]  /*8af0*/  BSYNC B0 ;  /* 0x0000000000007941 */ /* 0x000fea0003800000 */
.L_x_3983:
        /* <DEDUP_REMOVED lines=11> */
.L_x_3985:
        /* <DEDUP_REMOVED lines=14> */
.L_x_3987:
[----:B------:R-:W-:Y:S05]  /*8c90*/  BSYNC B0 ;  /* 0x0000000000007941 */ /* 0x000fea0003800000 */
.L_x_3986:
        /* <DEDUP_REMOVED lines=11> */
.L_x_3988:
        /* <DEDUP_REMOVED lines=10> */
[----:B------:R-:W-:-:S04]  /*8df0*/  LEA R24, P5, R22, UR4, 0x1 ;  /* 0x0000000416187c11 */ /* 0x000fc8000f8a08ff */
[----:B------:R-:W-:Y:S02]  /*8e00*/  LEA.HI.X R25, R22, UR5, R21, 0x1, P5 ;  /* 0x0000000516197c11 */ /* 0x000fe4000a8f0c15 */
[----:B------:R-:W-:-:S05]  /*8e10*/  F2FP.BF16.F32.PACK_AB R21, R46, R28 ;  /* 0x0000001c2e15723e */ /* 0x000fca00000010ff */
[----:B------:R0:W-:Y:S02]  /*8e20*/  STG.E desc[UR6][R24.64], R21 ;  /* 0x0000001518007986 */ /* 0x0001e4000c101906 */
.L_x_3990:
[----:B------:R-:W-:Y:S05]  /*8e30*/  BSYNC B0 ;  /* 0x0000000000007941 */ /* 0x000fea0003800000 */
.L_x_3989:
        /* <DEDUP_REMOVED lines=11> */
.L_x_3991:
        /* <DEDUP_REMOVED lines=14> */
.L_x_3993:
[----:B------:R-:W-:Y:S05]  /*8fd0*/  BSYNC B0 ;  /* 0x0000000000007941 */ /* 0x000fea0003800000 */
.L_x_3992:
        /* <DEDUP_REMOVED lines=11> */
.L_x_3994:
        /* <DEDUP_REMOVED lines=14> */
.L_x_3996:
[----:B------:R-:W-:Y:S05]  /*9170*/  BSYNC B0 ;  /* 0x0000000000007941 */ /* 0x000fea0003800000 */
.L_x_3995:
        /* <DEDUP_REMOVED lines=11> */
.L_x_3997:
        /* <DEDUP_REMOVED lines=14> */
.L_x_3999:
[----:B------:R-:W-:Y:S05]  /*9310*/  BSYNC B0 ;  /* 0x0000000000007941 */ /* 0x000fea0003800000 */
.L_x_3998:
        /* <DEDUP_REMOVED lines=11> */
.L_x_4000:
        /* <DEDUP_REMOVED lines=12> */
[----:B------:R-:W-:-:S04]  /*9490*/  IADD3 R21, R23, R21, RZ ;  /* 0x0000001517157210 */ /* 0x000fc80007ffe0ff */
[----:B------:R-:W-:Y:S02]  /*94a0*/  LEA.HI.X R25, R22, UR5, R21, 0x1, P5 ;  /* 0x0000000516197c11 */ /* 0x000fe4000a8f0c15 */
[----:B------:R-:W-:-:S05]  /*94b0*/  F2FP.BF16.F32.PACK_AB R21, R50, R32 ;  /* 0x000000203215723e */ /* 0x000fca00000010ff */
[----:B------:R0:W-:Y:S02]  /*94c0*/  STG.E desc[UR6][R24.64], R21 ;  /* 0x0000001518007986 */ /* 0x0001e4000c101906 */
.L_x_4002:
[----:B------:R-:W-:Y:S05]  /*94d0*/  BSYNC B0 ;  /* 0x0000000000007941 */ /* 0x000fea0003800000 */
.L_x_4001:
        /* <DEDUP_REMOVED lines=11> */
.L_x_4003:
        /* <DEDUP_REMOVED lines=16> */
.L_x_4005:
[----:B------:R-:W-:Y:S05]  /*9690*/  BSYNC B0 ;  /* 0x0000000000007941 */ /* 0x000fea0003800000 */
.L_x_4004:
        /* <DEDUP_REMOVED lines=11> */
.L_x_4006:
        /* <DEDUP_REMOVED lines=12> */
[----:B------:R-:W-:-:S05]  /*9810*/  IMAD.IADD R21, R23, 0x1, R21 ;  /* 0x0000000117157824 */ /* 0x000fca00078e0215 */
[----:B------:R-:W-:Y:S02]  /*9820*/  LEA.HI.X R25, R22, UR5, R21, 0x1, P5 ;  /* 0x0000000516197c11 */ /* 0x000fe4000a8f0c15 */
[----:B------:R-:W-:-:S05]  /*9830*/  F2FP.BF16.F32.PACK_AB R21, R52, R34 ;  /* 0x000000223415723e */ /* 0x000fca00000010ff */
[----:B------:R0:W-:Y:S02]  /*9840*/  STG.E desc[UR6][R24.64], R21 ;  /* 0x0000001518007986 */ /* 0x0001e4000c101906 */
.L_x_4008:
[----:B------:R-:W-:Y:S05]  /*9850*/  BSYNC B0 ;  /* 0x0000000000007941 */ /* 0x000fea0003800000 */
.L_x_4007:
        /* <DEDUP_REMOVED lines=11> */
.L_x_4009:
        /* <DEDUP_REMOVED lines=16> */
.L_x_4011:
[----:B------:R-:W-:Y:S05]  /*9a10*/  BSYNC B0 ;  /* 0x0000000000007941 */ /* 0x000fea0003800000 */
.L_x_4010:
        /* <DEDUP_REMOVED lines=11> */
.L_x_4012:
        /* <DEDUP_REMOVED lines=16> */
.L_x_4014:
[----:B------:R-:W-:Y:S05]  /*9bd0*/  BSYNC B0 ;  /* 0x0000000000007941 */ /* 0x000fea0003800000 */
.L_x_4013:
        /* <DEDUP_REMOVED lines=11> */
.L_x_4015:
        /* <DEDUP_REMOVED lines=16> */
.L_x_4017:
[----:B------:R-:W-:Y:S05]  /*9d90*/  BSYNC B0 ;  /* 0x0000000000007941 */ /* 0x000fea0003800000 */
.L_x_4016:
        /* <DEDUP_REMOVED lines=11> */
.L_x_4018:
        /* <DEDUP_REMOVED lines=16> */
.L_x_4020:
[----:B------:R-:W-:Y:S05]  /*9f50*/  BSYNC B0 ;  /* 0x0000000000007941 */ /* 0x000fea0003800000 */
.L_x_4019:
        /* <DEDUP_REMOVED lines=11> */
.L_x_4021:
        /* <DEDUP_REMOVED lines=16> */
.L_x_4023:
[----:B------:R-:W-:Y:S05]  /*a110*/  BSYNC B0 ;  /* 0x0000000000007941 */ /* 0x000fea0003800000 */
.L_x_4022:
        /* <DEDUP_REMOVED lines=11> */
.L_x_4024:
[----:B------:R-:W-:Y:S01]  /*a1d0*/  ULDC.64 UR4, c[0x0][0x278] ;  /* 0x00009e0000047ab9 */ /* 0x000fe20000000a00 */
[----:B0-----:R-:W-:Y:S01]  /*a1e0*/  SHF.R.S32.HI R21, RZ, 0x1f, R71 ;  /* 0x0000001fff157819 */ /* 0x001fe20000011447 */
[----:B------:R-:W-:Y:S01]  /*a1f0*/  BSSY B0, `(.L_x_4025) ;  /* 0x0000011000007945 */ /* 0x000fe20003800000 */
[----:B------:R-:W-:-:S04]  /*a200*/  ISETP.GE.U32.AND P5, PT, R71, UR4, PT ;  /* 0x0000000447007c0c */ /* 0x000fc8000bfa6070 */
[----:B------:R-:W-:-:S04]  /*a210*/  ISETP.GE.AND.EX P5, PT, R21, UR5, PT, P5 ;  /* 0x0000000515007c0c */ /* 0x000fc8000bfa6350 */
[----:B------:R-:W-:-:S13]  /*a220*/  ISETP.LT.U32.AND P5, PT, R93, 0x200, !P5 ;  /* 0x000002005d00780c */ /* 0x000fda0006fa1070 */
[----:B------:R-:W-:Y:S05]  /*a230*/  @!P5 BRA `(.L_x_4026) ;  /* 0x000000000030d947 */ /* 0x000fea0003800000 */
        /* <DEDUP_REMOVED lines=12> */
.L_x_4026:
[----:B------:R-:W-:Y:S05]  /*a300*/  BSYNC B0 ;  /* 0x0000000000007941 */ /* 0x000fea0003800000 */
.L_x_4025:
        /* <DEDUP_REMOVED lines=8> */
.L_x_4028:
        /* <DEDUP_REMOVED lines=15> */
.L_x_5702:


//--------------------- .text._Z35group_norm_nhwc_fwd_one_pass_kernelI11Bf16IOBf16WLi512ELi128ELi512EEv26Group_norm_nhwc_fwd_params --------------------------
	.section	.text._Z35group_norm_nhwc_fwd_one_pass_kernelI11Bf16IOBf16WLi512ELi128ELi512EEv26Group_norm_nhwc_fwd_params,"ax",@progbits
	.align	128
        .global         _Z35group_norm_nhwc_fwd_one_pass_kernelI11Bf16IOBf16WLi512ELi128ELi512EEv26Group_norm_nhwc_fwd_params
        .type           _Z35group_norm_nhwc_fwd_one_pass_kernelI11Bf16IOBf16WLi512ELi128ELi512EEv26Group_norm_nhwc_fwd_params,@function
        .size           _Z35group_norm_nhwc_fwd_one_pass_kernelI11Bf16IOBf16WLi512ELi128ELi512EEv26Group_norm_nhwc_fwd_params,(.L_x_5703 - _Z35group_norm_nhwc_fwd_one_pass_kernelI11Bf16IOBf16WLi512ELi128ELi512EEv26Group_norm_nhwc_fwd_params)
        .other          _Z35group_norm_nhwc_fwd_one_pass_kernelI11Bf16IOBf16WLi512ELi128ELi512EEv26Group_norm_nhwc_fwd_params,@"STO_CUDA_ENTRY STV_DEFAULT"
_Z35group_norm_nhwc_fwd_one_pass_kernelI11Bf16IOBf16WLi512ELi128ELi512EEv26Group_norm_nhwc_fwd_params:
.text._Z35group_norm_nhwc_fwd_one_pass_kernelI11Bf16IOBf16WLi512ELi128ELi512EEv26Group_norm_nhwc_fwd_params:
        /* <DEDUP_REMOVED lines=18> */
.L_x_4045:
[----:B------:R-:W-:Y:S01]  /*0120*/  ULDC UR11, c[0x0][0x288] ;  /* 0x0000a200000b7ab9 */ /* 0x000fe20000000800 */
[----:B------:R-:W-:Y:S01]  /*0130*/  IABS R7, UR8 ;  /* 0x0000000800077c13 */ /* 0x000fe20008000000 */
[----:B-1----:R-:W-:Y:S01]  /*0140*/  IMAD.U32 R5, RZ, RZ, UR11 ;  /* 0x0000000bff057e24 */ /* 0x002fe2000f8e00ff */
[----:B------:R-:W-:Y:S01]  /*0150*/  UMOV UR6, URZ ;  /* 0x0000003f00067c82 */ /* 0x000fe20008000000 */
[----:B------:R-:W-:Y:S01]  /*0160*/  ULDC.64 UR16, c[0x0][0x278] ;  /* 0x00009e0000107ab9 */ /* 0x000fe20000000a00 */
[----:B------:R-:W-:Y:S01]  /*0170*/  R2UR UR10, R7 ;  /* 0x00000000070a72ca */ /* 0x000fe200000e0000 */
[C---:B0-----:R-:W-:Y:S01]  /*0180*/  VIADD R27, R0.reuse, 0x8 ;  /* 0x00000008001b7836 */ /* 0x041fe20000000000 */
[----:B------:R-:W-:Y:S01]  /*0190*/  IABS R5, R5 ;  /* 0x0000000500057213 */ /* 0x000fe20000000000 */
[C---:B------:R-:W-:Y:S01]  /*01a0*/  VIADD R29, R0.reuse, 0x10 ;  /* 0x00000010001d7836 */ /* 0x040fe20000000000 */
[----:B------:R-:W-:Y:S01]  /*01b0*/  SHF.R.S32.HI R9, RZ, 0x1f, R0 ;  /* 0x0000001fff097819 */ /* 0x000fe20000011400 */
[C---:B------:R-:W-:Y:S01]  /*01c0*/  VIADD R56, R0.reuse, 0x1e8 ;  /* 0x000001e800387836 */ /* 0x040fe20000000000 */
[----:B------:R-:W-:Y:S01]  /*01d0*/  R2UR UR15, R5 ;  /* 0x00000000050f72ca */ /* 0x000fe200000e0000 */
[----:B------:R-:W-:Y:S01]  /*01e0*/  STL [R1+0x2d0], R0 ;  /* 0x0002d00001007387 */ /* 0x000fe20000100800 */
[----:B------:R-:W-:-:S02]  /*01f0*/  ISETP.GE.U32.AND P1, PT, R0, UR16, PT ;  /* 0x0000001000007c0c */ /* 0x000fc4000bf26070 */
[----:B------:R-:W-:Y:S02]  /*0200*/  SHF.R.S32.HI R25, RZ, 0x1f, R27 ;  /* 0x0000001fff197819 */ /* 0x000fe4000001141b */
[----:B------:R-:W-:Y:S02]  /*0210*/  LOP3.LUT R2, R2, 0xfdffffff, RZ, 0xc0, !PT ;  /* 0xfdffffff02027812 */ /* 0x000fe400078ec0ff */
[----:B------:R-:W-:Y:S02]  /*0220*/  ISETP.GE.U32.AND P2, PT, R29, UR16, PT ;  /* 0x000000101d007c0c */ /* 0x000fe4000bf46070 */
[----:B------:R-:W-:Y:S02]  /*0230*/  SHF.R.S32.HI R31, RZ, 0x1f, R29 ;  /* 0x0000001fff1f7819 */ /* 0x000fe4000001141d */
[----:B------:R-:W-:Y:S01]  /*0240*/  IADD3 R20, R0, 0x18, RZ ;  /* 0x0000001800147810 */ /* 0x000fe20007ffe0ff */
[----:B------:R-:W0:Y:S01]  /*0250*/  I2F.RP R5, UR15 ;  /* 0x0000000f00057d06 */ /* 0x000e220008209400 */
        /* <DEDUP_REMOVED lines=2406> */
.L_x_4030:
[----:B------:R-:W-:Y:S05]  /*98c0*/  BSYNC B0 ;  /* 0x0000000000007941 */ /* 0x000fea0003800000 */
.L_x_4029:
        /* <DEDUP_REMOVED lines=34> */
.L_x_4034:
[----:B------:R-:W2:Y:S04]  /*9af0*/  LDG.E.STRONG.GPU R4, desc[UR12][R16.64] ;  /* 0x0000000c10047981 */ /* 0x000ea8000c1ef900 */
[----:B--2---:R-:W-:Y:S04]  /*9b00*/  CCTL.IVALL ;  /* 0x00000000ff00798f */ /* 0x004fe80002000000 */
[----:B------:R0:W-:Y:S01]  /*9b10*/  STL [R1], R4 ;  /* 0x0000000401007387 */ /* 0x0001e20000100800 */
[----:B------:R-:W-:-:S13]  /*9b20*/  ISETP.NE.AND P1, PT, R4, UR6, PT ;  /* 0x0000000604007c0c */ /* 0x000fda000bf25270 */
[----:B0-----:R-:W-:Y:S05]  /*9b30*/  @P1 BRA `(.L_x_4034) ;  /* 0xfffffffc00ec1947 */ /* 0x001fea000383ffff */
.L_x_4033:
[----:B------:R-:W-:Y:S05]  /*9b40*/  BSYNC B0 ;  /* 0x0000000000007941 */ /* 0x000fea0003800000 */
.L_x_4032:
        /* <DEDUP_REMOVED lines=18> */
.L_x_4038:
        /* <DEDUP_REMOVED lines=115> */
.L_x_4037:
        /* <DEDUP_REMOVED lines=61> */
.L_x_4039:
[----:B------:R-:W-:-:S13]  /*a770*/  ISETP.NE.OR P1, PT, R14, RZ, P1 ;  /* 0x000000ff0e00720c */ /* 0x000fda0000f25670 */
[----:B------:R-:W-:Y:S05]  /*a780*/  @!P1 BRA `(.L_x_4035) ;  /* 0x00000000007c9947 */ /* 0x000fea0003800000 */
.L_x_4036:
        /* <DEDUP_REMOVED lines=31> */
.L_x_4035:
        /* <DEDUP_REMOVED lines=11> */
.L_x_4041:
[----:B------:R-:W-:Y:S05]  /*aa30*/  BSYNC B0 ;  /* 0x0000000000007941 */ /* 0x000fea0003800000 */
.L_x_4040:
        /* <DEDUP_REMOVED lines=19> */
.L_x_4031:
[----:B------:R-:W-:Y:S01]  /*ab70*/  ULDC.64 UR6, c[0x0][0x218] ;  /* 0x0000860000067ab9 */ /* 0x000fe20000000a00 */
[C---:B------:R-:W-:Y:S01]  /*ab80*/  LOP3.LUT P1, RZ, R13.reuse, UR14, RZ, 0xfc, !PT ;  /* 0x0000000e0dff7c12 */ /* 0x040fe2000f82fcff */
[----:B------:R-:W-:Y:S01]  /*ab90*/  UIADD3 UR9, -UR9, URZ, URZ ;  /* 0x0000003f09097290 */ /* 0x000fe2000fffe13f */
[----:B------:R-:W-:Y:S01]  /*aba0*/  ISETP.EQ.U32.AND P3, PT, RZ, UR6, PT ;  /* 0x00000006ff007c0c */ /* 0x000fe2000bf62070 */
[----:B------:R-:W-:Y:S01]  /*abb0*/  ULDC UR6, c[0x0][0x288] ;  /* 0x0000a20000067ab9 */ /* 0x000fe20000000800 */
[----:B------:R-:W-:Y:S01]  /*abc0*/  IMAD.U32 R11, RZ, RZ, UR8 ;  /* 0x00000008ff0b7e24 */ /* 0x000fe2000f8e00ff */
[----:B------:R-:W-:Y:S01]  /*abd0*/  UIMAD UR6, UR6, UR9, UR8 ;  /* 0x00000009060672a4 */ /* 0x000fe2000f8e0208 */
[----:B------:R-:W-:Y:S01]  /*abe0*/  ISETP.EQ.OR.EX P1, PT, RZ, UR7, P1, P3 ;  /* 0x00000007ff007c0c */ /* 0x000fe20008f22730 */
[----:B------:R-:W0:Y:S01]  /*abf0*/  S2UR UR7, SR_CgaCtaId ;  /* 0x00000000000779c3 */ /* 0x000e220000008800 */
[----:B------:R-:W-:Y:S01]  /*ac00*/  IMAD.SHL.U32 R13, R13, 0x2, RZ ;  /* 0x000000020d0d7824 */ /* 0x000fe200078e00ff */
[----:B------:R-:W-:Y:S01]  /*ac10*/  ULDC UR9, c[0x0][0x2a4] ;  /* 0x0000a90000097ab9 */ /* 0x000fe20000000800 */
[----:B------:R-:W-:Y:S01]  /*ac20*/  ULDC.64 UR10, c[0x0][0x228] ;  /* 0x00008a00000a7ab9 */ /* 0x000fe20000000a00 */
[----:B-1----:R-:W-:Y:S01]  /*ac30*/  MOV R12, UR6 ;  /* 0x00000006000c7c02 */ /* 0x002fe20008000f00 */
[----:B------:R-:W-:Y:S01]  /*ac40*/  UMOV UR6, 0x400 ;  /* 0x0000040000067882 */ /* 0x000fe20000000000 */
[----:B------:R-:W-:Y:S01]  /*ac50*/  LOP3.LUT R13, R13, 0x7e, RZ, 0xc0, !PT ;  /* 0x0000007e0d0d7812 */ /* 0x000fe200078ec0ff */
[----:B------:R-:W-:Y:S01]  /*ac60*/  ULDC.64 UR16, c[0x0][0x230] ;  /* 0x00008c0000107ab9 */ /* 0x000fe20000000a00 */
[----:B------:R-:W-:Y:S01]  /*ac70*/  IMAD.MOV.U32 R21, RZ, RZ, RZ ;  /* 0x000000ffff157224 */ /* 0x000fe200078e00ff */
[----:B------:R-:W-:Y:S01]  /*ac80*/  ULDC.64 UR18, c[0x0][0x210] ;  /* 0x0000840000127ab9 */ /* 0x000fe20000000a00 */
[----:B------:R-:W-:-:S02]  /*ac90*/  LEA R12, R12, R13, 0x7 ;  /* 0x0000000d0c0c7211 */ /* 0x000fc400078e38ff */
[----:B------:R-:W1:Y:S01]  /*aca0*/  @!P1 LDC.64 R4, c[0x0][0x218] ;  /* 0x00008600ff049b82 */ /* 0x000e620000000a00 */
[----:B------:R-:W-:Y:S01]  /*acb0*/  @!P1 FMUL.FTZ R15, R3, UR9 ;  /* 0x00000009030f9c20 */ /* 0x000fe20008410000 */
[----:B------:R-:W-:Y:S01]  /*acc0*/  @!P1 FMUL.FTZ R14, R2, UR9 ;  /* 0x00000009020e9c20 */ /* 0x000fe20008410000 */
[----:B------:R-:W-:-:S04]  /*acd0*/  SHF.R.S32.HI R13, RZ, 0x1f, R12 ;  /* 0x0000001fff0d7819 */ /* 0x000fc8000001140c */
[C---:B------:R-:W-:Y:S01]  /*ace0*/  SHF.L.U64.HI R13, R12.reuse, 0x1, R13 ;  /* 0x000000010c0d7819 */ /* 0x040fe2000001020d */
[----:B------:R-:W-:Y:S01]  /*acf0*/  IMAD.SHL.U32 R12, R12, 0x2, RZ ;  /* 0x000000020c0c7824 */ /* 0x000fe200078e00ff */
[----:B0-----:R-:W-:-:S04]  /*ad00*/  ULEA UR6, UR7, UR6, 0x18 ;  /* 0x0000000607067291 */ /* 0x001fc8000f8ec03f */
[C---:B------:R-:W-:Y:S02]  /*ad10*/  IADD3 R10, P3, R12.reuse, UR10, RZ ;  /* 0x0000000a0c0a7c10 */ /* 0x040fe4000ff7e0ff */
[----:B------:R-:W-:Y:S01]  /*ad20*/  IADD3 R12, P4, R12, UR16, RZ ;  /* 0x000000100c0c7c10 */ /* 0x000fe2000ff9e0ff */
[----:B------:R-:W-:Y:S02]  /*ad30*/  ULDC.U8 UR7, c[0x0][0x28c] ;  /* 0x0000a30000077ab9 */ /* 0x000fe40000000000 */
[----:B------:R-:W-:Y:S01]  /*ad40*/  @!P2 STS.64 [UR6+0x98], R2 ;  /* 0x00009802ff00a988 */ /* 0x000fe20008000a06 */
[----:B-1----:R-:W-:Y:S01]  /*ad50*/  @!P1 IMAD.WIDE R4, R11, 0x8, R4 ;  /* 0x000000080b049825 */ /* 0x002fe200078e0204 */
[C---:B------:R-:W-:Y:S01]  /*ad60*/  IADD3.X R11, R13.reuse, UR11, RZ, P3, !PT ;  /* 0x0000000b0d0b7c10 */ /* 0x040fe20009ffe4ff */
[----:B------:R-:W-:Y:S01]  /*ad70*/  ULDC.64 UR10, c[0x0][0x278] ;  /* 0x00009e00000a7ab9 */ /* 0x000fe20000000a00 */
[----:B------:R-:W-:Y:S01]  /*ad80*/  IADD3.X R13, R13, UR17, RZ, P4, !PT ;  /* 0x000000110d0d7c10 */ /* 0x000fe2000a7fe4ff */
[----:B------:R-:W-:Y:S01]  /*ad90*/  ULDC.64 UR16, c[0x0][0x270] ;  /* 0x00009c0000107ab9 */ /* 0x000fe20000000a00 */
[----:B------:R-:W-:Y:S01]  /*ada0*/  @!P1 STG.E.64 desc[UR12][R4.64], R14 ;  /* 0x0000000e04009986 */ /* 0x000fe2000c101b0c */
[----:B------:R-:W-:Y:S06]  /*adb0*/  BAR.SYNC.DEFER_BLOCKING 0x0 ;  /* 0x0000000000007b1d */ /* 0x000fec0000010000 */
[----:B------:R-:W2:Y:S04]  /*adc0*/  LDG.E.U16 R20, desc[UR12][R10.64] ;  /* 0x0000000c0a147981 */ /* 0x000ea8000c1e1500 */
[----:B------:R-:W3:Y:S04]  /*add0*/  LDG.E.U16 R22, desc[UR12][R10.64+0x2] ;  /* 0x0000020c0a167981 */ /* 0x000ee8000c1e1500 */
[----:B------:R-:W4:Y:S04]  /*ade0*/  LDG.E.U16 R23, desc[UR12][R12.64] ;  /* 0x0000000c0c177981 */ /* 0x000f28000c1e1500 */
[----:B------:R-:W4:Y:S01]  /*adf0*/  LDG.E.U16 R25, desc[UR12][R12.64+0x2] ;  /* 0x0000020c0c197981 */ /* 0x000f22000c1e1500 */
[----:B------:R-:W-:-:S03]  /*ae00*/  ISETP.NE.AND P4, PT, RZ, UR7, PT ;  /* 0x00000007ff007c0c */ /* 0x000fc6000bf85270 */
[----:B------:R-:W0:Y:S01]  /*ae10*/  LDS.64 R18, [UR6+0x98] ;  /* 0x00009806ff127984 */ /* 0x000e220008000a00 */
        /* <DEDUP_REMOVED lines=8> */
[----:B------:R0:W1:Y:S01]  /*aea0*/  @P1 MUFU.RSQ R19, R16 ;  /* 0x0000001000131308 */ /* 0x0000620000001400 */
[----:B--2---:R-:W-:Y:S01]  /*aeb0*/  SHF.L.U32 R20, R20, 0x10, RZ ;  /* 0x0000001014147819 */ /* 0x004fe200000006ff */
[----:B---3--:R-:W-:Y:S01]  /*aec0*/  IMAD.U32 R22, R22, 0x10000, RZ ;  /* 0x0001000016167824 */ /* 0x008fe200078e00ff */
[----:B----4-:R-:W-:Y:S01]  /*aed0*/  SHF.L.U32 R23, R23, 0x10, RZ ;  /* 0x0000001017177819 */ /* 0x010fe200000006ff */
[----:B01----:R-:W-:-:S07]  /*aee0*/  IMAD.U32 R25, R25, 0x10000, RZ ;  /* 0x0001000019197824 */ /* 0x003fce00078e00ff */
.L_x_4044:
[----:B------:R-:W2:Y:S04]  /*aef0*/  LDL.U16 R2, [UR6] ;  /* 0x00000006ff027983 */ /* 0x000ea80008100400 */
[----:B-1----:R-:W3:Y:S04]  /*af00*/  LDL.U16 R4, [UR6+0x2] ;  /* 0x00000206ff047983 */ /* 0x002ee80008100400 */
[----:B------:R-:W4:Y:S04]  /*af10*/  LDL.U16 R5, [UR6+0x4] ;  /* 0x00000406ff057983 */ /* 0x000f280008100400 */
[----:B------:R-:W4:Y:S04]  /*af20*/  LDL.U16 R11, [UR6+0x8] ;  /* 0x00000806ff0b7983 */ /* 0x000f280008100400 */
[----:B------:R-:W4:Y:S04]  /*af30*/  LDL.U16 R10, [UR6+0x6] ;  /* 0x00000606ff0a7983 */ /* 0x000f280008100400 */
[----:B------:R-:W4:Y:S04]  /*af40*/  LDL.U16 R24, [UR6+0xc] ;  /* 0x00000c06ff187983 */ /* 0x000f280008100400 */
[----:B0-----:R-:W4:Y:S04]  /*af50*/  LDL.U16 R13, [UR6+0xa] ;  /* 0x00000a06ff0d7983 */ /* 0x001f280008100400 */
        /* <DEDUP_REMOVED lines=16> */
[----:B--2---:R-:W-:-:S05]  /*b060*/  SHF.L.U32 R3, R2, 0x10, RZ ;  /* 0x0000001002037819 */ /* 0x004fca00000006ff */
[----:B------:R-:W-:Y:S01]  /*b070*/  FADD.FTZ R2, -R18, R3 ;  /* 0x0000000312027221 */ /* 0x000fe20000010100 */
[----:B---3--:R-:W-:Y:S01]  /*b080*/  IMAD.U32 R3, R4, 0x10000, RZ ;  /* 0x0001000004037824 */ /* 0x008fe200078e00ff */
[----:B----4-:R-:W-:Y:S02]  /*b090*/  SHF.L.U32 R5, R5, 0x10, RZ ;  /* 0x0000001005057819 */ /* 0x010fe400000006ff */
[-C--:B------:R-:W-:Y:S01]  /*b0a0*/  FMUL.FTZ R2, R2, R19.reuse ;  /* 0x0000001302027220 */ /* 0x080fe20000410000 */
[C---:B------:R-:W-:Y:S01]  /*b0b0*/  FADD.FTZ R4, -R18.reuse, R3 ;  /* 0x0000000312047221 */ /* 0x040fe20000010100 */
[----:B------:R-:W-:Y:S01]  /*b0c0*/  SHF.L.U32 R11, R11, 0x10, RZ ;  /* 0x000000100b0b7819 */ /* 0x000fe200000006ff */
[----:B------:R-:W-:Y:S01]  /*b0d0*/  FADD.FTZ R14, -R18, R5 ;  /* 0x00000005120e7221 */ /* 0x000fe20000010100 */
[----:B------:R-:W-:Y:S01]  /*b0e0*/  FFMA.FTZ R16, R20, R2, R23 ;  /* 0x0000000214107223 */ /* 0x000fe20000010017 */
[----:B------:R-:W-:Y:S01]  /*b0f0*/  FMUL.FTZ R4, R4, R19 ;  /* 0x0000001304047220 */ /* 0x000fe20000410000 */
[----:B------:R-:W-:-:S02]  /*b100*/  IMAD.U32 R5, R10, 0x10000, RZ ;  /* 0x000100000a057824 */ /* 0x000fc400078e00ff */
[----:B------:R-:W-:Y:S01]  /*b110*/  FADD.FTZ R10, -R18, R11 ;  /* 0x0000000b120a7221 */ /* 0x000fe20000010100 */
[----:B------:R-:W-:Y:S01]  /*b120*/  @P4 FMUL.FTZ R2, R16, -1.4426950216293334961 ;  /* 0xbfb8aa3b10024820 */ /* 0x000fe20000410000 */
[----:B------:R-:W-:Y:S01]  /*b130*/  FFMA.FTZ R17, R22, R4, R25 ;  /* 0x0000000416117223 */ /* 0x000fe20000010019 */
[----:B------:R-:W-:Y:S02]  /*b140*/  IMAD.U32 R11, R24, 0x10000, RZ ;  /* 0x00010000180b7824 */ /* 0x000fe400078e00ff */
[----:B------:R-:W-:Y:S01]  /*b150*/  FMUL.FTZ R10, R10, R19 ;  /* 0x000000130a0a7220 */ /* 0x000fe20000410000 */
[----:B------:R-:W-:-:S03]  /*b160*/  @P4 FMUL.FTZ R3, R17, -1.4426950216293334961 ;  /* 0xbfb8aa3b11034820 */ /* 0x000fc60000410000 */
[----:B------:R-:W-:Y:S01]  /*b170*/  FFMA.FTZ R26, R20, R10, R23 ;  /* 0x0000000a141a7223 */ /* 0x000fe20000010017 */
[----:B------:R-:W-:Y:S01]  /*b180*/  FADD.FTZ R10, -R18, R11 ;  /* 0x0000000b120a7221 */ /* 0x000fe20000010100 */
[----:B------:R-:W0:Y:S01]  /*b190*/  @P4 MUFU.EX2 R2, R2 ;  /* 0x0000000200024308 */ /* 0x000e220000000800 */
[-C--:B------:R-:W-:Y:S02]  /*b1a0*/  FMUL.FTZ R14, R14, R19.reuse ;  /* 0x000000130e0e7220 */ /* 0x080fe40000410000 */
[----:B------:R-:W-:Y:S01]  /*b1b0*/  FMUL.FTZ R10, R10, R19 ;  /* 0x000000130a0a7220 */ /* 0x000fe20000410000 */
[----:B------:R-:W-:-:S04]  /*b1c0*/  FADD.FTZ R4, -R18, R5 ;  /* 0x0000000512047221 */ /* 0x000fc80000010100 */
[----:B------:R-:W1:Y:S01]  /*b1d0*/  @P4 MUFU.EX2 R3, R3 ;  /* 0x0000000300034308 */ /* 0x000e620000000800 */
[----:B------:R-:W-:Y:S02]  /*b1e0*/  IMAD.U32 R13, R13, 0x10000, RZ ;  /* 0x000100000d0d7824 */ /* 0x000fe400078e00ff */
[C-C-:B------:R-:W-:Y:S01]  /*b1f0*/  FFMA.FTZ R24, R20.reuse, R10, R23.reuse ;  /* 0x0000000a14187223 */ /* 0x140fe20000010017 */
[----:B------:R-:W-:Y:S01]  /*b200*/  FFMA.FTZ R30, R20, R14, R23 ;  /* 0x0000000e141e7223 */ /* 0x000fe20000010017 */
[----:B------:R-:W2:Y:S01]  /*b210*/  @!P1 LDC.64 R10, c[0x0][0x270] ;  /* 0x00009c00ff0a9b82 */ /* 0x000ea20000000a00 */
[-C--:B------:R-:W-:Y:S01]  /*b220*/  FMUL.FTZ R4, R4, R19.reuse ;  /* 0x0000001304047220 */ /* 0x080fe20000410000 */
[----:B------:R-:W-:Y:S01]  /*b230*/  FADD.FTZ R14, -R18, R13 ;  /* 0x0000000d120e7221 */ /* 0x000fe20000010100 */
[----:B------:R-:W-:Y:S02]  /*b240*/  @P4 FMUL.FTZ R5, R30, -1.4426950216293334961 ;  /* 0xbfb8aa3b1e054820 */ /* 0x000fe40000410000 */
[--C-:B------:R-:W-:Y:S01]  /*b250*/  FFMA.FTZ R31, R22, R4, R25.reuse ;  /* 0x00000004161f7223 */ /* 0x100fe20000010019 */
[----:B------:R-:W-:Y:S01]  /*b260*/  FMUL.FTZ R14, R14, R19 ;  /* 0x000000130e0e7220 */ /* 0x000fe20000410000 */
[----:B------:R3:W4:Y:S01]  /*b270*/  @P4 MUFU.EX2 R15, R5 ;  /* 0x00000005000f4308 */ /* 0x0007220000000800 */
[----:B0-----:R-:W-:Y:S01]  /*b280*/  @P4 FADD.FTZ R2, R2, 1 ;  /* 0x3f80000002024421 */ /* 0x001fe20000010000 */
[----:B------:R-:W-:Y:S01]  /*b290*/  @P4 FMUL.FTZ R4, R31, -1.4426950216293334961 ;  /* 0xbfb8aa3b1f044820 */ /* 0x000fe20000410000 */
[----:B------:R-:W-:Y:S01]  /*b2a0*/  FFMA.FTZ R27, R22, R14, R25 ;  /* 0x0000000e161b7223 */ /* 0x000fe20000010019 */
[----:B-1----:R-:W-:Y:S01]  /*b2b0*/  @P4 FADD.FTZ R14, R3, 1 ;  /* 0x3f800000030e4421 */ /* 0x002fe20000010000 */
[----:B---3--:R-:W-:-:S03]  /*b2c0*/  @P4 FMUL.FTZ R5, R26, -1.4426950216293334961 ;  /* 0xbfb8aa3b1a054820 */ /* 0x008fc60000410000 */
[----:B------:R0:W1:Y:S08]  /*b2d0*/  @P4 MUFU.RCP R13, R2 ;  /* 0x00000002000d4308 */ /* 0x0000700000001000 */
[----:B------:R-:W-:Y:S01]  /*b2e0*/  @P4 MUFU.EX2 R36, R4 ;  /* 0x0000000400244308 */ /* 0x000fe20000000800 */
[----:B0-----:R-:W0:Y:S07]  /*b2f0*/  @!P3 LDC.64 R2, c[0x0][0x270] ;  /* 0x00009c00ff02bb82 */ /* 0x001e2e0000000a00 */
[----:B------:R3:W-:Y:S08]  /*b300*/  @P4 MUFU.EX2 R40, R5 ;  /* 0x0000000500284308 */ /* 0x0007f00000000800 */
[----:B------:R1:W1:Y:S01]  /*b310*/  @P4 MUFU.RCP R38, R14 ;  /* 0x0000000e00264308 */ /* 0x0002620000001000 */
[----:B---3--:R-:W3:Y:S01]  /*b320*/  @!P1 LDC.64 R4, c[0x0][0x210] ;  /* 0x00008400ff049b82 */ /* 0x008ee20000000a00 */
[----:B--2---:R-:W-:-:S02]  /*b330*/  @!P1 IMAD R41, R41, R10, RZ ;  /* 0x0000000a29299224 */ /* 0x004fc400078e02ff */
[----:B----4-:R-:W-:Y:S01]  /*b340*/  @P4 FADD.FTZ R39, R15, 1 ;  /* 0x3f8000000f274421 */ /* 0x010fe20000010000 */
[----:B-1----:R-:W-:Y:S01]  /*b350*/  @P4 FMUL.FTZ R16, R16, R13 ;  /* 0x0000000d10104220 */ /* 0x002fe20000410000 */
[----:B------:R-:W-:Y:S01]  /*b360*/  @!P1 IMAD R41, R28, R11, R41 ;  /* 0x0000000b1c299224 */ /* 0x000fe200078e0229 */
[----:B------:R-:W-:Y:S01]  /*b370*/  SHF.L.U32 R11, R12, 0x10, RZ ;  /* 0x000000100c0b7819 */ /* 0x000fe200000006ff */
[----:B------:R-:W-:Y:S01]  /*b380*/  @!P1 IMAD.MOV.U32 R15, RZ, RZ, R9 ;  /* 0x000000ffff0f9224 */ /* 0x000fe200078e0009 */
[----:B------:R-:W-:Y:S01]  /*b390*/  @!P1 MOV R14, R6 ;  /* 0x00000006000e9202 */ /* 0x000fe20000000f00 */
[----:B------:R-:W1:Y:S01]  /*b3a0*/  @!P3 LDC.64 R12, c[0x0][0x210] ;  /* 0x00008400ff0cbb82 */ /* 0x000e620000000a00 */
[----:B------:R-:W-:-:S03]  /*b3b0*/  @P4 FMUL.FTZ R34, R27, -1.4426950216293334961 ;  /* 0xbfb8aa3b1b224820 */ /* 0x000fc60000410000 */
[----:B------:R-:W-:-:S04]  /*b3c0*/  @!P1 IMAD.WIDE.U32 R14, R28, R10, R14 ;  /* 0x0000000a1c0e9225 */ /* 0x000fc800078e000e */
[----:B------:R-:W-:Y:S01]  /*b3d0*/  @P4 FMUL.FTZ R17, R17, R38 ;  /* 0x0000002611114220 */ /* 0x000fe20000410000 */
[----:B------:R-:W-:Y:S02]  /*b3e0*/  FADD.FTZ R38, -R18, R11 ;  /* 0x0000000b12267221 */ /* 0x000fe40000010100 */
[----:B------:R-:W2:Y:S01]  /*b3f0*/  @!P2 LDC.64 R10, c[0x0][0x270] ;  /* 0x00009c00ff0aab82 */ /* 0x000ea20000000a00 */
[----:B------:R-:W-:Y:S02]  /*b400*/  @!P1 IMAD.IADD R15, R15, 0x1, R41 ;  /* 0x000000010f0f9824 */ /* 0x000fe400078e0229 */
[----:B------:R-:W-:Y:S01]  /*b410*/  FMUL.FTZ R38, R38, R19 ;  /* 0x0000001326267220 */ /* 0x000fe20000410000 */
[----:B------:R-:W4:Y:S01]  /*b420*/  @P4 MUFU.EX2 R34, R34 ;  /* 0x0000002200224308 */ /* 0x000f220000000800 */
[----:B---3--:R-:W-:Y:S02]  /*b430*/  @!P1 LEA R4, P5, R14, R4, 0x1 ;  /* 0x000000040e049211 */ /* 0x008fe400078a08ff */
[----:B------:R-:W-:Y:S01]  /*b440*/  FFMA.FTZ R41, R22, R38, R25 ;  /* 0x0000002616297223 */ /* 0x000fe20000010019 */
[----:B------:R-:W-:-:S02]  /*b450*/  @!P1 F2FP.BF16.F32.PACK_AB R45, R17, R16 ;  /* 0x00000010112d923e */ /* 0x000fc400000010ff */
[----:B------:R-:W-:Y:S01]  /*b460*/  @!P1 LEA.HI.X R5, R14, R5, R15, 0x1, P5 ;  /* 0x000000050e059211 */ /* 0x000fe200028f0c0f */
[----:B0-----:R-:W-:Y:S01]  /*b470*/  @!P3 IMAD R38, R37, R2, RZ ;  /* 0x000000022526b224 */ /* 0x001fe200078e02ff */
[----:B------:R-:W0:Y:S01]  /*b480*/  @!P2 LDC.64 R14, c[0x0][0x210] ;  /* 0x00008400ff0eab82 */ /* 0x000e220000000a00 */
[----:B------:R-:W-:Y:S01]  /*b490*/  @!P3 MOV R16, R6 ;  /* 0x000000060010b202 */ /* 0x000fe20000000f00 */
[----:B------:R-:W-:Y:S02]  /*b4a0*/  @!P3 IMAD.MOV.U32 R17, RZ, RZ, R9 ;  /* 0x000000ffff11b224 */ /* 0x000fe400078e0009 */
[----:B------:R-:W-:Y:S01]  /*b4b0*/  @P4 FMUL.FTZ R32, R24, -1.4426950216293334961 ;  /* 0xbfb8aa3b18204820 */ /* 0x000fe20000410000 */
[----:B------:R-:W-:Y:S01]  /*b4c0*/  @P4 FMUL.FTZ R37, R41, -1.4426950216293334961 ;  /* 0xbfb8aa3b29254820 */ /* 0x000fe20000410000 */
[C---:B------:R-:W-:Y:S02]  /*b4d0*/  @!P3 IMAD R3, R33.reuse, R3, R38 ;  /* 0x000000032103b224 */ /* 0x040fe400078e0226 */
[----:B------:R-:W-:-:S02]  /*b4e0*/  @!P3 IMAD.WIDE.U32 R16, R33, R2, R16 ;  /* 0x000000022110b225 */ /* 0x000fc400078e0010 */
[----:B------:R-:W3:Y:S01]  /*b4f0*/  @P4 MUFU.EX2 R32, R32 ;  /* 0x0000002000204308 */ /* 0x000ee20000000800 */
[----:B-1----:R-:W-:Y:S02]  /*b500*/  @!P3 LEA R12, P5, R16, R12, 0x1 ;  /* 0x0000000c100cb211 */ /* 0x002fe400078a08ff */
[----:B------:R-:W-:-:S05]  /*b510*/  @!P3 IADD3 R2, R17, R3, RZ ;  /* 0x000000031102b210 */ /* 0x000fca0007ffe0ff */
[----:B------:R-:W1:Y:S01]  /*b520*/  @P4 MUFU.EX2 R37, R37 ;  /* 0x0000002500254308 */ /* 0x000e620000000800 */
[----:B------:R-:W-:Y:S01]  /*b530*/  @P4 FADD.FTZ R36, R36, 1 ;  /* 0x3f80000024244421 */ /* 0x000fe20000010000 */
[----:B----4-:R-:W-:Y:S01]  /*b540*/  @P4 FADD.FTZ R34, R34, 1 ;  /* 0x3f80000022224421 */ /* 0x010fe20000010000 */
[----:B------:R-:W-:Y:S01]  /*b550*/  @!P3 LEA.HI.X R13, R16, R13, R2, 0x1, P5 ;  /* 0x0000000d100db211 */ /* 0x000fe200028f0c02 */
[----:B--2---:R-:W-:Y:S01]  /*b560*/  @!P2 IMAD R16, R35, R10, RZ ;  /* 0x0000000a2310a224 */ /* 0x004fe200078e02ff */
[----:B------:R-:W-:Y:S01]  /*b570*/  @!P2 MOV R3, R9 ;  /* 0x000000090003a202 */ /* 0x000fe20000000f00 */
[----:B------:R-:W-:Y:S02]  /*b580*/  @!P2 IMAD.MOV.U32 R2, RZ, RZ, R6 ;  /* 0x000000ffff02a224 */ /* 0x000fe400078e0006 */
[----:B------:R-:W-:Y:S01]  /*b590*/  @P4 FADD.FTZ R40, R40, 1 ;  /* 0x3f80000028284421 */ /* 0x000fe20000010000 */
[----:B------:R-:W2:Y:S01]  /*b5a0*/  @P4 MUFU.RCP R39, R39 ;  /* 0x0000002700274308 */ /* 0x000ea20000001000 */
[----:B------:R-:W-:-:S02]  /*b5b0*/  @!P2 IMAD R11, R29, R11, R16 ;  /* 0x0000000b1d0ba224 */ /* 0x000fc400078e0210 */
[----:B------:R-:W-:Y:S01]  /*b5c0*/  @!P2 IMAD.WIDE.U32 R2, R29, R10, R2 ;  /* 0x0000000a1d02a225 */ /* 0x000fe200078e0002 */
[----:B------:R4:W-:Y:S04]  /*b5d0*/  @!P1 STG.E desc[UR12][R4.64], R45 ;  /* 0x0000002d04009986 */ /* 0x0009e8000c10190c */
[----:B------:R-:W4:Y:S01]  /*b5e0*/  @P4 MUFU.RCP R36, R36 ;  /* 0x0000002400244308 */ /* 0x000f220000001000 */
[----:B------:R-:W-:Y:S01]  /*b5f0*/  VIADD R29, R28, 0x18 ;  /* 0x000000181c1d7836 */ /* 0x000fe20000000000 */
[----:B0-----:R-:W-:Y:S02]  /*b600*/  @!P2 LEA R14, P1, R2, R14, 0x1 ;  /* 0x0000000e020ea211 */ /* 0x001fe400078208ff */
[----:B------:R-:W-:-:S04]  /*b610*/  @!P2 IADD3 R3, R3, R11, RZ ;  /* 0x0000000b0303a210 */ /* 0x000fc80007ffe0ff */
[----:B------:R-:W0:Y:S01]  /*b620*/  @P4 MUFU.RCP R43, R40 ;  /* 0x00000028002b4308 */ /* 0x000e220000001000 */
[----:B---3--:R-:W-:-:S07]  /*b630*/  @P4 FADD.FTZ R32, R32, 1 ;  /* 0x3f80000020204421 */ /* 0x008fce0000010000 */
[----:B------:R-:W3:Y:S01]  /*b640*/  @P4 MUFU.RCP R34, R34 ;  /* 0x0000002200224308 */ /* 0x000ee20000001000 */
[----:B-1----:R-:W-:Y:S01]  /*b650*/  @P4 FADD.FTZ R37, R37, 1 ;  /* 0x3f80000025254421 */ /* 0x002fe20000010000 */
[----:B------:R-:W-:Y:S02]  /*b660*/  @!P2 LEA.HI.X R15, R2, R15, R3, 0x1, P1 ;  /* 0x0000000f020fa211 */ /* 0x000fe400008f0c03 */
[----:B------:R-:W-:Y:S02]  /*b670*/  ISETP.GE.U32.AND P1, PT, R29, UR10, PT ;  /* 0x0000000a1d007c0c */ /* 0x000fe4000bf26070 */
[----:B------:R-:W-:Y:S02]  /*b680*/  SHF.R.S32.HI R2, RZ, 0x1f, R29 ;  /* 0x0000001fff027819 */ /* 0x000fe4000001141d */
[----:B------:R-:W1:Y:S02]  /*b690*/  @P4 MUFU.RCP R17, R32 ;  /* 0x0000002000114308 */ /* 0x000e640000001000 */
[----:B------:R-:W-:Y:S01]  /*b6a0*/  ISETP.GE.OR.EX P1, PT, R2, UR11, P0, P1 ;  /* 0x0000000b02007c0c */ /* 0x000fe20008726710 */
[----:B--2---:R-:W-:-:S05]  /*b6b0*/  @P4 FMUL.FTZ R30, R30, R39 ;  /* 0x000000271e1e4220 */ /* 0x004fca0000410000 */
[----:B----4-:R-:W2:Y:S01]  /*b6c0*/  @P4 MUFU.RCP R4, R37 ;  /* 0x0000002500044308 */ /* 0x010ea20000001000 */
[----:B------:R-:W-:Y:S01]  /*b6d0*/  @P4 FMUL.FTZ R31, R31, R36 ;  /* 0x000000241f1f4220 */ /* 0x000fe20000410000 */
[----:B0-----:R-:W-:Y:S01]  /*b6e0*/  @P4 FMUL.FTZ R26, R26, R43 ;  /* 0x0000002b1a1a4220 */ /* 0x001fe20000410000 */
[----:B---3--:R-:W-:-:S03]  /*b6f0*/  @P4 FMUL.FTZ R27, R27, R34 ;  /* 0x000000221b1b4220 */ /* 0x008fc60000410000 */
[----:B------:R-:W-:Y:S02]  /*b700*/  @!P3 F2FP.BF16.F32.PACK_AB R31, R31, R30 ;  /* 0x0000001e1f1fb23e */ /* 0x000fe400000010ff */
[----:B------:R-:W-:Y:S01]  /*b710*/  @!P2 F2FP.BF16.F32.PACK_AB R27, R27, R26 ;  /* 0x0000001a1b1ba23e */ /* 0x000fe200000010ff */
[----:B-1----:R-:W-:Y:S02]  /*b720*/  @P4 FMUL.FTZ R24, R24, R17 ;  /* 0x0000001118184220 */ /* 0x002fe40000410000 */
[----:B------:R0:W-:Y:S04]  /*b730*/  @!P3 STG.E desc[UR12][R12.64], R31 ;  /* 0x0000001f0c00b986 */ /* 0x0001e8000c10190c */
[----:B------:R0:W-:Y:S01]  /*b740*/  @!P2 STG.E desc[UR12][R14.64], R27 ;  /* 0x0000001b0e00a986 */ /* 0x0001e2000c10190c */
[----:B------:R-:W-:Y:S01]  /*b750*/  ISETP.NE.AND P2, PT, R21, 0x40, PT ;  /* 0x000000401500780c */ /* 0x000fe20003f45270 */
[----:B--2---:R-:W-:Y:S01]  /*b760*/  @P4 FMUL.FTZ R41, R41, R4 ;  /* 0x0000000429294220 */ /* 0x004fe20000410000 */
[----:B------:R-:W-:Y:S11]  /*b770*/  @P1 BRA `(.L_x_4043) ;  /* 0x0000000000281947 */ /* 0x000ff60003800000 */
[----:B------:R-:W-:Y:S01]  /*b780*/  IMAD R4, R2, UR16, RZ ;  /* 0x0000001002047c24 */ /* 0x000fe2000f8e02ff */
[----:B------:R-:W-:Y:S01]  /*b790*/  MOV R2, R6 ;  /* 0x0000000600027202 */ /* 0x000fe20000000f00 */
[----:B------:R-:W-:Y:S01]  /*b7a0*/  IMAD.MOV.U32 R3, RZ, RZ, R9 ;  /* 0x000000ffff037224 */ /* 0x000fe200078e0009 */
[----:B------:R-:W-:Y:S01]  /*b7b0*/  F2FP.BF16.F32.PACK_AB R41, R41, R24 ;  /* 0x000000182929723e */ /* 0x000fe200000010ff */
[C---:B------:R-:W-:Y:S02]  /*b7c0*/  IMAD R5, R29.reuse, UR17, R4 ;  /* 0x000000111d057c24 */ /* 0x040fe4000f8e0204 */
[----:B------:R-:W-:-:S05]  /*b7d0*/  IMAD.WIDE.U32 R2, R29, UR16, R2 ;  /* 0x000000101d027c25 */ /* 0x000fca000f8e0002 */
[----:B------:R-:W-:Y:S02]  /*b7e0*/  IADD3 R3, R3, R5, RZ ;  /* 0x0000000503037210 */ /* 0x000fe40007ffe0ff */
[----:B------:R-:W-:-:S04]  /*b7f0*/  LEA R4, P1, R2, UR18, 0x1 ;  /* 0x0000001202047c11 */ /* 0x000fc8000f8208ff */
[----:B------:R-:W-:-:S05]  /*b800*/  LEA.HI.X R5, R2, UR19, R3, 0x1, P1 ;  /* 0x0000001302057c11 */ /* 0x000fca00088f0c03 */
[----:B------:R1:W-:Y:S04]  /*b810*/  STG.E desc[UR12][R4.64], R41 ;  /* 0x0000002904007986 */ /* 0x0003e8000c10190c */
.L_x_4043:
[----:B------:R-:W-:Y:S05]  /*b820*/  BSYNC B0 ;  /* 0x0000000000007941 */ /* 0x000fea0003800000 */
.L_x_4042:
        /* <DEDUP_REMOVED lines=11> */
.L_x_4046:
        /* <DEDUP_REMOVED lines=10> */
.L_x_5703:


//--------------------- .text._Z35group_norm_nhwc_fwd_one_pass_kernelI11Bf16IOFp16WLi64ELi128ELi512EEv26Group_norm_nhwc_fwd_params --------------------------
	.section	.text._Z35group_norm_nhwc_fwd_one_pass_kernelI11Bf16IOFp16WLi64ELi128ELi512EEv26Group_norm_nhwc_fwd_params,"ax",@progbits
	.align	128
        .global         _Z35group_norm_nhwc_fwd_one_pass_kernelI11Bf16IOFp16WLi64ELi128ELi512EEv26Group_norm_nhwc_fwd_params
        .type           _Z35group_norm_nhwc_fwd_one_pass_kernelI11Bf16IOFp16WLi64ELi128ELi512EEv26Group_norm_nhwc_fwd_params,@function
        .size           _Z35group_norm_nhwc_fwd_one_pass_kernelI11Bf16IOFp16WLi64ELi128ELi512EEv26Group_norm_nhwc_fwd_params,(.L_x_5704 - _Z35group_norm_nhwc_fwd_one_pass_kernelI11Bf16IOFp16WLi64ELi128ELi512EEv26Group_norm_nhwc_fwd_params)
        .other          _Z35group_norm_nhwc_fwd_one_pass_kernelI11Bf16IOFp16WLi64ELi128ELi512EEv26Group_norm_nhwc_fwd_params,@"STO_CUDA_ENTRY STV_DEFAULT"
_Z35group_norm_nhwc_fwd_one_pass_kernelI11Bf16IOFp16WLi64ELi128ELi512EEv26Group_norm_nhwc_fwd_params:
.text._Z35group_norm_nhwc_fwd_one_pass_kernelI11Bf16IOFp16WLi64ELi128ELi512EEv26Group_norm_nhwc_fwd_params:
        /* <DEDUP_REMOVED lines=38> */
.L_x_4083:
        /* <DEDUP_REMOVED lines=293> */
.L_x_4048:
[----:B------:R-:W-:Y:S05]  /*14b0*/  BSYNC B0 ;  /* 0x0000000000007941 */ /* 0x000fea0003800000 */
.L_x_4047:
        /* <DEDUP_REMOVED lines=36> */
.L_x_4051:
[----:B-1----:R-:W2:Y:S04]  /*1700*/  LDG.E.STRONG.GPU R17, desc[UR8][R14.64] ;  /* 0x000000080e117981 */ /* 0x002ea8000c1ef900 */
[----:B--2---:R-:W-:Y:S01]  /*1710*/  CCTL.IVALL ;  /* 0x00000000ff00798f */ /* 0x004fe20002000000 */
[----:B------:R-:W-:Y:S05]  /*1720*/  YIELD ;  /* 0x0000000000007946 */ /* 0x000fea0003800000 */
[----:B------:R-:W-:-:S13]  /*1730*/  ISETP.NE.AND P0, PT, R17, R54, PT ;  /* 0x000000361100720c */ /* 0x000fda0003f05270 */
[----:B------:R-:W-:Y:S05]  /*1740*/  @P0 BRA `(.L_x_4051) ;  /* 0xfffffffc00ec0947 */ /* 0x000fea000383ffff */
.L_x_4050:
        /* <DEDUP_REMOVED lines=17> */
.L_x_4055:
        /* <DEDUP_REMOVED lines=115> */
.L_x_4054:
        /* <DEDUP_REMOVED lines=61> */
.L_x_4056:
[----:B------:R-:W-:-:S13]  /*2360*/  ISETP.NE.OR P0, PT, R17, RZ, P0 ;  /* 0x000000ff1100720c */ /* 0x000fda0000705670 */
[----:B------:R-:W-:Y:S05]  /*2370*/  @!P0 BRA `(.L_x_4052) ;  /* 0x00000000007c8947 */ /* 0x000fea0003800000 */
.L_x_4053:
        /* <DEDUP_REMOVED lines=31> */
.L_x_4052:
        /* <DEDUP_REMOVED lines=11> */
.L_x_4058:
[----:B------:R-:W-:Y:S05]  /*2620*/  BSYNC B0 ;  /* 0x0000000000007941 */ /* 0x000fea0003800000 */
.L_x_4057:
        /* <DEDUP_REMOVED lines=16> */
.L_x_4049:
        /* <DEDUP_REMOVED lines=87> */
[----:B--2---:R-:W-:-:S02]  /*2ca0*/  HADD2.F32 R17, -RZ, R17.H0_H0 ;  /* 0x20000011ff117230 */ /* 0x004fc40000004100 */
[----:B---3--:R-:W-:Y:S02]  /*2cb0*/  HADD2.F32 R16, -RZ, R16.H0_H0 ;  /* 0x20000010ff107230 */ /* 0x008fe40000004100 */
[----:B----4-:R-:W-:Y:S02]  /*2cc0*/  HADD2.F32 R24, -RZ, R45.H0_H0 ;  /* 0x2000002dff187230 */ /* 0x010fe40000004100 */
[-C--:B------:R-:W-:Y:S01]  /*2cd0*/  FMUL.FTZ R45, R20, R12.reuse ;  /* 0x0000000c142d7220 */ /* 0x080fe20000410000 */
[----:B------:R-:W-:Y:S01]  /*2ce0*/  FMUL.FTZ R20, R53, R12 ;  /* 0x0000000c35147220 */ /* 0x000fe20000410000 */
[----:B------:R-:W-:Y:S02]  /*2cf0*/  HADD2.F32 R23, -RZ, R52.H0_H0 ;  /* 0x20000034ff177230 */ /* 0x000fe40000004100 */
        /* <DEDUP_REMOVED lines=13> */
.L_x_4059:
        /* <DEDUP_REMOVED lines=15> */
.L_x_4061:
[----:B------:R-:W-:Y:S05]  /*2ec0*/  BSYNC B0 ;  /* 0x0000000000007941 */ /* 0x000fea0003800000 */
.L_x_4060:
        /* <DEDUP_REMOVED lines=13> */
.L_x_4062:
        /* <DEDUP_REMOVED lines=14> */
.L_x_4064:
[----:B------:R-:W-:Y:S05]  /*3080*/  BSYNC B0 ;  /* 0x0000000000007941 */ /* 0x000fea0003800000 */
.L_x_4063:
        /* <DEDUP_REMOVED lines=38> */
.L_x_4065:
        /* <DEDUP_REMOVED lines=16> */
.L_x_4067:
[----:B------:R-:W-:Y:S05]  /*33f0*/  BSYNC B0 ;  /* 0x0000000000007941 */ /* 0x000fea0003800000 */
.L_x_4066:
        /* <DEDUP_REMOVED lines=11> */
.L_x_4068:
        /* <DEDUP_REMOVED lines=14> */
.L_x_4070:
[----:B------:R-:W-:Y:S05]  /*3590*/  BSYNC B0 ;  /* 0x0000000000007941 */ /* 0x000fea0003800000 */
.L_x_4069:
        /* <DEDUP_REMOVED lines=11> */
.L_x_4071:
        /* <DEDUP_REMOVED lines=14> */
.L_x_4073:
[----:B------:R-:W-:Y:S05]  /*3730*/  BSYNC B0 ;  /* 0x0000000000007941 */ /* 0x000fea0003800000 */
.L_x_4072:
        /* <DEDUP_REMOVED lines=11> */
.L_x_4074:
        /* <DEDUP_REMOVED lines=14> */
.L_x_4076:
[----:B------:R-:W-:Y:S05]  /*38d0*/  BSYNC B0 ;  /* 0x0000000000007941 */ /* 0x000fea0003800000 */
.L_x_4075:
        /* <DEDUP_REMOVED lines=11> */
.L_x_4077:
        /* <DEDUP_REMOVED lines=14> */
.L_x_4079:
[----:B------:R-:W-:Y:S05]  /*3a70*/  BSYNC B0 ;  /* 0x0000000000007941 */ /* 0x000fea0003800000 */
.L_x_4078:
        /* <DEDUP_REMOVED lines=11> */
.L_x_4080:
        /* <DEDUP_REMOVED lines=13> */
.L_x_4082:
[----:B------:R-:W-:Y:S05]  /*3c00*/  BSYNC B0 ;  /* 0x0000000000007941 */ /* 0x000fea0003800000 */
.L_x_4081:
[----:B------:R-:W-:Y:S02]  /*3c10*/  IADD3 R6, R5, R6, RZ ;  /* 0x0000000605067210 */ /* 0x000fe40007ffe0ff */
[----:B------:R-:W-:Y:S02]  /*3c20*/  IADD3 R4, R4, 0x1, RZ ;  /* 0x0000000104047810 */ /* 0x000fe40007ffe0ff */
[----:B------:R-:W-:-:S13]  /*3c30*/  ISETP.GE.AND P0, PT, R6, UR4, PT ;  /* 0x0000000406007c0c */ /* 0x000fda000bf06270 */
[----:B------:R-:W-:Y:S05]  /*3c40*/  @!P0 BRA `(.L_x_4083) ;  /* 0xffffffc400848947 */ /* 0x000fea000383ffff */
[----:B------:R-:W-:Y:S05]  /*3c50*/  EXIT ;  /* 0x000000000000794d */ /* 0x000fea0003800000 */
.L_x_4084:
        /* <DEDUP_REMOVED lines=10> */
.L_x_5704:


//--------------------- .text._Z35group_norm_nhwc_fwd_one_pass_kernelI11Bf16IOFp16WLi128ELi128ELi512EEv26Group_norm_nhwc_fwd_params --------------------------
	.section	.text._Z35group_norm_nhwc_fwd_one_pass_kernelI11Bf16IOFp16WLi128ELi128ELi512EEv26Group_norm_nhwc_fwd_params,"ax",@progbits
	.align	128
        .global         _Z35group_norm_nhwc_fwd_one_pass_kernelI11Bf16IOFp16WLi128ELi128ELi512EEv26Group_norm_nhwc_fwd_params
        .type           _Z35group_norm_nhwc_fwd_one_pass_kernelI11Bf16IOFp16WLi128ELi128ELi512EEv26Group_norm_nhwc_fwd_params,@function
        .size           _Z35group_norm_nhwc_fwd_one_pass_kernelI11Bf16IOFp16WLi128ELi128ELi512EEv26Group_norm_nhwc_fwd_params,(.L_x_5705 - _Z35group_norm_nhwc_fwd_one_pass_kernelI11Bf16IOFp16WLi128ELi128ELi512EEv26Group_norm_nhwc_fwd_params)
        .other          _Z35group_norm_nhwc_fwd_one_pass_kernelI11Bf16IOFp16WLi128ELi128ELi512EEv26Group_norm_nhwc_fwd_params,@"STO_CUDA_ENTRY STV_DEFAULT"
_Z35group_norm_nhwc_fwd_one_pass_kernelI11Bf16IOFp16WLi128ELi128ELi512EEv26Group_norm_nhwc_fwd_params:
.text._Z35group_norm_nhwc_fwd_one_pass_kernelI11Bf16IOFp16WLi128ELi128ELi512EEv26Group_norm_nhwc_fwd_params:
        /* <DEDUP_REMOVED lines=19> */
.L_x_4146:
        /* <DEDUP_REMOVED lines=238> */
[----:B------:R-:W-:Y:S02]  /*1010*/  @!P3 IMAD R31, R24, R31, R28 ;  /* 0x0000001f181fb224 */ /* 0x000fe400078e021c */
[----:B------:R-:W-:-:S04]  /*1020*/  @!P3 IMAD.MOV.U32 R28, RZ, RZ, R86 ;  /* 0x000000ffff1cb224 */ /* 0x000fc800078e0056 */
        /* <DEDUP_REMOVED lines=105> */
[----:B------:R-:W-:Y:S01]  /*16c0*/  FADD.FTZ R30, R33, R30 ;  /* 0x0000001e211e7221 */ /* 0x000fe20000010000 */
[----:B------:R-:W-:Y:S01]  /*16d0*/  FADD.FTZ R37, R34, R37 ;  /* 0x0000002522257221 */ /* 0x000fe20000010000 */
[----:B------:R-:W-:Y:S01]  /*16e0*/  FMUL.FTZ R31, R29, R29 ;  /* 0x0000001d1d1f7220 */ /* 0x000fe20000410000 */
[----:B-----5:R-:W-:Y:S01]  /*16f0*/  PRMT R32, R56, 0x7632, R32 ;  /* 0x0000763238207816 */ /* 0x020fe20000000020 */
[----:B------:R-:W-:-:S03]  /*1700*/  FADD.FTZ R29, R28, R29 ;  /* 0x0000001d1c1d7221 */ /* 0x000fc60000010000 */
[----:B------:R-:W-:Y:S01]  /*1710*/  SHF.L.U32 R33, R32, 0x10, RZ ;  /* 0x0000001020217819 */ /* 0x000fe200000006ff */
[----:B------:R-:W-:Y:S01]  /*1720*/  FFMA.FTZ R31, R28, R28, R31 ;  /* 0x0000001c1c1f7223 */ /* 0x000fe2000001001f */
        /* <DEDUP_REMOVED lines=10> */
[----:B------:R-:W-:Y:S01]  /*17d0*/  FADD.FTZ R29, R36, R29 ;  /* 0x0000001d241d7221 */ /* 0x000fe20000010000 */
[----:B------:R-:W-:Y:S01]  /*17e0*/  SHF.L.U32 R28, R57, 0x10, RZ ;  /* 0x00000010391c7819 */ /* 0x000fe200000006ff */
[----:B------:R-:W-:Y:S01]  /*17f0*/  FADD.FTZ R30, R30, R35 ;  /* 0x000000231e1e7221 */ /* 0x000fe20000010000 */
[----:B------:R-:W-:Y:S01]  /*1800*/  FMUL.FTZ R33, R31, R31 ;  /* 0x0000001f1f217220 */ /* 0x000fe20000410000 */
[----:B------:R-:W-:Y:S01]  /*1810*/  PRMT R34, R58, 0x7632, R34 ;  /* 0x000076323a227816 */ /* 0x000fe20000000022 */
[----:B------:R-:W-:-:S03]  /*1820*/  FADD.FTZ R29, R29, R32 ;  /* 0x000000201d1d7221 */ /* 0x000fc60000010000 */
[----:B------:R-:W-:Y:S01]  /*1830*/  SHF.L.U32 R35, R34, 0x10, RZ ;  /* 0x0000001022237819 */ /* 0x000fe200000006ff */
[C---:B------:R-:W-:Y:S01]  /*1840*/  FADD.FTZ R32, R28.reuse, R31 ;  /* 0x0000001f1c207221 */ /* 0x040fe20000010000 */
[----:B------:R-:W-:Y:S01]  /*1850*/  FFMA.FTZ R33, R28, R28, R33 ;  /* 0x0000001c1c217223 */ /* 0x000fe20000010021 */
[----:B------:R-:W-:Y:S02]  /*1860*/  SHF.L.U32 R28, R58, 0x10, RZ ;  /* 0x000000103a1c7819 */ /* 0x000fe400000006ff */
[----:B------:R-:W-:Y:S01]  /*1870*/  PRMT R34, R59, 0x7632, R34 ;  /* 0x000076323b227816 */ /* 0x000fe20000000022 */
[----:B------:R-:W-:Y:S01]  /*1880*/  FMUL.FTZ R31, R35, R35 ;  /* 0x00000023231f7220 */ /* 0x000fe20000410000 */
[----:B------:R-:W-:Y:S02]  /*1890*/  FADD.FTZ R30, R30, R33 ;  /* 0x000000211e1e7221 */ /* 0x000fe40000010000 */
[----:B------:R-:W-:Y:S01]  /*18a0*/  SHF.L.U32 R33, R34, 0x10, RZ ;  /* 0x0000001022217819 */ /* 0x000fe200000006ff */
[----:B------:R-:W-:Y:S01]  /*18b0*/  FFMA.FTZ R31, R28, R28, R31 ;  /* 0x0000001c1c1f7223 */ /* 0x000fe2000001001f */
[----:B------:R-:W-:Y:S01]  /*18c0*/  FADD.FTZ R29, R29, R32 ;  /* 0x000000201d1d7221 */ /* 0x000fe20000010000 */
[----:B------:R-:W-:Y:S01]  /*18d0*/  PRMT R34, R60, 0x7632, R34 ;  /* 0x000076323c227816 */ /* 0x000fe20000000022 */
[----:B------:R-:W-:Y:S01]  /*18e0*/  FADD.FTZ R32, R28, R35 ;  /* 0x000000231c207221 */ /* 0x000fe20000010000 */
[----:B------:R-:W-:Y:S01]  /*18f0*/  SHF.L.U32 R28, R59, 0x10, RZ ;  /* 0x000000103b1c7819 */ /* 0x000fe200000006ff */
[----:B------:R-:W-:Y:S01]  /*1900*/  FMUL.FTZ R35, R33, R33 ;  /* 0x0000002121237220 */ /* 0x000fe20000410000 */
[----:B------:R-:W-:Y:S01]  /*1910*/  FADD.FTZ R30, R30, R31 ;  /* 0x0000001f1e1e7221 */ /* 0x000fe20000010000 */
[----:B------:R-:W-:Y:S01]  /*1920*/  SHF.L.U32 R31, R34, 0x10, RZ ;  /* 0x00000010221f7819 */ /* 0x000fe200000006ff */
        /* <DEDUP_REMOVED lines=16> */
[----:B------:R-:W-:Y:S01]  /*1a30*/  FADD.FTZ R29, R29, R32 ;  /* 0x000000201d1d7221 */ /* 0x000fe20000010000 */
[----:B------:R-:W-:Y:S01]  /*1a40*/  PRMT R34, R63, 0x7632, R34 ;  /* 0x000076323f227816 */ /* 0x000fe20000000022 */
[C---:B------:R-:W-:Y:S01]  /*1a50*/  FADD.FTZ R32, R28.reuse, R35 ;  /* 0x000000231c207221 */ /* 0x040fe20000010000 */
[----:B------:R-:W-:Y:S01]  /*1a60*/  FFMA.FTZ R31, R28, R28, R31 ;  /* 0x0000001c1c1f7223 */ /* 0x000fe2000001001f */
[----:B------:R-:W-:Y:S01]  /*1a70*/  SHF.L.U32 R28, R62, 0x10, RZ ;  /* 0x000000103e1c7819 */ /* 0x000fe200000006ff */
[----:B------:R-:W-:-:S02]  /*1a80*/  FMUL.FTZ R35, R33, R33 ;  /* 0x0000002121237220 */ /* 0x000fc40000410000 */
[----:B------:R-:W-:Y:S01]  /*1a90*/  FADD.FTZ R30, R30, R31 ;  /* 0x0000001f1e1e7221 */ /* 0x000fe20000010000 */
        /* <DEDUP_REMOVED lines=15> */
[----:B------:R-:W-:-:S02]  /*1b90*/  FADD.FTZ R30, R30, R33 ;  /* 0x000000211e1e7221 */ /* 0x000fc40000010000 */
[----:B------:R-:W-:Y:S01]  /*1ba0*/  FFMA.FTZ R31, R28, R28, R31 ;  /* 0x0000001c1c1f7223 */ /* 0x000fe2000001001f */
[----:B------:R-:W-:Y:S01]  /*1bb0*/  SHF.L.U32 R33, R34, 0x10, RZ ;  /* 0x0000001022217819 */ /* 0x000fe200000006ff */
[----:B------:R-:W-:Y:S01]  /*1bc0*/  FADD.FTZ R29, R29, R32 ;  /* 0x000000201d1d7221 */ /* 0x000fe20000010000 */
[----:B------:R-:W-:Y:S01]  /*1bd0*/  PRMT R34, R48, 0x7632, R34 ;  /* 0x0000763230227816 */ /* 0x000fe20000000022 */
[----:B------:R-:W-:Y:S01]  /*1be0*/  FADD.FTZ R32, R28, R35 ;  /* 0x000000231c207221 */ /* 0x000fe20000010000 */
[----:B------:R-:W-:Y:S02]  /*1bf0*/  IMAD.U32 R28, R65, 0x10000, RZ ;  /* 0x00010000411c7824 */ /* 0x000fe400078e00ff */
        /* <DEDUP_REMOVED lines=119> */
.L_x_4086:
[----:B------:R-:W-:Y:S05]  /*2370*/  BSYNC B0 ;  /* 0x0000000000007941 */ /* 0x000fea0003800000 */
.L_x_4085:
        /* <DEDUP_REMOVED lines=28> */
.L_x_4089:
[----:B0-----:R-:W2:Y:S04]  /*2540*/  LDG.E.STRONG.GPU R33, desc[UR8][R28.64] ;  /* 0x000000081c217981 */ /* 0x001ea8000c1ef900 */
[----:B--2---:R-:W-:Y:S01]  /*2550*/  CCTL.IVALL ;  /* 0x00000000ff00798f */ /* 0x004fe20002000000 */
[----:B------:R-:W-:Y:S05]  /*2560*/  YIELD ;  /* 0x0000000000007946 */ /* 0x000fea0003800000 */
[----:B------:R-:W-:-:S13]  /*2570*/  ISETP.NE.AND P5, PT, R33, R38, PT ;  /* 0x000000262100720c */ /* 0x000fda0003fa5270 */
[----:B------:R-:W-:Y:S05]  /*2580*/  @P5 BRA `(.L_x_4089) ;  /* 0xfffffffc00ec5947 */ /* 0x000fea000383ffff */
.L_x_4088:
        /* <DEDUP_REMOVED lines=24> */
.L_x_4093:
        /* <DEDUP_REMOVED lines=116> */
.L_x_4092:
        /* <DEDUP_REMOVED lines=63> */
.L_x_4094:
[----:B------:R-:W-:-:S04]  /*3240*/  LOP3.LUT P5, RZ, R83, 0x1, RZ, 0xc0, !PT ;  /* 0x0000000153ff7812 */ /* 0x000fc800078ac0ff */
[----:B------:R-:W-:-:S13]  /*3250*/  ISETP.NE.OR P5, PT, R33, RZ, P5 ;  /* 0x000000ff2100720c */ /* 0x000fda0002fa5670 */
[----:B------:R-:W-:Y:S05]  /*3260*/  @!P5 BRA `(.L_x_4090) ;  /* 0x000000000088d947 */ /* 0x000fea0003800000 */
.L_x_4091:
[----:B------:R-:W0:Y:S01]  /*3270*/  S2UR UR6, SR_CTAID.X ;  /* 0x00000000000679c3 */ /* 0x000e220000002500 */
[----:B------:R-:W-:Y:S01]  /*3280*/  NOP ;  /* 0x0000000000007918 */ /* 0x000fe20000000000 */
.L_x_4095:
        /* <DEDUP_REMOVED lines=32> */
.L_x_4090:
        /* <DEDUP_REMOVED lines=10> */
.L_x_4097:
[----:B------:R-:W-:Y:S05]  /*3530*/  BSYNC B0 ;  /* 0x0000000000007941 */ /* 0x000fea0003800000 */
.L_x_4096:
        /* <DEDUP_REMOVED lines=17> */
.L_x_4087:
        /* <DEDUP_REMOVED lines=50> */
[----:B--2---:R-:W-:-:S02]  /*3970*/  HADD2.F32 R38, -RZ, R38.H0_H0 ;  /* 0x20000026ff267230 */ /* 0x004fc40000004100 */
[----:B---3--:R-:W-:Y:S02]  /*3980*/  HADD2.F32 R33, -RZ, R33.H0_H0 ;  /* 0x20000021ff217230 */ /* 0x008fe40000004100 */
[----:B----4-:R-:W-:Y:S02]  /*3990*/  HADD2.F32 R35, -RZ, R28.H0_H0 ;  /* 0x2000001cff237230 */ /* 0x010fe40000004100 */
[----:B-----5:R-:W-:-:S03]  /*39a0*/  HADD2.F32 R34, -RZ, R29.H0_H0 ;  /* 0x2000001dff227230 */ /* 0x020fc60000004100 */
        /* <DEDUP_REMOVED lines=13> */
.L_x_4098:
        /* <DEDUP_REMOVED lines=15> */
.L_x_4100:
[----:B------:R-:W-:Y:S05]  /*3b70*/  BSYNC B0 ;  /* 0x0000000000007941 */ /* 0x000fea0003800000 */
.L_x_4099:
        /* <DEDUP_REMOVED lines=17> */
.L_x_4101:
        /* <DEDUP_REMOVED lines=15> */
.L_x_4103:
[----:B------:R-:W-:Y:S05]  /*3d80*/  BSYNC B0 ;  /* 0x0000000000007941 */ /* 0x000fea0003800000 */
.L_x_4102:
        /* <DEDUP_REMOVED lines=23> */
.L_x_4104:
        /* <DEDUP_REMOVED lines=15> */
.L_x_4106:
[----:B------:R-:W-:Y:S05]  /*3ff0*/  BSYNC B0 ;  /* 0x0000000000007941 */ /* 0x000fea0003800000 */
.L_x_4105:
        /* <DEDUP_REMOVED lines=17> */
.L_x_4107:
        /* <DEDUP_REMOVED lines=15> */
.L_x_4109:
[----:B------:R-:W-:Y:S05]  /*4200*/  BSYNC B0 ;  /* 0x0000000000007941 */ /* 0x000fea0003800000 */
.L_x_4108:
        /* <DEDUP_REMOVED lines=17> */
.L_x_4110:
        /* <DEDUP_REMOVED lines=15> */
.L_x_4112:
[----:B------:R-:W-:Y:S05]  /*4410*/  BSYNC B0 ;  /* 0x0000000000007941 */ /* 0x000fea0003800000 */
.L_x_4111:
[--C-:B0-----:R-:W-:Y:S01]  /*4420*/  FADD.FTZ R4, R11, -R30.reuse ;  /* 0x8000001e0b047221 */ /* 0x101fe20000010000 */
        /* <DEDUP_REMOVED lines=22> */
.L_x_4113:
        /* <DEDUP_REMOVED lines=15> */
.L_x_4115:
[----:B------:R-:W-:Y:S05]  /*4680*/  BSYNC B0 ;  /* 0x0000000000007941 */ /* 0x000fea0003800000 */
.L_x_4114:
        /* <DEDUP_REMOVED lines=17> */
.L_x_4116:
        /* <DEDUP_REMOVED lines=15> */
.L_x_4118:
[----:B------:R-:W-:Y:S05]  /*4890*/  BSYNC B0 ;  /* 0x0000000000007941 */ /* 0x000fea0003800000 */
.L_x_4117:
[-C--:B------:R-:W-:Y:S01]  /*48a0*/  FMUL.FTZ R10, R10, R31.reuse ;  /* 0x0000001f0a0a7220 */ /* 0x080fe20000410000 */
[----:B------:R-:W-:Y:S01]  /*48b0*/  FMUL.FTZ R12, R12, R31 ;  /* 0x0000001f0c0c7220 */ /* 0x000fe20000410000 */
[----:B------:R-:W-:Y:S01]  /*48c0*/  SHF.L.U32 R61, R61, 0x10, RZ ;  /* 0x000000103d3d7819 */ /* 0x000fe200000006ff */
[----:B------:R-:W-:Y:S02]  /*48d0*/  IMAD.U32 R11, R74, 0x10000, RZ ;  /* 0x000100004a0b7824 */ /* 0x000fe400078e00ff */
        /* <DEDUP_REMOVED lines=13> */
.L_x_4119:
        /* <DEDUP_REMOVED lines=15> */
.L_x_4121:
[----:B------:R-:W-:Y:S05]  /*4aa0*/  BSYNC B0 ;  /* 0x0000000000007941 */ /* 0x000fea0003800000 */
.L_x_4120:
        /* <DEDUP_REMOVED lines=22> */
.L_x_4122:
        /* <DEDUP_REMOVED lines=14> */
.L_x_4124:
[----:B------:R-:W-:Y:S05]  /*4cf0*/  BSYNC B0 ;  /* 0x0000000000007941 */ /* 0x000fea0003800000 */
.L_x_4123:
        /* <DEDUP_REMOVED lines=17> */
.L_x_4125:
        /* <DEDUP_REMOVED lines=14> */
.L_x_4127:
[----:B------:R-:W-:Y:S05]  /*4ef0*/  BSYNC B0 ;  /* 0x0000000000007941 */ /* 0x000fea0003800000 */
.L_x_4126:
[----:B------:R-:W-:Y:S01]  /*4f00*/  SHF.L.U32 R11, R76, 0x10, RZ ;  /* 0x000000104c0b7819 */ /* 0x000fe200000006ff */
[----:B------:R-:W-:Y:S01]  /*4f10*/  ULDC.64 UR6, c[0x0][0x278] ;  /* 0x00009e0000067ab9 */ /* 0x000fe20000000a00 */
[----:B------:R-:W-:Y:S01]  /*4f20*/  SHF.L.U32 R19, R64, 0x10, RZ ;  /* 0x0000001040137819 */ /* 0x000fe200000006ff */
[--C-:B------:R-:W-:Y:S01]  /*4f30*/  FADD.FTZ R10, R63, -R30.reuse ;  /* 0x8000001e3f0a7221 */ /* 0x100fe20000010000 */
[----:B------:R-:W-:Y:S01]  /*4f40*/  SHF.L.U32 R77, R77, 0x10, RZ ;  /* 0x000000104d4d7819 */ /* 0x000fe200000006ff */
[----:B------:R-:W-:Y:S01]  /*4f50*/  FADD.FTZ R12, -R30, R11 ;  /* 0x0000000b1e0c7221 */ /* 0x000fe20000010100 */
[----:B------:R-:W-:Y:S01]  /*4f60*/  SHF.L.U32 R65, R65, 0x10, RZ ;  /* 0x0000001041417819 */ /* 0x000fe200000006ff */
[--C-:B------:R-:W-:Y:S01]  /*4f70*/  FADD.FTZ R14, R19, -R30.reuse ;  /* 0x8000001e130e7221 */ /* 0x100fe20000010000 */
[----:B------:R-:W-:Y:S01]  /*4f80*/  SHF.L.U32 R13, R78, 0x10, RZ ;  /* 0x000000104e0d7819 */ /* 0x000fe200000006ff */
[-C--:B------:R-:W-:Y:S01]  /*4f90*/  FMUL.FTZ R10, R10, R31.reuse ;  /* 0x0000001f0a0a7220 */ /* 0x080fe20000410000 */
        /* <DEDUP_REMOVED lines=64> */
.L_x_4128:
        /* <DEDUP_REMOVED lines=14> */
.L_x_4130:
[----:B------:R-:W-:Y:S05]  /*5480*/  BSYNC B0 ;  /* 0x0000000000007941 */ /* 0x000fea0003800000 */
.L_x_4129:
        /* <DEDUP_REMOVED lines=11> */
.L_x_4131:
        /* <DEDUP_REMOVED lines=14> */
.L_x_4133:
[----:B------:R-:W-:Y:S05]  /*5620*/  BSYNC B0 ;  /* 0x0000000000007941 */ /* 0x000fea0003800000 */
.L_x_4132:
        /* <DEDUP_REMOVED lines=11> */
.L_x_4134:
        /* <DEDUP_REMOVED lines=14> */
.L_x_4136:
[----:B------:R-:W-:Y:S05]  /*57c0*/  BSYNC B0 ;  /* 0x0000000000007941 */ /* 0x000fea0003800000 */
.L_x_4135:
        /* <DEDUP_REMOVED lines=11> */
.L_x_4137:
        /* <DEDUP_REMOVED lines=14> */
.L_x_4139:
[----:B------:R-:W-:Y:S05]  /*5960*/  BSYNC B0 ;  /* 0x0000000000007941 */ /* 0x000fea0003800000 */
.L_x_4138:
        /* <DEDUP_REMOVED lines=11> */
.L_x_4140:
        /* <DEDUP_REMOVED lines=14> */
.L_x_4142:
[----:B------:R-:W-:Y:S05]  /*5b00*/  BSYNC B0 ;  /* 0x0000000000007941 */ /* 0x000fea0003800000 */
.L_x_4141:
        /* <DEDUP_REMOVED lines=11> */
.L_x_4143:
        /* <DEDUP_REMOVED lines=13> */
.L_x_4145:
[----:B------:R-:W-:Y:S05]  /*5c90*/  BSYNC B0 ;  /* 0x0000000000007941 */ /* 0x000fea0003800000 */
.L_x_4144:
[----:B0-----:R-:W0:Y:S01]  /*5ca0*/  LDC R5, c[0x0][0x10] ;  /* 0x00000400ff057b82 */ /* 0x001e220000000800 */
[----:B------:R-:W-:Y:S02]  /*5cb0*/  IADD3 R3, R3, 0x1, RZ ;  /* 0x0000000103037810 */ /* 0x000fe40007ffe0ff */
[----:B0-----:R-:W-:-:S04]  /*5cc0*/  IADD3 R82, R5, R82, RZ ;  /* 0x0000005205527210 */ /* 0x001fc80007ffe0ff */
[----:B------:R-:W-:-:S13]  /*5cd0*/  ISETP.GE.AND P0, PT, R82, UR4, PT ;  /* 0x0000000452007c0c */ /* 0x000fda000bf06270 */
[----:B------:R-:W-:Y:S05]  /*5ce0*/  @!P0 BRA `(.L_x_4146) ;  /* 0xffffffa400108947 */ /* 0x000fea000383ffff */
[----:B------:R-:W-:Y:S05]  /*5cf0*/  EXIT ;  /* 0x000000000000794d */ /* 0x000fea0003800000 */
.L_x_4147:
        /* <DEDUP_REMOVED lines=16> */
.L_x_5705:


//--------------------- .text._Z35group_norm_nhwc_fwd_one_pass_kernelI11Bf16IOFp16WLi256ELi128ELi512EEv26Group_norm_nhwc_fwd_params --------------------------
	.section	.text._Z35group_norm_nhwc_fwd_one_pass_kernelI11Bf16IOFp16WLi256ELi128ELi512EEv26Group_norm_nhwc_fwd_params,"ax",@progbits
	.align	128
        .global         _Z35group_norm_nhwc_fwd_one_pass_kernelI11Bf16IOFp16WLi256ELi128ELi512EEv26Group_norm_nhwc_fwd_params
        .type           _Z35group_norm_nhwc_fwd_one_pass_kernelI11Bf16IOFp16WLi256ELi128ELi512EEv26Group_norm_nhwc_fwd_params,@function
        .size           _Z35group_norm_nhwc_fwd_one_pass_kernelI11Bf16IOFp16WLi256ELi128ELi512EEv26Group_norm_nhwc_fwd_params,(.L_x_5706 - _Z35group_norm_nhwc_fwd_one_pass_kernelI11Bf16IOFp16WLi256ELi128ELi512EEv26Group_norm_nhwc_fwd_params)
        .other          _Z35group_norm_nhwc_fwd_one_pass_kernelI11Bf16IOFp16WLi256ELi128ELi512EEv26Group_norm_nhwc_fwd_params,@"STO_CUDA_ENTRY STV_DEFAULT"
_Z35group_norm_nhwc_fwd_one_pass_kernelI11Bf16IOFp16WLi256ELi128ELi512EEv26Group_norm_nhwc_fwd_params:
.text._Z35group_norm_nhwc_fwd_one_pass_kernelI11Bf16IOFp16WLi256ELi128ELi512EEv26Group_norm_nhwc_fwd_params:
        /* <DEDUP_REMOVED lines=70> */
[C---:B------:R-:W-:Y:S02]  /*0460*/  IADD3 R104, R72.reuse, 0x8, RZ ;  /* 0x0000000848687810 */ /* 0x040fe40007ffe0ff */
[----:B------:R-:W-:Y:S02]  /*0470*/  IADD3 R101, R72, 0x10, RZ ;  /* 0x0000001048657810 */ /* 0x000fe40007ffe0ff */
[----:B------:R-:W-:Y:S02]  /*0480*/  @P1 LOP3.LUT R0, R0, 0x80000, RZ, 0xfc, !PT ;  /* 0x0008000000001812 */ /* 0x000fe400078efcff */
[----:B------:R-:W-:-:S02]  /*0490*/  SHF.R.S32.HI R37, RZ, 0x1f, R104 ;  /* 0x0000001fff257819 */ /* 0x000fc40000011468 */
[----:B------:R-:W-:Y:S02]  /*04a0*/  LOP3.LUT R0, R0, 0xfffbffff, RZ, 0xc0, !PT ;  /* 0xfffbffff00007812 */ /* 0x000fe400078ec0ff */
[----:B------:R-:W-:Y:S01]  /*04b0*/  SHF.R.S32.HI R36, RZ, 0x1f, R101 ;  /* 0x0000001fff247819 */ /* 0x000fe20000011465 */
        /* <DEDUP_REMOVED lines=24> */
[C---:B------:R-:W-:Y:S02]  /*0640*/  IADD3 R96, R72.reuse, 0x38, RZ ;  /* 0x0000003848607810 */ /* 0x040fe40007ffe0ff */
[----:B------:R-:W-:Y:S02]  /*0650*/  IADD3 R95, R72, 0x40, RZ ;  /* 0x00000040485f7810 */ /* 0x000fe40007ffe0ff */
        /* <DEDUP_REMOVED lines=20> */
[----:B------:R-:W-:Y:S02]  /*07a0*/  LOP3.LUT R0, R0, 0xffffefff, RZ, 0xc0, !PT ;  /* 0xffffefff00007812 */ /* 0x000fe400078ec0ff */
[----:B------:R-:W-:-:S02]  /*07b0*/  SHF.R.S32.HI R30, RZ, 0x1f, R95 ;  /* 0x0000001fff1e7819 */ /* 0x000fc4000001145f */
[----:B------:R-:W-:Y:S02]  /*07c0*/  ISETP.LT.U32.AND P0, PT, R95, UR4, PT ;  /* 0x000000045f007c0c */ /* 0x000fe4000bf01070 */
[----:B------:R-:W-:Y:S01]  /*07d0*/  @P2 LOP3.LUT R0, R0, 0x1000, RZ, 0xfc, !PT ;  /* 0x0000100000002812 */ /* 0x000fe200078efcff */
[----:B------:R1:W-:Y:S01]  /*07e0*/  STL [R1+0x24], R30 ;  /* 0x0000241e01007387 */ /* 0x0003e20000100800 */
        /* <DEDUP_REMOVED lines=86> */
.L_x_4256:
        /* <DEDUP_REMOVED lines=25> */
[----:B0-----:R-:W-:Y:S01]  /*0ee0*/  IMAD.MOV.U32 R22, RZ, RZ, RZ ;  /* 0x000000ffff167224 */ /* 0x001fe200078e00ff */
        /* <DEDUP_REMOVED lines=15> */
[----:B------:R-:W-:Y:S02]  /*0fe0*/  MOV R61, R23 ;  /* 0x00000017003d7202 */ /* 0x000fe40000000f00 */
[----:B------:R-:W-:-:S04]  /*0ff0*/  SHF.L.U32 R22, R105, 0x1, RZ ;  /* 0x0000000169167819 */ /* 0x000fc800000006ff */
[----:B------:R-:W-:-:S05]  /*1000*/  LOP3.LUT R71, R22, 0x7e, RZ, 0xc0, !PT ;  /* 0x0000007e16477812 */ /* 0x000fca00078ec0ff */
[----:B------:R-:W-:Y:S01]  /*1010*/  @!P5 IMAD.MOV R61, RZ, RZ, -R61 ;  /* 0x000000ffff3dd224 */ /* 0x000fe200078e0a3d */
        /* <DEDUP_REMOVED lines=14> */
[----:B------:R-:W-:Y:S01]  /*1100*/  @P2 IMAD R27, R72, R25, R26 ;  /* 0x00000019481b2224 */ /* 0x000fe200078e021a */
[----:B------:R-:W-:Y:S02]  /*1110*/  IADD3 R63, R61, R63, RZ ;  /* 0x0000003f3d3f7210 */ /* 0x000fe40007ffe0ff */
[----:B------:R-:W-:-:S05]  /*1120*/  @P2 MOV R62, R60 ;  /* 0x0000003c003e2202 */ /* 0x000fca0000000f00 */
        /* <DEDUP_REMOVED lines=9> */
[----:B------:R-:W-:Y:S02]  /*11c0*/  @P4 IMAD R25, R104, R25, R28 ;  /* 0x0000001968194224 */ /* 0x000fe400078e021c */
[----:B------:R-:W-:-:S04]  /*11d0*/  @P4 IMAD.MOV.U32 R28, RZ, RZ, R60 ;  /* 0x000000ffff1c4224 */ /* 0x000fc800078e003c */
[----:B------:R-:W-:-:S05]  /*11e0*/  @P4 IMAD.WIDE.U32 R28, R104, R24, R28 ;  /* 0x00000018681c4225 */ /* 0x000fca00078e001c */
[----:B------:R-:W-:Y:S02]  /*11f0*/  @P4 IADD3 R24, R29, R25, RZ ;  /* 0x000000191d184210 */ /* 0x000fe40007ffe0ff */
[----:B0-----:R-:W-:-:S04]  /*1200*/  @P4 LEA R26, P5, R28, R26, 0x1 ;  /* 0x0000001a1c1a4211 */ /* 0x001fc800078a08ff */
[----:B------:R-:W-:Y:S02]  /*1210*/  @P4 LEA.HI.X R27, R28, R27, R24, 0x1, P5 ;  /* 0x0000001b1c1b4211 */ /* 0x000fe400028f0c18 */
[----:B------:R-:W3:Y:S01]  /*1220*/  @P3 LDC.64 R24, c[0x0][0x270] ;  /* 0x00009c00ff183b82 */ /* 0x000ee20000000a00 */
[----:B------:R-:W-:Y:S01]  /*1230*/  @P3 MOV R29, R63 ;  /* 0x0000003f001d3202 */ /* 0x000fe20000000f00 */
        /* <DEDUP_REMOVED lines=9> */
[----:B------:R-:W-:-:S02]  /*12d0*/  @P2 IMAD.MOV.U32 R31, RZ, RZ, R63 ;  /* 0x000000ffff1f2224 */ /* 0x000fc400078e003f */
        /* <DEDUP_REMOVED lines=15> */
[----:B------:R-:W-:-:S07]  /*13d0*/  @P4 MOV R31, R63 ;  /* 0x0000003f001f4202 */ /* 0x000fce0000000f00 */
        /* <DEDUP_REMOVED lines=15> */
[----:B------:R-:W-:-:S04]  /*14d0*/  @P3 IMAD.WIDE.U32 R30, R98, R28, R30 ;  /* 0x0000001c621e3225 */ /* 0x000fc800078e001e */
[----:B------:R-:W-:Y:S01]  /*14e0*/  @P3 IMAD.IADD R28, R31, 0x1, R29 ;  /* 0x000000011f1c3824 */ /* 0x000fe200078e021d */
[----:B---3--:R-:W-:-:S04]  /*14f0*/  @P3 LEA R56, P5, R30, R56, 0x1 ;  /* 0x000000381e383211 */ /* 0x008fc800078a08ff */
[----:B------:R-:W-:Y:S02]  /*1500*/  @P3 LEA.HI.X R57, R30, R57, R28, 0x1, P5 ;  /* 0x000000391e393211 */ /* 0x000fe400028f0c1c */
[----:B------:R-:W1:Y:S01]  /*1510*/  @P6 LDC.64 R28, c[0x0][0x270] ;  /* 0x00009c00ff1c6b82 */ /* 0x000e620000000a00 */
[----:B------:R-:W-:Y:S02]  /*1520*/  @P6 MOV R31, R63 ;  /* 0x0000003f001f6202 */ /* 0x000fe40000000f00 */
        /* <DEDUP_REMOVED lines=28> */
[----:B------:R-:W-:Y:S02]  /*16f0*/  @P6 IMAD R29, R95, R29, R30 ;  /* 0x0000001d5f1d6224 */ /* 0x000fe400078e021e */
[----:B------:R-:W-:-:S04]  /*1700*/  @P6 IMAD.MOV.U32 R30, RZ, RZ, R60 ;  /* 0x000000ffff1e6224 */ /* 0x000fc800078e003c */
        /* <DEDUP_REMOVED lines=48> */
[----:B------:R-:W-:-:S04]  /*1a10*/  @P3 IMAD.WIDE.U32 R30, R83, R28, R30 ;  /* 0x0000001c531e3225 */ /* 0x000fc800078e001e */
[----:B------:R-:W-:Y:S01]  /*1a20*/  @P3 IMAD.IADD R28, R31, 0x1, R29 ;  /* 0x000000011f1c3824 */ /* 0x000fe200078e021d */
        /* <DEDUP_REMOVED lines=15> */
[----:B------:R-:W-:Y:S02]  /*1b20*/  @P6 MOV R31, R63 ;  /* 0x0000003f001f6202 */ /* 0x000fe40000000f00 */
        /* <DEDUP_REMOVED lines=14> */
[----:B------:R-:W-:Y:S02]  /*1c10*/  @P3 IMAD R29, R11, R29, R30 ;  /* 0x0000001d0b1d3224 */ /* 0x000fe400078e021e */
[----:B------:R-:W-:-:S04]  /*1c20*/  @P3 IMAD.MOV.U32 R30, RZ, RZ, R60 ;  /* 0x000000ffff1e3224 */ /* 0x000fc800078e003c */
[----:B------:R-:W-:-:S05]  /*1c30*/  @P3 IMAD.WIDE.U32 R30, R11, R28, R30 ;  /* 0x0000001c0b1e3225 */ /* 0x000fca00078e001e */
[----:B------:R-:W-:Y:S02]  /*1c40*/  @P3 IADD3 R28, R31, R29, RZ ;  /* 0x0000001d1f1c3210 */ /* 0x000fe40007ffe0ff */
[----:B0-----:R-:W-:-:S04]  /*1c50*/  @P3 LEA R74, P5, R30, R74, 0x1 ;  /* 0x0000004a1e4a3211 */ /* 0x001fc800078a08ff */
[----:B------:R-:W-:Y:S02]  /*1c60*/  @P3 LEA.HI.X R75, R30, R75, R28, 0x1, P5 ;  /* 0x0000004b1e4b3211 */ /* 0x000fe400028f0c1c */
[----:B------:R-:W4:Y:S01]  /*1c70*/  @P4 LDC.64 R28, c[0x0][0x270] ;  /* 0x00009c00ff1c4b82 */ /* 0x000f220000000a00 */
[----:B------:R-:W-:Y:S02]  /*1c80*/  @P4 MOV R31, R63 ;  /* 0x0000003f001f4202 */ /* 0x000fe40000000f00 */
        /* <DEDUP_REMOVED lines=10> */
[----:B------:R-:W-:Y:S01]  /*1d30*/  ISETP.NE.AND P4, PT, R21, RZ, PT ;  /* 0x000000ff1500720c */ /* 0x000fe20003f85270 */
[----:B------:R-:W-:Y:S01]  /*1d40*/  @P6 IMAD.MOV.U32 R31, RZ, RZ, R63 ;  /* 0x000000ffff1f6224 */ /* 0x000fe200078e003f */
[----:B------:R-:W-:-:S11]  /*1d50*/  ISETP.NE.AND P3, PT, R32, RZ, PT ;  /* 0x000000ff2000720c */ /* 0x000fd60003f65270 */
        /* <DEDUP_REMOVED lines=8> */
[C---:B0-----:R-:W-:Y:S02]  /*1de0*/  @P6 LEA R52, P5, R30.reuse, R52, 0x1 ;  /* 0x000000341e346211 */ /* 0x041fe400078a08ff */
[----:B------:R-:W-:Y:S02]  /*1df0*/  @P0 MOV R31, R63 ;  /* 0x0000003f001f0202 */ /* 0x000fe40000000f00 */
[----:B------:R-:W-:-:S02]  /*1e00*/  @P6 LEA.HI.X R53, R30, R53, R21, 0x1, P5 ;  /* 0x000000351e356211 */ /* 0x000fc400028f0c15 */
        /* <DEDUP_REMOVED lines=13> */
[----:B------:R-:W0:Y:S02]  /*1ee0*/  @P2 LDC.64 R28, c[0x0][0x270] ;  /* 0x00009c00ff1c2b82 */ /* 0x000e240000000a00 */
[----:B------:R-:W-:Y:S01]  /*1ef0*/  @P1 IMAD.IADD R21, R31, 0x1, R21 ;  /* 0x000000011f151824 */ /* 0x000fe200078e0215 */
[C---:B------:R-:W-:Y:S02]  /*1f00*/  @P1 LEA R50, P5, R30.reuse, R50, 0x1 ;  /* 0x000000321e321211 */ /* 0x040fe400078a08ff */
[----:B------:R-:W-:Y:S02]  /*1f10*/  @P2 MOV R31, R63 ;  /* 0x0000003f001f2202 */ /* 0x000fe40000000f00 */
        /* <DEDUP_REMOVED lines=21> */
[----:B------:R-:W-:-:S04]  /*2070*/  @P1 LOP3.LUT R0, R0, 0x10000000, RZ, 0xfc, !PT ;  /* 0x1000000000001812 */ /* 0x000fc800078efcff */
[----:B------:R-:W-:Y:S02]  /*2080*/  LOP3.LUT P1, RZ, R0, 0x2000000, RZ, 0xc0, !PT ;  /* 0x0200000000ff7812 */ /* 0x000fe4000782c0ff */
[----:B------:R-:W-:Y:S01]  /*2090*/  @P3 IADD3 R21, R31, R21, RZ ;  /* 0x000000151f153210 */ /* 0x000fe20007ffe0ff */
[----:B------:R-:W4:Y:S01]  /*20a0*/  @P0 LDC.64 R34, c[0x0][0x220] ;  /* 0x00008800ff220b82 */ /* 0x000f220000000a00 */
[C---:B---3--:R-:W-:Y:S02]  /*20b0*/  @P3 LEA R42, P5, R30.reuse, R42, 0x1 ;  /* 0x0000002a1e2a3211 */ /* 0x048fe400078a08ff */
[----:B------:R-:W-:Y:S02]  /*20c0*/  @P4 MOV R31, R63 ;  /* 0x0000003f001f4202 */ /* 0x000fe40000000f00 */
[----:B------:R-:W-:Y:S01]  /*20d0*/  @P3 LEA.HI.X R43, R30, R43, R21, 0x1, P5 ;  /* 0x0000002b1e2b3211 */ /* 0x000fe200028f0c15 */
[----:B--2---:R-:W-:Y:S02]  /*20e0*/  @P4 IMAD R21, R121, R28, RZ ;  /* 0x0000001c79154224 */ /* 0x004fe400078e02ff */
[----:B------:R-:W-:-:S02]  /*20f0*/  @P4 IMAD.MOV.U32 R30, RZ, RZ, R60 ;  /* 0x000000ffff1e4224 */ /* 0x000fc400078e003c */
[C---:B------:R-:W-:Y:S01]  /*2100*/  @P4 IMAD R21, R116.reuse, R29, R21 ;  /* 0x0000001d74154224 */ /* 0x040fe200078e0215 */
[----:B------:R-:W2:Y:S01]  /*2110*/  @P1 LDC.64 R38, c[0x0][0x220] ;  /* 0x00008800ff261b82 */ /* 0x000ea20000000a00 */
[----:B------:R-:W-:-:S07]  /*2120*/  @P4 IMAD.WIDE.U32 R30, R116, R28, R30 ;  /* 0x0000001c741e4225 */ /* 0x000fce00078e001e */
[----:B------:R-:W3:Y:S01]  /*2130*/  @P1 LDC.64 R28, c[0x0][0x270] ;  /* 0x00009c00ff1c1b82 */ /* 0x000ee20000000a00 */
[----:B------:R-:W-:Y:S02]  /*2140*/  @P4 IADD3 R21, R31, R21, RZ ;  /* 0x000000151f154210 */ /* 0x000fe40007ffe0ff */
[----:B-1----:R-:W-:-:S04]  /*2150*/  @P4 LEA R44, P5, R30, R44, 0x1 ;  /* 0x0000002c1e2c4211 */ /* 0x002fc800078a08ff */
[----:B------:R-:W-:Y:S02]  /*2160*/  @P4 LEA.HI.X R45, R30, R45, R21, 0x1, P5 ;  /* 0x0000002d1e2d4211 */ /* 0x000fe400028f0c15 */
[----:B------:R-:W-:Y:S02]  /*2170*/  SHF.R.S32.HI R21, RZ, 0x1f, R19 ;  /* 0x0000001fff157819 */ /* 0x000fe40000011413 */
[----:B------:R-:W-:-:S03]  /*2180*/  @P1 MOV R31, R63 ;  /* 0x0000003f001f1202 */ /* 0x000fc60000000f00 */
[----:B---3--:R-:W-:-:S04]  /*2190*/  @P1 IMAD R30, R21, R28, RZ ;  /* 0x0000001c151e1224 */ /* 0x008fc800078e02ff */
        /* <DEDUP_REMOVED lines=20> */
[----:B----4-:R-:W-:Y:S02]  /*22e0*/  @P0 LEA R34, P5, R30, R34, 0x1 ;  /* 0x000000221e220211 */ /* 0x010fe400078a08ff */
        /* <DEDUP_REMOVED lines=14> */
[----:B------:R-:W-:Y:S02]  /*23d0*/  SHF.R.S32.HI R21, RZ, 0x1f, R16 ;  /* 0x0000001fff157819 */ /* 0x000fe40000011410 */
[----:B------:R-:W-:Y:S02]  /*23e0*/  @P3 MOV R30, R60 ;  /* 0x0000003c001e3202 */ /* 0x000fe40000000f00 */
[----:B------:R-:W-:Y:S02]  /*23f0*/  @P3 MOV R31, R63 ;  /* 0x0000003f001f3202 */ /* 0x000fe40000000f00 */
[----:B------:R-:W-:Y:S01]  /*2400*/  LOP3.LUT P1, RZ, R0, 0x200000, RZ, 0xc0, !PT ;  /* 0x0020000000ff7812 */ /* 0x000fe2000782c0ff */
[-C--:B--2---:R-:W-:Y:S02]  /*2410*/  @P3 IMAD R21, R21, R28.reuse, RZ ;  /* 0x0000001c15153224 */ /* 0x084fe400078e02ff */
[----:B------:R-:W-:-:S04]  /*2420*/  @P3 IMAD.WIDE.U32 R30, R16, R28, R30 ;  /* 0x0000001c101e3225 */ /* 0x000fc800078e001e */
[----:B------:R-:W-:Y:S01]  /*2430*/  @P3 IMAD R29, R16, R29, R21 ;  /* 0x0000001d101d3224 */ /* 0x000fe200078e0215 */
[----:B-1----:R-:W-:-:S03]  /*2440*/  @P3 LEA R32, P5, R30, R32, 0x1 ;  /* 0x000000201e203211 */ /* 0x002fc600078a08ff */
[----:B------:R-:W-:-:S05]  /*2450*/  @P3 IMAD.IADD R29, R31, 0x1, R29 ;  /* 0x000000011f1d3824 */ /* 0x000fca00078e021d */
        /* <DEDUP_REMOVED lines=11> */
[----:B------:R-:W-:Y:S02]  /*2510*/  @P1 IADD3 R21, R31, R21, RZ ;  /* 0x000000151f151210 */ /* 0x000fe40007ffe0ff */
[----:B------:R-:W-:Y:S02]  /*2520*/  @P0 MOV R31, R63 ;  /* 0x0000003f001f0202 */ /* 0x000fe40000000f00 */
        /* <DEDUP_REMOVED lines=14> */
[----:B------:R-:W-:Y:S01]  /*2610*/  LOP3.LUT P5, RZ, R0, 0x20000, RZ, 0xc0, !PT ;  /* 0x0002000000ff7812 */ /* 0x000fe200078ac0ff */
[----:B------:R-:W-:Y:S01]  /*2620*/  IMAD.MOV.U32 R21, RZ, RZ, RZ ;  /* 0x000000ffff157224 */ /* 0x000fe200078e00ff */
[----:B------:R-:W-:-:S05]  /*2630*/  SHF.R.S32.HI R103, RZ, 0x1f, R13 ;  /* 0x0000001fff677819 */ /* 0x000fca000001140d */
[----:B------:R1:W2:Y:S02]  /*2640*/  @P2 LDG.E R21, desc[UR6][R22.64] ;  /* 0x0000000616152981 */ /* 0x0002a4000c1e1900 */
[----:B-1----:R-:W-:-:S06]  /*2650*/  MOV R22, RZ ;  /* 0x000000ff00167202 */ /* 0x002fcc0000000f00 */
[----:B------:R1:W3:Y:S01]  /*2660*/  @P5 LDG.E R22, desc[UR6][R26.64] ;  /* 0x000000061a165981 */ /* 0x0002e2000c1e1900 */
[----:B0-----:R-:W-:-:S04]  /*2670*/  @P6 IMAD R102, R103, R54, RZ ;  /* 0x0000003667666224 */ /* 0x001fc800078e02ff */
[----:B------:R-:W-:Y:S01]  /*2680*/  @P6 IMAD R23, R13, R55, R102 ;  /* 0x000000370d176224 */ /* 0x000fe200078e0266 */
[----:B-1----:R-:W-:Y:S02]  /*2690*/  @P6 MOV R26, R60 ;  /* 0x0000003c001a6202 */ /* 0x002fe40000000f00 */
[----:B------:R-:W-:-:S03]  /*26a0*/  @P6 MOV R27, R63 ;  /* 0x0000003f001b6202 */ /* 0x000fc60000000f00 */
[----:B------:R-:W-:-:S03]  /*26b0*/  @P6 IMAD.WIDE.U32 R54, R13, R54, R26 ;  /* 0x000000360d366225 */ /* 0x000fc600078e001a */
[----:B------:R-:W0:Y:S01]  /*26c0*/  @P6 LDC.64 R26, c[0x0][0x220] ;  /* 0x00008800ff1a6b82 */ /* 0x000e220000000a00 */
[C---:B------:R-:W-:Y:S02]  /*26d0*/  LOP3.LUT P2, RZ, R0.reuse, 0x40000, RZ, 0xc0, !PT ;  /* 0x0004000000ff7812 */ /* 0x040fe4000784c0ff */
[----:B------:R-:W-:Y:S02]  /*26e0*/  @P6 IADD3 R23, R55, R23, RZ ;  /* 0x0000001737176210 */ /* 0x000fe40007ffe0ff */
[C---:B------:R-:W-:Y:S02]  /*26f0*/  LOP3.LUT P4, RZ, R0.reuse, 0x10000, RZ, 0xc0, !PT ;  /* 0x0001000000ff7812 */ /* 0x040fe4000788c0ff */
[----:B------:R-:W-:Y:S02]  /*2700*/  LOP3.LUT P3, RZ, R0, 0x8000, RZ, 0xc0, !PT ;  /* 0x0000800000ff7812 */ /* 0x000fe4000786c0ff */
[----:B0-----:R-:W-:-:S04]  /*2710*/  @P6 LEA R26, P5, R54, R26, 0x1 ;  /* 0x0000001a361a6211 */ /* 0x001fc800078a08ff */
[----:B------:R-:W-:Y:S02]  /*2720*/  @P6 LEA.HI.X R27, R54, R27, R23, 0x1, P5 ;  /* 0x0000001b361b6211 */ /* 0x000fe400028f0c17 */
        /* <DEDUP_REMOVED lines=10> */
[----:B-1----:R-:W-:Y:S01]  /*27d0*/  @P2 IMAD.MOV.U32 R24, RZ, RZ, R60 ;  /* 0x000000ffff182224 */ /* 0x002fe200078e003c */
        /* <DEDUP_REMOVED lines=16> */
[----:B------:R-:W-:Y:S02]  /*28e0*/  ISETP.LT.U32.AND P5, PT, R103, 0x200, !P5 ;  /* 0x000002006700780c */ /* 0x000fe40006fa1070 */
[----:B------:R-:W-:-:S09]  /*28f0*/  MOV R56, RZ ;  /* 0x000000ff00387202 */ /* 0x000fd20000000f00 */
[----:B------:R0:W5:Y:S01]  /*2900*/  @P6 LDG.E R56, desc[UR6][R58.64] ;  /* 0x000000063a386981 */ /* 0x000162000c1e1900 */
[----:B------:R-:W-:Y:S01]  /*2910*/  LOP3.LUT P1, RZ, R0, 0x4000, RZ, 0xc0, !PT ;  /* 0x0000400000ff7812 */ /* 0x000fe2000782c0ff */
[----:B0-----:R-:W0:-:S12]  /*2920*/  @P5 LDC.64 R58, c[0x0][0x270] ;  /* 0x00009c00ff3a5b82 */ /* 0x001e180000000a00 */
[----:B------:R1:W5:Y:S02]  /*2930*/  @P1 LDG.E R54, desc[UR6][R92.64] ;  /* 0x000000065c361981 */ /* 0x000364000c1e1900 */
[----:B-1----:R-:W-:Y:S02]  /*2940*/  @P5 MOV R92, R60 ;  /* 0x0000003c005c5202 */ /* 0x002fe40000000f00 */
[----:B------:R-:W-:Y:S01]  /*2950*/  @P5 MOV R93, R63 ;  /* 0x0000003f005d5202 */ /* 0x000fe20000000f00 */
[-C--:B0-----:R-:W-:Y:S02]  /*2960*/  @P5 IMAD R102, R102, R58.reuse, RZ ;  /* 0x0000003a66665224 */ /* 0x081fe400078e02ff */
[----:B------:R-:W-:-:S04]  /*2970*/  @P5 IMAD.WIDE.U32 R92, R41, R58, R92 ;  /* 0x0000003a295c5225 */ /* 0x000fc800078e005c */
[----:B------:R-:W-:Y:S02]  /*2980*/  @P5 IMAD R41, R41, R59, R102 ;  /* 0x0000003b29295224 */ /* 0x000fe400078e0266 */
[----:B------:R-:W0:Y:S01]  /*2990*/  @P5 LDC.64 R58, c[0x0][0x220] ;  /* 0x00008800ff3a5b82 */ /* 0x000e220000000a00 */
[----:B------:R-:W-:Y:S02]  /*29a0*/  LOP3.LUT P4, RZ, R0, 0x80, RZ, 0xc0, !PT ;  /* 0x0000008000ff7812 */ /* 0x000fe4000788c0ff */
[----:B------:R-:W-:Y:S01]  /*29b0*/  LOP3.LUT R80, R80, 0xfffffffe, RZ, 0xc0, !PT ;  /* 0xfffffffe50507812 */ /* 0x000fe200078ec0ff */
[----:B------:R-:W-:Y:S01]  /*29c0*/  @P5 IMAD.IADD R41, R93, 0x1, R41 ;  /* 0x000000015d295824 */ /* 0x000fe200078e0229 */
[----:B------:R-:W-:-:S09]  /*29d0*/  LOP3.LUT P0, RZ, R0, 0x400, RZ, 0xc0, !PT ;  /* 0x0000040000ff7812 */ /* 0x000fd2000780c0ff */
[----:B------:R-:W-:Y:S02]  /*29e0*/  @P4 LOP3.LUT R80, R80, 0x1, RZ, 0xfc, !PT ;  /* 0x0000000150504812 */ /* 0x000fe400078efcff */
[----:B------:R-:W-:Y:S02]  /*29f0*/  LOP3.LUT P4, RZ, R0, 0x100, RZ, 0xc0, !PT ;  /* 0x0000010000ff7812 */ /* 0x000fe4000788c0ff */
[----:B0-----:R-:W-:-:S04]  /*2a00*/  @P5 LEA R58, P6, R92, R58, 0x1 ;  /* 0x0000003a5c3a5211 */ /* 0x001fc800078c08ff */
[----:B------:R-:W-:Y:S02]  /*2a10*/  @P5 LEA.HI.X R59, R92, R59, R41, 0x1, P6 ;  /* 0x0000003b5c3b5211 */ /* 0x000fe400030f0c29 */
[----:B------:R-:W-:Y:S02]  /*2a20*/  MOV R41, RZ ;  /* 0x000000ff00297202 */ /* 0x000fe40000000f00 */
[----:B------:R-:W-:Y:S02]  /*2a30*/  LOP3.LUT R80, R80, 0xfffffffd, RZ, 0xc0, !PT ;  /* 0xfffffffd50507812 */ /* 0x000fe400078ec0ff */
[----:B------:R-:W-:Y:S02]  /*2a40*/  LOP3.LUT P1, RZ, R0, 0x800, RZ, 0xc0, !PT ;  /* 0x0000080000ff7812 */ /* 0x000fe4000782c0ff */
[----:B------:R-:W-:Y:S01]  /*2a50*/  @P4 LOP3.LUT R80, R80, 0x2, RZ, 0xfc, !PT ;  /* 0x0000000250504812 */ /* 0x000fe200078efcff */
[----:B------:R0:W5:Y:S01]  /*2a60*/  @P5 LDG.E R41, desc[UR6][R58.64] ;  /* 0x000000063a295981 */ /* 0x000162000c1e1900 */
[----:B------:R-:W-:-:S02]  /*2a70*/  LOP3.LUT P4, RZ, R0, 0x200, RZ, 0xc0, !PT ;  /* 0x0000020000ff7812 */ /* 0x000fc4000788c0ff */
        /* <DEDUP_REMOVED lines=70> */
[----:B---3--:R-:W-:Y:S02]  /*2ee0*/  PRMT R35, R22, 0x7632, R35 ;  /* 0x0000763216237816 */ /* 0x008fe40000000023 */
[----:B0-----:R-:W-:Y:S02]  /*2ef0*/  SHF.L.U32 R33, R34, 0x10, RZ ;  /* 0x0000001022217819 */ /* 0x001fe400000006ff */
        /* <DEDUP_REMOVED lines=15> */
[----:B-----5:R-:W-:Y:S01]  /*2ff0*/  PRMT R29, R40, 0x7632, R29 ;  /* 0x00007632281d7816 */ /* 0x020fe2000000001d */
        /* <DEDUP_REMOVED lines=99> */
[----:B------:R-:W-:-:S03]  /*3630*/  FADD.FTZ R24, R24, R31 ;  /* 0x0000001f18187221 */ /* 0x000fc60000010000 */
[----:B------:R-:W-:Y:S02]  /*3640*/  SHF.L.U32 R28, R28, 0x10, RZ ;  /* 0x000000101c1c7819 */ /* 0x000fe400000006ff */
[----:B------:R-:W-:Y:S01]  /*3650*/  PRMT R30, R73, 0x7632, R30 ;  /* 0x00007632491e7816 */ /* 0x000fe2000000001e */
[----:B------:R-:W-:Y:S01]  /*3660*/  FADD.FTZ R25, R25, R26 ;  /* 0x0000001a19197221 */ /* 0x000fe20000010000 */
[----:B------:R-:W-:Y:S01]  /*3670*/  SHF.L.U32 R27, R72, 0x10, RZ ;  /* 0x00000010481b7819 */ /* 0x000fe200000006ff */
[----:B------:R-:W-:Y:S01]  /*3680*/  FMUL.FTZ R26, R28, R28 ;  /* 0x0000001c1c1a7220 */ /* 0x000fe20000410000 */
[----:B------:R-:W-:Y:S01]  /*3690*/  SHF.L.U32 R31, R30, 0x10, RZ ;  /* 0x000000101e1f7819 */ /* 0x000fe200000006ff */
[----:B------:R-:W-:Y:S02]  /*36a0*/  FADD.FTZ R24, R24, R29 ;  /* 0x0000001d18187221 */ /* 0x000fe40000010000 */
[----:B------:R-:W-:Y:S01]  /*36b0*/  FADD.FTZ R29, R27, R28 ;  /* 0x0000001c1b1d7221 */ /* 0x000fe20000010000 */
[----:B------:R-:W-:-:S02]  /*36c0*/  IMAD.U32 R28, R73, 0x10000, RZ ;  /* 0x00010000491c7824 */ /* 0x000fc400078e00ff */
[----:B------:R-:W-:Y:S01]  /*36d0*/  FFMA.FTZ R26, R27, R27, R26 ;  /* 0x0000001b1b1a7223 */ /* 0x000fe2000001001a */
[----:B------:R-:W-:Y:S01]  /*36e0*/  FMUL.FTZ R27, R31, R31 ;  /* 0x0000001f1f1b7220 */ /* 0x000fe20000410000 */
[----:B------:R-:W-:Y:S01]  /*36f0*/  PRMT R30, R74, 0x7632, R30 ;  /* 0x000076324a1e7816 */ /* 0x000fe2000000001e */
[----:B------:R-:W-:Y:S01]  /*3700*/  FADD.FTZ R24, R24, R29 ;  /* 0x0000001d18187221 */ /* 0x000fe20000010000 */
[----:B------:R-:W-:Y:S01]  /*3710*/  FADD.FTZ R31, R28, R31 ;  /* 0x0000001f1c1f7221 */ /* 0x000fe20000010000 */
[----:B------:R-:W-:Y:S01]  /*3720*/  FADD.FTZ R25, R25, R26 ;  /* 0x0000001a19197221 */ /* 0x000fe20000010000 */
[----:B------:R-:W-:Y:S01]  /*3730*/  SHF.L.U32 R29, R30, 0x10, RZ ;  /* 0x000000101e1d7819 */ /* 0x000fe200000006ff */
[----:B------:R-:W-:Y:S01]  /*3740*/  FFMA.FTZ R28, R28, R28, R27 ;  /* 0x0000001c1c1c7223 */ /* 0x000fe2000001001b */
[----:B------:R-:W-:-:S03]  /*3750*/  SHF.L.U32 R26, R74, 0x10, RZ ;  /* 0x000000104a1a7819 */ /* 0x000fc600000006ff */
[--C-:B------:R-:W-:Y:S01]  /*3760*/  FADD.FTZ R25, R25, R28.reuse ;  /* 0x0000001c19197221 */ /* 0x100fe20000010000 */
[----:B------:R-:W-:Y:S01]  /*3770*/  FMUL.FTZ R27, R29, R29 ;  /* 0x0000001d1d1b7220 */ /* 0x000fe20000410000 */
[C---:B------:R-:W-:Y:S01]  /*3780*/  FADD.FTZ R29, R26.reuse, R29 ;  /* 0x0000001d1a1d7221 */ /* 0x040fe20000010000 */
[C---:B------:R-:W-:Y:S02]  /*3790*/  PRMT R28, R75.reuse, 0x7632, R28 ;  /* 0x000076324b1c7816 */ /* 0x040fe4000000001c */
[----:B------:R-:W-:Y:S01]  /*37a0*/  FFMA.FTZ R26, R26, R26, R27 ;  /* 0x0000001a1a1a7223 */ /* 0x000fe2000001001b */
[----:B------:R-:W-:Y:S01]  /*37b0*/  FADD.FTZ R24, R24, R31 ;  /* 0x0000001f18187221 */ /* 0x000fe20000010000 */
[----:B------:R-:W-:Y:S02]  /*37c0*/  SHF.L.U32 R28, R28, 0x10, RZ ;  /* 0x000000101c1c7819 */ /* 0x000fe400000006ff */
[----:B------:R-:W-:Y:S02]  /*37d0*/  PRMT R30, R76, 0x7632, R30 ;  /* 0x000076324c1e7816 */ /* 0x000fe4000000001e */
        /* <DEDUP_REMOVED lines=11> */
[C---:B------:R-:W-:Y:S01]  /*3890*/  FADD.FTZ R31, R28.reuse, R31 ;  /* 0x0000001f1c1f7221 */ /* 0x040fe20000010000 */
[----:B------:R-:W-:Y:S01]  /*38a0*/  FADD.FTZ R25, R25, R26 ;  /* 0x0000001a19197221 */ /* 0x000fe20000010000 */
[----:B------:R-:W-:Y:S01]  /*38b0*/  FFMA.FTZ R28, R28, R28, R27 ;  /* 0x0000001c1c1c7223 */ /* 0x000fe2000001001b */
[----:B------:R-:W-:Y:S01]  /*38c0*/  IMAD.U32 R29, R30, 0x10000, RZ ;  /* 0x000100001e1d7824 */ /* 0x000fe200078e00ff */
[----:B------:R-:W-:-:S02]  /*38d0*/  SHF.L.U32 R26, R77, 0x10, RZ ;  /* 0x000000104d1a7819 */ /* 0x000fc400000006ff */
[--C-:B------:R-:W-:Y:S01]  /*38e0*/  FADD.FTZ R25, R25, R28.reuse ;  /* 0x0000001c19197221 */ /* 0x100fe20000010000 */
[----:B------:R-:W-:Y:S01]  /*38f0*/  FMUL.FTZ R27, R29, R29 ;  /* 0x0000001d1d1b7220 */ /* 0x000fe20000410000 */
[----:B------:R-:W-:Y:S01]  /*3900*/  PRMT R28, R78, 0x7632, R28 ;  /* 0x000076324e1c7816 */ /* 0x000fe2000000001c */
[C---:B------:R-:W-:Y:S01]  /*3910*/  FADD.FTZ R29, R26.reuse, R29 ;  /* 0x0000001d1a1d7221 */ /* 0x040fe20000010000 */
[----:B------:R-:W-:Y:S01]  /*3920*/  PRMT R30, R79, 0x7632, R30 ;  /* 0x000076324f1e7816 */ /* 0x000fe2000000001e */
[----:B------:R-:W-:Y:S01]  /*3930*/  FFMA.FTZ R26, R26, R26, R27 ;  /* 0x0000001a1a1a7223 */ /* 0x000fe2000001001b */
        /* <DEDUP_REMOVED lines=75> */
[----:B------:R-:W-:-:S02]  /*3df0*/  IMAD.U32 R27, R53, 0x10000, RZ ;  /* 0x00010000351b7824 */ /* 0x000fc400078e00ff */
[----:B------:R-:W-:Y:S01]  /*3e00*/  FMUL.FTZ R28, R30, R30 ;  /* 0x0000001e1e1c7220 */ /* 0x000fe20000410000 */
[----:B------:R-:W-:Y:S01]  /*3e10*/  SHF.L.U32 R31, R31, 0x10, RZ ;  /* 0x000000101f1f7819 */ /* 0x000fe200000006ff */
[----:B------:R-:W-:Y:S01]  /*3e20*/  FADD.FTZ R25, R25, R26 ;  /* 0x0000001a19197221 */ /* 0x000fe20000010000 */
[----:B------:R-:W-:Y:S01]  /*3e30*/  FADD.FTZ R24, R24, R29 ;  /* 0x0000001d18187221 */ /* 0x000fe20000010000 */
[----:B------:R-:W-:Y:S01]  /*3e40*/  SHF.L.U32 R26, R41, 0x10, RZ ;  /* 0x00000010291a7819 */ /* 0x000fe200000006ff */
[C---:B------:R-:W-:Y:S01]  /*3e50*/  FADD.FTZ R29, R27.reuse, R30 ;  /* 0x0000001e1b1d7221 */ /* 0x040fe20000010000 */
[----:B------:R-:W-:Y:S01]  /*3e60*/  FFMA.FTZ R28, R27, R27, R28 ;  /* 0x0000001b1b1c7223 */ /* 0x000fe2000001001c */
[----:B------:R-:W-:Y:S02]  /*3e70*/  FMUL.FTZ R27, R31, R31 ;  /* 0x0000001f1f1b7220 */ /* 0x000fe40000410000 */
        /* <DEDUP_REMOVED lines=91> */
.L_x_4149:
[----:B------:R-:W-:Y:S05]  /*4430*/  BSYNC B0 ;  /* 0x0000000000007941 */ /* 0x000fea0003800000 */
.L_x_4148:
        /* <DEDUP_REMOVED lines=45> */
.L_x_4152:
[----:B------:R-:W2:Y:S04]  /*4710*/  LDG.E.STRONG.GPU R29, desc[UR6][R24.64] ;  /* 0x00000006181d7981 */ /* 0x000ea8000c1ef900 */
[----:B--2---:R-:W-:Y:S01]  /*4720*/  CCTL.IVALL ;  /* 0x00000000ff00798f */ /* 0x004fe20002000000 */
[----:B------:R-:W-:Y:S05]  /*4730*/  YIELD ;  /* 0x0000000000007946 */ /* 0x000fea0003800000 */
[----:B------:R-:W-:-:S13]  /*4740*/  ISETP.NE.AND P6, PT, R29, R28, PT ;  /* 0x0000001c1d00720c */ /* 0x000fda0003fc5270 */
[----:B------:R-:W-:Y:S05]  /*4750*/  @P6 BRA `(.L_x_4152) ;  /* 0xfffffffc00ec6947 */ /* 0x000fea000383ffff */
.L_x_4151:
        /* <DEDUP_REMOVED lines=24> */
.L_x_4156:
        /* <DEDUP_REMOVED lines=115> */
.L_x_4155:
        /* <DEDUP_REMOVED lines=63> */
.L_x_4157:
[----:B------:R-:W-:-:S04]  /*5400*/  LOP3.LUT P6, RZ, R0, 0x1, RZ, 0xc0, !PT ;  /* 0x0000000100ff7812 */ /* 0x000fc800078cc0ff */
[----:B------:R-:W-:-:S13]  /*5410*/  ISETP.NE.OR P6, PT, R25, RZ, P6 ;  /* 0x000000ff1900720c */ /* 0x000fda00037c5670 */
[----:B------:R-:W-:Y:S05]  /*5420*/  @!P6 BRA `(.L_x_4153) ;  /* 0x00000000007ce947 */ /* 0x000fea0003800000 */
.L_x_4154:
        /* <DEDUP_REMOVED lines=31> */
.L_x_4153:
        /* <DEDUP_REMOVED lines=10> */
.L_x_4159:
[----:B------:R-:W-:Y:S05]  /*56c0*/  BSYNC B0 ;  /* 0x0000000000007941 */ /* 0x000fea0003800000 */
.L_x_4158:
        /* <DEDUP_REMOVED lines=17> */
.L_x_4150:
        /* <DEDUP_REMOVED lines=22> */
[C---:B0-----:R-:W-:Y:S02]  /*5940*/  SHF.L.U32 R26, R70.reuse, 0x1, RZ ;  /* 0x00000001461a7819 */ /* 0x041fe400000006ff */
[----:B------:R-:W-:-:S03]  /*5950*/  SHF.L.U64.HI R27, R70, 0x1, R71 ;  /* 0x00000001461b7819 */ /* 0x000fc60000010247 */
        /* <DEDUP_REMOVED lines=23> */
[----:B--2---:R-:W-:Y:S02]  /*5ad0*/  HADD2.F32 R46, -RZ, R46.H0_H0 ;  /* 0x2000002eff2e7230 */ /* 0x004fe40000004100 */
[----:B---3--:R-:W-:Y:S02]  /*5ae0*/  HADD2.F32 R71, -RZ, R71.H0_H0 ;  /* 0x20000047ff477230 */ /* 0x008fe40000004100 */
[----:B----4-:R-:W-:Y:S02]  /*5af0*/  HADD2.F32 R47, -RZ, R47.H0_H0 ;  /* 0x2000002fff2f7230 */ /* 0x010fe40000004100 */
[----:B-----5:R-:W-:-:S03]  /*5b00*/  HADD2.F32 R80, -RZ, R80.H0_H0 ;  /* 0x20000050ff507230 */ /* 0x020fc60000004100 */
        /* <DEDUP_REMOVED lines=13> */
.L_x_4160:
        /* <DEDUP_REMOVED lines=15> */
.L_x_4162:
[----:B------:R-:W-:Y:S05]  /*5cd0*/  BSYNC B0 ;  /* 0x0000000000007941 */ /* 0x000fea0003800000 */
.L_x_4161:
        /* <DEDUP_REMOVED lines=19> */
.L_x_4163:
        /* <DEDUP_REMOVED lines=16> */
.L_x_4165:
[----:B------:R-:W-:Y:S05]  /*5f10*/  BSYNC B0 ;  /* 0x0000000000007941 */ /* 0x000fea0003800000 */
.L_x_4164:
        /* <DEDUP_REMOVED lines=19> */
.L_x_4166:
        /* <DEDUP_REMOVED lines=16> */
.L_x_4168:
[----:B------:R-:W-:Y:S05]  /*6150*/  BSYNC B0 ;  /* 0x0000000000007941 */ /* 0x000fea0003800000 */
.L_x_4167:
        /* <DEDUP_REMOVED lines=254> */
.L_x_4169:
        /* <DEDUP_REMOVED lines=16> */
.L_x_4171:
[----:B------:R-:W-:Y:S05]  /*7240*/  BSYNC B0 ;  /* 0x0000000000007941 */ /* 0x000fea0003800000 */
.L_x_4170:
        /* <DEDUP_REMOVED lines=11> */
.L_x_4172:
        /* <DEDUP_REMOVED lines=16> */
.L_x_4174:
[----:B------:R-:W-:Y:S05]  /*7400*/  BSYNC B0 ;  /* 0x0000000000007941 */ /* 0x000fea0003800000 */
.L_x_4173:
        /* <DEDUP_REMOVED lines=13> */
.L_x_4175:
        /* <DEDUP_REMOVED lines=16> */
.L_x_4177:
[----:B------:R-:W-:Y:S05]  /*75e0*/  BSYNC B0 ;  /* 0x0000000000007941 */ /* 0x000fea0003800000 */
.L_x_4176:
        /* <DEDUP_REMOVED lines=12> */
.L_x_4178:
        /* <DEDUP_REMOVED lines=16> */
.L_x_4180:
[----:B------:R-:W-:Y:S05]  /*77b0*/  BSYNC B0 ;  /* 0x0000000000007941 */ /* 0x000fea0003800000 */
.L_x_4179:
        /* <DEDUP_REMOVED lines=11> */
.L_x_4181:
        /* <DEDUP_REMOVED lines=16> */
.L_x_4183:
[----:B------:R-:W-:Y:S05]  /*7970*/  BSYNC B0 ;  /* 0x0000000000007941 */ /* 0x000fea0003800000 */
.L_x_4182:
        /* <DEDUP_REMOVED lines=11> */
.L_x_4184:
        /* <DEDUP_REMOVED lines=16> */
.L_x_4186:
[----:B------:R-:W-:Y:S05]  /*7b30*/  BSYNC B0 ;  /* 0x0000000000007941 */ /* 0x000fea0003800000 */
.L_x_4185:
        /* <DEDUP_REMOVED lines=11> */
.L_x_4187:
        /* <DEDUP_REMOVED lines=16> */
.L_x_4189:
[----:B------:R-:W-:Y:S05]  /*7cf0*/  BSYNC B0 ;  /* 0x0000000000007941 */ /* 0x000fea0003800000 */
.L_x_4188:
        /* <DEDUP_REMOVED lines=11> */
.L_x_4190:
        /* <DEDUP_REMOVED lines=16> */
.L_x_4192:
[----:B------:R-:W-:Y:S05]  /*7eb0*/  BSYNC B0 ;  /* 0x0000000000007941 */ /* 0x000fea0003800000 */
.L_x_4191:
        /* <DEDUP_REMOVED lines=11> */
.L_x_4193:
        /* <DEDUP_REMOVED lines=16> */
.L_x_4195:
[----:B------:R-:W-:Y:S05]  /*8070*/  BSYNC B0 ;  /* 0x0000000000007941 */ /* 0x000fea0003800000 */
.L_x_4194:
        /* <DEDUP_REMOVED lines=11> */
.L_x_4196:
        /* <DEDUP_REMOVED lines=16> */
.L_x_4198:
[----:B------:R-:W-:Y:S05]  /*8230*/  BSYNC B0 ;  /* 0x0000000000007941 */ /* 0x000fea0003800000 */
.L_x_4197:
        /* <DEDUP_REMOVED lines=11> */
.L_x_4199:
        /* <DEDUP_REMOVED lines=16> */
.L_x_4201:
[----:B------:R-:W-:Y:S05]  /*83f0*/  BSYNC B0 ;  /* 0x0000000000007941 */ /* 0x000fea0003800000 */
.L_x_4200:
        /* <DEDUP_REMOVED lines=11> */
.L_x_4202:
        /* <DEDUP_REMOVED lines=16> */
.L_x_4204:
[----:B------:R-:W-:Y:S05]  /*85b0*/  BSYNC B0 ;  /* 0x0000000000007941 */ /* 0x000fea0003800000 */
.L_x_4203:
        /* <DEDUP_REMOVED lines=11> */
.L_x_4205:
        /* <DEDUP_REMOVED lines=16> */
.L_x_4207:
[----:B------:R-:W-:Y:S05]  /*8770*/  BSYNC B0 ;  /* 0x0000000000007941 */ /* 0x000fea0003800000 */
.L_x_4206:
        /* <DEDUP_REMOVED lines=11> */
.L_x_4208:
        /* <DEDUP_REMOVED lines=16> */
.L_x_4210:
[----:B------:R-:W-:Y:S05]  /*8930*/  BSYNC B0 ;  /* 0x0000000000007941 */ /* 0x000fea0003800000 */
.L_x_4209:
        /* <DEDUP_REMOVED lines=11> */
.L_x_4211:
        /* <DEDUP_REMOVED lines=16> */
.L_x_4213:
[----:B------:R-:W-:Y:S05]  /*8af0*/  BSYNC B0 ;  /* 0x0000000000007941 */ /* 0x000fea0003800000 */
.L_x_4212:
        /* <DEDUP_REMOVED lines=11> */
.L_x_4214:
        /* <DEDUP_REMOVED lines=14> */
.L_x_4216:
[----:B------:R-:W-:Y:S05]  /*8c90*/  BSYNC B0 ;  /* 0x0000000000007941 */ /* 0x000fea0003800000 */
.L_x_4215:
        /* <DEDUP_REMOVED lines=11> */
.L_x_4217:
        /* <DEDUP_REMOVED lines=14> */
.L_x_4219:
[----:B------:R-:W-:Y:S05]  /*8e30*/  BSYNC B0 ;  /* 0x0000000000007941 */ /* 0x000fea0003800000 */
.L_x_4218:
        /* <DEDUP_REMOVED lines=11> */
.L_x_4220:
        /* <DEDUP_REMOVED lines=14> */
.L_x_4222:
[----:B------:R-:W-:Y:S05]  /*8fd0*/  BSYNC B0 ;  /* 0x0000000000007941 */ /* 0x000fea0003800000 */
.L_x_4221:
        /* <DEDUP_REMOVED lines=11> */
.L_x_4223:
        /* <DEDUP_REMOVED lines=14> */
.L_x_4225:
[----:B------:R-:W-:Y:S05]  /*9170*/  BSYNC B0 ;  /* 0x0000000000007941 */ /* 0x000fea0003800000 */
.L_x_4224:
        /* <DEDUP_REMOVED lines=11> */
.L_x_4226:
        /* <DEDUP_REMOVED lines=14> */
.L_x_4228:
[----:B------:R-:W-:Y:S05]  /*9310*/  BSYNC B0 ;  /* 0x0000000000007941 */ /* 0x000fea0003800000 */
.L_x_4227:
        /* <DEDUP_REMOVED lines=11> */
.L_x_4229:
        /* <DEDUP_REMOVED lines=16> */
.L_x_4231:
[----:B------:R-:W-:Y:S05]  /*94d0*/  BSYNC B0 ;  /* 0x0000000000007941 */ /* 0x000fea0003800000 */
.L_x_4230:
        /* <DEDUP_REMOVED lines=11> */
.L_x_4232:
        /* <DEDUP_REMOVED lines=16> */
.L_x_4234:
[----:B------:R-:W-:Y:S05]  /*9690*/  BSYNC B0 ;  /* 0x0000000000007941 */ /* 0x000fea0003800000 */
.L_x_4233:
        /* <DEDUP_REMOVED lines=11> */
.L_x_4235:
        /* <DEDUP_REMOVED lines=16> */
.L_x_4237:
[----:B------:R-:W-:Y:S05]  /*9850*/  BSYNC B0 ;  /* 0x0000000000007941 */ /* 0x000fea0003800000 */
.L_x_4236:
        /* <DEDUP_REMOVED lines=11> */
.L_x_4238:
        /* <DEDUP_REMOVED lines=16> */
.L_x_4240:
[----:B------:R-:W-:Y:S05]  /*9a10*/  BSYNC B0 ;  /* 0x0000000000007941 */ /* 0x000fea0003800000 */
.L_x_4239:
        /* <DEDUP_REMOVED lines=11> */
.L_x_4241:
        /* <DEDUP_REMOVED lines=16> */
.L_x_4243:
[----:B------:R-:W-:Y:S05]  /*9bd0*/  BSYNC B0 ;  /* 0x0000000000007941 */ /* 0x000fea0003800000 */
.L_x_4242:
        /* <DEDUP_REMOVED lines=11> */
.L_x_4244:
        /* <DEDUP_REMOVED lines=16> */
.L_x_4246:
[----:B------:R-:W-:Y:S05]  /*9d90*/  BSYNC B0 ;  /* 0x0000000000007941 */ /* 0x000fea0003800000 */
.L_x_4245:
        /* <DEDUP_REMOVED lines=11> */
.L_x_4247:
        /* <DEDUP_REMOVED lines=16> */
.L_x_4249:
[----:B------:R-:W-:Y:S05]  /*9f50*/  BSYNC B0 ;  /* 0x0000000000007941 */ /* 0x000fea0003800000 */
.L_x_4248:
        /* <DEDUP_REMOVED lines=11> */
.L_x_4250:
        /* <DEDUP_REMOVED lines=16> */
.L_x_4252:
[----:B------:R-:W-:Y:S05]  /*a110*/  BSYNC B0 ;  /* 0x0000000000007941 */ /* 0x000fea0003800000 */
.L_x_4251:
        /* <DEDUP_REMOVED lines=11> */
.L_x_4253:
        /* <DEDUP_REMOVED lines=19> */
.L_x_4255:
[----:B------:R-:W-:Y:S05]  /*a300*/  BSYNC B0 ;  /* 0x0000000000007941 */ /* 0x000fea0003800000 */
.L_x_4254:
        /* <DEDUP_REMOVED lines=8> */
.L_x_4257:
        /* <DEDUP_REMOVED lines=15> */
.L_x_5706:


//--------------------- .text._Z35group_norm_nhwc_fwd_one_pass_kernelI11Bf16IOFp16WLi512ELi128ELi512EEv26Group_norm_nhwc_fwd_params --------------------------
	.section	.text._Z35group_norm_nhwc_fwd_one_pass_kernelI11Bf16IOFp16WLi512ELi128ELi512EEv26Group_norm_nhwc_fwd_params,"ax",@progbits
	.align	128
        .global         _Z35group_norm_nhwc_fwd_one_pass_kernelI11Bf16IOFp16WLi512ELi128ELi512EEv26Group_norm_nhwc_fwd_params
        .type           _Z35group_norm_nhwc_fwd_one_pass_kernelI11Bf16IOFp16WLi512ELi128ELi512EEv26Group_norm_nhwc_fwd_params,@function
        .size           _Z35group_norm_nhwc_fwd_one_pass_kernelI11Bf16IOFp16WLi512ELi128ELi512EEv26Group_norm_nhwc_fwd_params,(.L_x_5707 - _Z35group_norm_nhwc_fwd_one_pass_kernelI11Bf16IOFp16WLi512ELi128ELi512EEv26Group_norm_nhwc_fwd_params)
        .other          _Z35group_norm_nhwc_fwd_one_pass_kernelI11Bf16IOFp16WLi512ELi128ELi512EEv26Group_norm_nhwc_fwd_params,@"STO_CUDA_ENTRY STV_DEFAULT"
_Z35group_norm_nhwc_fwd_one_pass_kernelI11Bf16IOFp16WLi512ELi128ELi512EEv26Group_norm_nhwc_fwd_params:
.text._Z35group_norm_nhwc_fwd_one_pass_kernelI11Bf16IOFp16WLi512ELi128ELi512EEv26Group_norm_nhwc_fwd_params:
        /* <DEDUP_REMOVED lines=18> */
.L_x_4274:
        /* <DEDUP_REMOVED lines=2023> */
[----:B--2---:R-:W-:Y:S01]  /*7f90*/  SHF.L.U32 R16, R17, 0x10, RZ ;  /* 0x0000001011107819 */ /* 0x004fe200000006ff */
[----:B------:R-:W-:Y:S01]  /*7fa0*/  FMUL.FTZ R17, R41, R41 ;  /* 0x0000002929117220 */ /* 0x000fe20000410000 */
[----:B------:R-:W-:Y:S01]  /*7fb0*/  FADD.FTZ R41, R42, R41 ;  /* 0x000000292a297221 */ /* 0x000fe20000010000 */
[----:B---3--:R-:W-:-:S02]  /*7fc0*/  IMAD.U32 R40, R40, 0x10000, RZ ;  /* 0x0001000028287824 */ /* 0x008fc400078e00ff */
        /* <DEDUP_REMOVED lines=399> */
.L_x_4259:
[----:B------:R-:W-:Y:S05]  /*98c0*/  BSYNC B0 ;  /* 0x0000000000007941 */ /* 0x000fea0003800000 */
.L_x_4258:
        /* <DEDUP_REMOVED lines=34> */
.L_x_4263:
[----:B------:R-:W2:Y:S04]  /*9af0*/  LDG.E.STRONG.GPU R4, desc[UR12][R16.64] ;  /* 0x0000000c10047981 */ /* 0x000ea8000c1ef900 */
[----:B--2---:R-:W-:Y:S04]  /*9b00*/  CCTL.IVALL ;  /* 0x00000000ff00798f */ /* 0x004fe80002000000 */
[----:B------:R0:W-:Y:S01]  /*9b10*/  STL [R1], R4 ;  /* 0x0000000401007387 */ /* 0x0001e20000100800 */
[----:B------:R-:W-:-:S13]  /*9b20*/  ISETP.NE.AND P1, PT, R4, UR6, PT ;  /* 0x0000000604007c0c */ /* 0x000fda000bf25270 */
[----:B0-----:R-:W-:Y:S05]  /*9b30*/  @P1 BRA `(.L_x_4263) ;  /* 0xfffffffc00ec1947 */ /* 0x001fea000383ffff */
.L_x_4262:
[----:B------:R-:W-:Y:S05]  /*9b40*/  BSYNC B0 ;  /* 0x0000000000007941 */ /* 0x000fea0003800000 */
.L_x_4261:
        /* <DEDUP_REMOVED lines=18> */
.L_x_4267:
        /* <DEDUP_REMOVED lines=115> */
.L_x_4266:
        /* <DEDUP_REMOVED lines=61> */
.L_x_4268:
[----:B------:R-:W-:-:S13]  /*a770*/  ISETP.NE.OR P1, PT, R14, RZ, P1 ;  /* 0x000000ff0e00720c */ /* 0x000fda0000f25670 */
[----:B------:R-:W-:Y:S05]  /*a780*/  @!P1 BRA `(.L_x_4264) ;  /* 0x00000000007c9947 */ /* 0x000fea0003800000 */
.L_x_4265:
        /* <DEDUP_REMOVED lines=31> */
.L_x_4264:
        /* <DEDUP_REMOVED lines=11> */
.L_x_4270:
[----:B------:R-:W-:Y:S05]  /*aa30*/  BSYNC B0 ;  /* 0x0000000000007941 */ /* 0x000fea0003800000 */
.L_x_4269:
        /* <DEDUP_REMOVED lines=19> */
.L_x_4260:
        /* <DEDUP_REMOVED lines=52> */
[----:B--2---:R-:W-:Y:S02]  /*aeb0*/  HADD2.F32 R20, -RZ, R20.H0_H0 ;  /* 0x20000014ff147230 */ /* 0x004fe40000004100 */
[----:B---3--:R-:W-:Y:S02]  /*aec0*/  HADD2.F32 R22, -RZ, R22.H0_H0 ;  /* 0x20000016ff167230 */ /* 0x008fe40000004100 */
[----:B----4-:R-:W-:Y:S02]  /*aed0*/  HADD2.F32 R23, -RZ, R23.H0_H0 ;  /* 0x20000017ff177230 */ /* 0x010fe40000004100 */
[----:B01----:R-:W-:-:S07]  /*aee0*/  HADD2.F32 R25, -RZ, R25.H0_H0 ;  /* 0x20000019ff197230 */ /* 0x003fce0000004100 */
.L_x_4273:
        /* <DEDUP_REMOVED lines=147> */
.L_x_4272:
[----:B------:R-:W-:Y:S05]  /*b820*/  BSYNC B0 ;  /* 0x0000000000007941 */ /* 0x000fea0003800000 */
.L_x_4271:
        /* <DEDUP_REMOVED lines=11> */
.L_x_4275:
        /* <DEDUP_REMOVED lines=10> */
.L_x_5707:


//--------------------- .text._Z35group_norm_nhwc_fwd_one_pass_kernelI11Fp16IOFp32WLi64ELi128ELi512EEv26Group_norm_nhwc_fwd_params --------------------------
	.section	.text._Z35group_norm_nhwc_fwd_one_pass_kernelI11Fp16IOFp32WLi64ELi128ELi512EEv26Group_norm_nhwc_fwd_params,"ax",@progbits
	.align	128
        .global         _Z35group_norm_nhwc_fwd_one_pass_kernelI11Fp16IOFp32WLi64ELi128ELi512EEv26Group_norm_nhwc_fwd_params
        .type           _Z35group_norm_nhwc_fwd_one_pass_kernelI11Fp16IOFp32WLi64ELi128ELi512EEv26Group_norm_nhwc_fwd_params,@function
        .size           _Z35group_norm_nhwc_fwd_one_pass_kernelI11Fp16IOFp32WLi64ELi128ELi512EEv26Group_norm_nhwc_fwd_params,(.L_x_5708 - _Z35group_norm_nhwc_fwd_one_pass_kernelI11Fp16IOFp32WLi64ELi128ELi512EEv26Group_norm_nhwc_fwd_params)
        .other          _Z35group_norm_nhwc_fwd_one_pass_kernelI11Fp16IOFp32WLi64ELi128ELi512EEv26Group_norm_nhwc_fwd_params,@"STO_CUDA_ENTRY STV_DEFAULT"
_Z35group_norm_nhwc_fwd_one_pass_kernelI11Fp16IOFp32WLi64ELi128ELi512EEv26Group_norm_nhwc_fwd_params:
.text._Z35group_norm_nhwc_fwd_one_pass_kernelI11Fp16IOFp32WLi64ELi128ELi512EEv26Group_norm_nhwc_fwd_params:
        /* <DEDUP_REMOVED lines=11> */
[----:B------:R-:W-:Y:S01]  /*00b0*/  R2UR UR13, R2 ;  /* 0x00000000020d72ca */ /* 0x000fe200000e0000 */
[----:B------:R-:W2:Y:S01]  /*00c0*/  S2R R37, SR_LANEID ;  /* 0x0000000000257919 */ /* 0x000ea20000000000 */
[----:B------:R-:W-:Y:S01]  /*00d0*/  ULDC.64 UR8, c[0x0][0x278] ;  /* 0x00009e0000087ab9 */ /* 0x000fe20000000a00 */
[----:B------:R-:W-:Y:S01]  /*00e0*/  ULDC UR11, c[0x0][0x10] ;  /* 0x00000400000b7ab9 */ /* 0x000fe20000000800 */
[----:B------:R-:W-:Y:S02]  /*00f0*/  ULDC.U8 UR12, c[0x0][0x28c] ;  /* 0x0000a300000c7ab9 */ /* 0x000fe40000000000 */
[----:B------:R-:W1:Y:S08]  /*0100*/  LDC R3, c[0x0][0x294] ;  /* 0x0000a500ff037b82 */ /* 0x000e700000000800 */
[----:B------:R-:W3:Y:S01]  /*0110*/  S2UR UR6, SR_CgaCtaId ;  /* 0x00000000000679c3 */ /* 0x000ee20000008800 */
[----:B0-----:R-:W-:-:S02]  /*0120*/  SHF.R.U32.HI R0, RZ, 0x6, R36 ;  /* 0x00000006ff007819 */ /* 0x001fc40000011624 */
[----:B------:R-:W-:-:S03]  /*0130*/  ISETP.GE.U32.AND P1, PT, R36, 0x200, PT ;  /* 0x000002002400780c */ /* 0x000fc60003f26070 */
[----:B-1----:R-:W-:Y:S01]  /*0140*/  IMAD R0, R3, UR10, R0 ;  /* 0x0000000a03007c24 */ /* 0x002fe2000f8e0200 */
[----:B------:R-:W-:Y:S01]  /*0150*/  SHF.R.S32.HI R3, RZ, 0x1f, R36 ;  /* 0x0000001fff037819 */ /* 0x000fe20000011424 */
[----:B---3--:R-:W-:-:S03]  /*0160*/  ULEA UR4, UR6, UR4, 0x18 ;  /* 0x0000000406047291 */ /* 0x008fc6000f8ec03f */
[C---:B------:R-:W-:Y:S02]  /*0170*/  IADD3 R35, R0.reuse, 0x8, RZ ;  /* 0x0000000800237810 */ /* 0x040fe40007ffe0ff */
[C---:B------:R-:W-:Y:S02]  /*0180*/  IADD3 R34, R0.reuse, 0x10, RZ ;  /* 0x0000001000227810 */ /* 0x040fe40007ffe0ff */
[----:B------:R-:W-:Y:S02]  /*0190*/  LEA.HI R3, R3, R36, RZ, 0x5 ;  /* 0x0000002403037211 */ /* 0x000fe400078f28ff */
[----:B------:R-:W-:Y:S02]  /*01a0*/  IADD3 R33, R0, 0x18, RZ ;  /* 0x0000001800217810 */ /* 0x000fe40007ffe0ff */
[----:B------:R-:W-:Y:S02]  /*01b0*/  ISETP.LT.U32.AND P3, PT, R35, UR8, PT ;  /* 0x0000000823007c0c */ /* 0x000fe4000bf61070 */
[----:B------:R-:W-:-:S02]  /*01c0*/  ISETP.LT.U32.AND P2, PT, R34, UR8, PT ;  /* 0x0000000822007c0c */ /* 0x000fc4000bf41070 */
[----:B------:R-:W-:Y:S02]  /*01d0*/  SHF.R.S32.HI R6, RZ, 0x1f, R35 ;  /* 0x0000001fff067819 */ /* 0x000fe40000011423 */
[----:B------:R-:W-:Y:S02]  /*01e0*/  SHF.R.S32.HI R5, RZ, 0x1f, R34 ;  /* 0x0000001fff057819 */ /* 0x000fe40000011422 */
[----:B------:R-:W-:Y:S02]  /*01f0*/  SHF.R.S32.HI R3, RZ, 0x5, R3 ;  /* 0x00000005ff037819 */ /* 0x000fe40000011403 */
[----:B------:R-:W-:Y:S02]  /*0200*/  ISETP.LT.U32.AND P0, PT, R33, UR8, PT ;  /* 0x0000000821007c0c */ /* 0x000fe4000bf01070 */
[----:B------:R-:W-:Y:S02]  /*0210*/  SHF.R.S32.HI R4, RZ, 0x1f, R33 ;  /* 0x0000001fff047819 */ /* 0x000fe40000011421 */
[----:B------:R-:W-:-:S02]  /*0220*/  IADD3 R29, R0, 0x20, RZ ;  /* 0x00000020001d7810 */ /* 0x000fc40007ffe0ff */
[C---:B------:R-:W-:Y:S02]  /*0230*/  IADD3 R28, R0.reuse, 0x28, RZ ;  /* 0x00000028001c7810 */ /* 0x040fe40007ffe0ff */
[C---:B------:R-:W-:Y:S02]  /*0240*/  IADD3 R27, R0.reuse, 0x30, RZ ;  /* 0x00000030001b7810 */ /* 0x040fe40007ffe0ff */
[----:B------:R-:W-:Y:S02]  /*0250*/  IADD3 R30, R0, 0x38, RZ ;  /* 0x00000038001e7810 */ /* 0x000fe40007ffe0ff */
[----:B------:R-:W-:Y:S02]  /*0260*/  ISETP.LT.AND.EX P3, PT, R6, UR9, !P1, P3 ;  /* 0x0000000906007c0c */ /* 0x000fe4000cf61330 */
[----:B------:R-:W-:Y:S02]  /*0270*/  ISETP.LT.AND.EX P2, PT, R5, UR9, !P1, P2 ;  /* 0x0000000905007c0c */ /* 0x000fe4000cf41320 */
[----:B------:R-:W-:Y:S01]  /*0280*/  LEA R32, R3, UR4, 0x3 ;  /* 0x0000000403207c11 */ /* 0x000fe2000f8e18ff */
[----:B------:R-:W-:Y:S01]  /*0290*/  UMOV UR4, URZ ;  /* 0x0000003f00047c82 */ /* 0x000fe20008000000 */
[----:B------:R-:W-:Y:S01]  /*02a0*/  ISETP.LT.AND.EX P1, PT, R4, UR9, !P1, P0 ;  /* 0x0000000904007c0c */ /* 0x000fe2000cf21300 */
[----:B------:R-:W-:Y:S01]  /*02b0*/  ULDC.64 UR8, c[0x0][0x208] ;  /* 0x0000820000087ab9 */ /* 0x000fe20000000a00 */
[----:B------:R-:W-:-:S02]  /*02c0*/  SHF.R.S32.HI R3, RZ, 0x1f, R29 ;  /* 0x0000001fff037819 */ /* 0x000fc4000001141d */
[----:B------:R-:W-:Y:S02]  /*02d0*/  SHF.R.S32.HI R5, RZ, 0x1f, R28 ;  /* 0x0000001fff057819 */ /* 0x000fe4000001141c */
[----:B------:R-:W-:Y:S02]  /*02e0*/  SHF.R.S32.HI R4, RZ, 0x1f, R27 ;  /* 0x0000001fff047819 */ /* 0x000fe4000001141b */
[----:B--2---:R-:W-:-:S07]  /*02f0*/  SHF.R.S32.HI R3, RZ, 0x1f, R30 ;  /* 0x0000001fff037819 */ /* 0x004fce000001141e */
.L_x_4312:
[----:B012---:R-:W0:Y:S01]  /*0300*/  LDC R3, c[0x0][0x288] ;  /* 0x0000a200ff037b82 */ /* 0x007e220000000800 */
[----:B------:R-:W-:Y:S01]  /*0310*/  ULDC.64 UR14, c[0x0][0x278] ;  /* 0x00009e00000e7ab9 */ /* 0x000fe20000000a00 */
[----:B------:R-:W-:Y:S01]  /*0320*/  SHF.R.S32.HI R31, RZ, 0x1f, R0 ;  /* 0x0000001fff1f7819 */ /* 0x000fe20000011400 */
[----:B------:R-:W-:Y:S01]  /*0330*/  ULDC.64 UR6, c[0x0][0x280] ;  /* 0x0000a00000067ab9 */ /* 0x000fe20000000a00 */
[----:B------:R-:W-:Y:S02]  /*0340*/  SHF.R.S32.HI R16, RZ, 0x1f, R35 ;  /* 0x0000001fff107819 */ /* 0x000fe40000011423 */
[----:B------:R-:W-:Y:S02]  /*0350*/  SHF.R.S32.HI R18, RZ, 0x1f, R34 ;  /* 0x0000001fff127819 */ /* 0x000fe40000011422 */
[----:B------:R-:W1:Y:S01]  /*0360*/  @P3 LDC.64 R12, c[0x0][0x270] ;  /* 0x00009c00ff0c3b82 */ /* 0x000e620000000a00 */
[----:B------:R-:W-:-:S07]  /*0370*/  SHF.R.S32.HI R25, RZ, 0x1f, R33 ;  /* 0x0000001fff197819 */ /* 0x000fce0000011421 */
[----:B------:R-:W2:Y:S01]  /*0380*/  @P2 LDC.64 R14, c[0x0][0x270] ;  /* 0x00009c00ff0e2b82 */ /* 0x000ea20000000a00 */
[----:B0-----:R-:W-:-:S07]  /*0390*/  IABS R7, R3 ;  /* 0x0000000300077213 */ /* 0x001fce0000000000 */
[----:B------:R-:W0:Y:S01]  /*03a0*/  @P3 LDC.64 R20, c[0x0][0x220] ;  /* 0x00008800ff143b82 */ /* 0x000e220000000a00 */
[----:B------:R-:W3:Y:S07]  /*03b0*/  I2F.RP R6, R7 ;  /* 0x0000000700067306 */ /* 0x000eee0000209400 */
[----:B------:R-:W4:Y:S01]  /*03c0*/  @P2 LDC.64 R10, c[0x0][0x220] ;  /* 0x00008800ff0a2b82 */ /* 0x000f220000000a00 */
[----:B--2---:R-:W-:Y:S01]  /*03d0*/  @P2 IMAD R24, R18, R14, RZ ;  /* 0x0000000e12182224 */ /* 0x004fe200078e02ff */
[----:B---3--:R-:W2:Y:S03]  /*03e0*/  MUFU.RCP R6, R6 ;  /* 0x0000000600067308 */ /* 0x008ea60000001000 */
[----:B------:R-:W-:Y:S01]  /*03f0*/  @P2 IMAD R24, R34, R15, R24 ;  /* 0x0000000f22182224 */ /* 0x000fe200078e0218 */
[----:B--2---:R-:W-:-:S04]  /*0400*/  IADD3 R4, R6, 0xffffffe, RZ ;  /* 0x0ffffffe06047810 */ /* 0x004fc80007ffe0ff */
[----:B------:R2:W3:Y:S02]  /*0410*/  F2I.FTZ.U32.TRUNC.NTZ R5, R4 ;  /* 0x0000000400057305 */ /* 0x0004e4000021f000 */
[----:B--2---:R-:W-:Y:S01]  /*0420*/  HFMA2.MMA R4, -RZ, RZ, 0, 0 ;  /* 0x00000000ff047435 */ /* 0x004fe200000001ff */
[----:B---3--:R-:W-:-:S05]  /*0430*/  IADD3 R8, RZ, -R5, RZ ;  /* 0x80000005ff087210 */ /* 0x008fca0007ffe0ff */
[----:B------:R-:W-:Y:S01]  /*0440*/  IMAD R9, R8, R7, RZ ;  /* 0x0000000708097224 */ /* 0x000fe200078e02ff */
[----:B------:R-:W-:-:S03]  /*0450*/  IABS R8, UR13 ;  /* 0x0000000d00087c13 */ /* 0x000fc60008000000 */
[----:B------:R-:W-:Y:S01]  /*0460*/  IMAD.HI.U32 R5, R5, R9, R4 ;  /* 0x0000000905057227 */ /* 0x000fe200078e0004 */
[----:B------:R-:W-:-:S04]  /*0470*/  LOP3.LUT R4, R3, UR13, RZ, 0x3c, !PT ;  /* 0x0000000d03047c12 */ /* 0x000fc8000f8e3cff */
[----:B------:R-:W-:Y:S01]  /*0480*/  ISETP.GE.AND P5, PT, R4, RZ, PT ;  /* 0x000000ff0400720c */ /* 0x000fe20003fa6270 */
[----:B------:R-:W-:Y:S01]  /*0490*/  IMAD.HI.U32 R5, R5, R8, RZ ;  /* 0x0000000805057227 */ /* 0x000fe200078e00ff */
[----:B------:R-:W-:-:S04]  /*04a0*/  SHF.L.U32 R4, R36, 0x1, RZ ;  /* 0x0000000124047819 */ /* 0x000fc800000006ff */
[----:B------:R-:W-:Y:S02]  /*04b0*/  IADD3 R6, -R5, RZ, RZ ;  /* 0x000000ff05067210 */ /* 0x000fe40007ffe1ff */
[----:B------:R-:W-:-:S03]  /*04c0*/  LOP3.LUT R4, R4, 0x7e, RZ, 0xc0, !PT ;  /* 0x0000007e04047812 */ /* 0x000fc600078ec0ff */
[C---:B------:R-:W-:Y:S02]  /*04d0*/  IMAD R6, R7.reuse, R6, R8 ;  /* 0x0000000607067224 */ /* 0x040fe400078e0208 */
[----:B-1----:R-:W-:Y:S02]  /*04e0*/  @P3 IMAD R8, R16, R12, RZ ;  /* 0x0000000c10083224 */ /* 0x002fe400078e02ff */
[----:B------:R-:W1:Y:S01]  /*04f0*/  @P1 LDC.64 R16, c[0x0][0x270] ;  /* 0x00009c00ff101b82 */ /* 0x000e620000000a00 */
[----:B------:R-:W-:-:S13]  /*0500*/  ISETP.GT.U32.AND P4, PT, R7, R6, PT ;  /* 0x000000060700720c */ /* 0x000fda0003f84070 */
[-C--:B------:R-:W-:Y:S02]  /*0510*/  @!P4 IADD3 R6, R6, -R7.reuse, RZ ;  /* 0x800000070606c210 */ /* 0x080fe40007ffe0ff */
[----:B------:R-:W-:Y:S02]  /*0520*/  @!P4 IADD3 R5, R5, 0x1, RZ ;  /* 0x000000010505c810 */ /* 0x000fe40007ffe0ff */
[----:B------:R-:W-:Y:S02]  /*0530*/  ISETP.GE.U32.AND P0, PT, R6, R7, PT ;  /* 0x000000070600720c */ /* 0x000fe40003f06070 */
[----:B------:R-:W-:-:S11]  /*0540*/  ISETP.NE.AND P4, PT, R3, RZ, PT ;  /* 0x000000ff0300720c */ /* 0x000fd60003f85270 */
[----:B------:R-:W-:-:S04]  /*0550*/  @P0 IADD3 R5, R5, 0x1, RZ ;  /* 0x0000000105050810 */ /* 0x000fc80007ffe0ff */
[----:B------:R-:W-:-:S04]  /*0560*/  MOV R7, R5 ;  /* 0x0000000500077202 */ /* 0x000fc80000000f00 */
[----:B------:R-:W-:Y:S02]  /*0570*/  @!P5 IADD3 R7, -R7, RZ, RZ ;  /* 0x000000ff0707d210 */ /* 0x000fe40007ffe1ff */
[----:B------:R-:W-:Y:S02]  /*0580*/  @!P4 LOP3.LUT R7, RZ, R3, RZ, 0x33, !PT ;  /* 0x00000003ff07c212 */ /* 0x000fe400078e33ff */
[----:B------:R-:W-:Y:S02]  /*0590*/  ISETP.GE.U32.AND P4, PT, R0, UR14, PT ;  /* 0x0000000e00007c0c */ /* 0x000fe4000bf86070 */
[----:B------:R-:W-:Y:S02]  /*05a0*/  IADD3 R6, -R7, RZ, RZ ;  /* 0x000000ff07067210 */ /* 0x000fe40007ffe1ff */
[----:B------:R-:W-:-:S03]  /*05b0*/  ISETP.GE.AND.EX P4, PT, R31, UR15, PT, P4 ;  /* 0x0000000f1f007c0c */ /* 0x000fc6000bf86340 */
[----:B------:R-:W-:Y:S01]  /*05c0*/  IMAD R3, R3, R6, UR13 ;  /* 0x0000000d03037e24 */ /* 0x000fe2000f8e0206 */
[----:B------:R-:W-:-:S04]  /*05d0*/  ISETP.GT.U32.OR P4, PT, R36, 0x1ff, P4 ;  /* 0x000001ff2400780c */ /* 0x000fc80002784470 */
[----:B------:R-:W-:Y:S02]  /*05e0*/  LEA R4, R3, R4, 0x7 ;  /* 0x0000000403047211 */ /* 0x000fe400078e38ff */
[----:B------:R-:W-:Y:S02]  /*05f0*/  SHF.R.S32.HI R3, RZ, 0x1f, R7 ;  /* 0x0000001fff037819 */ /* 0x000fe40000011407 */
[----:B------:R-:W-:-:S03]  /*0600*/  SHF.R.S32.HI R5, RZ, 0x1f, R4 ;  /* 0x0000001fff057819 */ /* 0x000fc60000011404 */
[----:B------:R-:W-:Y:S02]  /*0610*/  IMAD R6, R3, UR6, RZ ;  /* 0x0000000603067c24 */ /* 0x000fe4000f8e02ff */
[----:B------:R-:W-:Y:S01]  /*0620*/  @P3 IMAD R3, R35, R13, R8 ;  /* 0x0000000d23033224 */ /* 0x000fe200078e0208 */
[----:B------:R-:W2:Y:S01]  /*0630*/  @!P4 LDC.64 R18, c[0x0][0x270] ;  /* 0x00009c00ff12cb82 */ /* 0x000ea20000000a00 */
[C---:B------:R-:W-:Y:S02]  /*0640*/  IMAD R9, R7.reuse, UR7, R6 ;  /* 0x0000000707097c24 */ /* 0x040fe4000f8e0206 */
[----:B------:R-:W-:-:S05]  /*0650*/  IMAD.WIDE.U32 R6, R7, UR6, R4 ;  /* 0x0000000607067c25 */ /* 0x000fca000f8e0004 */
[----:B------:R-:W-:Y:S02]  /*0660*/  IADD3 R9, R7, R9, RZ ;  /* 0x0000000907097210 */ /* 0x000fe40007ffe0ff */
[-C--:B------:R-:W-:Y:S02]  /*0670*/  @P3 MOV R8, R6.reuse ;  /* 0x0000000600083202 */ /* 0x080fe40000000f00 */
[----:B------:R-:W-:Y:S02]  /*0680*/  @P2 MOV R22, R6 ;  /* 0x0000000600162202 */ /* 0x000fe40000000f00 */
[----:B------:R-:W-:Y:S01]  /*0690*/  @P2 MOV R23, R9 ;  /* 0x0000000900172202 */ /* 0x000fe20000000f00 */
[----:B------:R-:W-:-:S04]  /*06a0*/  @P3 IMAD.WIDE.U32 R12, R35, R12, R8 ;  /* 0x0000000c230c3225 */ /* 0x000fc800078e0008 */
[----:B------:R-:W-:Y:S01]  /*06b0*/  @P2 IMAD.WIDE.U32 R14, R34, R14, R22 ;  /* 0x0000000e220e2225 */ /* 0x000fe200078e0016 */
[----:B------:R-:W-:Y:S01]  /*06c0*/  @P3 IADD3 R3, R13, R3, RZ ;  /* 0x000000030d033210 */ /* 0x000fe20007ffe0ff */
[----:B------:R-:W-:Y:S01]  /*06d0*/  HFMA2.MMA R22, -RZ, RZ, 0, 0 ;  /* 0x00000000ff167435 */ /* 0x000fe200000001ff */
[C---:B0-----:R-:W-:Y:S01]  /*06e0*/  @P3 LEA R20, P0, R12.reuse, R20, 0x1 ;  /* 0x000000140c143211 */ /* 0x041fe200078008ff */
[----:B-1----:R-:W-:Y:S01]  /*06f0*/  @P1 IMAD R23, R25, R16, RZ ;  /* 0x0000001019171224 */ /* 0x002fe200078e02ff */
[----:B------:R-:W-:Y:S02]  /*0700*/  @P2 IADD3 R24, R15, R24, RZ ;  /* 0x000000180f182210 */ /* 0x000fe40007ffe0ff */
[----:B------:R-:W-:Y:S01]  /*0710*/  @P3 LEA.HI.X R21, R12, R21, R3, 0x1, P0 ;  /* 0x000000150c153211 */ /* 0x000fe200000f0c03 */
[----:B--2---:R-:W-:Y:S01]  /*0720*/  @!P4 IMAD R3, R31, R18, RZ ;  /* 0x000000121f03c224 */ /* 0x004fe200078e02ff */
[----:B------:R-:W0:Y:S01]  /*0730*/  @P1 LDC.64 R12, c[0x0][0x220] ;  /* 0x00008800ff0c1b82 */ /* 0x000e220000000a00 */
[C---:B----4-:R-:W-:Y:S01]  /*0740*/  @P2 LEA R10, P0, R14.reuse, R10, 0x1 ;  /* 0x0000000a0e0a2211 */ /* 0x050fe200078008ff */
[----:B------:R-:W-:Y:S01]  /*0750*/  @P1 IMAD R23, R33, R17, R23 ;  /* 0x0000001121171224 */ /* 0x000fe200078e0217 */
[----:B------:R-:W-:Y:S01]  /*0760*/  @P1 MOV R25, R9 ;  /* 0x0000000900191202 */ /* 0x000fe20000000f00 */
[----:B------:R1:W2:Y:S01]  /*0770*/  @P3 LDG.E R22, desc[UR8][R20.64] ;  /* 0x0000000814163981 */ /* 0x0002a2000c1e1900 */
[----:B------:R-:W-:-:S02]  /*0780*/  @P2 LEA.HI.X R11, R14, R11, R24, 0x1, P0 ;  /* 0x0000000b0e0b2211 */ /* 0x000fc400000f0c18 */
[----:B------:R-:W-:Y:S01]  /*0790*/  @P1 MOV R24, R6 ;  /* 0x0000000600181202 */ /* 0x000fe20000000f00 */
[----:B------:R-:W3:Y:S01]  /*07a0*/  @!P4 LDC.64 R14, c[0x0][0x220] ;  /* 0x00008800ff0ecb82 */ /* 0x000ee20000000a00 */
[----:B------:R-:W-:-:S03]  /*07b0*/  @!P4 IMAD R3, R0, R19, R3 ;  /* 0x000000130003c224 */ /* 0x000fc600078e0203 */
[----:B------:R-:W-:Y:S01]  /*07c0*/  @P1 IMAD.WIDE.U32 R16, R33, R16, R24 ;  /* 0x0000001021101225 */ /* 0x000fe200078e0018 */
[----:B-1----:R-:W-:Y:S02]  /*07d0*/  @!P4 MOV R20, R6 ;  /* 0x000000060014c202 */ /* 0x002fe40000000f00 */
[----:B------:R-:W-:Y:S02]  /*07e0*/  @!P4 MOV R21, R9 ;  /* 0x000000090015c202 */ /* 0x000fe40000000f00 */
[----:B------:R-:W-:Y:S01]  /*07f0*/  @P1 IADD3 R17, R17, R23, RZ ;  /* 0x0000001711111210 */ /* 0x000fe20007ffe0ff */
[----:B------:R-:W-:Y:S01]  /*0800*/  @!P4 IMAD.WIDE.U32 R18, R0, R18, R20 ;  /* 0x000000120012c225 */ /* 0x000fe200078e0014 */
[----:B------:R-:W-:Y:S01]  /*0810*/  HFMA2.MMA R20, -RZ, RZ, 0, 0 ;  /* 0x00000000ff147435 */ /* 0x000fe200000001ff */
[----:B0-----:R-:W-:Y:S01]  /*0820*/  @P1 LEA R12, P0, R16, R12, 0x1 ;  /* 0x0000000c100c1211 */ /* 0x001fe200078008ff */
[----:B------:R-:W-:-:S03]  /*0830*/  HFMA2.MMA R23, -RZ, RZ, 0, 0 ;  /* 0x00000000ff177435 */ /* 0x000fc600000001ff */
[----:B------:R-:W-:Y:S02]  /*0840*/  @P1 LEA.HI.X R13, R16, R13, R17, 0x1, P0 ;  /* 0x0000000d100d1211 */ /* 0x000fe400000f0c11 */
[----:B------:R-:W-:Y:S02]  /*0850*/  @!P4 IADD3 R3, R19, R3, RZ ;  /* 0x000000031303c210 */ /* 0x000fe40007ffe0ff */
[C---:B---3--:R-:W-:Y:S01]  /*0860*/  @!P4 LEA R14, P0, R18.reuse, R14, 0x1 ;  /* 0x0000000e120ec211 */ /* 0x048fe200078008ff */
[----:B------:R-:W3:Y:S01]  /*0870*/  @P1 LDG.E R20, desc[UR8][R12.64] ;  /* 0x000000080c141981 */ /* 0x000ee2000c1e1900 */
[----:B------:R-:W-:Y:S02]  /*0880*/  MOV R26, RZ ;  /* 0x000000ff001a7202 */ /* 0x000fe40000000f00 */
[----:B------:R-:W-:Y:S01]  /*0890*/  @!P4 LEA.HI.X R15, R18, R15, R3, 0x1, P0 ;  /* 0x0000000f120fc211 */ /* 0x000fe200000f0c03 */
[----:B------:R0:W4:Y:S04]  /*08a0*/  @P2 LDG.E R23, desc[UR8][R10.64] ;  /* 0x000000080a172981 */ /* 0x000128000c1e1900 */
[----:B------:R1:W5:Y:S01]  /*08b0*/  @!P4 LDG.E R26, desc[UR8][R14.64] ;  /* 0x000000080e1ac981 */ /* 0x000362000c1e1900 */
[----:B------:R-:W-:-:S02]  /*08c0*/  SHF.R.S32.HI R21, RZ, 0x1f, R29 ;  /* 0x0000001fff157819 */ /* 0x000fc4000001141d */
[----:B------:R-:W-:-:S04]  /*08d0*/  ISETP.GE.U32.AND P5, PT, R29, UR14, PT ;  /* 0x0000000e1d007c0c */ /* 0x000fc8000bfa6070 */
[----:B------:R-:W-:-:S04]  /*08e0*/  ISETP.GE.AND.EX P5, PT, R21, UR15, PT, P5 ;  /* 0x0000000f15007c0c */ /* 0x000fc8000bfa6350 */
[----:B------:R-:W-:-:S13]  /*08f0*/  ISETP.LT.U32.AND P5, PT, R36, 0x200, !P5 ;  /* 0x000002002400780c */ /* 0x000fda0006fa1070 */
[----:B0-----:R-:W0:Y:S01]  /*0900*/  @P5 LDC.64 R10, c[0x0][0x270] ;  /* 0x00009c00ff0a5b82 */ /* 0x001e220000000a00 */
[----:B------:R-:W-:Y:S02]  /*0910*/  @P5 MOV R17, R9 ;  /* 0x0000000900115202 */ /* 0x000fe40000000f00 */
[----:B------:R-:W-:Y:S01]  /*0920*/  ISETP.GE.U32.AND P0, PT, R28, UR14, PT ;  /* 0x0000000e1c007c0c */ /* 0x000fe2000bf06070 */
[----:B0-----:R-:W-:-:S04]  /*0930*/  @P5 IMAD R19, R21, R10, RZ ;  /* 0x0000000a15135224 */ /* 0x001fc800078e02ff */
[----:B------:R-:W-:Y:S01]  /*0940*/  @P5 IMAD R19, R29, R11, R19 ;  /* 0x0000000b1d135224 */ /* 0x000fe200078e0213 */
[----:B------:R-:W-:-:S04]  /*0950*/  SHF.R.S32.HI R21, RZ, 0x1f, R28 ;  /* 0x0000001fff157819 */ /* 0x000fc8000001141c */
[----:B------:R-:W-:-:S04]  /*0960*/  ISETP.GE.AND.EX P0, PT, R21, UR15, PT, P0 ;  /* 0x0000000f15007c0c */ /* 0x000fc8000bf06300 */
[----:B------:R-:W-:Y:S01]  /*0970*/  ISETP.LT.U32.AND P0, PT, R36, 0x200, !P0 ;  /* 0x000002002400780c */ /* 0x000fe20004701070 */
[----:B------:R-:W-:Y:S01]  /*0980*/  HFMA2.MMA R21, -RZ, RZ, 0, 0 ;  /* 0x00000000ff157435 */ /* 0x000fe200000001ff */
[--C-:B--2---:R-:W-:Y:S02]  /*0990*/  HADD2.F32 R24, -RZ, R22.reuse.H1_H1 ;  /* 0x30000016ff187230 */ /* 0x104fe40000004100 */
[----:B------:R-:W-:-:S03]  /*09a0*/  HADD2.F32 R25, -RZ, R22.H0_H0 ;  /* 0x20000016ff197230 */ /* 0x000fc60000004100 */
[----:B------:R-:W-:Y:S02]  /*09b0*/  FMUL.FTZ R13, R24, R24 ;  /* 0x00000018180d7220 */ /* 0x000fe40000410000 */
[C---:B------:R-:W-:Y:S02]  /*09c0*/  FADD.FTZ R24, R25.reuse, R24 ;  /* 0x0000001819187221 */ /* 0x040fe40000010000 */
[----:B------:R-:W-:Y:S01]  /*09d0*/  FFMA.FTZ R25, R25, R25, R13 ;  /* 0x0000001919197223 */ /* 0x000fe2000001000d */
[--C-:B---3--:R-:W-:Y:S02]  /*09e0*/  HADD2.F32 R12, -RZ, R20.reuse.H1_H1 ;  /* 0x30000014ff0c7230 */ /* 0x108fe40000004100 */
[----:B------:R-:W-:Y:S02]  /*09f0*/  HADD2.F32 R13, -RZ, R20.H0_H0 ;  /* 0x20000014ff0d7230 */ /* 0x000fe40000004100 */
[--C-:B----4-:R-:W-:Y:S02]  /*0a00*/  HADD2.F32 R3, -RZ, R23.reuse.H1_H1 ;  /* 0x30000017ff037230 */ /* 0x110fe40000004100 */
[----:B-1----:R-:W-:Y:S01]  /*0a10*/  FMUL.FTZ R14, R12, R12 ;  /* 0x0000000c0c0e7220 */ /* 0x002fe20000410000 */
[----:B------:R-:W-:-:S02]  /*0a20*/  HADD2.F32 R15, -RZ, R23.H0_H0 ;  /* 0x20000017ff0f7230 */ /* 0x000fc40000004100 */
[----:B------:R-:W-:Y:S01]  /*0a30*/  FADD.FTZ R12, R13, R12 ;  /* 0x0000000c0d0c7221 */ /* 0x000fe20000010000 */
[--C-:B-----5:R-:W-:Y:S02]  /*0a40*/  HADD2.F32 R18, -RZ, R26.reuse.H1_H1 ;  /* 0x3000001aff127230 */ /* 0x120fe40000004100 */
[----:B------:R-:W-:Y:S01]  /*0a50*/  FMUL.FTZ R16, R3, R3 ;  /* 0x0000000303107220 */ /* 0x000fe20000410000 */
[----:B------:R-:W-:Y:S01]  /*0a60*/  FFMA.FTZ R13, R13, R13, R14 ;  /* 0x0000000d0d0d7223 */ /* 0x000fe2000001000e */
[C---:B------:R-:W-:Y:S01]  /*0a70*/  FADD.FTZ R3, R15.reuse, R3 ;  /* 0x000000030f037221 */ /* 0x040fe20000010000 */
[----:B------:R-:W-:Y:S02]  /*0a80*/  HADD2.F32 R14, -RZ, R26.H0_H0 ;  /* 0x2000001aff0e7230 */ /* 0x000fe40000004100 */
[----:B------:R-:W-:Y:S01]  /*0a90*/  FFMA.FTZ R15, R15, R15, R16 ;  /* 0x0000000f0f0f7223 */ /* 0x000fe20000010010 */
[----:B------:R-:W-:Y:S02]  /*0aa0*/  FMUL.FTZ R16, R18, R18 ;  /* 0x0000001212107220 */ /* 0x000fe40000410000 */
[----:B------:R-:W-:-:S02]  /*0ab0*/  FADD.FTZ R18, R14, R18 ;  /* 0x000000120e127221 */ /* 0x000fc40000010000 */
[----:B------:R-:W-:Y:S01]  /*0ac0*/  FFMA.FTZ R14, R14, R14, R16 ;  /* 0x0000000e0e0e7223 */ /* 0x000fe20000010010 */
[----:B------:R-:W-:-:S05]  /*0ad0*/  @P5 MOV R16, R6 ;  /* 0x0000000600105202 */ /* 0x000fca0000000f00 */
[----:B------:R-:W-:Y:S02]  /*0ae0*/  @P5 IMAD.WIDE.U32 R10, R29, R10, R16 ;  /* 0x0000000a1d0a5225 */ /* 0x000fe400078e0010 */
[----:B------:R-:W0:Y:S03]  /*0af0*/  @P5 LDC.64 R16, c[0x0][0x220] ;  /* 0x00008800ff105b82 */ /* 0x000e260000000a00 */
[----:B------:R-:W-:Y:S02]  /*0b00*/  @P5 IADD3 R19, R11, R19, RZ ;  /* 0x000000130b135210 */ /* 0x000fe40007ffe0ff */
[----:B0-----:R-:W-:-:S04]  /*0b10*/  @P5 LEA R16, P6, R10, R16, 0x1 ;  /* 0x000000100a105211 */ /* 0x001fc800078c08ff */
[----:B------:R-:W-:Y:S02]  /*0b20*/  @P5 LEA.HI.X R17, R10, R17, R19, 0x1, P6 ;  /* 0x000000110a115211 */ /* 0x000fe400030f0c13 */
[----:B------:R-:W0:Y:S01]  /*0b30*/  @P0 LDC.64 R10, c[0x0][0x270] ;  /* 0x00009c00ff0a0b82 */ /* 0x000e220000000a00 */
[----:B------:R-:W-:Y:S01]  /*0b40*/  SHF.R.S32.HI R19, RZ, 0x1f, R28 ;  /* 0x0000001fff137819 */ /* 0x000fe2000001141c */
[----:B------:R-:W-:Y:S01]  /*0b50*/  FADD.FTZ R18, RZ, R18 ;  /* 0x00000012ff127221 */ /* 0x000fe20000010000 */
[----:B------:R1:W2:Y:S03]  /*0b60*/  @P5 LDG.E R21, desc[UR8][R16.64] ;  /* 0x0000000810155981 */ /* 0x0002a6000c1e1900 */
[----:B------:R-:W-:Y:S01]  /*0b70*/  FADD.FTZ R24, R18, R24 ;  /* 0x0000001812187221 */ /* 0x000fe20000010000 */
[----:B-1----:R-:W-:Y:S02]  /*0b80*/  @P0 MOV R16, R6 ;  /* 0x0000000600100202 */ /* 0x002fe40000000f00 */
[----:B------:R-:W-:Y:S01]  /*0b90*/  @P0 MOV R17, R9 ;  /* 0x0000000900110202 */ /* 0x000fe20000000f00 */
[----:B0-----:R-:W-:-:S04]  /*0ba0*/  @P0 IMAD R18, R19, R10, RZ ;  /* 0x0000000a13120224 */ /* 0x001fc800078e02ff */
[C---:B------:R-:W-:Y:S02]  /*0bb0*/  @P0 IMAD R18, R28.reuse, R11, R18 ;  /* 0x0000000b1c120224 */ /* 0x040fe400078e0212 */
[----:B------:R-:W-:Y:S02]  /*0bc0*/  @P0 IMAD.WIDE.U32 R10, R28, R10, R16 ;  /* 0x0000000a1c0a0225 */ /* 0x000fe400078e0010 */
[----:B------:R-:W0:Y:S01]  /*0bd0*/  @P0 LDC.64 R16, c[0x0][0x220] ;  /* 0x00008800ff100b82 */ /* 0x000e220000000a00 */
[----:B------:R-:W-:Y:S02]  /*0be0*/  SHF.R.S32.HI R19, RZ, 0x1f, R27 ;  /* 0x0000001fff137819 */ /* 0x000fe4000001141b */
[----:B------:R-:W-:-:S04]  /*0bf0*/  ISETP.GE.U32.AND P5, PT, R27, UR14, PT ;  /* 0x0000000e1b007c0c */ /* 0x000fc8000bfa6070 */
[----:B------:R-:W-:-:S04]  /*0c00*/  ISETP.GE.AND.EX P5, PT, R19, UR15, PT, P5 ;  /* 0x0000000f13007c0c */ /* 0x000fc8000bfa6350 */
[----:B------:R-:W-:Y:S02]  /*0c10*/  ISETP.LT.U32.AND P5, PT, R36, 0x200, !P5 ;  /* 0x000002002400780c */ /* 0x000fe40006fa1070 */
[----:B------:R-:W-:Y:S02]  /*0c20*/  @P0 IADD3 R18, R11, R18, RZ ;  /* 0x000000120b120210 */ /* 0x000fe40007ffe0ff */
[----:B0-----:R-:W-:-:S04]  /*0c30*/  @P0 LEA R16, P6, R10, R16, 0x1 ;  /* 0x000000100a100211 */ /* 0x001fc800078c08ff */
[----:B------:R-:W-:-:S05]  /*0c40*/  @P0 LEA.HI.X R17, R10, R17, R18, 0x1, P6 ;  /* 0x000000110a110211 */ /* 0x000fca00030f0c12 */
[----:B------:R-:W0:Y:S01]  /*0c50*/  @P5 LDC.64 R18, c[0x0][0x270] ;  /* 0x00009c00ff125b82 */ /* 0x000e220000000a00 */
[----:B------:R-:W-:Y:S01]  /*0c60*/  HFMA2.MMA R10, -RZ, RZ, 0, 0 ;  /* 0x00000000ff0a7435 */ /* 0x000fe200000001ff */
[----:B------:R-:W-:-:S09]  /*0c70*/  SHF.R.S32.HI R11, RZ, 0x1f, R27 ;  /* 0x0000001fff0b7819 */ /* 0x000fd2000001141b */
[----:B------:R1:W3:Y:S01]  /*0c80*/  @P0 LDG.E R10, desc[UR8][R16.64] ;  /* 0x00000008100a0981 */ /* 0x0002e2000c1e1900 */
[----:B------:R-:W-:Y:S01]  /*0c90*/  FADD.FTZ R14, RZ, R14 ;  /* 0x0000000eff0e7221 */ /* 0x000fe20000010000 */
[----:B-1----:R-:W-:Y:S02]  /*0ca0*/  @P5 MOV R16, R6 ;  /* 0x0000000600105202 */ /* 0x002fe40000000f00 */
[----:B------:R-:W-:Y:S01]  /*0cb0*/  @P5 MOV R17, R9 ;  /* 0x0000000900115202 */ /* 0x000fe20000000f00 */
[----:B0-----:R-:W-:-:S04]  /*0cc0*/  @P5 IMAD R11, R11, R18, RZ ;  /* 0x000000120b0b5224 */ /* 0x001fc800078e02ff */
[C---:B------:R-:W-:Y:S02]  /*0cd0*/  @P5 IMAD R11, R27.reuse, R19, R11 ;  /* 0x000000131b0b5224 */ /* 0x040fe400078e020b */
[----:B------:R-:W-:Y:S02]  /*0ce0*/  @P5 IMAD.WIDE.U32 R18, R27, R18, R16 ;  /* 0x000000121b125225 */ /* 0x000fe400078e0010 */
[----:B------:R-:W0:Y:S02]  /*0cf0*/  @P5 LDC.64 R16, c[0x0][0x220] ;  /* 0x00008800ff105b82 */ /* 0x000e240000000a00 */
[----:B------:R-:W-:Y:S01]  /*0d00*/  FADD.FTZ R14, R14, R25 ;  /* 0x000000190e0e7221 */ /* 0x000fe20000010000 */
        /* <DEDUP_REMOVED lines=9> */
[----:B------:R-:W-:-:S09]  /*0da0*/  FADD.FTZ R24, R24, R3 ;  /* 0x0000000318187221 */ /* 0x000fd20000010000 */
[----:B------:R1:W4:Y:S02]  /*0db0*/  @P5 LDG.E R11, desc[UR8][R16.64] ;  /* 0x00000008100b5981 */ /* 0x000324000c1e1900 */
[----:B-1----:R-:W-:Y:S02]  /*0dc0*/  @P0 MOV R16, R6 ;  /* 0x0000000600100202 */ /* 0x002fe40000000f00 */
[----:B------:R-:W-:Y:S01]  /*0dd0*/  @P0 MOV R17, R9 ;  /* 0x0000000900110202 */ /* 0x000fe20000000f00 */
[----:B0-----:R-:W-:-:S04]  /*0de0*/  @P0 IMAD R3, R25, R18, RZ ;  /* 0x0000001219030224 */ /* 0x001fc800078e02ff */
[C---:B------:R-:W-:Y:S02]  /*0df0*/  @P0 IMAD R3, R30.reuse, R19, R3 ;  /* 0x000000131e030224 */ /* 0x040fe400078e0203 */
[----:B------:R-:W-:Y:S02]  /*0e00*/  @P0 IMAD.WIDE.U32 R18, R30, R18, R16 ;  /* 0x000000121e120225 */ /* 0x000fe400078e0010 */
[----:B------:R-:W0:Y:S03]  /*0e10*/  @P0 LDC.64 R16, c[0x0][0x220] ;  /* 0x00008800ff100b82 */ /* 0x000e260000000a00 */
[----:B------:R-:W-:Y:S02]  /*0e20*/  @P0 IADD3 R3, R19, R3, RZ ;  /* 0x0000000313030210 */ /* 0x000fe40007ffe0ff */
[----:B0-----:R-:W-:-:S04]  /*0e30*/  @P0 LEA R16, P5, R18, R16, 0x1 ;  /* 0x0000001012100211 */ /* 0x001fc800078a08ff */
[----:B------:R-:W-:Y:S01]  /*0e40*/  @P0 LEA.HI.X R17, R18, R17, R3, 0x1, P5 ;  /* 0x0000001112110211 */ /* 0x000fe200028f0c03 */
[----:B------:R-:W-:-:S10]  /*0e50*/  HFMA2.MMA R3, -RZ, RZ, 0, 0 ;  /* 0x00000000ff037435 */ /* 0x000fd400000001ff */
[----:B------:R0:W5:Y:S01]  /*0e60*/  @P0 LDG.E R3, desc[UR8][R16.64] ;  /* 0x0000000810030981 */ /* 0x000162000c1e1900 */
[----:B------:R-:W-:Y:S01]  /*0e70*/  FADD.FTZ R15, R14, R15 ;  /* 0x0000000f0e0f7221 */ /* 0x000fe20000010000 */
[----:B------:R-:W-:-:S03]  /*0e80*/  FADD.FTZ R12, R24, R12 ;  /* 0x0000000c180c7221 */ /* 0x000fc60000010000 */
[----:B------:R-:W-:Y:S01]  /*0e90*/  FADD.FTZ R13, R15, R13 ;  /* 0x0000000d0f0d7221 */ /* 0x000fe20000010000 */
[----:B------:R-:W-:Y:S01]  /*0ea0*/  ISETP.GT.AND P0, PT, R37, 0x1e, PT ;  /* 0x0000001e2500780c */ /* 0x000fe20003f04270 */
[--C-:B--2---:R-:W-:Y:S02]  /*0eb0*/  HADD2.F32 R14, -RZ, R21.reuse.H1_H1 ;  /* 0x30000015ff0e7230 */ /* 0x104fe40000004100 */
[----:B0-----:R-:W-:-:S03]  /*0ec0*/  HADD2.F32 R16, -RZ, R21.H0_H0 ;  /* 0x20000015ff107230 */ /* 0x001fc60000004100 */
[----:B------:R-:W-:Y:S02]  /*0ed0*/  FMUL.FTZ R17, R14, R14 ;  /* 0x0000000e0e117220 */ /* 0x000fe40000410000 */
[C---:B------:R-:W-:Y:S02]  /*0ee0*/  FADD.FTZ R15, R16.reuse, R14 ;  /* 0x0000000e100f7221 */ /* 0x040fe40000010000 */
[----:B------:R-:W-:Y:S02]  /*0ef0*/  FFMA.FTZ R16, R16, R16, R17 ;  /* 0x0000001010107223 */ /* 0x000fe40000010011 */
[----:B------:R-:W-:Y:S02]  /*0f00*/  FADD.FTZ R15, R12, R15 ;  /* 0x0000000f0c0f7221 */ /* 0x000fe40000010000 */
[----:B------:R-:W-:Y:S01]  /*0f10*/  FADD.FTZ R16, R13, R16 ;  /* 0x000000100d107221 */ /* 0x000fe20000010000 */
[--C-:B---3--:R-:W-:Y:S02]  /*0f20*/  HADD2.F32 R14, -RZ, R10.reuse.H1_H1 ;  /* 0x3000000aff0e7230 */ /* 0x108fe40000004100 */
[----:B------:R-:W-:-:S03]  /*0f30*/  HADD2.F32 R12, -RZ, R10.H0_H0 ;  /* 0x2000000aff0c7230 */ /* 0x000fc60000004100 */
[----:B------:R-:W-:Y:S02]  /*0f40*/  FMUL.FTZ R17, R14, R14 ;  /* 0x0000000e0e117220 */ /* 0x000fe40000410000 */
[C---:B------:R-:W-:Y:S02]  /*0f50*/  FADD.FTZ R13, R12.reuse, R14 ;  /* 0x0000000e0c0d7221 */ /* 0x040fe40000010000 */
[----:B------:R-:W-:Y:S02]  /*0f60*/  FFMA.FTZ R17, R12, R12, R17 ;  /* 0x0000000c0c117223 */ /* 0x000fe40000010011 */
[----:B------:R-:W-:Y:S02]  /*0f70*/  FADD.FTZ R13, R15, R13 ;  /* 0x0000000d0f0d7221 */ /* 0x000fe40000010000 */
[----:B------:R-:W-:Y:S01]  /*0f80*/  FADD.FTZ R16, R16, R17 ;  /* 0x0000001110107221 */ /* 0x000fe20000010000 */
[--C-:B----4-:R-:W-:Y:S02]  /*0f90*/  HADD2.F32 R12, -RZ, R11.reuse.H1_H1 ;  /* 0x3000000bff0c7230 */ /* 0x110fe40000004100 */
[----:B------:R-:W-:-:S03]  /*0fa0*/  HADD2.F32 R14, -RZ, R11.H0_H0 ;  /* 0x2000000bff0e7230 */ /* 0x000fc60000004100 */
[----:B------:R-:W-:Y:S02]  /*0fb0*/  FMUL.FTZ R17, R12, R12 ;  /* 0x0000000c0c117220 */ /* 0x000fe40000410000 */
[C---:B------:R-:W-:Y:S02]  /*0fc0*/  FADD.FTZ R12, R14.reuse, R12 ;  /* 0x0000000c0e0c7221 */ /* 0x040fe40000010000 */
[----:B------:R-:W-:Y:S02]  /*0fd0*/  FFMA.FTZ R17, R14, R14, R17 ;  /* 0x0000000e0e117223 */ /* 0x000fe40000010011 */
[----:B------:R-:W-:Y:S02]  /*0fe0*/  FADD.FTZ R12, R13, R12 ;  /* 0x0000000c0d0c7221 */ /* 0x000fe40000010000 */
[----:B------:R-:W-:Y:S01]  /*0ff0*/  FADD.FTZ R16, R16, R17 ;  /* 0x0000001110107221 */ /* 0x000fe20000010000 */
[--C-:B-----5:R-:W-:Y:S02]  /*1000*/  HADD2.F32 R15, -RZ, R3.reuse.H1_H1 ;  /* 0x30000003ff0f7230 */ /* 0x120fe40000004100 */
[----:B------:R-:W-:-:S03]  /*1010*/  HADD2.F32 R14, -RZ, R3.H0_H0 ;  /* 0x20000003ff0e7230 */ /* 0x000fc60000004100 */
[----:B------:R-:W-:Y:S02]  /*1020*/  FMUL.FTZ R13, R15, R15 ;  /* 0x0000000f0f0d7220 */ /* 0x000fe40000410000 */
[C---:B------:R-:W-:Y:S02]  /*1030*/  FADD.FTZ R15, R14.reuse, R15 ;  /* 0x0000000f0e0f7221 */ /* 0x040fe40000010000 */
[----:B------:R-:W-:Y:S02]  /*1040*/  FFMA.FTZ R13, R14, R14, R13 ;  /* 0x0000000e0e0d7223 */ /* 0x000fe4000001000d */
        /* <DEDUP_REMOVED lines=28> */
[----:B-1----:R-:W-:-:S04]  /*1210*/  @!P0 FADD.FTZ R13, R13, R14 ;  /* 0x0000000e0d0d8221 */ /* 0x002fc80000010000 */
        /* <DEDUP_REMOVED lines=9> */
[----:B------:R-:W2:Y:S01]  /*12b0*/  LDS.128 R16, [UR6+0x20] ;  /* 0x00002006ff107984 */ /* 0x000ea20008000c00 */
[----:B-1----:R-:W-:Y:S01]  /*12c0*/  FADD.FTZ R12, R24, R12 ;  /* 0x0000000c180c7221 */ /* 0x002fe20000010000 */
[----:B0-----:R-:W-:-:S03]  /*12d0*/  FADD.FTZ R25, R25, R13 ;  /* 0x0000000d19197221 */ /* 0x001fc60000010000 */
[----:B--2---:R-:W-:Y:S01]  /*12e0*/  FADD.FTZ R16, R12, R16 ;  /* 0x000000100c107221 */ /* 0x004fe20000010000 */
[----:B------:R-:W-:Y:S01]  /*12f0*/  FADD.FTZ R17, R25, R17 ;  /* 0x0000001119117221 */ /* 0x000fe20000010000 */
[----:B------:R-:W0:Y:S02]  /*1300*/  LDS.128 R12, [UR6+0x30] ;  /* 0x00003006ff0c7984 */ /* 0x000e240008000c00 */
[----:B------:R-:W-:Y:S01]  /*1310*/  FADD.FTZ R16, R16, R18 ;  /* 0x0000001210107221 */ /* 0x000fe20000010000 */
[----:B------:R-:W-:-:S03]  /*1320*/  FADD.FTZ R24, R17, R19 ;  /* 0x0000001311187221 */ /* 0x000fc60000010000 */
[----:B0-----:R-:W-:Y:S01]  /*1330*/  FADD.FTZ R12, R16, R12 ;  /* 0x0000000c100c7221 */ /* 0x001fe20000010000 */
        /* <DEDUP_REMOVED lines=25> */
[----:B------:R-:W-:-:S03]  /*14d0*/  FADD.FTZ R13, R13, R17 ;  /* 0x000000110d0d7221 */ /* 0x000fc60000010000 */
[----:B------:R-:W-:Y:S01]  /*14e0*/  FADD.FTZ R24, R12, R18 ;  /* 0x000000120c187221 */ /* 0x000fe20000010000 */
[----:B------:R-:W-:-:S07]  /*14f0*/  FADD.FTZ R25, R13, R19 ;  /* 0x000000130d197221 */ /* 0x000fce0000010000 */
.L_x_4277:
[----:B------:R-:W-:Y:S05]  /*1500*/  BSYNC B0 ;  /* 0x0000000000007941 */ /* 0x000fea0003800000 */
.L_x_4276:
[----:B------:R-:W1:Y:S02]  /*1510*/  LDC R12, c[0x0][0xc] ;  /* 0x00000300ff0c7b82 */ /* 0x000e640000000800 */
[----:B-1----:R-:W-:-:S13]  /*1520*/  ISETP.GE.U32.AND P0, PT, R12, 0x2, PT ;  /* 0x000000020c00780c */ /* 0x002fda0003f06070 */
[----:B------:R-:W-:Y:S05]  /*1530*/  @!P0 BRA `(.L_x_4278) ;  /* 0x00000010007c8947 */ /* 0x000fea0003800000 */
[----:B------:R-:W1:Y:S01]  /*1540*/  LDC.64 R14, c[0x0][0x240] ;  /* 0x00009000ff0e7b82 */ /* 0x000e620000000a00 */
[----:B------:R-:W-:-:S04]  /*1550*/  ULOP3.LUT UR6, UR4, 0x1, URZ, 0xc0, !UPT ;  /* 0x0000000104067892 */ /* 0x000fc8000f8ec03f */
[----:B------:R-:W-:-:S03]  /*1560*/  UIMAD UR6, UR6, UR11, URZ ;  /* 0x0000000b060672a4 */ /* 0x000fc6000f8e023f */
[----:B------:R-:W2:Y:S03]  /*1570*/  LDC.64 R16, c[0x0][0x248] ;  /* 0x00009200ff107b82 */ /* 0x000ea60000000a00 */
[----:B------:R-:W-:Y:S01]  /*1580*/  IMAD R13, R12, UR6, RZ ;  /* 0x000000060c0d7c24 */ /* 0x000fe2000f8e02ff */
[----:B------:R-:W-:-:S04]  /*1590*/  IADD3 R18, R2, UR6, RZ ;  /* 0x0000000602127c10 */ /* 0x000fc8000fffe0ff */
[----:B------:R-:W-:Y:S01]  /*15a0*/  SHF.L.U32 R13, R13, 0x1, RZ ;  /* 0x000000010d0d7819 */ /* 0x000fe200000006ff */
[----:B-1----:R-:W-:-:S04]  /*15b0*/  IMAD.WIDE.U32 R14, R18, 0x4, R14 ;  /* 0x00000004120e7825 */ /* 0x002fc800078e000e */
[----:B--2---:R-:W-:Y:S01]  /*15c0*/  IMAD.WIDE R16, R13, 0x4, R16 ;  /* 0x000000040d107825 */ /* 0x004fe200078e0210 */
[----:B------:R-:W-:Y:S06]  /*15d0*/  @P5 BRA `(.L_x_4279) ;  /* 0x00000000005c5947 */ /* 0x000fec0003800000 */
[----:B------:R-:W1:Y:S01]  /*15e0*/  S2R R13, SR_CTAID.X ;  /* 0x00000000000d7919 */ /* 0x000e620000002500 */
[----:B------:R-:W2:Y:S01]  /*15f0*/  S2UR UR6, SR_CTAID.Y ;  /* 0x00000000000679c3 */ /* 0x000ea20000002600 */
[----:B------:R-:W-:-:S06]  /*1600*/  ULOP3.LUT UP0, URZ, UR4, 0x2, URZ, 0xc0, !UPT ;  /* 0x00000002043f7892 */ /* 0x000fcc000f80c03f */
[----:B------:R-:W-:Y:S02]  /*1610*/  PLOP3.LUT P0, PT, PT, PT, UP0, 0x80, 0x0 ;  /* 0x000000000000781c */ /* 0x000fe40003f0f008 */
[----:B--2---:R-:W-:Y:S01]  /*1620*/  MOV R2, UR6 ;  /* 0x0000000600027c02 */ /* 0x004fe20008000f00 */
[----:B------:R-:W-:Y:S02]  /*1630*/  UMOV UR6, 0xffffffff ;  /* 0xffffffff00067882 */ /* 0x000fe40000000000 */
[----:B------:R-:W-:Y:S02]  /*1640*/  USEL UR6, UR6, 0x1, UP0 ;  /* 0x0000000106067887 */ /* 0x000fe40008000000 */
[----:B-1----:R-:W-:-:S04]  /*1650*/  IMAD R13, R13, UR11, R2 ;  /* 0x0000000b0d0d7c24 */ /* 0x002fc8000f8e0202 */
[----:B------:R-:W-:Y:S01]  /*1660*/  IMAD.WIDE.U32 R18, R13, 0x8, R16 ;  /* 0x000000080d127825 */ /* 0x000fe200078e0010 */
[----:B------:R-:W-:-:S04]  /*1670*/  MOV R13, UR6 ;  /* 0x00000006000d7c02 */ /* 0x000fc80008000f00 */
[----:B------:R-:W-:Y:S01]  /*1680*/  STG.E.64 desc[UR8][R18.64], R24 ;  /* 0x0000001812007986 */ /* 0x000fe2000c101b08 */
[----:B------:R-:W-:Y:S06]  /*1690*/  MEMBAR.ALL.GPU ;  /* 0x0000000000007992 */ /* 0x000fec000000a000 */
[----:B------:R-:W-:-:S00]  /*16a0*/  ERRBAR ;  /* 0x00000000000079ab */ /* 0x000fc00000000000 */
[----:B------:R-:W-:Y:S06]  /*16b0*/  CGAERRBAR ;  /* 0x00000000000075ab */ /* 0x000fec0000000000 */
[----:B------:R1:W-:Y:S02]  /*16c0*/  REDG.E.ADD.S32.STRONG.GPU desc[UR8][R14.64], R13 ;  /* 0x0000000d0e00798e */ /* 0x0003e4000c10e388 */
[----:B-1----:R-:W-:-:S04]  /*16d0*/  SEL R13, R12, RZ, !P0 ;  /* 0x000000ff0c0d7207 */ /* 0x002fc80004000000 */
[----:B------:R-:W-:-:S13]  /*16e0*/  ISETP.NE.AND P0, PT, R13, -0x1, PT ;  /* 0xffffffff0d00780c */ /* 0x000fda0003f05270 */
[----:B------:R-:W-:Y:S05]  /*16f0*/  @!P0 BRA `(.L_x_4279) ;  /* 0x0000000000148947 */ /* 0x000fea0003800000 */
.L_x_4280:
[----:B------:R-:W2:Y:S04]  /*1700*/  LDG.E.STRONG.GPU R18, desc[UR8][R14.64] ;  /* 0x000000080e127981 */ /* 0x000ea8000c1ef900 */
[----:B--2---:R-:W-:Y:S01]  /*1710*/  CCTL.IVALL ;  /* 0x00000000ff00798f */ /* 0x004fe20002000000 */
[----:B------:R-:W-:Y:S05]  /*1720*/  YIELD ;  /* 0x0000000000007946 */ /* 0x000fea0003800000 */
[----:B------:R-:W-:-:S13]  /*1730*/  ISETP.NE.AND P0, PT, R18, R13, PT ;  /* 0x0000000d1200720c */ /* 0x000fda0003f05270 */
[----:B------:R-:W-:Y:S05]  /*1740*/  @P0 BRA `(.L_x_4280) ;  /* 0xfffffffc00ec0947 */ /* 0x000fea000383ffff */
.L_x_4279:
        /* <DEDUP_REMOVED lines=17> */
.L_x_4284:
[----:B------:R-:W-:-:S13]  /*1860*/  ISETP.EQ.OR P6, PT, R14, UR10, P5 ;  /* 0x0000000a0e007c0c */ /* 0x000fda000afc2670 */
[----:B------:R-:W-:-:S04]  /*1870*/  @!P6 IMAD R18, R14, UR11, R2 ;  /* 0x0000000b0e12ec24 */ /* 0x000fc8000f8e0202 */
[----:B------:R-:W-:-:S06]  /*1880*/  @!P6 IMAD.WIDE.U32 R18, R18, 0x8, R16 ;  /* 0x000000081212e825 */ /* 0x000fcc00078e0010 */
[----:B------:R-:W0:Y:S01]  /*1890*/  @!P6 LDG.E.64 R18, desc[UR8][R18.64] ;  /* 0x000000081212e981 */ /* 0x000e22000c1e1b00 */
[----:B------:R-:W-:Y:S01]  /*18a0*/  IADD3 R15, R14, 0x1, RZ ;  /* 0x000000010e0f7810 */ /* 0x000fe20007ffe0ff */
[----:B0-----:R-:W-:Y:S01]  /*18b0*/  @!P6 FADD.FTZ R24, R24, R18 ;  /* 0x000000121818e221 */ /* 0x001fe20000010000 */
        /* <DEDUP_REMOVED lines=109> */
.L_x_4283:
[----:B------:R-:W-:-:S13]  /*1f90*/  ISETP.GT.AND P6, PT, R13, 0x4, PT ;  /* 0x000000040d00780c */ /* 0x000fda0003fc4270 */
[----:B------:R-:W-:Y:S05]  /*1fa0*/  @!P6 BRA `(.L_x_4285) ;  /* 0x0000000000ece947 */ /* 0x000fea0003800000 */
[----:B------:R-:W-:-:S13]  /*1fb0*/  ISETP.EQ.OR P0, PT, R14, UR10, P5 ;  /* 0x0000000a0e007c0c */ /* 0x000fda000af02670 */
[----:B------:R-:W-:-:S04]  /*1fc0*/  @!P0 IMAD R18, R14, UR11, R2 ;  /* 0x0000000b0e128c24 */ /* 0x000fc8000f8e0202 */
[----:B------:R-:W-:-:S06]  /*1fd0*/  @!P0 IMAD.WIDE.U32 R18, R18, 0x8, R16 ;  /* 0x0000000812128825 */ /* 0x000fcc00078e0010 */
[----:B------:R-:W0:Y:S01]  /*1fe0*/  @!P0 LDG.E.64 R18, desc[UR8][R18.64] ;  /* 0x0000000812128981 */ /* 0x000e22000c1e1b00 */
[----:B------:R-:W-:-:S04]  /*1ff0*/  IADD3 R15, R14, 0x1, RZ ;  /* 0x000000010e0f7810 */ /* 0x000fc80007ffe0ff */
[----:B------:R-:W-:Y:S01]  /*2000*/  ISETP.EQ.OR P6, PT, R15, UR10, P5 ;  /* 0x0000000a0f007c0c */ /* 0x000fe2000afc2670 */
[----:B0-----:R-:W-:-:S12]  /*2010*/  @!P0 FADD.FTZ R24, R24, R18 ;  /* 0x0000001218188221 */ /* 0x001fd80000010000 */
[----:B------:R-:W-:Y:S02]  /*2020*/  @!P6 IMAD R18, R15, UR11, R2 ;  /* 0x0000000b0f12ec24 */ /* 0x000fe4000f8e0202 */
[----:B------:R-:W-:Y:S02]  /*2030*/  @!P0 FADD.FTZ R25, R25, R19 ;  /* 0x0000001319198221 */ /* 0x000fe40000010000 */
[----:B------:R-:W-:-:S06]  /*2040*/  @!P6 IMAD.WIDE.U32 R18, R18, 0x8, R16 ;  /* 0x000000081212e825 */ /* 0x000fcc00078e0010 */
[----:B------:R-:W2:Y:S01]  /*2050*/  @!P6 LDG.E.64 R18, desc[UR8][R18.64] ;  /* 0x000000081212e981 */ /* 0x000ea2000c1e1b00 */
[----:B------:R-:W-:-:S04]  /*2060*/  IADD3 R15, R14, 0x2, RZ ;  /* 0x000000020e0f7810 */ /* 0x000fc80007ffe0ff */
[----:B------:R-:W-:Y:S01]  /*2070*/  ISETP.EQ.OR P0, PT, R15, UR10, P5 ;  /* 0x0000000a0f007c0c */ /* 0x000fe2000af02670 */
[----:B--2---:R-:W-:-:S12]  /*2080*/  @!P6 FADD.FTZ R24, R24, R18 ;  /* 0x000000121818e221 */ /* 0x004fd80000010000 */
        /* <DEDUP_REMOVED lines=45> */
.L_x_4285:
[----:B------:R-:W-:-:S13]  /*2360*/  ISETP.NE.OR P0, PT, R13, RZ, P0 ;  /* 0x000000ff0d00720c */ /* 0x000fda0000705670 */
[----:B------:R-:W-:Y:S05]  /*2370*/  @!P0 BRA `(.L_x_4281) ;  /* 0x00000000007c8947 */ /* 0x000fea0003800000 */
.L_x_4282:
        /* <DEDUP_REMOVED lines=19> */
[----:B------:R-:W-:Y:S02]  /*24b0*/  ISETP.EQ.OR P6, PT, R15, UR10, P5 ;  /* 0x0000000a0f007c0c */ /* 0x000fe4000afc2670 */
[----:B------:R-:W-:Y:S01]  /*24c0*/  IADD3 R13, R13, -0x4, RZ ;  /* 0xfffffffc0d0d7810 */ /* 0x000fe20007ffe0ff */
[----:B--2---:R-:W-:-:S10]  /*24d0*/  @!P0 FADD.FTZ R24, R24, R18 ;  /* 0x0000001218188221 */ /* 0x004fd40000010000 */
[----:B------:R-:W-:Y:S02]  /*24e0*/  @!P6 IMAD R18, R15, UR11, R2 ;  /* 0x0000000b0f12ec24 */ /* 0x000fe4000f8e0202 */
[----:B------:R-:W-:Y:S02]  /*24f0*/  @!P0 FADD.FTZ R25, R25, R19 ;  /* 0x0000001319198221 */ /* 0x000fe40000010000 */
[----:B------:R-:W-:-:S06]  /*2500*/  @!P6 IMAD.WIDE.U32 R18, R18, 0x8, R16 ;  /* 0x000000081212e825 */ /* 0x000fcc00078e0010 */
[----:B------:R-:W2:Y:S01]  /*2510*/  @!P6 LDG.E.64 R18, desc[UR8][R18.64] ;  /* 0x000000081212e981 */ /* 0x000ea2000c1e1b00 */
[----:B------:R-:W-:Y:S02]  /*2520*/  ISETP.NE.AND P0, PT, R13, RZ, PT ;  /* 0x000000ff0d00720c */ /* 0x000fe40003f05270 */
[----:B------:R-:W-:Y:S01]  /*2530*/  IADD3 R14, R14, 0x4, RZ ;  /* 0x000000040e0e7810 */ /* 0x000fe20007ffe0ff */
[----:B--2---:R-:W-:Y:S01]  /*2540*/  @!P6 FADD.FTZ R24, R24, R18 ;  /* 0x000000121818e221 */ /* 0x004fe20000010000 */
[----:B------:R-:W-:-:S09]  /*2550*/  @!P6 FADD.FTZ R25, R25, R19 ;  /* 0x000000131919e221 */ /* 0x000fd20000010000 */
[----:B------:R-:W-:Y:S05]  /*2560*/  @P0 BRA `(.L_x_4282) ;  /* 0xfffffffc00840947 */ /* 0x000fea000383ffff */
.L_x_4281:
[----:B------:R-:W-:-:S13]  /*2570*/  LOP3.LUT P0, R15, R12, 0x3, RZ, 0xc0, !PT ;  /* 0x000000030c0f7812 */ /* 0x000fda000780c0ff */
[----:B------:R-:W-:Y:S05]  /*2580*/  @!P0 BRA `(.L_x_4278) ;  /* 0x0000000000688947 */ /* 0x000fea0003800000 */
[----:B------:R-:W-:Y:S01]  /*2590*/  ISETP.EQ.OR P0, PT, R14, UR10, P5 ;  /* 0x0000000a0e007c0c */ /* 0x000fe2000af02670 */
[----:B------:R-:W-:Y:S01]  /*25a0*/  BSSY B0, `(.L_x_4286) ;  /* 0x0000008000007945 */ /* 0x000fe20003800000 */
[----:B------:R-:W-:-:S11]  /*25b0*/  ISETP.NE.AND P6, PT, R15, 0x1, PT ;  /* 0x000000010f00780c */ /* 0x000fd60003fc5270 */
[----:B------:R-:W-:Y:S05]  /*25c0*/  @P0 BRA `(.L_x_4287) ;  /* 0x0000000000140947 */ /* 0x000fea0003800000 */
[----:B------:R-:W-:-:S04]  /*25d0*/  IMAD R12, R14, UR11, R2 ;  /* 0x0000000b0e0c7c24 */ /* 0x000fc8000f8e0202 */
[----:B------:R-:W-:-:S06]  /*25e0*/  IMAD.WIDE.U32 R12, R12, 0x8, R16 ;  /* 0x000000080c0c7825 */ /* 0x000fcc00078e0010 */
[----:B------:R-:W0:Y:S02]  /*25f0*/  LDG.E.64 R12, desc[UR8][R12.64] ;  /* 0x000000080c0c7981 */ /* 0x000e24000c1e1b00 */
[----:B0-----:R-:W-:Y:S01]  /*2600*/  FADD.FTZ R24, R24, R12 ;  /* 0x0000000c18187221 */ /* 0x001fe20000010000 */
[----:B------:R-:W-:-:S07]  /*2610*/  FADD.FTZ R25, R25, R13 ;  /* 0x0000000d19197221 */ /* 0x000fce0000010000 */
.L_x_4287:
[----:B------:R-:W-:Y:S05]  /*2620*/  BSYNC B0 ;  /* 0x0000000000007941 */ /* 0x000fea0003800000 */
.L_x_4286:
[----:B------:R-:W-:Y:S05]  /*2630*/  @!P6 BRA `(.L_x_4278) ;  /* 0x00000000003ce947 */ /* 0x000fea0003800000 */
[C---:B------:R-:W-:Y:S02]  /*2640*/  IADD3 R12, R14.reuse, 0x2, RZ ;  /* 0x000000020e0c7810 */ /* 0x040fe40007ffe0ff */
[----:B------:R-:W-:Y:S02]  /*2650*/  IADD3 R14, R14, 0x1, RZ ;  /* 0x000000010e0e7810 */ /* 0x000fe40007ffe0ff */
[----:B------:R-:W-:Y:S02]  /*2660*/  ISETP.EQ.OR P0, PT, R12, UR10, P5 ;  /* 0x0000000a0c007c0c */ /* 0x000fe4000af02670 */
[----:B------:R-:W-:Y:S02]  /*2670*/  ISETP.EQ.OR P6, PT, R14, UR10, P5 ;  /* 0x0000000a0e007c0c */ /* 0x000fe4000afc2670 */
[----:B------:R-:W-:-:S11]  /*2680*/  ISETP.EQ.OR P0, PT, R15, 0x2, P0 ;  /* 0x000000020f00780c */ /* 0x000fd60000702670 */
[--C-:B------:R-:W-:Y:S02]  /*2690*/  @!P6 IMAD R13, R14, UR11, R2.reuse ;  /* 0x0000000b0e0dec24 */ /* 0x100fe4000f8e0202 */
[----:B------:R-:W-:Y:S02]  /*26a0*/  @!P0 IMAD R14, R12, UR11, R2 ;  /* 0x0000000b0c0e8c24 */ /* 0x000fe4000f8e0202 */
        /* <DEDUP_REMOVED lines=8> */
.L_x_4278:
[----:B------:R-:W-:Y:S01]  /*2730*/  ULDC.64 UR6, c[0x0][0x218] ;  /* 0x0000860000067ab9 */ /* 0x000fe20000000a00 */
[----:B------:R-:W-:Y:S01]  /*2740*/  LOP3.LUT P0, RZ, R36, UR10, RZ, 0xfc, !PT ;  /* 0x0000000a24ff7c12 */ /* 0x000fe2000f80fcff */
[----:B------:R-:W-:Y:S01]  /*2750*/  ULDC.64 UR14, c[0x0][0x228] ;  /* 0x00008a00000e7ab9 */ /* 0x000fe20000000a00 */
[----:B------:R-:W-:Y:S01]  /*2760*/  ISETP.EQ.U32.AND P6, PT, RZ, UR6, PT ;  /* 0x00000006ff007c0c */ /* 0x000fe2000bfc2070 */
[----:B------:R-:W-:Y:S01]  /*2770*/  UMOV UR6, 0x400 ;  /* 0x0000040000067882 */ /* 0x000fe20000000000 */
[----:B------:R-:W-:Y:S01]  /*2780*/  MOV R14, UR13 ;  /* 0x0000000d000e7c02 */ /* 0x000fe20008000f00 */
[----:B------:R-:W-:Y:S01]  /*2790*/  ULDC.64 UR16, c[0x0][0x230] ;  /* 0x00008c0000107ab9 */ /* 0x000fe20000000a00 */
[----:B------:R-:W-:Y:S01]  /*27a0*/  ISETP.EQ.OR.EX P0, PT, RZ, UR7, P0, P6 ;  /* 0x00000007ff007c0c */ /* 0x000fe20008702760 */
[----:B------:R-:W1:Y:S01]  /*27b0*/  S2UR UR7, SR_CgaCtaId ;  /* 0x00000000000779c3 */ /* 0x000e620000008800 */
[C---:B------:R-:W-:Y:S02]  /*27c0*/  SHF.L.U64.HI R5, R4.reuse, 0x2, R5 ;  /* 0x0000000204057819 */ /* 0x040fe40000010205 */
[----:B------:R-:W-:-:S09]  /*27d0*/  SHF.L.U32 R4, R4, 0x2, RZ ;  /* 0x0000000204047819 */ /* 0x000fd200000006ff */
[----:B------:R-:W2:Y:S01]  /*27e0*/  @!P0 LDC.64 R12, c[0x0][0x218] ;  /* 0x00008600ff0c8b82 */ /* 0x000ea20000000a00 */
[----:B-1----:R-:W-:-:S03]  /*27f0*/  ULEA UR6, UR7, UR6, 0x18 ;  /* 0x0000000607067291 */ /* 0x002fc6000f8ec03f */
[----:B------:R-:W-:-:S06]  /*2800*/  ULDC UR7, c[0x0][0x2a4] ;  /* 0x0000a90000077ab9 */ /* 0x000fcc0000000800 */
[----:B------:R0:W-:Y:S01]  /*2810*/  @!P5 STS.64 [UR6+0x98], R24 ;  /* 0x00009818ff00d988 */ /* 0x0001e20008000a06 */
[----:B--2---:R-:W-:Y:S01]  /*2820*/  @!P0 IMAD.WIDE R12, R14, 0x8, R12 ;  /* 0x000000080e0c8825 */ /* 0x004fe200078e020c */
[C---:B------:R-:W-:Y:S02]  /*2830*/  IADD3 R14, P6, R4.reuse, UR14, RZ ;  /* 0x0000000e040e7c10 */ /* 0x040fe4000ffde0ff */
[----:B------:R-:W-:Y:S02]  /*2840*/  IADD3 R4, P5, R4, UR16, RZ ;  /* 0x0000001004047c10 */ /* 0x000fe4000ffbe0ff */
[----:B------:R-:W-:Y:S01]  /*2850*/  IADD3.X R15, R5, UR15, RZ, P6, !PT ;  /* 0x0000000f050f7c10 */ /* 0x000fe2000b7fe4ff */
[----:B0-----:R-:W-:Y:S01]  /*2860*/  @!P0 FMUL.FTZ R25, R25, UR7 ;  /* 0x0000000719198c20 */ /* 0x001fe20008410000 */
[----:B------:R-:W-:Y:S01]  /*2870*/  @!P0 FMUL.FTZ R24, R24, UR7 ;  /* 0x0000000718188c20 */ /* 0x000fe20008410000 */
[----:B------:R-:W-:-:S04]  /*2880*/  IADD3.X R5, R5, UR17, RZ, P5, !PT ;  /* 0x0000001105057c10 */ /* 0x000fc8000affe4ff */
[----:B------:R0:W-:Y:S01]  /*2890*/  @!P0 STG.E.64 desc[UR8][R12.64], R24 ;  /* 0x000000180c008986 */ /* 0x0001e2000c101b08 */
[----:B------:R-:W-:Y:S06]  /*28a0*/  BAR.SYNC.DEFER_BLOCKING 0x0 ;  /* 0x0000000000007b1d */ /* 0x000fec0000010000 */
[----:B------:R-:W2:Y:S04]  /*28b0*/  LDG.E.64 R14, desc[UR8][R14.64] ;  /* 0x000000080e0e7981 */ /* 0x000ea8000c1e1b00 */
[----:B------:R-:W2:Y:S01]  /*28c0*/  LDG.E.64 R4, desc[UR8][R4.64] ;  /* 0x0000000804047981 */ /* 0x000ea2000c1e1b00 */
[----:B------:R-:W-:Y:S01]  /*28d0*/  ISETP.NE.AND P6, PT, RZ, UR12, PT ;  /* 0x0000000cff007c0c */ /* 0x000fe2000bfc5270 */
[----:B0-----:R-:W-:-:S02]  /*28e0*/  HADD2.F32 R24, -RZ, R26.H0_H0 ;  /* 0x2000001aff187230 */ /* 0x001fc40000004100 */
[----:B------:R-:W0:Y:S01]  /*28f0*/  LDS.64 R12, [UR6+0x98] ;  /* 0x00009806ff0c7984 */ /* 0x000e220008000a00 */
[----:B------:R-:W-:Y:S02]  /*2900*/  HADD2.F32 R25, -RZ, R26.H1_H1 ;  /* 0x3000001aff197230 */ /* 0x000fe40000004100 */
[--C-:B------:R-:W-:Y:S02]  /*2910*/  HADD2.F32 R19, -RZ, R22.reuse.H0_H0 ;  /* 0x20000016ff137230 */ /* 0x100fe40000004100 */
[----:B------:R-:W-:Y:S02]  /*2920*/  HADD2.F32 R22, -RZ, R22.H1_H1 ;  /* 0x30000016ff167230 */ /* 0x000fe40000004100 */
[----:B0-----:R-:W-:-:S04]  /*2930*/  FMUL.FTZ R18, R12, UR7 ;  /* 0x000000070c127c20 */ /* 0x001fc80008410000 */
[----:B------:R-:W-:Y:S01]  /*2940*/  FMUL.FTZ R12, R18, R18 ;  /* 0x00000012120c7220 */ /* 0x000fe20000410000 */
[--C-:B------:R-:W-:Y:S01]  /*2950*/  FADD.FTZ R24, R24, -R18.reuse ;  /* 0x8000001218187221 */ /* 0x100fe20000010000 */
[--C-:B------:R-:W-:Y:S01]  /*2960*/  FADD.FTZ R25, R25, -R18.reuse ;  /* 0x8000001219197221 */ /* 0x100fe20000010000 */
[----:B------:R-:W-:Y:S01]  /*2970*/  FADD.FTZ R19, R19, -R18 ;  /* 0x8000001213137221 */ /* 0x000fe20000010000 */
[----:B------:R-:W-:Y:S01]  /*2980*/  FFMA.FTZ R12, R13, UR7, -R12 ;  /* 0x000000070d0c7c23 */ /* 0x000fe2000801080c */
[----:B------:R-:W-:-:S04]  /*2990*/  FADD.FTZ R22, R22, -R18 ;  /* 0x8000001216167221 */ /* 0x000fc80000010000 */
[----:B------:R-:W-:-:S13]  /*29a0*/  FSETP.GTU.FTZ.AND P0, PT, R12, RZ, PT ;  /* 0x000000ff0c00720b */ /* 0x000fda0003f1c000 */
[----:B------:R-:W-:Y:S01]  /*29b0*/  VOTEU.ANY UP0, P0 ;  /* 0x00000000003f7886 */ /* 0x000fe20000000100 */
[----:B------:R-:W-:-:S04]  /*29c0*/  PLOP3.LUT P0, PT, PT, PT, UP0, 0x80, 0x0 ;  /* 0x000000000000781c */ /* 0x000fc80003f0f008 */
[----:B------:R-:W-:-:S09]  /*29d0*/  @UP0 ULDC UR6, c[0x0][0x238] ;  /* 0x00008e0000060ab9 */ /* 0x000fd20000000800 */
[----:B------:R-:W-:Y:S01]  /*29e0*/  @P0 FADD.FTZ R12, R12, UR6 ;  /* 0x000000060c0c0e21 */ /* 0x000fe20008010000 */
[----:B------:R-:W-:-:S05]  /*29f0*/  UMOV UR6, 0x3f800000 ;  /* 0x3f80000000067882 */ /* 0x000fca0000000000 */
[----:B------:R-:W0:Y:S02]  /*2a00*/  @P0 MUFU.RSQ R12, R12 ;  /* 0x0000000c000c0308 */ /* 0x000e240000001400 */
[----:B0-----:R-:W-:-:S13]  /*2a10*/  @P0 R2UR UR7, R12 ;  /* 0x000000000c0702ca */ /* 0x001fda00000e0000 */
[----:B------:R-:W-:Y:S02]  /*2a20*/  @UP0 UMOV UR6, UR7 ;  /* 0x0000000700060c82 */ /* 0x000fe40008000000 */
[----:B------:R-:W-:Y:S01]  /*2a30*/  FMUL.FTZ R24, R24, UR6 ;  /* 0x0000000618187c20 */ /* 0x000fe20008410000 */
[----:B------:R-:W-:Y:S01]  /*2a40*/  FMUL.FTZ R25, R25, UR6 ;  /* 0x0000000619197c20 */ /* 0x000fe20008410000 */
[----:B------:R-:W-:Y:S01]  /*2a50*/  FMUL.FTZ R19, R19, UR6 ;  /* 0x0000000613137c20 */ /* 0x000fe20008410000 */
[----:B------:R-:W-:Y:S01]  /*2a60*/  FMUL.FTZ R22, R22, UR6 ;  /* 0x0000000616167c20 */ /* 0x000fe20008410000 */
[----:B--2---:R-:W-:Y:S01]  /*2a70*/  FFMA.FTZ R24, R14, R24, R4 ;  /* 0x000000180e187223 */ /* 0x004fe20000010004 */
        /* <DEDUP_REMOVED lines=12> */
.L_x_4288:
[----:B------:R-:W-:Y:S04]  /*2b40*/  BSSY B0, `(.L_x_4289) ;  /* 0x000000e000007945 */ /* 0x000fe80003800000 */
[----:B------:R-:W-:Y:S05]  /*2b50*/  @P4 BRA `(.L_x_4290) ;  /* 0x0000000000304947 */ /* 0x000fea0003800000 */
[----:B------:R-:W-:Y:S01]  /*2b60*/  ULDC.64 UR14, c[0x0][0x270] ;  /* 0x00009c00000e7ab9 */ /* 0x000fe20000000a00 */
[----:B------:R-:W-:Y:S01]  /*2b70*/  MOV R12, R6 ;  /* 0x00000006000c7202 */ /* 0x000fe20000000f00 */
[----:B------:R-:W-:Y:S01]  /*2b80*/  IMAD R31, R31, UR14, RZ ;  /* 0x0000000e1f1f7c24 */ /* 0x000fe2000f8e02ff */
[----:B------:R-:W-:Y:S02]  /*2b90*/  MOV R13, R9 ;  /* 0x00000009000d7202 */ /* 0x000fe40000000f00 */
[----:B------:R-:W-:Y:S01]  /*2ba0*/  F2FP.F16.F32.PACK_AB R24, R25, R24 ;  /* 0x000000181918723e */ /* 0x000fe200000000ff */
[C---:B------:R-:W-:Y:S02]  /*2bb0*/  IMAD R31, R0.reuse, UR15, R31 ;  /* 0x0000000f001f7c24 */ /* 0x040fe4000f8e021f */
[----:B------:R-:W-:Y:S01]  /*2bc0*/  IMAD.WIDE.U32 R12, R0, UR14, R12 ;  /* 0x0000000e000c7c25 */ /* 0x000fe2000f8e000c */
[----:B------:R-:W-:-:S04]  /*2bd0*/  ULDC.64 UR14, c[0x0][0x210] ;  /* 0x00008400000e7ab9 */ /* 0x000fc80000000a00 */
[----:B------:R-:W-:Y:S02]  /*2be0*/  IADD3 R13, R13, R31, RZ ;  /* 0x0000001f0d0d7210 */ /* 0x000fe40007ffe0ff */
[----:B------:R-:W-:-:S04]  /*2bf0*/  LEA R16, P0, R12, UR14, 0x1 ;  /* 0x0000000e0c107c11 */ /* 0x000fc8000f8008ff */
[----:B------:R-:W-:-:S05]  /*2c00*/  LEA.HI.X R17, R12, UR15, R13, 0x1, P0 ;  /* 0x0000000f0c117c11 */ /* 0x000fca00080f0c0d */
[----:B------:R0:W-:Y:S04]  /*2c10*/  STG.E desc[UR8][R16.64], R24 ;  /* 0x0000001810007986 */ /* 0x0001e8000c101908 */
.L_x_4290:
[----:B------:R-:W-:Y:S05]  /*2c20*/  BSYNC B0 ;  /* 0x0000000000007941 */ /* 0x000fea0003800000 */
.L_x_4289:
[--C-:B0-----:R-:W-:Y:S02]  /*2c30*/  HADD2.F32 R24, -RZ, R23.reuse.H0_H0 ;  /* 0x20000017ff187230 */ /* 0x101fe40000004100 */
[----:B------:R-:W-:Y:S01]  /*2c40*/  FFMA.FTZ R19, R14, R19, R4 ;  /* 0x000000130e137223 */ /* 0x000fe20000010004 */
[----:B------:R-:W-:Y:S02]  /*2c50*/  HADD2.F32 R23, -RZ, R23.H1_H1 ;  /* 0x30000017ff177230 */ /* 0x000fe40000004100 */
        /* <DEDUP_REMOVED lines=12> */
.L_x_4291:
[----:B------:R-:W-:Y:S04]  /*2d20*/  BSSY B0, `(.L_x_4292) ;  /* 0x000000f000007945 */ /* 0x000fe80003800000 */
[----:B------:R-:W-:Y:S05]  /*2d30*/  @!P3 BRA `(.L_x_4293) ;  /* 0x000000000034b947 */ /* 0x000fea0003800000 */
[----:B------:R-:W-:Y:S01]  /*2d40*/  SHF.R.S32.HI R12, RZ, 0x1f, R35 ;  /* 0x0000001fff0c7819 */ /* 0x000fe20000011423 */
[----:B------:R-:W-:Y:S01]  /*2d50*/  ULDC.64 UR14, c[0x0][0x270] ;  /* 0x00009c00000e7ab9 */ /* 0x000fe20000000a00 */
[----:B------:R-:W-:Y:S02]  /*2d60*/  MOV R13, R9 ;  /* 0x00000009000d7202 */ /* 0x000fe40000000f00 */
[----:B------:R-:W-:Y:S01]  /*2d70*/  F2FP.F16.F32.PACK_AB R19, R22, R19 ;  /* 0x000000131613723e */ /* 0x000fe200000000ff */
        /* <DEDUP_REMOVED lines=9> */
.L_x_4293:
[----:B------:R-:W-:Y:S05]  /*2e10*/  BSYNC B0 ;  /* 0x0000000000007941 */ /* 0x000fea0003800000 */
.L_x_4292:
[--C-:B------:R-:W-:Y:S02]  /*2e20*/  HADD2.F32 R12, -RZ, R20.reuse.H0_H0 ;  /* 0x20000014ff0c7230 */ /* 0x100fe40000004100 */
[--C-:B------:R-:W-:Y:S01]  /*2e30*/  FADD.FTZ R24, R24, -R18.reuse ;  /* 0x8000001218187221 */ /* 0x100fe20000010000 */
[----:B------:R-:W-:Y:S02]  /*2e40*/  HADD2.F32 R20, -RZ, R20.H1_H1 ;  /* 0x30000014ff147230 */ /* 0x000fe40000004100 */
[--C-:B------:R-:W-:Y:S01]  /*2e50*/  FADD.FTZ R23, R23, -R18.reuse ;  /* 0x8000001217177221 */ /* 0x100fe20000010000 */
[----:B------:R-:W-:Y:S01]  /*2e60*/  ULDC.64 UR16, c[0x0][0x278] ;  /* 0x00009e0000107ab9 */ /* 0x000fe20000000a00 */
[--C-:B------:R-:W-:Y:S01]  /*2e70*/  FADD.FTZ R12, R12, -R18.reuse ;  /* 0x800000120c0c7221 */ /* 0x100fe20000010000 */
[----:B------:R-:W-:Y:S01]  /*2e80*/  FMUL.FTZ R24, R24, UR6 ;  /* 0x0000000618187c20 */ /* 0x000fe20008410000 */
[----:B------:R-:W-:Y:S01]  /*2e90*/  FADD.FTZ R20, R20, -R18 ;  /* 0x8000001214147221 */ /* 0x000fe20000010000 */
[----:B------:R-:W-:Y:S01]  /*2ea0*/  FMUL.FTZ R23, R23, UR6 ;  /* 0x0000000617177c20 */ /* 0x000fe20008410000 */
[----:B------:R-:W-:Y:S01]  /*2eb0*/  ISETP.GE.U32.AND P0, PT, R29, UR16, PT ;  /* 0x000000101d007c0c */ /* 0x000fe2000bf06070 */
[----:B0-----:R-:W-:Y:S01]  /*2ec0*/  FMUL.FTZ R19, R12, UR6 ;  /* 0x000000060c137c20 */ /* 0x001fe20008410000 */
[----:B------:R-:W-:Y:S01]  /*2ed0*/  FMUL.FTZ R20, R20, UR6 ;  /* 0x0000000614147c20 */ /* 0x000fe20008410000 */
[----:B------:R-:W-:Y:S01]  /*2ee0*/  FFMA.FTZ R22, R14, R24, R4 ;  /* 0x000000180e167223 */ /* 0x000fe20000010004 */
[----:B------:R-:W-:Y:S01]  /*2ef0*/  FFMA.FTZ R23, R15, R23, R5 ;  /* 0x000000170f177223 */ /* 0x000fe20000010005 */
[----:B------:R-:W-:Y:S08]  /*2f00*/  @!P6 BRA `(.L_x_4294) ;  /* 0x000000000028e947 */ /* 0x000ff00003800000 */
        /* <DEDUP_REMOVED lines=10> */
.L_x_4294:
        /* <DEDUP_REMOVED lines=10> */
[----:B------:R-:W-:Y:S02]  /*3050*/  ULDC.64 UR14, c[0x0][0x210] ;  /* 0x00008400000e7ab9 */ /* 0x000fe40000000a00 */
[----:B------:R-:W-:Y:S02]  /*3060*/  LEA R16, P4, R12, UR14, 0x1 ;  /* 0x0000000e0c107c11 */ /* 0x000fe4000f8808ff */
[----:B------:R-:W-:-:S04]  /*3070*/  IADD3 R17, R13, R17, RZ ;  /* 0x000000110d117210 */ /* 0x000fc80007ffe0ff */
[----:B------:R-:W-:-:S05]  /*3080*/  LEA.HI.X R17, R12, UR15, R17, 0x1, P4 ;  /* 0x0000000f0c117c11 */ /* 0x000fca000a0f0c11 */
[----:B------:R0:W-:Y:S02]  /*3090*/  STG.E desc[UR8][R16.64], R23 ;  /* 0x0000001710007986 */ /* 0x0001e4000c101908 */
.L_x_4296:
[----:B------:R-:W-:Y:S05]  /*30a0*/  BSYNC B0 ;  /* 0x0000000000007941 */ /* 0x000fea0003800000 */
.L_x_4295:
[----:B------:R-:W-:Y:S02]  /*30b0*/  HADD2.F32 R22, -RZ, R21.H0_H0 ;  /* 0x20000015ff167230 */ /* 0x000fe40000004100 */
        /* <DEDUP_REMOVED lines=13> */
.L_x_4297:
[----:B------:R-:W-:Y:S04]  /*3190*/  BSSY B0, `(.L_x_4298) ;  /* 0x000000f000007945 */ /* 0x000fe80003800000 */
[----:B------:R-:W-:Y:S05]  /*31a0*/  @!P1 BRA `(.L_x_4299) ;  /* 0x0000000000349947 */ /* 0x000fea0003800000 */
[----:B------:R-:W-:Y:S01]  /*31b0*/  SHF.R.S32.HI R12, RZ, 0x1f, R33 ;  /* 0x0000001fff0c7819 */ /* 0x000fe20000011421 */
[----:B------:R-:W-:Y:S01]  /*31c0*/  ULDC.64 UR14, c[0x0][0x270] ;  /* 0x00009c00000e7ab9 */ /* 0x000fe20000000a00 */
[----:B------:R-:W-:Y:S02]  /*31d0*/  MOV R13, R9 ;  /* 0x00000009000d7202 */ /* 0x000fe40000000f00 */
[----:B------:R-:W-:Y:S01]  /*31e0*/  F2FP.F16.F32.PACK_AB R19, R20, R19 ;  /* 0x000000131413723e */ /* 0x000fe200000000ff */
[----:B0-----:R-:W-:Y:S01]  /*31f0*/  IMAD R16, R12, UR14, RZ ;  /* 0x0000000e0c107c24 */ /* 0x001fe2000f8e02ff */
        /* <DEDUP_REMOVED lines=8> */
.L_x_4299:
[----:B------:R-:W-:Y:S05]  /*3280*/  BSYNC B0 ;  /* 0x0000000000007941 */ /* 0x000fea0003800000 */
.L_x_4298:
[----:B------:R-:W-:Y:S01]  /*3290*/  HADD2.F32 R21, -RZ, R21.H1_H1 ;  /* 0x30000015ff157230 */ /* 0x000fe20000004100 */
[----:B0-----:R-:W-:Y:S01]  /*32a0*/  SHF.R.S32.HI R23, RZ, 0x1f, R29 ;  /* 0x0000001fff177819 */ /* 0x001fe2000001141d */
[--C-:B------:R-:W-:Y:S01]  /*32b0*/  FADD.FTZ R22, R22, -R18.reuse ;  /* 0x8000001216167221 */ /* 0x100fe20000010000 */
[----:B------:R-:W-:Y:S02]  /*32c0*/  ISETP.GE.U32.AND P4, PT, R28, UR16, PT ;  /* 0x000000101c007c0c */ /* 0x000fe4000bf86070 */
[----:B------:R-:W-:Y:S01]  /*32d0*/  FADD.FTZ R12, R21, -R18 ;  /* 0x80000012150c7221 */ /* 0x000fe20000010000 */
[----:B------:R-:W-:Y:S01]  /*32e0*/  ISETP.GE.AND.EX P5, PT, R23, UR17, PT, P0 ;  /* 0x0000001117007c0c */ /* 0x000fe2000bfa6300 */
[----:B-1----:R-:W-:Y:S01]  /*32f0*/  FMUL.FTZ R19, R22, UR6 ;  /* 0x0000000616137c20 */ /* 0x002fe20008410000 */
[----:B------:R-:W-:Y:S01]  /*3300*/  ISETP.GE.U32.AND P0, PT, R27, UR16, PT ;  /* 0x000000101b007c0c */ /* 0x000fe2000bf06070 */
[----:B------:R-:W-:Y:S01]  /*3310*/  FMUL.FTZ R12, R12, UR6 ;  /* 0x000000060c0c7c20 */ /* 0x000fe20008410000 */
[----:B------:R-:W-:Y:S01]  /*3320*/  ISETP.LT.U32.AND P5, PT, R36, 0x200, !P5 ;  /* 0x000002002400780c */ /* 0x000fe20006fa1070 */
[----:B------:R-:W-:-:S02]  /*3330*/  FFMA.FTZ R19, R14, R19, R4 ;  /* 0x000000130e137223 */ /* 0x000fc40000010004 */
        /* <DEDUP_REMOVED lines=12> */
.L_x_4300:
[----:B------:R-:W-:Y:S04]  /*3400*/  BSSY B0, `(.L_x_4301) ;  /* 0x000000e000007945 */ /* 0x000fe80003800000 */
[----:B------:R-:W-:Y:S05]  /*3410*/  @!P5 BRA `(.L_x_4302) ;  /* 0x000000000030d947 */ /* 0x000fea0003800000 */
[----:B------:R-:W-:Y:S01]  /*3420*/  ULDC.64 UR14, c[0x0][0x270] ;  /* 0x00009c00000e7ab9 */ /* 0x000fe20000000a00 */
[----:B------:R-:W-:Y:S01]  /*3430*/  MOV R12, R6 ;  /* 0x00000006000c7202 */ /* 0x000fe20000000f00 */
[----:B------:R-:W-:Y:S01]  /*3440*/  IMAD R16, R23, UR14, RZ ;  /* 0x0000000e17107c24 */ /* 0x000fe2000f8e02ff */
[----:B------:R-:W-:Y:S02]  /*3450*/  MOV R13, R9 ;  /* 0x00000009000d7202 */ /* 0x000fe40000000f00 */
[----:B------:R-:W-:Y:S01]  /*3460*/  F2FP.F16.F32.PACK_AB R19, R20, R19 ;  /* 0x000000131413723e */ /* 0x000fe200000000ff */
[C---:B------:R-:W-:Y:S02]  /*3470*/  IMAD R17, R29.reuse, UR15, R16 ;  /* 0x0000000f1d117c24 */ /* 0x040fe4000f8e0210 */
[----:B------:R-:W-:Y:S01]  /*3480*/  IMAD.WIDE.U32 R12, R29, UR14, R12 ;  /* 0x0000000e1d0c7c25 */ /* 0x000fe2000f8e000c */
[----:B------:R-:W-:Y:S02]  /*3490*/  ULDC.64 UR14, c[0x0][0x210] ;  /* 0x00008400000e7ab9 */ /* 0x000fe40000000a00 */
[----:B------:R-:W-:-:S02]  /*34a0*/  LEA R16, P5, R12, UR14, 0x1 ;  /* 0x0000000e0c107c11 */ /* 0x000fc4000f8a08ff */
[----:B------:R-:W-:-:S04]  /*34b0*/  IADD3 R17, R13, R17, RZ ;  /* 0x000000110d117210 */ /* 0x000fc80007ffe0ff */
[----:B------:R-:W-:-:S05]  /*34c0*/  LEA.HI.X R17, R12, UR15, R17, 0x1, P5 ;  /* 0x0000000f0c117c11 */ /* 0x000fca000a8f0c11 */
[----:B------:R0:W-:Y:S02]  /*34d0*/  STG.E desc[UR8][R16.64], R19 ;  /* 0x0000001310007986 */ /* 0x0001e4000c101908 */
.L_x_4302:
[----:B------:R-:W-:Y:S05]  /*34e0*/  BSYNC B0 ;  /* 0x0000000000007941 */ /* 0x000fea0003800000 */
.L_x_4301:
[--C-:B------:R-:W-:Y:S01]  /*34f0*/  HADD2.F32 R21, -RZ, R11.reuse.H0_H0 ;  /* 0x2000000bff157230 */ /* 0x100fe20000004100 */
[----:B------:R-:W-:Y:S01]  /*3500*/  SHF.R.S32.HI R25, RZ, 0x1f, R28 ;  /* 0x0000001fff197819 */ /* 0x000fe2000001141c */
[--C-:B------:R-:W-:Y:S01]  /*3510*/  HADD2.F32 R13, -RZ, R10.reuse.H0_H0 ;  /* 0x2000000aff0d7230 */ /* 0x100fe20000004100 */
[----:B------:R-:W-:Y:S01]  /*3520*/  SHF.R.S32.HI R24, RZ, 0x1f, R27 ;  /* 0x0000001fff187819 */ /* 0x000fe2000001141b */
[----:B------:R-:W-:Y:S01]  /*3530*/  HADD2.F32 R23, -RZ, R10.H1_H1 ;  /* 0x3000000aff177230 */ /* 0x000fe20000004100 */
[----:B------:R-:W-:Y:S01]  /*3540*/  SHF.R.S32.HI R22, RZ, 0x1f, R30 ;  /* 0x0000001fff167819 */ /* 0x000fe2000001141e */
[----:B------:R-:W-:Y:S02]  /*3550*/  HADD2.F32 R11, -RZ, R11.H1_H1 ;  /* 0x3000000bff0b7230 */ /* 0x000fe40000004100 */
[--C-:B------:R-:W-:Y:S01]  /*3560*/  FADD.FTZ R13, R13, -R18.reuse ;  /* 0x800000120d0d7221 */ /* 0x100fe20000010000 */
[--C-:B0-----:R-:W-:Y:S02]  /*3570*/  HADD2.F32 R17, -RZ, R3.reuse.H0_H0 ;  /* 0x20000003ff117230 */ /* 0x101fe40000004100 */
[----:B------:R-:W-:Y:S01]  /*3580*/  FADD.FTZ R10, R23, -R18 ;  /* 0x80000012170a7221 */ /* 0x000fe20000010000 */
[----:B------:R-:W-:-:S02]  /*3590*/  HADD2.F32 R19, -RZ, R3.H1_H1 ;  /* 0x30000003ff137230 */ /* 0x000fc40000004100 */
[--C-:B------:R-:W-:Y:S01]  /*35a0*/  FADD.FTZ R3, R21, -R18.reuse ;  /* 0x8000001215037221 */ /* 0x100fe20000010000 */
[--C-:B------:R-:W-:Y:S01]  /*35b0*/  FADD.FTZ R11, R11, -R18.reuse ;  /* 0x800000120b0b7221 */ /* 0x100fe20000010000 */
[--C-:B------:R-:W-:Y:S01]  /*35c0*/  FADD.FTZ R12, R17, -R18.reuse ;  /* 0x80000012110c7221 */ /* 0x100fe20000010000 */
[----:B------:R-:W-:Y:S01]  /*35d0*/  ISETP.GE.U32.AND P5, PT, R30, UR16, PT ;  /* 0x000000101e007c0c */ /* 0x000fe2000bfa6070 */
[----:B------:R-:W-:Y:S01]  /*35e0*/  FADD.FTZ R18, R19, -R18 ;  /* 0x8000001213127221 */ /* 0x000fe20000010000 */
[----:B------:R-:W-:Y:S01]  /*35f0*/  FMUL.FTZ R13, R13, UR6 ;  /* 0x000000060d0d7c20 */ /* 0x000fe20008410000 */
[----:B------:R-:W-:Y:S01]  /*3600*/  FMUL.FTZ R3, R3, UR6 ;  /* 0x0000000603037c20 */ /* 0x000fe20008410000 */
[----:B------:R-:W-:Y:S01]  /*3610*/  FMUL.FTZ R20, R11, UR6 ;  /* 0x000000060b147c20 */ /* 0x000fe20008410000 */
[----:B------:R-:W-:Y:S01]  /*3620*/  FMUL.FTZ R18, R18, UR6 ;  /* 0x0000000612127c20 */ /* 0x000fe20008410000 */
[----:B------:R-:W-:Y:S01]  /*3630*/  ISETP.GE.AND.EX P4, PT, R25, UR17, PT, P4 ;  /* 0x0000001119007c0c */ /* 0x000fe2000bf86340 */
[----:B------:R-:W-:Y:S01]  /*3640*/  FMUL.FTZ R10, R10, UR6 ;  /* 0x000000060a0a7c20 */ /* 0x000fe20008410000 */
[----:B------:R-:W-:Y:S01]  /*3650*/  ISETP.GE.AND.EX P0, PT, R24, UR17, PT, P0 ;  /* 0x0000001118007c0c */ /* 0x000fe2000bf06300 */
[----:B------:R-:W-:Y:S01]  /*3660*/  FMUL.FTZ R11, R12, UR6 ;  /* 0x000000060c0b7c20 */ /* 0x000fe20008410000 */
[----:B------:R-:W-:Y:S01]  /*3670*/  ISETP.GE.AND.EX P5, PT, R22, UR17, PT, P5 ;  /* 0x0000001116007c0c */ /* 0x000fe2000bfa6350 */
[C-C-:B------:R-:W-:Y:S01]  /*3680*/  FFMA.FTZ R16, R14.reuse, R13, R4.reuse ;  /* 0x0000000d0e107223 */ /* 0x140fe20000010004 */
[--C-:B------:R-:W-:Y:S01]  /*3690*/  FFMA.FTZ R3, R14, R3, R4.reuse ;  /* 0x000000030e037223 */ /* 0x100fe20000010004 */
[C-C-:B------:R-:W-:Y:S01]  /*36a0*/  FFMA.FTZ R13, R15.reuse, R20, R5.reuse ;  /* 0x000000140f0d7223 */ /* 0x140fe20000010005 */
[C-C-:B------:R-:W-:Y:S01]  /*36b0*/  FFMA.FTZ R12, R15.reuse, R18, R5.reuse ;  /* 0x000000120f0c7223 */ /* 0x140fe20000010005 */
[----:B------:R-:W-:Y:S01]  /*36c0*/  ISETP.LT.U32.AND P4, PT, R36, 0x200, !P4 ;  /* 0x000002002400780c */ /* 0x000fe20006781070 */
[----:B------:R-:W-:Y:S01]  /*36d0*/  FFMA.FTZ R14, R14, R11, R4 ;  /* 0x0000000b0e0e7223 */ /* 0x000fe20000010004 */
[C---:B------:R-:W-:Y:S01]  /*36e0*/  ISETP.LT.U32.AND P0, PT, R36.reuse, 0x200, !P0 ;  /* 0x000002002400780c */ /* 0x040fe20004701070 */
        /* <DEDUP_REMOVED lines=13> */
.L_x_4303:
        /* <DEDUP_REMOVED lines=14> */
.L_x_4305:
[----:B------:R-:W-:Y:S05]  /*38a0*/  BSYNC B0 ;  /* 0x0000000000007941 */ /* 0x000fea0003800000 */
.L_x_4304:
        /* <DEDUP_REMOVED lines=11> */
.L_x_4306:
[----:B------:R-:W-:Y:S04]  /*3960*/  BSSY B0, `(.L_x_4307) ;  /* 0x000000e000007945 */ /* 0x000fe80003800000 */
[----:B------:R-:W-:Y:S05]  /*3970*/  @!P0 BRA `(.L_x_4308) ;  /* 0x0000000000308947 */ /* 0x000fea0003800000 */
[----:B------:R-:W-:Y:S01]  /*3980*/  ULDC.64 UR14, c[0x0][0x270] ;  /* 0x00009c00000e7ab9 */ /* 0x000fe20000000a00 */
[----:B------:R-:W-:Y:S01]  /*3990*/  MOV R4, R6 ;  /* 0x0000000600047202 */ /* 0x000fe20000000f00 */
[----:B0-----:R-:W-:Y:S01]  /*39a0*/  IMAD R10, R24, UR14, RZ ;  /* 0x0000000e180a7c24 */ /* 0x001fe2000f8e02ff */
        /* <DEDUP_REMOVED lines=9> */
.L_x_4308:
[----:B------:R-:W-:Y:S05]  /*3a40*/  BSYNC B0 ;  /* 0x0000000000007941 */ /* 0x000fea0003800000 */
.L_x_4307:
[----:B------:R-:W-:Y:S05]  /*3a50*/  @!P6 BRA `(.L_x_4309) ;  /* 0x000000000028e947 */ /* 0x000fea0003800000 */
        /* <DEDUP_REMOVED lines=10> */
.L_x_4309:
[----:B------:R-:W-:Y:S04]  /*3b00*/  BSSY B0, `(.L_x_4310) ;  /* 0x000000e000007945 */ /* 0x000fe80003800000 */
[----:B------:R-:W-:Y:S05]  /*3b10*/  @!P5 BRA `(.L_x_4311) ;  /* 0x000000000030d947 */ /* 0x000fea0003800000 */
[----:B------:R-:W-:Y:S01]  /*3b20*/  ULDC.64 UR6, c[0x0][0x270] ;  /* 0x00009c0000067ab9 */ /* 0x000fe20000000a00 */
[----:B------:R-:W-:Y:S01]  /*3b30*/  MOV R4, R6 ;  /* 0x0000000600047202 */ /* 0x000fe20000000f00 */
[----:B-1----:R-:W-:Y:S01]  /*3b40*/  IMAD R3, R22, UR6, RZ ;  /* 0x0000000616037c24 */ /* 0x002fe2000f8e02ff */
[----:B------:R-:W-:-:S03]  /*3b50*/  MOV R5, R9 ;  /* 0x0000000900057202 */ /* 0x000fc60000000f00 */
[C---:B------:R-:W-:Y:S02]  /*3b60*/  IMAD R3, R30.reuse, UR7, R3 ;  /* 0x000000071e037c24 */ /* 0x040fe4000f8e0203 */
[----:B------:R-:W-:Y:S01]  /*3b70*/  IMAD.WIDE.U32 R4, R30, UR6, R4 ;  /* 0x000000061e047c25 */ /* 0x000fe2000f8e0004 */
[----:B------:R-:W-:Y:S02]  /*3b80*/  ULDC.64 UR6, c[0x0][0x210] ;  /* 0x0000840000067ab9 */ /* 0x000fe40000000a00 */
[----:B------:R-:W-:Y:S02]  /*3b90*/  LEA R6, P0, R4, UR6, 0x1 ;  /* 0x0000000604067c11 */ /* 0x000fe4000f8008ff */
[----:B------:R-:W-:-:S04]  /*3ba0*/  IADD3 R3, R5, R3, RZ ;  /* 0x0000000305037210 */ /* 0x000fc80007ffe0ff */
[----:B------:R-:W-:Y:S02]  /*3bb0*/  LEA.HI.X R7, R4, UR7, R3, 0x1, P0 ;  /* 0x0000000704077c11 */ /* 0x000fe400080f0c03 */
[----:B------:R-:W-:-:S05]  /*3bc0*/  F2FP.F16.F32.PACK_AB R3, R12, R14 ;  /* 0x0000000e0c03723e */ /* 0x000fca00000000ff */
[----:B------:R2:W-:Y:S02]  /*3bd0*/  STG.E desc[UR8][R6.64], R3 ;  /* 0x0000000306007986 */ /* 0x0005e4000c101908 */
.L_x_4311:
[----:B------:R-:W-:Y:S05]  /*3be0*/  BSYNC B0 ;  /* 0x0000000000007941 */ /* 0x000fea0003800000 */
.L_x_4310:
[----:B------:R-:W-:Y:S02]  /*3bf0*/  UIADD3 UR13, UR11, UR13, URZ ;  /* 0x0000000d0b0d7290 */ /* 0x000fe4000fffe03f */
[----:B------:R-:W-:Y:S02]  /*3c00*/  UIADD3 UR4, UR4, 0x1, URZ ;  /* 0x0000000104047890 */ /* 0x000fe4000fffe03f */
[----:B------:R-:W-:-:S06]  /*3c10*/  UISETP.GE.AND UP0, UPT, UR13, UR5, UPT ;  /* 0x000000050d00728c */ /* 0x000fcc000bf06270 */
[----:B------:R-:W-:-:S13]  /*3c20*/  PLOP3.LUT P0, PT, PT, PT, UP0, 0x80, 0x0 ;  /* 0x000000000000781c */ /* 0x000fda0003f0f008 */
[----:B------:R-:W-:Y:S05]  /*3c30*/  @!P0 BRA `(.L_x_4312) ;  /* 0xffffffc400b08947 */ /* 0x000fea000383ffff */
[----:B------:R-:W-:Y:S05]  /*3c40*/  EXIT ;  /* 0x000000000000794d */ /* 0x000fea0003800000 */
.L_x_4313:
        /* <DEDUP_REMOVED lines=11> */
.L_x_5708:


//--------------------- .text._Z35group_norm_nhwc_fwd_one_pass_kernelI11Fp16IOFp32WLi128ELi128ELi512EEv26Group_norm_nhwc_fwd_params --------------------------
	.section	.text._Z35group_norm_nhwc_fwd_one_pass_kernelI11Fp16IOFp32WLi128ELi128ELi512EEv26Group_norm_nhwc_fwd_params,"ax",@progbits
	.align	128
        .global         _Z35group_norm_nhwc_fwd_one_pass_kernelI11Fp16IOFp32WLi128ELi128ELi512EEv26Group_norm_nhwc_fwd_params
        .type           _Z35group_norm_nhwc_fwd_one_pass_kernelI11Fp16IOFp32WLi128ELi128ELi512EEv26Group_norm_nhwc_fwd_params,@function
        .size           _Z35group_norm_nhwc_fwd_one_pass_kernelI11Fp16IOFp32WLi128ELi128ELi512EEv26Group_norm_nhwc_fwd_params,(.L_x_5709 - _Z35group_norm_nhwc_fwd_one_pass_kernelI11Fp16IOFp32WLi128ELi128ELi512EEv26Group_norm_nhwc_fwd_params)
        .other          _Z35group_norm_nhwc_fwd_one_pass_kernelI11Fp16IOFp32WLi128ELi128ELi512EEv26Group_norm_nhwc_fwd_params,@"STO_CUDA_ENTRY STV_DEFAULT"
_Z35group_norm_nhwc_fwd_one_pass_kernelI11Fp16IOFp32WLi128ELi128ELi512EEv26Group_norm_nhwc_fwd_params:
.text._Z35group_norm_nhwc_fwd_one_pass_kernelI11Fp16IOFp32WLi128ELi128ELi512EEv26Group_norm_nhwc_fwd_params:
[----:B------:R-:W-:Y:S08]  /*0000*/  LDC R1, c[0x0][0x28] ;  /* 0x00000a00ff017b82 */ /* 0x000ff00000000800 */
[----:B------:R-:W0:Y:S01]  /*0010*/  S2UR UR5, SR_CTAID.Y ;  /* 0x00000000000579c3 */ /* 0x000e220000002600 */
[----:B------:R-:W-:Y:S01]  /*0020*/  ULDC UR4, c[0x0][0x288] ;  /* 0x0000a20000047ab9 */ /* 0x000fe20000000800 */
[----:B------:R-:W-:-:S02]  /*0030*/  ULDC UR6, c[0x0][0x258] ;  /* 0x0000960000067ab9 */ /* 0x000fc40000000800 */
[----:B------:R-:W-:-:S04]  /*0040*/  UIMAD UR4, UR4, UR6, URZ ;  /* 0x00000006040472a4 */ /* 0x000fc8000f8e023f */
[----:B0-----:R-:W-:-:S06]  /*0050*/  UISETP.GE.AND UP0, UPT, UR5, UR4, UPT ;  /* 0x000000040500728c */ /* 0x001fcc000bf06270 */
[----:B------:R-:W-:-:S13]  /*0060*/  PLOP3.LUT P0, PT, PT, PT, UP0, 0x80, 0x0 ;  /* 0x000000000000781c */ /* 0x000fda0003f0f008 */
[----:B------:R-:W-:Y:S05]  /*0070*/  @P0 EXIT ;  /* 0x000000000000094d */ /* 0x000fea0003800000 */
[----:B------:R-:W-:Y:S01]  /*0080*/  ULDC.U8 UR9, c[0x0][0x28c] ;  /* 0x0000a30000097ab9 */ /* 0x000fe20000000000 */
[----:B------:R-:W-:Y:S01]  /*0090*/  UMOV UR4, URZ ;  /* 0x0000003f00047c82 */ /* 0x000fe20008000000 */
[----:B------:R-:W-:-:S05]  /*00a0*/  ULDC.64 UR10, c[0x0][0x208] ;  /* 0x00008200000a7ab9 */ /* 0x000fca0000000a00 */
.L_x_4375:
[----:B0123--:R-:W0:Y:S01]  /*00b0*/  LDC R9, c[0x0][0x288] ;  /* 0x0000a200ff097b82 */ /* 0x00fe220000000800 */
[----:B------:R-:W1:Y:S01]  /*00c0*/  S2R R37, SR_TID.X ;  /* 0x0000000000257919 */ /* 0x000e620000002100 */
[----:B------:R-:W-:Y:S01]  /*00d0*/  ULDC.64 UR14, c[0x0][0x278] ;  /* 0x00009e00000e7ab9 */ /* 0x000fe20000000a00 */
[----:B------:R-:W-:Y:S01]  /*00e0*/  LOP3.LUT R36, R36, 0xfffffffd, RZ, 0xc0, !PT ;  /* 0xfffffffd24247812 */ /* 0x000fe200078ec0ff */
[----:B------:R-:W-:-:S04]  /*00f0*/  ULDC.64 UR12, c[0x0][0x280] ;  /* 0x0000a000000c7ab9 */ /* 0x000fc80000000a00 */
[----:B------:R-:W2:Y:S01]  /*0100*/  S2UR UR6, SR_CTAID.X ;  /* 0x00000000000679c3 */ /* 0x000ea20000002500 */
[----:B0---4-:R-:W-:-:S04]  /*0110*/  IABS R5, R9 ;  /* 0x0000000900057213 */ /* 0x011fc80000000000 */
[----:B------:R-:W0:Y:S01]  /*0120*/  I2F.RP R0, R5 ;  /* 0x0000000500007306 */ /* 0x000e220000209400 */
[C---:B-1----:R-:W-:Y:S02]  /*0130*/  ISETP.GT.U32.AND P4, PT, R37.reuse, 0x1ff, PT ;  /* 0x000001ff2500780c */ /* 0x042fe40003f84070 */
[----:B------:R-:W-:-:S04]  /*0140*/  SHF.L.U32 R6, R37, 0x1, RZ ;  /* 0x0000000125067819 */ /* 0x000fc800000006ff */
[----:B------:R-:W-:Y:S01]  /*0150*/  LOP3.LUT R43, R6, 0x7e, RZ, 0xc0, !PT ;  /* 0x0000007e062b7812 */ /* 0x000fe200078ec0ff */
[----:B0-----:R-:W0:Y:S02]  /*0160*/  MUFU.RCP R0, R0 ;  /* 0x0000000000007308 */ /* 0x001e240000001000 */
[----:B0-----:R-:W-:-:S06]  /*0170*/  IADD3 R2, R0, 0xffffffe, RZ ;  /* 0x0ffffffe00027810 */ /* 0x001fcc0007ffe0ff */
[----:B------:R0:W1:Y:S02]  /*0180*/  F2I.FTZ.U32.TRUNC.NTZ R3, R2 ;  /* 0x0000000200037305 */ /* 0x000064000021f000 */
[----:B0-----:R-:W-:Y:S01]  /*0190*/  HFMA2.MMA R2, -RZ, RZ, 0, 0 ;  /* 0x00000000ff027435 */ /* 0x001fe200000001ff */
[----:B-1----:R-:W-:-:S05]  /*01a0*/  IADD3 R4, RZ, -R3, RZ ;  /* 0x80000003ff047210 */ /* 0x002fca0007ffe0ff */
[----:B------:R-:W-:Y:S01]  /*01b0*/  IMAD R7, R4, R5, RZ ;  /* 0x0000000504077224 */ /* 0x000fe200078e02ff */
[----:B------:R-:W-:-:S03]  /*01c0*/  IABS R4, UR5 ;  /* 0x0000000500047c13 */ /* 0x000fc60008000000 */
[----:B------:R-:W-:Y:S02]  /*01d0*/  IMAD.HI.U32 R3, R3, R7, R2 ;  /* 0x0000000703037227 */ /* 0x000fe400078e0002 */
[----:B------:R-:W2:Y:S04]  /*01e0*/  LDC R7, c[0x0][0x294] ;  /* 0x0000a500ff077b82 */ /* 0x000ea80000000800 */
[----:B------:R-:W-:-:S05]  /*01f0*/  IMAD.HI.U32 R3, R3, R4, RZ ;  /* 0x0000000403037227 */ /* 0x000fca00078e00ff */
[----:B------:R-:W-:-:S05]  /*0200*/  IADD3 R0, -R3, RZ, RZ ;  /* 0x000000ff03007210 */ /* 0x000fca0007ffe1ff */
[----:B------:R-:W-:-:S05]  /*0210*/  IMAD R0, R5, R0, R4 ;  /* 0x0000000005007224 */ /* 0x000fca00078e0204 */
[----:B------:R-:W-:-:S13]  /*0220*/  ISETP.GT.U32.AND P1, PT, R5, R0, PT ;  /* 0x000000000500720c */ /* 0x000fda0003f24070 */
[-C--:B------:R-:W-:Y:S02]  /*0230*/  @!P1 IADD3 R0, R0, -R5.reuse, RZ ;  /* 0x8000000500009210 */ /* 0x080fe40007ffe0ff */
[----:B------:R-:W-:Y:S02]  /*0240*/  @!P1 IADD3 R3, R3, 0x1, RZ ;  /* 0x0000000103039810 */ /* 0x000fe40007ffe0ff */
[----:B------:R-:W-:Y:S02]  /*0250*/  ISETP.GE.U32.AND P0, PT, R0, R5, PT ;  /* 0x000000050000720c */ /* 0x000fe40003f06070 */
[C---:B------:R-:W-:Y:S02]  /*0260*/  LOP3.LUT R0, R9.reuse, UR5, RZ, 0x3c, !PT ;  /* 0x0000000509007c12 */ /* 0x040fe4000f8e3cff */
[----:B------:R-:W-:Y:S02]  /*0270*/  ISETP.NE.AND P1, PT, R9, RZ, PT ;  /* 0x000000ff0900720c */ /* 0x000fe40003f25270 */
[----:B------:R-:W-:-:S02]  /*0280*/  ISETP.GE.AND P2, PT, R0, RZ, PT ;  /* 0x000000ff0000720c */ /* 0x000fc40003f46270 */
[----:B------:R-:W-:-:S05]  /*0290*/  SHF.R.U32.HI R0, RZ, 0x6, R37 ;  /* 0x00000006ff007819 */ /* 0x000fca0000011625 */
[----:B------:R-:W-:Y:S01]  /*02a0*/  @P0 IADD3 R3, R3, 0x1, RZ ;  /* 0x0000000103030810 */ /* 0x000fe20007ffe0ff */
[----:B--2---:R-:W-:-:S03]  /*02b0*/  IMAD R0, R7, UR6, R0 ;  /* 0x0000000607007c24 */ /* 0x004fc6000f8e0200 */
[----:B------:R-:W-:Y:S02]  /*02c0*/  MOV R39, R3 ;  /* 0x0000000300277202 */ /* 0x000fe40000000f00 */
[C---:B------:R-:W-:Y:S02]  /*02d0*/  ISETP.GE.U32.AND P0, PT, R0.reuse, UR14, PT ;  /* 0x0000000e00007c0c */ /* 0x040fe4000bf06070 */
[----:B------:R-:W-:Y:S02]  /*02e0*/  SHF.R.S32.HI R3, RZ, 0x1f, R0 ;  /* 0x0000001fff037819 */ /* 0x000fe40000011400 */
[----:B------:R-:W-:Y:S02]  /*02f0*/  IADD3 R20, R0, 0x18, RZ ;  /* 0x0000001800147810 */ /* 0x000fe40007ffe0ff */
[----:B------:R-:W-:Y:S02]  /*0300*/  ISETP.GE.OR.EX P5, PT, R3, UR15, P4, P0 ;  /* 0x0000000f03007c0c */ /* 0x000fe4000a7a6700 */
[----:B------:R-:W-:-:S02]  /*0310*/  @!P2 IADD3 R39, -R39, RZ, RZ ;  /* 0x000000ff2727a210 */ /* 0x000fc40007ffe1ff */
[----:B------:R-:W-:Y:S02]  /*0320*/  IADD3 R2, R0, 0x8, RZ ;  /* 0x0000000800027810 */ /* 0x000fe40007ffe0ff */
[----:B------:R-:W-:Y:S02]  /*0330*/  ISETP.GE.U32.AND P2, PT, R20, UR14, PT ;  /* 0x0000000e14007c0c */ /* 0x000fe4000bf46070 */
[----:B------:R-:W-:Y:S02]  /*0340*/  SHF.R.S32.HI R23, RZ, 0x1f, R20 ;  /* 0x0000001fff177819 */ /* 0x000fe40000011414 */
[----:B------:R-:W-:Y:S02]  /*0350*/  ISETP.GE.U32.AND P0, PT, R2, UR14, PT ;  /* 0x0000000e02007c0c */ /* 0x000fe4000bf06070 */
[----:B------:R-:W-:Y:S01]  /*0360*/  SHF.R.S32.HI R5, RZ, 0x1f, R2 ;  /* 0x0000001fff057819 */ /* 0x000fe20000011402 */
[----:B------:R-:W0:Y:S01]  /*0370*/  @!P5 LDC.64 R28, c[0x0][0x270] ;  /* 0x00009c00ff1cdb82 */ /* 0x000e220000000a00 */
[----:B------:R-:W-:-:S02]  /*0380*/  ISETP.GE.OR.EX P6, PT, R23, UR15, P4, P2 ;  /* 0x0000000f17007c0c */ /* 0x000fc4000a7c6720 */
[----:B------:R-:W-:Y:S02]  /*0390*/  IADD3 R4, R0, 0x10, RZ ;  /* 0x0000001000047810 */ /* 0x000fe40007ffe0ff */
[----:B------:R-:W-:Y:S02]  /*03a0*/  @!P1 LOP3.LUT R39, RZ, R9, RZ, 0x33, !PT ;  /* 0x00000009ff279212 */ /* 0x000fe400078e33ff */
[----:B------:R-:W-:Y:S01]  /*03b0*/  ISETP.GE.OR.EX P0, PT, R5, UR15, P4, P0 ;  /* 0x0000000f05007c0c */ /* 0x000fe2000a706700 */
[----:B------:R-:W1:Y:S01]  /*03c0*/  @!P5 LDC.64 R14, c[0x0][0x220] ;  /* 0x00008800ff0edb82 */ /* 0x000e620000000a00 */
[----:B------:R-:W-:Y:S02]  /*03d0*/  @P5 LOP3.LUT R36, R36, 0x2, RZ, 0xfc, !PT ;  /* 0x0000000224245812 */ /* 0x000fe400078efcff */
[----:B------:R-:W-:Y:S02]  /*03e0*/  ISETP.GE.U32.AND P1, PT, R4, UR14, PT ;  /* 0x0000000e04007c0c */ /* 0x000fe4000bf26070 */
[----:B------:R-:W-:-:S02]  /*03f0*/  SHF.R.S32.HI R7, RZ, 0x1f, R4 ;  /* 0x0000001fff077819 */ /* 0x000fc40000011404 */
[----:B------:R-:W-:Y:S01]  /*0400*/  IADD3 R42, -R39, RZ, RZ ;  /* 0x000000ff272a7210 */ /* 0x000fe20007ffe1ff */
[----:B------:R-:W2:Y:S01]  /*0410*/  @!P6 LDC.64 R10, c[0x0][0x270] ;  /* 0x00009c00ff0aeb82 */ /* 0x000ea20000000a00 */
[----:B------:R-:W-:Y:S02]  /*0420*/  IADD3 R6, R0, 0x20, RZ ;  /* 0x0000002000067810 */ /* 0x000fe40007ffe0ff */
[----:B------:R-:W-:Y:S01]  /*0430*/  ISETP.GE.OR.EX P1, PT, R7, UR15, P4, P1 ;  /* 0x0000000f07007c0c */ /* 0x000fe2000a726710 */
[----:B------:R-:W-:Y:S01]  /*0440*/  IMAD R42, R9, R42, UR5 ;  /* 0x00000005092a7e24 */ /* 0x000fe2000f8e022a */
[----:B------:R-:W-:Y:S02]  /*0450*/  LOP3.LUT R36, R36, 0xffffffef, RZ, 0xc0, !PT ;  /* 0xffffffef24247812 */ /* 0x000fe400078ec0ff */
[----:B------:R-:W-:Y:S01]  /*0460*/  ISETP.GE.U32.AND P3, PT, R6, UR14, PT ;  /* 0x0000000e06007c0c */ /* 0x000fe2000bf66070 */
[----:B------:R-:W3:Y:S01]  /*0470*/  @!P0 LDC.64 R18, c[0x0][0x270] ;  /* 0x00009c00ff128b82 */ /* 0x000ee20000000a00 */
[----:B------:R-:W-:-:S02]  /*0480*/  SHF.R.S32.HI R21, RZ, 0x1f, R6 ;  /* 0x0000001fff157819 */ /* 0x000fc40000011406 */
[----:B------:R-:W-:Y:S02]  /*0490*/  @P6 LOP3.LUT R36, R36, 0x10, RZ, 0xfc, !PT ;  /* 0x0000001024246812 */ /* 0x000fe400078efcff */
[----:B------:R-:W-:Y:S02]  /*04a0*/  SHF.R.S32.HI R8, RZ, 0x1f, R39 ;  /* 0x0000001fff087819 */ /* 0x000fe40000011427 */
[----:B------:R-:W-:Y:S01]  /*04b0*/  LEA R42, R42, R43, 0x7 ;  /* 0x0000002b2a2a7211 */ /* 0x000fe200078e38ff */
[----:B------:R-:W4:Y:S01]  /*04c0*/  @!P1 LDC.64 R16, c[0x0][0x270] ;  /* 0x00009c00ff109b82 */ /* 0x000f220000000a00 */
[----:B------:R-:W-:Y:S01]  /*04d0*/  ISETP.GE.OR.EX P5, PT, R21, UR15, P4, P3 ;  /* 0x0000000f15007c0c */ /* 0x000fe2000a7a6730 */
[----:B------:R-:W-:Y:S01]  /*04e0*/  IMAD R8, R8, UR12, RZ ;  /* 0x0000000c08087c24 */ /* 0x000fe2000f8e02ff */
[C---:B------:R-:W-:Y:S02]  /*04f0*/  LOP3.LUT P3, RZ, R36.reuse, 0x2, RZ, 0xc0, !PT ;  /* 0x0000000224ff7812 */ /* 0x040fe4000786c0ff */
[----:B------:R-:W-:Y:S01]  /*0500*/  SHF.R.S32.HI R43, RZ, 0x1f, R42 ;  /* 0x0000001fff2b7819 */ /* 0x000fe2000001142a */
[----:B------:R-:W-:Y:S01]  /*0510*/  IMAD R41, R39, UR13, R8 ;  /* 0x0000000d27297c24 */ /* 0x000fe2000f8e0208 */
[----:B------:R-:W-:Y:S01]  /*0520*/  LOP3.LUT R36, R36, 0xffffffdf, RZ, 0xc0, !PT ;  /* 0xffffffdf24247812 */ /* 0x000fe200078ec0ff */
[----:B------:R-:W5:Y:S01]  /*0530*/  @!P0 LDC.64 R12, c[0x0][0x220] ;  /* 0x00008800ff0c8b82 */ /* 0x000f620000000a00 */
[----:B--2---:R-:W-:-:S02]  /*0540*/  @!P6 IMAD R23, R23, R10, RZ ;  /* 0x0000000a1717e224 */ /* 0x004fc400078e02ff */
[----:B------:R-:W-:Y:S01]  /*0550*/  IMAD.WIDE.U32 R38, R39, UR12, R42 ;  /* 0x0000000c27267c25 */ /* 0x000fe2000f8e002a */
[----:B------:R-:W-:Y:S02]  /*0560*/  ULDC.64 UR12, c[0x0][0x278] ;  /* 0x00009e00000c7ab9 */ /* 0x000fe40000000a00 */
[----:B------:R-:W-:Y:S02]  /*0570*/  @P5 LOP3.LUT R36, R36, 0x20, RZ, 0xfc, !PT ;  /* 0x0000002024245812 */ /* 0x000fe400078efcff */
[----:B------:R-:W-:Y:S01]  /*0580*/  IADD3 R41, R39, R41, RZ ;  /* 0x0000002927297210 */ /* 0x000fe20007ffe0ff */
[----:B0-----:R-:W-:Y:S01]  /*0590*/  @!P3 IMAD R8, R3, R28, RZ ;  /* 0x0000001c0308b224 */ /* 0x001fe200078e02ff */
[----:B------:R-:W-:Y:S01]  /*05a0*/  @!P3 MOV R40, R38 ;  /* 0x000000260028b202 */ /* 0x000fe20000000f00 */
[----:B------:R-:W0:Y:S01]  /*05b0*/  @!P1 LDC.64 R24, c[0x0][0x220] ;  /* 0x00008800ff189b82 */ /* 0x000e220000000a00 */
[----:B------:R-:W-:Y:S01]  /*05c0*/  LOP3.LUT R36, R36, 0xffffffbf, RZ, 0xc0, !PT ;  /* 0xffffffbf24247812 */ /* 0x000fe200078ec0ff */
[----:B------:R-:W-:-:S02]  /*05d0*/  @!P3 IMAD R29, R0, R29, R8 ;  /* 0x0000001d001db224 */ /* 0x000fc400078e0208 */
[----:B------:R-:W-:Y:S01]  /*05e0*/  @!P3 IMAD.WIDE.U32 R26, R0, R28, R40 ;  /* 0x0000001c001ab225 */ /* 0x000fe200078e0028 */
[----:B------:R-:W-:-:S03]  /*05f0*/  @!P0 MOV R28, R38 ;  /* 0x00000026001c8202 */ /* 0x000fc60000000f00 */
[----:B------:R-:W2:Y:S01]  /*0600*/  @!P5 LDC.64 R8, c[0x0][0x270] ;  /* 0x00009c00ff08db82 */ /* 0x000ea20000000a00 */
[----:B------:R-:W-:Y:S01]  /*0610*/  @!P3 IADD3 R22, R27, R29, RZ ;  /* 0x0000001d1b16b210 */ /* 0x000fe20007ffe0ff */
[----:B---3--:R-:W-:Y:S01]  /*0620*/  @!P0 IMAD R27, R5, R18, RZ ;  /* 0x00000012051b8224 */ /* 0x008fe200078e02ff */
[----:B------:R-:W-:Y:S02]  /*0630*/  @!P0 MOV R29, R41 ;  /* 0x00000029001d8202 */ /* 0x000fe40000000f00 */
[----:B-1----:R-:W-:Y:S01]  /*0640*/  @!P3 LEA R14, P2, R26, R14, 0x1 ;  /* 0x0000000e1a0eb211 */ /* 0x002fe200078408ff */
[----:B------:R-:W-:Y:S02]  /*0650*/  @!P0 IMAD R31, R2, R19, R27 ;  /* 0x00000013021f8224 */ /* 0x000fe400078e021b */
[----:B----4-:R-:W-:Y:S01]  /*0660*/  @!P1 IMAD R19, R7, R16, RZ ;  /* 0x0000001007139224 */ /* 0x010fe200078e02ff */
[----:B------:R-:W-:Y:S01]  /*0670*/  @!P3 LEA.HI.X R15, R26, R15, R22, 0x1, P2 ;  /* 0x0000000f1a0fb211 */ /* 0x000fe200010f0c16 */
[----:B------:R-:W-:Y:S01]  /*0680*/  @!P0 IMAD.WIDE.U32 R28, R2, R18, R28 ;  /* 0x00000012021c8225 */ /* 0x000fe200078e001c */
[----:B------:R-:W-:Y:S01]  /*0690*/  @!P1 MOV R18, R38 ;  /* 0x0000002600129202 */ /* 0x000fe20000000f00 */
[----:B------:R-:W1:Y:S02]  /*06a0*/  @!P6 LDC.64 R26, c[0x0][0x220] ;  /* 0x00008800ff1aeb82 */ /* 0x000e640000000a00 */
[----:B------:R-:W-:Y:S01]  /*06b0*/  @!P1 IMAD R33, R4, R17, R19 ;  /* 0x0000001104219224 */ /* 0x000fe200078e0213 */
[----:B------:R-:W-:-:S02]  /*06c0*/  @!P1 MOV R19, R41 ;  /* 0x0000002900139202 */ /* 0x000fc40000000f00 */
[----:B------:R-:W-:Y:S01]  /*06d0*/  @!P0 IADD3 R22, R29, R31, RZ ;  /* 0x0000001f1d168210 */ /* 0x000fe20007ffe0ff */
[----:B------:R-:W-:Y:S01]  /*06e0*/  @!P6 IMAD R29, R20, R11, R23 ;  /* 0x0000000b141de224 */ /* 0x000fe200078e0217 */
[----:B-----5:R-:W-:Y:S01]  /*06f0*/  @!P0 LEA R12, P2, R28, R12, 0x1 ;  /* 0x0000000c1c0c8211 */ /* 0x020fe200078408ff */
[----:B------:R-:W-:Y:S01]  /*0700*/  @!P1 IMAD.WIDE.U32 R18, R4, R16, R18 ;  /* 0x0000001004129225 */ /* 0x000fe200078e0012 */
[----:B------:R-:W-:Y:S01]  /*0710*/  @!P6 MOV R23, R41 ;  /* 0x000000290017e202 */ /* 0x000fe20000000f00 */
[----:B------:R-:W3:Y:S01]  /*0720*/  @!P5 LDC.64 R16, c[0x0][0x220] ;  /* 0x00008800ff10db82 */ /* 0x000ee20000000a00 */
[----:B------:R-:W-:Y:S01]  /*0730*/  @!P0 LEA.HI.X R13, R28, R13, R22, 0x1, P2 ;  /* 0x0000000d1c0d8211 */ /* 0x000fe200010f0c16 */
[----:B--2---:R-:W-:Y:S01]  /*0740*/  @!P5 IMAD R21, R21, R8, RZ ;  /* 0x000000081515d224 */ /* 0x004fe200078e02ff */
[----:B------:R-:W-:Y:S02]  /*0750*/  @!P1 IADD3 R19, R19, R33, RZ ;  /* 0x0000002113139210 */ /* 0x000fe40007ffe0ff */
[----:B0-----:R-:W-:Y:S01]  /*0760*/  @!P1 LEA R24, P2, R18, R24, 0x1 ;  /* 0x0000001812189211 */ /* 0x001fe200078408ff */
[----:B------:R-:W-:Y:S01]  /*0770*/  @!P5 IMAD R21, R6, R9, R21 ;  /* 0x000000090615d224 */ /* 0x000fe200078e0215 */
[----:B------:R-:W-:-:S02]  /*0780*/  @!P6 MOV R22, R38 ;  /* 0x000000260016e202 */ /* 0x000fc40000000f00 */
[----:B------:R-:W-:Y:S02]  /*0790*/  @!P1 LEA.HI.X R25, R18, R25, R19, 0x1, P2 ;  /* 0x0000001912199211 */ /* 0x000fe400010f0c13 */
[----:B------:R-:W-:Y:S01]  /*07a0*/  @!P5 MOV R18, R38 ;  /* 0x000000260012d202 */ /* 0x000fe20000000f00 */
[----:B------:R-:W-:Y:S01]  /*07b0*/  @!P6 IMAD.WIDE.U32 R10, R20, R10, R22 ;  /* 0x0000000a140ae225 */ /* 0x000fe200078e0016 */
[----:B------:R-:W-:Y:S02]  /*07c0*/  @!P5 MOV R19, R41 ;  /* 0x000000290013d202 */ /* 0x000fe40000000f00 */
[----:B-1----:R-:W-:Y:S01]  /*07d0*/  @!P6 LEA R26, P2, R10, R26, 0x1 ;  /* 0x0000001a0a1ae211 */ /* 0x002fe200078408ff */
[----:B------:R-:W-:Y:S01]  /*07e0*/  @!P5 IMAD.WIDE.U32 R8, R6, R8, R18 ;  /* 0x000000080608d225 */ /* 0x000fe200078e0012 */
[----:B------:R-:W-:Y:S02]  /*07f0*/  @!P6 IADD3 R6, R11, R29, RZ ;  /* 0x0000001d0b06e210 */ /* 0x000fe40007ffe0ff */
[----:B------:R-:W-:-:S02]  /*0800*/  IADD3 R11, R0, 0x28, RZ ;  /* 0x00000028000b7810 */ /* 0x000fc40007ffe0ff */
[----:B------:R-:W-:Y:S02]  /*0810*/  @!P6 LEA.HI.X R27, R10, R27, R6, 0x1, P2 ;  /* 0x0000001b0a1be211 */ /* 0x000fe400010f0c06 */
[----:B------:R-:W-:Y:S02]  /*0820*/  @!P5 IADD3 R6, R9, R21, RZ ;  /* 0x000000150906d210 */ /* 0x000fe40007ffe0ff */
[C---:B---3--:R-:W-:Y:S02]  /*0830*/  @!P5 LEA R16, P2, R8.reuse, R16, 0x1 ;  /* 0x000000100810d211 */ /* 0x048fe400078408ff */
[----:B------:R-:W-:Y:S02]  /*0840*/  SHF.R.S32.HI R9, RZ, 0x1f, R11 ;  /* 0x0000001fff097819 */ /* 0x000fe4000001140b */
[----:B------:R-:W-:Y:S02]  /*0850*/  @!P5 LEA.HI.X R17, R8, R17, R6, 0x1, P2 ;  /* 0x000000110811d211 */ /* 0x000fe400010f0c06 */
[----:B------:R-:W-:-:S04]  /*0860*/  ISETP.GE.U32.AND P2, PT, R11, UR14, PT ;  /* 0x0000000e0b007c0c */ /* 0x000fc8000bf46070 */
[----:B------:R-:W-:-:S04]  /*0870*/  ISETP.GE.OR.EX P6, PT, R9, UR15, P4, P2 ;  /* 0x0000000f09007c0c */ /* 0x000fc8000a7c6720 */
[----:B------:R-:W-:-:S09]  /*0880*/  P2R R44, PR, RZ, 0x40 ;  /* 0x00000040ff2c7803 */ /* 0x000fd20000000000 */
        /* <DEDUP_REMOVED lines=9> */
[----:B------:R-:W-:-:S04]  /*0920*/  IADD3 R11, R0, 0x30, RZ ;  /* 0x00000030000b7810 */ /* 0x000fc80007ffe0ff */
[----:B------:R-:W-:Y:S02]  /*0930*/  @!P6 IADD3 R6, R9, R19, RZ ;  /* 0x000000130906e210 */ /* 0x000fe40007ffe0ff */
[C---:B-1----:R-:W-:Y:S02]  /*0940*/  @!P6 LEA R28, P2, R8.reuse, R28, 0x1 ;  /* 0x0000001c081ce211 */ /* 0x042fe400078408ff */
[----:B------:R-:W-:Y:S02]  /*0950*/  SHF.R.S32.HI R9, RZ, 0x1f, R11 ;  /* 0x0000001fff097819 */ /* 0x000fe4000001140b */
[----:B------:R-:W-:Y:S02]  /*0960*/  @!P6 LEA.HI.X R29, R8, R29, R6, 0x1, P2 ;  /* 0x0000001d081de211 */ /* 0x000fe400010f0c06 */
        /* <DEDUP_REMOVED lines=37> */
[C---:B------:R-:W-:Y:S01]  /*0bc0*/  LOP3.LUT P6, RZ, R36.reuse, 0x2, RZ, 0xc0, !PT ;  /* 0x0000000224ff7812 */ /* 0x040fe200078cc0ff */
[----:B------:R-:W1:Y:S01]  /*0bd0*/  @!P3 LDC.64 R34, c[0x0][0x220] ;  /* 0x00008800ff22bb82 */ /* 0x000e620000000a00 */
[----:B------:R-:W-:Y:S01]  /*0be0*/  LOP3.LUT R36, R36, 0xfffffffb, RZ, 0xc0, !PT ;  /* 0xfffffffb24247812 */ /* 0x000fe200078ec0ff */
        /* <DEDUP_REMOVED lines=13> */
[----:B------:R-:W-:-:S05]  /*0cc0*/  @P3 LOP3.LUT R36, R36, 0x4, RZ, 0xfc, !PT ;  /* 0x0000000424243812 */ /* 0x000fca00078efcff */
        /* <DEDUP_REMOVED lines=26> */
[----:B------:R-:W0:Y:S02]  /*0e70*/  @!P3 LDC.64 R10, c[0x0][0x270] ;  /* 0x00009c00ff0abb82 */ /* 0x000e240000000a00 */
[----:B0-----:R-:W-:Y:S01]  /*0e80*/  @!P3 IMAD R18, R19, R10, RZ ;  /* 0x0000000a1312b224 */ /* 0x001fe200078e02ff */
[----:B------:R-:W-:-:S03]  /*0e90*/  @!P3 MOV R19, R41 ;  /* 0x000000290013b202 */ /* 0x000fc60000000f00 */
[----:B------:R-:W-:Y:S01]  /*0ea0*/  @!P3 IMAD R45, R8, R11, R18 ;  /* 0x0000000b082db224 */ /* 0x000fe200078e0212 */
[----:B------:R-:W-:-:S05]  /*0eb0*/  @!P3 MOV R18, R38 ;  /* 0x000000260012b202 */ /* 0x000fca0000000f00 */
[----:B------:R-:W-:Y:S02]  /*0ec0*/  @!P3 IMAD.WIDE.U32 R10, R8, R10, R18 ;  /* 0x0000000a080ab225 */ /* 0x000fe400078e0012 */
[----:B------:R-:W0:Y:S03]  /*0ed0*/  @!P3 LDC.64 R18, c[0x0][0x220] ;  /* 0x00008800ff12bb82 */ /* 0x000e260000000a00 */
[----:B------:R-:W-:Y:S02]  /*0ee0*/  @!P3 IADD3 R11, R11, R45, RZ ;  /* 0x0000002d0b0bb210 */ /* 0x000fe40007ffe0ff */
[----:B0-----:R-:W-:-:S04]  /*0ef0*/  @!P3 LEA R18, P5, R10, R18, 0x1 ;  /* 0x000000120a12b211 */ /* 0x001fc800078a08ff */
[----:B------:R-:W-:Y:S02]  /*0f00*/  @!P3 LEA.HI.X R19, R10, R19, R11, 0x1, P5 ;  /* 0x000000130a13b211 */ /* 0x000fe400028f0c0b */
[----:B------:R-:W-:-:S06]  /*0f10*/  CS2R R10, SRZ ;  /* 0x00000000000a7805 */ /* 0x000fcc000001ff00 */
[----:B------:R-:W2:Y:S01]  /*0f20*/  @!P6 LDG.E R10, desc[UR10][R14.64] ;  /* 0x0000000a0e0ae981 */ /* 0x000ea2000c1e1900 */
[----:B------:R-:W-:-:S03]  /*0f30*/  LOP3.LUT P6, RZ, R36, 0x10, RZ, 0xc0, !PT ;  /* 0x0000001024ff7812 */ /* 0x000fc600078cc0ff */
[----:B------:R0:W3:Y:S02]  /*0f40*/  @!P0 LDG.E R11, desc[UR10][R12.64] ;  /* 0x0000000a0c0b8981 */ /* 0x0000e4000c1e1900 */
[----:B0-----:R-:W-:-:S10]  /*0f50*/  HFMA2.MMA R12, -RZ, RZ, 0, 0 ;  /* 0x00000000ff0c7435 */ /* 0x001fd400000001ff */
[----:B------:R-:W4:Y:S01]  /*0f60*/  @!P1 LDG.E R12, desc[UR10][R24.64] ;  /* 0x0000000a180c9981 */ /* 0x000f22000c1e1900 */
[--C-:B--2---:R-:W-:Y:S02]  /*0f70*/  HADD2.F32 R46, -RZ, R10.reuse.H1_H1 ;  /* 0x3000000aff2e7230 */ /* 0x104fe40000004100 */
[----:B------:R-:W-:Y:S02]  /*0f80*/  HADD2.F32 R45, -RZ, R10.H0_H0 ;  /* 0x2000000aff2d7230 */ /* 0x000fe40000004100 */
[----:B---3--:R-:W-:Y:S02]  /*0f90*/  HADD2.F32 R50, -RZ, R11.H1_H1 ;  /* 0x3000000bff327230 */ /* 0x008fe40000004100 */
[----:B------:R-:W-:Y:S01]  /*0fa0*/  FMUL.FTZ R48, R46, R46 ;  /* 0x0000002e2e307220 */ /* 0x000fe20000410000 */
[----:B------:R-:W-:-:S03]  /*0fb0*/  FADD.FTZ R46, R45, R46 ;  /* 0x0000002e2d2e7221 */ /* 0x000fc60000010000 */
[----:B------:R-:W-:Y:S01]  /*0fc0*/  FFMA.FTZ R48, R45, R45, R48 ;  /* 0x0000002d2d307223 */ /* 0x000fe20000010030 */
[----:B------:R-:W-:Y:S02]  /*0fd0*/  HADD2.F32 R45, -RZ, R11.H0_H0 ;  /* 0x2000000bff2d7230 */ /* 0x000fe40000004100 */
[----:B------:R-:W-:Y:S01]  /*0fe0*/  FADD.FTZ R46, RZ, R46 ;  /* 0x0000002eff2e7221 */ /* 0x000fe20000010000 */
[----:B------:R-:W-:Y:S02]  /*0ff0*/  FADD.FTZ R48, RZ, R48 ;  /* 0x00000030ff307221 */ /* 0x000fe40000010000 */
[----:B------:R-:W-:Y:S01]  /*1000*/  FADD.FTZ R15, R45, R50 ;  /* 0x000000322d0f7221 */ /* 0x000fe20000010000 */
[----:B------:R-:W-:-:S03]  /*1010*/  FMUL.FTZ R50, R50, R50 ;  /* 0x0000003232327220 */ /* 0x000fc60000410000 */
[----:B------:R-:W-:Y:S01]  /*1020*/  FADD.FTZ R15, R46, R15 ;  /* 0x0000000f2e0f7221 */ /* 0x000fe20000010000 */
[----:B------:R-:W-:Y:S01]  /*1030*/  FFMA.FTZ R45, R45, R45, R50 ;  /* 0x0000002d2d2d7223 */ /* 0x000fe20000010032 */
[----:B----4-:R-:W-:-:S03]  /*1040*/  HADD2.F32 R14, -RZ, R12.H0_H0 ;  /* 0x2000000cff0e7230 */ /* 0x010fc60000004100 */
[----:B------:R-:W-:Y:S01]  /*1050*/  FADD.FTZ R45, R48, R45 ;  /* 0x0000002d302d7221 */ /* 0x000fe20000010000 */
[----:B------:R-:W-:-:S05]  /*1060*/  HADD2.F32 R47, -RZ, R12.H1_H1 ;  /* 0x3000000cff2f7230 */ /* 0x000fca0000004100 */
[----:B------:R-:W-:Y:S01]  /*1070*/  FADD.FTZ R46, R14, R47 ;  /* 0x0000002f0e2e7221 */ /* 0x000fe20000010000 */
[----:B------:R-:W-:-:S04]  /*1080*/  FMUL.FTZ R47, R47, R47 ;  /* 0x0000002f2f2f7220 */ /* 0x000fc80000410000 */
[----:B------:R-:W-:Y:S01]  /*1090*/  FFMA.FTZ R48, R14, R14, R47 ;  /* 0x0000000e0e307223 */ /* 0x000fe2000001002f */
[----:B------:R-:W-:-:S06]  /*10a0*/  MOV R14, RZ ;  /* 0x000000ff000e7202 */ /* 0x000fcc0000000f00 */
[----:B------:R-:W2:Y:S01]  /*10b0*/  @!P6 LDG.E R14, desc[UR10][R26.64] ;  /* 0x0000000a1a0ee981 */ /* 0x000ea2000c1e1900 */
[----:B------:R-:W-:Y:S01]  /*10c0*/  IADD3 R13, R0, 0x60, RZ ;  /* 0x00000060000d7810 */ /* 0x000fe20007ffe0ff */
[----:B------:R-:W-:-:S03]  /*10d0*/  FADD.FTZ R46, R15, R46 ;  /* 0x0000002e0f2e7221 */ /* 0x000fc60000010000 */
[----:B------:R-:W-:Y:S02]  /*10e0*/  SHF.R.S32.HI R15, RZ, 0x1f, R13 ;  /* 0x0000001fff0f7819 */ /* 0x000fe4000001140d */
[----:B------:R-:W-:Y:S02]  /*10f0*/  ISETP.GE.U32.AND P5, PT, R13, UR12, PT ;  /* 0x0000000c0d007c0c */ /* 0x000fe4000bfa6070 */
[----:B------:R-:W-:Y:S02]  /*1100*/  ISETP.NE.AND P6, PT, R44, RZ, PT ;  /* 0x000000ff2c00720c */ /* 0x000fe40003fc5270 */
[----:B------:R-:W-:Y:S02]  /*1110*/  ISETP.GE.OR.EX P4, PT, R15, UR13, P4, P5 ;  /* 0x0000000d0f007c0c */ /* 0x000fe4000a786750 */
[----:B------:R-:W-:Y:S01]  /*1120*/  LOP3.LUT P5, RZ, R36, 0x20, RZ, 0xc0, !PT ;  /* 0x0000002024ff7812 */ /* 0x000fe200078ac0ff */
[--C-:B--2---:R-:W-:Y:S02]  /*1130*/  HADD2.F32 R25, -RZ, R14.reuse.H1_H1 ;  /* 0x3000000eff197230 */ /* 0x104fe40000004100 */
[----:B------:R-:W-:-:S03]  /*1140*/  HADD2.F32 R24, -RZ, R14.H0_H0 ;  /* 0x2000000eff187230 */ /* 0x000fc60000004100 */
[----:B------:R-:W-:Y:S02]  /*1150*/  FMUL.FTZ R47, R25, R25 ;  /* 0x00000019192f7220 */ /* 0x000fe40000410000 */
[C---:B------:R-:W-:Y:S02]  /*1160*/  FADD.FTZ R25, R24.reuse, R25 ;  /* 0x0000001918197221 */ /* 0x040fe40000010000 */
[----:B------:R-:W-:Y:S01]  /*1170*/  FFMA.FTZ R44, R24, R24, R47 ;  /* 0x00000018182c7223 */ /* 0x000fe2000001002f */
[----:B------:R-:W-:-:S10]  /*1180*/  HFMA2.MMA R24, -RZ, RZ, 0, 0 ;  /* 0x00000000ff187435 */ /* 0x000fd400000001ff */
[----:B------:R0:W2:Y:S01]  /*1190*/  @!P5 LDG.E R24, desc[UR10][R16.64] ;  /* 0x0000000a1018d981 */ /* 0x0000a2000c1e1900 */
[----:B------:R-:W-:Y:S01]  /*11a0*/  FADD.FTZ R45, R45, R48 ;  /* 0x000000302d2d7221 */ /* 0x000fe20000010000 */
[----:B------:R-:W-:-:S03]  /*11b0*/  FADD.FTZ R46, R46, R25 ;  /* 0x000000192e2e7221 */ /* 0x000fc60000010000 */
[----:B------:R-:W-:Y:S01]  /*11c0*/  FADD.FTZ R44, R45, R44 ;  /* 0x0000002c2d2c7221 */ /* 0x000fe20000010000 */
[----:B0-----:R-:W-:Y:S02]  /*11d0*/  @!P4 MOV R16, R38 ;  /* 0x000000260010c202 */ /* 0x001fe40000000f00 */
[----:B------:R-:W-:Y:S01]  /*11e0*/  @!P4 MOV R17, R41 ;  /* 0x000000290011c202 */ /* 0x000fe20000000f00 */
[--C-:B--2---:R-:W-:Y:S02]  /*11f0*/  HADD2.F32 R25, -RZ, R24.reuse.H0_H0 ;  /* 0x20000018ff197230 */ /* 0x104fe40000004100 */
[----:B------:R-:W-:-:S05]  /*1200*/  HADD2.F32 R48, -RZ, R24.H1_H1 ;  /* 0x30000018ff307230 */ /* 0x000fca0000004100 */
[----:B------:R-:W-:Y:S01]  /*1210*/  FADD.FTZ R27, R25, R48 ;  /* 0x00000030191b7221 */ /* 0x000fe20000010000 */
[----:B------:R-:W-:-:S04]  /*1220*/  FMUL.FTZ R48, R48, R48 ;  /* 0x0000003030307220 */ /* 0x000fc80000410000 */
[----:B------:R-:W-:Y:S01]  /*1230*/  FFMA.FTZ R47, R25, R25, R48 ;  /* 0x00000019192f7223 */ /* 0x000fe20000010030 */
[----:B------:R-:W-:-:S10]  /*1240*/  HFMA2.MMA R25, -RZ, RZ, 0, 0 ;  /* 0x00000000ff197435 */ /* 0x000fd400000001ff */
[----:B------:R-:W2:Y:S01]  /*1250*/  @!P6 LDG.E R25, desc[UR10][R28.64] ;  /* 0x0000000a1c19e981 */ /* 0x000ea2000c1e1900 */
[----:B------:R-:W-:Y:S02]  /*1260*/  FADD.FTZ R46, R46, R27 ;  /* 0x0000001b2e2e7221 */ /* 0x000fe40000010000 */
[----:B------:R-:W0:Y:S02]  /*1270*/  @!P4 LDC.64 R26, c[0x0][0x270] ;  /* 0x00009c00ff1acb82 */ /* 0x000e240000000a00 */
[----:B0-----:R-:W-:-:S04]  /*1280*/  @!P4 IMAD R50, R15, R26, RZ ;  /* 0x0000001a0f32c224 */ /* 0x001fc800078e02ff */
[C---:B------:R-:W-:Y:S02]  /*1290*/  @!P4 IMAD R45, R13.reuse, R27, R50 ;  /* 0x0000001b0d2dc224 */ /* 0x040fe400078e0232 */
[----:B------:R-:W-:Y:S02]  /*12a0*/  @!P4 IMAD.WIDE.U32 R26, R13, R26, R16 ;  /* 0x0000001a0d1ac225 */ /* 0x000fe400078e0010 */
[----:B------:R-:W0:Y:S01]  /*12b0*/  @!P4 LDC.64 R16, c[0x0][0x220] ;  /* 0x00008800ff10cb82 */ /* 0x000e220000000a00 */
[----:B------:R-:W-:Y:S02]  /*12c0*/  IADD3 R49, R0, 0x68, RZ ;  /* 0x0000006800317810 */ /* 0x000fe40007ffe0ff */
[----:B------:R-:W-:Y:S02]  /*12d0*/  @!P4 IADD3 R27, R27, R45, RZ ;  /* 0x0000002d1b1bc210 */ /* 0x000fe40007ffe0ff */
[----:B------:R-:W-:Y:S02]  /*12e0*/  SHF.R.S32.HI R45, RZ, 0x1f, R49 ;  /* 0x0000001fff2d7819 */ /* 0x000fe40000011431 */
[----:B0-----:R-:W-:-:S04]  /*12f0*/  @!P4 LEA R16, P5, R26, R16, 0x1 ;  /* 0x000000101a10c211 */ /* 0x001fc800078a08ff */
[----:B------:R-:W-:Y:S02]  /*1300*/  @!P4 LEA.HI.X R17, R26, R17, R27, 0x1, P5 ;  /* 0x000000111a11c211 */ /* 0x000fe400028f0c1b */
[----:B------:R-:W-:-:S04]  /*1310*/  ISETP.GE.U32.AND P5, PT, R49, UR12, PT ;  /* 0x0000000c31007c0c */ /* 0x000fc8000bfa6070 */
[----:B------:R-:W-:-:S04]  /*1320*/  ISETP.GE.AND.EX P5, PT, R45, UR13, PT, P5 ;  /* 0x0000000d2d007c0c */ /* 0x000fc8000bfa6350 */
[----:B------:R-:W-:Y:S01]  /*1330*/  ISETP.GT.U32.OR P5, PT, R37, 0x1ff, P5 ;  /* 0x000001ff2500780c */ /* 0x000fe20002fa4470 */
[----:B------:R-:W-:-:S12]  /*1340*/  FADD.FTZ R47, R44, R47 ;  /* 0x0000002f2c2f7221 */ /* 0x000fd80000010000 */
[----:B------:R-:W-:Y:S01]  /*1350*/  @!P5 MOV R44, R38 ;  /* 0x00000026002cd202 */ /* 0x000fe20000000f00 */
[--C-:B--2---:R-:W-:Y:S02]  /*1360*/  HADD2.F32 R48, -RZ, R25.reuse.H0_H0 ;  /* 0x20000019ff307230 */ /* 0x104fe40000004100 */
[----:B------:R-:W-:-:S05]  /*1370*/  HADD2.F32 R51, -RZ, R25.H1_H1 ;  /* 0x30000019ff337230 */ /* 0x000fca0000004100 */
[----:B------:R-:W-:-:S04]  /*1380*/  FADD.FTZ R27, R48, R51 ;  /* 0x00000033301b7221 */ /* 0x000fc80000010000 */
[----:B------:R-:W-:Y:S02]  /*1390*/  FADD.FTZ R46, R46, R27 ;  /* 0x0000001b2e2e7221 */ /* 0x000fe40000010000 */
[----:B------:R-:W0:Y:S02]  /*13a0*/  @!P5 LDC.64 R26, c[0x0][0x270] ;  /* 0x00009c00ff1adb82 */ /* 0x000e240000000a00 */
[----:B0-----:R-:W-:Y:S01]  /*13b0*/  @!P5 IMAD R28, R45, R26, RZ ;  /* 0x0000001a2d1cd224 */ /* 0x001fe200078e02ff */
[----:B------:R-:W-:-:S03]  /*13c0*/  @!P5 MOV R45, R41 ;  /* 0x00000029002dd202 */ /* 0x000fc60000000f00 */
[C---:B------:R-:W-:Y:S02]  /*13d0*/  @!P5 IMAD R27, R49.reuse, R27, R28 ;  /* 0x0000001b311bd224 */ /* 0x040fe400078e021c */
[----:B------:R-:W-:-:S05]  /*13e0*/  @!P5 IMAD.WIDE.U32 R44, R49, R26, R44 ;  /* 0x0000001a312cd225 */ /* 0x000fca00078e002c */
[----:B------:R-:W-:Y:S02]  /*13f0*/  @!P5 IADD3 R29, R45, R27, RZ ;  /* 0x0000001b2d1dd210 */ /* 0x000fe40007ffe0ff */
[----:B------:R-:W0:Y:S02]  /*1400*/  @!P5 LDC.64 R26, c[0x0][0x220] ;  /* 0x00008800ff1adb82 */ /* 0x000e240000000a00 */
[----:B0-----:R-:W-:-:S04]  /*1410*/  @!P5 LEA R28, P6, R44, R26, 0x1 ;  /* 0x0000001a2c1cd211 */ /* 0x001fc800078c08ff */
[----:B------:R-:W-:Y:S02]  /*1420*/  @!P5 LEA.HI.X R29, R44, R27, R29, 0x1, P6 ;  /* 0x0000001b2c1dd211 */ /* 0x000fe400030f0c1d */
[----:B------:R-:W-:Y:S02]  /*1430*/  LOP3.LUT P6, RZ, R36, 0x100, RZ, 0xc0, !PT ;  /* 0x0000010024ff7812 */ /* 0x000fe400078cc0ff */
[----:B------:R-:W-:Y:S01]  /*1440*/  CS2R R26, SRZ ;  /* 0x00000000001a7805 */ /* 0x000fe2000001ff00 */
[----:B------:R-:W-:-:S10]  /*1450*/  FMUL.FTZ R51, R51, R51 ;  /* 0x0000003333337220 */ /* 0x000fd40000410000 */
[----:B------:R-:W2:Y:S01]  /*1460*/  @!P6 LDG.E R27, desc[UR10][R30.64] ;  /* 0x0000000a1e1be981 */ /* 0x000ea2000c1e1900 */
[----:B------:R-:W-:Y:S01]  /*1470*/  FFMA.FTZ R48, R48, R48, R51 ;  /* 0x0000003030307223 */ /* 0x000fe20000010033 */
[----:B------:R-:W-:Y:S02]  /*1480*/  IADD3 R49, R0, 0x70, RZ ;  /* 0x0000007000317810 */ /* 0x000fe40007ffe0ff */
[----:B------:R0:W3:Y:S01]  /*1490*/  @!P5 LDG.E R26, desc[UR10][R28.64] ;  /* 0x0000000a1c1ad981 */ /* 0x0000e2000c1e1900 */
[----:B------:R-:W-:Y:S01]  /*14a0*/  FADD.FTZ R47, R47, R48 ;  /* 0x000000302f2f7221 */ /* 0x000fe20000010000 */
[----:B------:R-:W-:Y:S01]  /*14b0*/  ISETP.GE.U32.AND P5, PT, R49, UR12, PT ;  /* 0x0000000c31007c0c */ /* 0x000fe2000bfa6070 */
[--C-:B--2---:R-:W-:Y:S02]  /*14c0*/  HADD2.F32 R48, -RZ, R27.reuse.H0_H0 ;  /* 0x2000001bff307230 */ /* 0x104fe40000004100 */
[----:B------:R-:W-:-:S05]  /*14d0*/  HADD2.F32 R51, -RZ, R27.H1_H1 ;  /* 0x3000001bff337230 */ /* 0x000fca0000004100 */
[----:B------:R-:W-:-:S04]  /*14e0*/  FADD.FTZ R45, R48, R51 ;  /* 0x00000033302d7221 */ /* 0x000fc80000010000 */
[----:B------:R-:W-:Y:S01]  /*14f0*/  FADD.FTZ R46, R46, R45 ;  /* 0x0000002d2e2e7221 */ /* 0x000fe20000010000 */
[----:B------:R-:W-:-:S04]  /*1500*/  SHF.R.S32.HI R45, RZ, 0x1f, R49 ;  /* 0x0000001fff2d7819 */ /* 0x000fc80000011431 */
[----:B------:R-:W-:-:S04]  /*1510*/  ISETP.GE.AND.EX P5, PT, R45, UR13, PT, P5 ;  /* 0x0000000d2d007c0c */ /* 0x000fc8000bfa6350 */
[----:B------:R-:W-:-:S13]  /*1520*/  ISETP.GT.U32.OR P5, PT, R37, 0x1ff, P5 ;  /* 0x000001ff2500780c */ /* 0x000fda0002fa4470 */
[----:B0-----:R-:W0:Y:S01]  /*1530*/  @!P5 LDC.64 R28, c[0x0][0x270] ;  /* 0x00009c00ff1cdb82 */ /* 0x001e220000000a00 */
[----:B------:R-:W-:Y:S01]  /*1540*/  @!P5 MOV R44, R38 ;  /* 0x00000026002cd202 */ /* 0x000fe20000000f00 */
        /* <DEDUP_REMOVED lines=14> */
[----:B------:R0:W4:Y:S01]  /*1630*/  @!P5 LDG.E R28, desc[UR10][R30.64] ;  /* 0x0000000a1e1cd981 */ /* 0x000122000c1e1900 */
        /* <DEDUP_REMOVED lines=19> */
[----:B------:R-:W-:Y:S02]  /*1770*/  CS2R R30, SRZ ;  /* 0x00000000001e7805 */ /* 0x000fe4000001ff00 */
[----:B------:R-:W-:-:S04]  /*1780*/  LOP3.LUT P6, RZ, R36, 0x4, RZ, 0xc0, !PT ;  /* 0x0000000424ff7812 */ /* 0x000fc800078cc0ff */
[----:B------:R0:W2:Y:S01]  /*1790*/  @!P5 LDG.E R30, desc[UR10][R32.64] ;  /* 0x0000000a201ed981 */ /* 0x0000a2000c1e1900 */
[----:B------:R-:W-:Y:S01]  /*17a0*/  LOP3.LUT P5, RZ, R36, 0x8, RZ, 0xc0, !PT ;  /* 0x0000000824ff7812 */ /* 0x000fe200078ac0ff */
[----:B0-----:R-:W-:-:S12]  /*17b0*/  HFMA2.MMA R32, -RZ, RZ, 0, 0 ;  /* 0x00000000ff207435 */ /* 0x001fd800000001ff */
[----:B------:R-:W5:Y:S04]  /*17c0*/  @!P5 LDG.E R31, desc[UR10][R34.64] ;  /* 0x0000000a221fd981 */ /* 0x000f68000c1e1900 */
[----:B------:R-:W3:Y:S01]  /*17d0*/  @!P6 LDG.E R32, desc[UR10][R22.64] ;  /* 0x0000000a1620e981 */ /* 0x000ee2000c1e1900 */
[----:B------:R-:W-:-:S04]  /*17e0*/  FMUL.FTZ R51, R51, R51 ;  /* 0x0000003333337220 */ /* 0x000fc80000410000 */
[----:B------:R-:W-:-:S04]  /*17f0*/  FFMA.FTZ R48, R48, R48, R51 ;  /* 0x0000003030307223 */ /* 0x000fc80000010033 */
[----:B------:R-:W-:Y:S01]  /*1800*/  FADD.FTZ R47, R47, R48 ;  /* 0x000000302f2f7221 */ /* 0x000fe20000010000 */
[--C-:B-----5:R-:W-:Y:S02]  /*1810*/  HADD2.F32 R44, -RZ, R31.reuse.H0_H0 ;  /* 0x2000001fff2c7230 */ /* 0x120fe40000004100 */
[----:B------:R-:W-:Y:S02]  /*1820*/  HADD2.F32 R45, -RZ, R31.H1_H1 ;  /* 0x3000001fff2d7230 */ /* 0x000fe40000004100 */
[----:B---3--:R-:W-:-:S03]  /*1830*/  HADD2.F32 R33, -RZ, R32.H0_H0 ;  /* 0x20000020ff217230 */ /* 0x008fc60000004100 */
[----:B------:R-:W-:Y:S01]  /*1840*/  FADD.FTZ R49, R44, R45 ;  /* 0x0000002d2c317221 */ /* 0x000fe20000010000 */
[----:B------:R-:W-:Y:S02]  /*1850*/  HADD2.F32 R34, -RZ, R32.H1_H1 ;  /* 0x30000020ff227230 */ /* 0x000fe40000004100 */
[----:B------:R-:W-:-:S03]  /*1860*/  FMUL.FTZ R45, R45, R45 ;  /* 0x0000002d2d2d7220 */ /* 0x000fc60000410000 */
[----:B------:R-:W-:Y:S01]  /*1870*/  FADD.FTZ R35, R33, R34 ;  /* 0x0000002221237221 */ /* 0x000fe20000010000 */
[----:B------:R-:W-:Y:S01]  /*1880*/  FFMA.FTZ R44, R44, R44, R45 ;  /* 0x0000002c2c2c7223 */ /* 0x000fe2000001002d */
[----:B------:R-:W-:-:S03]  /*1890*/  FMUL.FTZ R34, R34, R34 ;  /* 0x0000002222227220 */ /* 0x000fc60000410000 */
[----:B------:R-:W-:Y:S01]  /*18a0*/  FADD.FTZ R44, R47, R44 ;  /* 0x0000002c2f2c7221 */ /* 0x000fe20000010000 */
[----:B------:R-:W-:-:S04]  /*18b0*/  FFMA.FTZ R33, R33, R33, R34 ;  /* 0x0000002121217223 */ /* 0x000fc80000010022 */
[----:B------:R-:W-:Y:S01]  /*18c0*/  FADD.FTZ R44, R44, R33 ;  /* 0x000000212c2c7221 */ /* 0x000fe20000010000 */
[----:B------:R-:W-:-:S06]  /*18d0*/  MOV R33, RZ ;  /* 0x000000ff00217202 */ /* 0x000fcc0000000f00 */
[----:B------:R-:W3:Y:S02]  /*18e0*/  @!P2 LDG.E R33, desc[UR10][R20.64] ;  /* 0x0000000a1421a981 */ /* 0x000ee4000c1e1900 */
[--C-:B---3--:R-:W-:Y:S02]  /*18f0*/  HADD2.F32 R34, -RZ, R33.reuse.H0_H0 ;  /* 0x20000021ff227230 */ /* 0x108fe40000004100 */
[----:B------:R-:W-:-:S05]  /*1900*/  HADD2.F32 R23, -RZ, R33.H1_H1 ;  /* 0x30000021ff177230 */ /* 0x000fca0000004100 */
[----:B------:R-:W-:Y:S01]  /*1910*/  FADD.FTZ R22, R34, R23 ;  /* 0x0000001722167221 */ /* 0x000fe20000010000 */
[----:B------:R-:W-:-:S04]  /*1920*/  FMUL.FTZ R23, R23, R23 ;  /* 0x0000001717177220 */ /* 0x000fc80000410000 */
[----:B------:R-:W-:Y:S01]  /*1930*/  FFMA.FTZ R23, R34, R34, R23 ;  /* 0x0000002222177223 */ /* 0x000fe20000010017 */
[----:B------:R-:W-:-:S10]  /*1940*/  HFMA2.MMA R34, -RZ, RZ, 0, 0 ;  /* 0x00000000ff227435 */ /* 0x000fd400000001ff */
[----:B------:R-:W3:Y:S01]  /*1950*/  @!P3 LDG.E R34, desc[UR10][R18.64] ;  /* 0x0000000a1222b981 */ /* 0x000ee2000c1e1900 */
[----:B------:R-:W-:-:S04]  /*1960*/  FADD.FTZ R46, R46, R49 ;  /* 0x000000312e2e7221 */ /* 0x000fc80000010000 */
[----:B------:R-:W-:-:S04]  /*1970*/  FADD.FTZ R35, R46, R35 ;  /* 0x000000232e237221 */ /* 0x000fc80000010000 */
[----:B------:R-:W-:Y:S01]  /*1980*/  FADD.FTZ R22, R35, R22 ;  /* 0x0000001623167221 */ /* 0x000fe20000010000 */
[--C-:B---3--:R-:W-:Y:S02]  /*1990*/  HADD2.F32 R35, -RZ, R34.reuse.H0_H0 ;  /* 0x20000022ff237230 */ /* 0x108fe40000004100 */
[----:B------:R-:W-:-:S05]  /*19a0*/  HADD2.F32 R20, -RZ, R34.H1_H1 ;  /* 0x30000022ff147230 */ /* 0x000fca0000004100 */
[----:B------:R-:W-:Y:S01]  /*19b0*/  FADD.FTZ R21, R35, R20 ;  /* 0x0000001423157221 */ /* 0x000fe20000010000 */
[----:B------:R-:W-:-:S04]  /*19c0*/  FMUL.FTZ R20, R20, R20 ;  /* 0x0000001414147220 */ /* 0x000fc80000410000 */
[----:B------:R-:W-:Y:S01]  /*19d0*/  FFMA.FTZ R20, R35, R35, R20 ;  /* 0x0000002323147223 */ /* 0x000fe20000010014 */
[----:B------:R-:W-:-:S06]  /*19e0*/  MOV R35, RZ ;  /* 0x000000ff00237202 */ /* 0x000fcc0000000f00 */
[----:B------:R0:W3:Y:S01]  /*19f0*/  @!P4 LDG.E R35, desc[UR10][R16.64] ;  /* 0x0000000a1023c981 */ /* 0x0000e2000c1e1900 */
[----:B------:R-:W-:Y:S01]  /*1a00*/  FADD.FTZ R23, R44, R23 ;  /* 0x000000172c177221 */ /* 0x000fe20000010000 */
[----:B------:R-:W-:-:S03]  /*1a10*/  FADD.FTZ R21, R22, R21 ;  /* 0x0000001516157221 */ /* 0x000fc60000010000 */
[----:B------:R-:W-:Y:S01]  /*1a20*/  FADD.FTZ R20, R23, R20 ;  /* 0x0000001417147221 */ /* 0x000fe20000010000 */
[----:B------:R-:W-:-:S05]  /*1a30*/  HADD2.F32 R23, -RZ, R26.H1_H1 ;  /* 0x3000001aff177230 */ /* 0x000fca0000004100 */
[----:B0-----:R-:W-:Y:S01]  /*1a40*/  FMUL.FTZ R17, R23, R23 ;  /* 0x0000001717117220 */ /* 0x001fe20000410000 */
[----:B------:R-:W0:Y:S01]  /*1a50*/  S2UR UR8, SR_CgaCtaId ;  /* 0x00000000000879c3 */ /* 0x000e220000008800 */
[----:B------:R-:W-:Y:S02]  /*1a60*/  UMOV UR7, 0x400 ;  /* 0x0000040000077882 */ /* 0x000fe40000000000 */
[----:B0-----:R-:W-:Y:S01]  /*1a70*/  ULEA UR7, UR8, UR7, 0x18 ;  /* 0x0000000708077291 */ /* 0x001fe2000f8ec03f */
[----:B------:R-:W-:Y:S01]  /*1a80*/  BSSY B0, `(.L_x_4314) ;  /* 0x0000067000007945 */ /* 0x000fe20003800000 */
[--C-:B---3--:R-:W-:Y:S02]  /*1a90*/  HADD2.F32 R45, -RZ, R35.reuse.H1_H1 ;  /* 0x30000023ff2d7230 */ /* 0x108fe40000004100 */
[----:B------:R-:W-:-:S03]  /*1aa0*/  HADD2.F32 R18, -RZ, R35.H0_H0 ;  /* 0x20000023ff127230 */ /* 0x000fc60000004100 */
[----:B------:R-:W-:Y:S02]  /*1ab0*/  FMUL.FTZ R19, R45, R45 ;  /* 0x0000002d2d137220 */ /* 0x000fe40000410000 */
[C---:B------:R-:W-:Y:S02]  /*1ac0*/  FADD.FTZ R22, R18.reuse, R45 ;  /* 0x0000002d12167221 */ /* 0x040fe40000010000 */
[----:B------:R-:W-:Y:S01]  /*1ad0*/  FFMA.FTZ R19, R18, R18, R19 ;  /* 0x0000001212137223 */ /* 0x000fe20000010013 */
[----:B------:R-:W-:Y:S02]  /*1ae0*/  HADD2.F32 R18, -RZ, R26.H0_H0 ;  /* 0x2000001aff127230 */ /* 0x000fe40000004100 */
[----:B------:R-:W-:Y:S01]  /*1af0*/  FADD.FTZ R21, R21, R22 ;  /* 0x0000001615157221 */ /* 0x000fe20000010000 */
[----:B------:R-:W-:Y:S02]  /*1b00*/  FADD.FTZ R19, R20, R19 ;  /* 0x0000001314137221 */ /* 0x000fe40000010000 */
[C---:B------:R-:W-:Y:S01]  /*1b10*/  FADD.FTZ R16, R18.reuse, R23 ;  /* 0x0000001712107221 */ /* 0x040fe20000010000 */
[----:B------:R-:W-:Y:S01]  /*1b20*/  FFMA.FTZ R18, R18, R18, R17 ;  /* 0x0000001212127223 */ /* 0x000fe20000010011 */
[----:B----4-:R-:W-:-:S02]  /*1b30*/  HADD2.F32 R20, -RZ, R28.H1_H1 ;  /* 0x3000001cff147230 */ /* 0x010fc40000004100 */
[----:B------:R-:W-:Y:S01]  /*1b40*/  HADD2.F32 R17, -RZ, R28.H0_H0 ;  /* 0x2000001cff117230 */ /* 0x000fe20000004100 */
[----:B------:R-:W0:Y:S01]  /*1b50*/  S2R R23, SR_LANEID ;  /* 0x0000000000177919 */ /* 0x000e220000000000 */
[----:B------:R-:W-:Y:S01]  /*1b60*/  FADD.FTZ R18, R19, R18 ;  /* 0x0000001213127221 */ /* 0x000fe20000010000 */
[----:B------:R-:W-:Y:S01]  /*1b70*/  FADD.FTZ R16, R21, R16 ;  /* 0x0000001015107221 */ /* 0x000fe20000010000 */
[----:B------:R-:W-:Y:S01]  /*1b80*/  FMUL.FTZ R22, R20, R20 ;  /* 0x0000001414167220 */ /* 0x000fe20000410000 */
[C---:B------:R-:W-:Y:S01]  /*1b90*/  FADD.FTZ R19, R17.reuse, R20 ;  /* 0x0000001411137221 */ /* 0x040fe20000010000 */
[--C-:B--2---:R-:W-:Y:S02]  /*1ba0*/  HADD2.F32 R20, -RZ, R30.reuse.H1_H1 ;  /* 0x3000001eff147230 */ /* 0x104fe40000004100 */
[----:B------:R-:W-:Y:S01]  /*1bb0*/  FFMA.FTZ R17, R17, R17, R22 ;  /* 0x0000001111117223 */ /* 0x000fe20000010016 */
[----:B------:R-:W-:Y:S01]  /*1bc0*/  FADD.FTZ R16, R16, R19 ;  /* 0x0000001310107221 */ /* 0x000fe20000010000 */
[----:B------:R-:W-:-:S02]  /*1bd0*/  HADD2.F32 R19, -RZ, R30.H0_H0 ;  /* 0x2000001eff137230 */ /* 0x000fc40000004100 */
[----:B------:R-:W-:Y:S01]  /*1be0*/  FMUL.FTZ R22, R20, R20 ;  /* 0x0000001414167220 */ /* 0x000fe20000410000 */
[----:B------:R-:W-:-:S03]  /*1bf0*/  FADD.FTZ R17, R18, R17 ;  /* 0x0000001112117221 */ /* 0x000fc60000010000 */
[C---:B------:R-:W-:Y:S01]  /*1c00*/  FFMA.FTZ R22, R19.reuse, R19, R22 ;  /* 0x0000001313167223 */ /* 0x040fe20000010016 */
        /* <DEDUP_REMOVED lines=41> */
[----:B------:R-:W1:Y:S01]  /*1ea0*/  LDS.128 R20, [UR7+0x20] ;  /* 0x00002007ff147984 */ /* 0x000e620008000c00 */
[----:B0-----:R-:W-:Y:S01]  /*1eb0*/  FADD.FTZ R37, R16, R18 ;  /* 0x0000001210257221 */ /* 0x001fe20000010000 */
[----:B------:R-:W-:-:S03]  /*1ec0*/  FADD.FTZ R16, R17, R19 ;  /* 0x0000001311107221 */ /* 0x000fc60000010000 */
[----:B-1----:R-:W-:Y:S01]  /*1ed0*/  FADD.FTZ R37, R37, R20 ;  /* 0x0000001425257221 */ /* 0x002fe20000010000 */
[----:B------:R-:W-:Y:S02]  /*1ee0*/  FADD.FTZ R20, R16, R21 ;  /* 0x0000001510147221 */ /* 0x000fe40000010000 */
[----:B------:R-:W0:Y:S01]  /*1ef0*/  LDS.128 R16, [UR7+0x30] ;  /* 0x00003007ff107984 */ /* 0x000e220008000c00 */
        /* <DEDUP_REMOVED lines=31> */
.L_x_4315:
[----:B------:R-:W-:Y:S05]  /*20f0*/  BSYNC B0 ;  /* 0x0000000000007941 */ /* 0x000fea0003800000 */
.L_x_4314:
[----:B------:R-:W0:Y:S02]  /*2100*/  LDC R22, c[0x0][0xc] ;  /* 0x00000300ff167b82 */ /* 0x000e240000000800 */
[----:B0-----:R-:W-:-:S13]  /*2110*/  ISETP.GE.U32.AND P6, PT, R22, 0x2, PT ;  /* 0x000000021600780c */ /* 0x001fda0003fc6070 */
[----:B------:R-:W-:Y:S05]  /*2120*/  @!P6 BRA `(.L_x_4316) ;  /* 0x0000001000a0e947 */ /* 0x000fea0003800000 */
[----:B------:R-:W0:Y:S01]  /*2130*/  S2R R20, SR_CTAID.Y ;  /* 0x0000000000147919 */ /* 0x000e220000002600 */
[----:B------:R-:W1:Y:S01]  /*2140*/  LDC R21, c[0x0][0x10] ;  /* 0x00000400ff157b82 */ /* 0x000e620000000800 */
[----:B------:R-:W-:-:S07]  /*2150*/  ULOP3.LUT UR7, UR4, 0x1, URZ, 0xc0, !UPT ;  /* 0x0000000104077892 */ /* 0x000fce000f8ec03f */
[----:B------:R-:W2:Y:S08]  /*2160*/  LDC.64 R18, c[0x0][0x240] ;  /* 0x00009000ff127b82 */ /* 0x000eb00000000a00 */
[----:B------:R-:W3:Y:S01]  /*2170*/  LDC.64 R44, c[0x0][0x248] ;  /* 0x00009200ff2c7b82 */ /* 0x000ee20000000a00 */
[----:B-1----:R-:W-:-:S05]  /*2180*/  IMAD R23, R21, UR7, RZ ;  /* 0x0000000715177c24 */ /* 0x002fca000f8e02ff */
[C---:B0-----:R-:W-:Y:S01]  /*2190*/  IADD3 R37, R23.reuse, R20, RZ ;  /* 0x0000001417257210 */ /* 0x041fe20007ffe0ff */
[----:B------:R-:W-:-:S04]  /*21a0*/  IMAD R23, R23, R22, RZ ;  /* 0x0000001617177224 */ /* 0x000fc800078e02ff */
[----:B--2---:R-:W-:Y:S01]  /*21b0*/  IMAD.WIDE.U32 R18, R37, 0x4, R18 ;  /* 0x0000000425127825 */ /* 0x004fe200078e0012 */
[----:B------:R-:W-:-:S05]  /*21c0*/  SHF.L.U32 R23, R23, 0x1, RZ ;  /* 0x0000000117177819 */ /* 0x000fca00000006ff */
[----:B---3--:R-:W-:Y:S01]  /*21d0*/  IMAD.WIDE R44, R23, 0x4, R44 ;  /* 0x00000004172c7825 */ /* 0x008fe200078e022c */
[----:B------:R-:W-:Y:S06]  /*21e0*/  @P5 BRA `(.L_x_4317) ;  /* 0x0000000000505947 */ /* 0x000fec0003800000 */
[----:B------:R-:W-:Y:S01]  /*21f0*/  ULOP3.LUT UP0, URZ, UR4, 0x2, URZ, 0xc0, !UPT ;  /* 0x00000002043f7892 */ /* 0x000fe2000f80c03f */
[----:B------:R-:W-:Y:S01]  /*2200*/  IMAD R47, R21, UR6, R20 ;  /* 0x00000006152f7c24 */ /* 0x000fe2000f8e0214 */
[----:B------:R-:W-:Y:S02]  /*2210*/  UMOV UR7, 0xffffffff ;  /* 0xffffffff00077882 */ /* 0x000fe40000000000 */
[----:B------:R-:W-:Y:S01]  /*2220*/  USEL UR7, UR7, 0x1, UP0 ;  /* 0x0000000107077887 */ /* 0x000fe20008000000 */
[----:B------:R-:W-:Y:S01]  /*2230*/  IMAD.WIDE.U32 R46, R47, 0x8, R44 ;  /* 0x000000082f2e7825 */ /* 0x000fe200078e002c */
[----:B------:R-:W-:-:S04]  /*2240*/  PLOP3.LUT P6, PT, PT, PT, UP0, 0x40, 0x0 ;  /* 0x000000000000781c */ /* 0x000fc80003fce808 */
[----:B------:R-:W-:Y:S01]  /*2250*/  SEL R48, R22, RZ, P6 ;  /* 0x000000ff16307207 */ /* 0x000fe20003000000 */
[----:B------:R0:W-:Y:S01]  /*2260*/  STG.E.64 desc[UR10][R46.64], R16 ;  /* 0x000000102e007986 */ /* 0x0001e2000c101b0a */
[----:B------:R-:W-:Y:S02]  /*2270*/  MOV R23, UR7 ;  /* 0x0000000700177c02 */ /* 0x000fe40008000f00 */
[----:B------:R-:W-:Y:S01]  /*2280*/  ISETP.NE.AND P6, PT, R48, -0x1, PT ;  /* 0xffffffff3000780c */ /* 0x000fe20003fc5270 */
[----:B------:R-:W-:Y:S06]  /*2290*/  MEMBAR.ALL.GPU ;  /* 0x0000000000007992 */ /* 0x000fec000000a000 */
[----:B------:R-:W-:-:S00]  /*22a0*/  ERRBAR ;  /* 0x00000000000079ab */ /* 0x000fc00000000000 */
[----:B------:R-:W-:Y:S06]  /*22b0*/  CGAERRBAR ;  /* 0x00000000000075ab */ /* 0x000fec0000000000 */
[----:B------:R0:W-:Y:S01]  /*22c0*/  REDG.E.ADD.S32.STRONG.GPU desc[UR10][R18.64], R23 ;  /* 0x000000171200798e */ /* 0x0001e2000c10e38a */
[----:B------:R-:W-:Y:S05]  /*22d0*/  @!P6 BRA `(.L_x_4317) ;  /* 0x000000000014e947 */ /* 0x000fea0003800000 */
.L_x_4318:
[----:B0-----:R-:W2:Y:S04]  /*22e0*/  LDG.E.STRONG.GPU R23, desc[UR10][R18.64] ;  /* 0x0000000a12177981 */ /* 0x001ea8000c1ef900 */
[----:B--2---:R-:W-:Y:S01]  /*22f0*/  CCTL.IVALL ;  /* 0x00000000ff00798f */ /* 0x004fe20002000000 */
[----:B------:R-:W-:Y:S05]  /*2300*/  YIELD ;  /* 0x0000000000007946 */ /* 0x000fea0003800000 */
[----:B------:R-:W-:-:S13]  /*2310*/  ISETP.NE.AND P6, PT, R23, R48, PT ;  /* 0x000000301700720c */ /* 0x000fda0003fc5270 */
[----:B------:R-:W-:Y:S05]  /*2320*/  @P6 BRA `(.L_x_4318) ;  /* 0xfffffffc00ec6947 */ /* 0x000fea000383ffff */
.L_x_4317:
        /* <DEDUP_REMOVED lines=18> */
[----:B------:R-:W0:Y:S01]  /*2450*/  S2UR UR8, SR_CTAID.X ;  /* 0x00000000000879c3 */ /* 0x000e220000002500 */
[----:B------:R-:W-:-:S11]  /*2460*/  UPLOP3.LUT UP0, UPT, UPT, UPT, UPT, 0x40, 0x0 ;  /* 0x000000000000789c */ /* 0x000fd60003f0e870 */
.L_x_4322:
        /* <DEDUP_REMOVED lines=117> */
.L_x_4321:
[----:B------:R-:W-:-:S06]  /*2bc0*/  UISETP.GT.AND UP1, UPT, UR7, 0x4, UPT ;  /* 0x000000040700788c */ /* 0x000fcc000bf24270 */
[----:B------:R-:W-:-:S13]  /*2bd0*/  PLOP3.LUT P6, PT, PT, PT, UP1, 0x40, 0x0 ;  /* 0x000000000000781c */ /* 0x000fda0003fce818 */
[----:B------:R-:W-:Y:S05]  /*2be0*/  @P6 BRA `(.L_x_4323) ;  /* 0x0000000000ec6947 */ /* 0x000fea0003800000 */
        /* <DEDUP_REMOVED lines=59> */
.L_x_4323:
[----:B------:R-:W-:-:S06]  /*2fa0*/  UISETP.NE.OR UP0, UPT, UR7, URZ, UP0 ;  /* 0x0000003f0700728c */ /* 0x000fcc0008705670 */
[----:B------:R-:W-:-:S13]  /*2fb0*/  PLOP3.LUT P6, PT, PT, PT, UP0, 0x80, 0x0 ;  /* 0x000000000000781c */ /* 0x000fda0003fcf008 */
[----:B------:R-:W-:Y:S05]  /*2fc0*/  @!P6 BRA `(.L_x_4319) ;  /* 0x000000000088e947 */ /* 0x000fea0003800000 */
.L_x_4320:
[----:B------:R-:W0:Y:S01]  /*2fd0*/  S2UR UR8, SR_CTAID.X ;  /* 0x00000000000879c3 */ /* 0x000e220000002500 */
[----:B------:R-:W-:Y:S01]  /*2fe0*/  NOP ;  /* 0x0000000000007918 */ /* 0x000fe20000000000 */
.L_x_4324:
        /* <DEDUP_REMOVED lines=32> */
.L_x_4319:
        /* <DEDUP_REMOVED lines=10> */
.L_x_4326:
[----:B------:R-:W-:Y:S05]  /*3290*/  BSYNC B0 ;  /* 0x0000000000007941 */ /* 0x000fea0003800000 */
.L_x_4325:
        /* <DEDUP_REMOVED lines=17> */
.L_x_4316:
[----:B0-----:R-:W0:Y:S01]  /*33b0*/  S2R R19, SR_TID.X ;  /* 0x0000000000137919 */ /* 0x001e220000002100 */
[----:B------:R-:W-:Y:S01]  /*33c0*/  ULDC.64 UR12, c[0x0][0x218] ;  /* 0x00008600000c7ab9 */ /* 0x000fe20000000a00 */
[----:B------:R-:W-:Y:S01]  /*33d0*/  P2R R18, PR, RZ, 0x1 ;  /* 0x00000001ff127803 */ /* 0x000fe20000000000 */
[----:B------:R-:W1:Y:S01]  /*33e0*/  S2UR UR8, SR_CgaCtaId ;  /* 0x00000000000879c3 */ /* 0x000e620000008800 */
[----:B------:R-:W-:Y:S01]  /*33f0*/  ISETP.EQ.U32.AND P6, PT, RZ, UR12, PT ;  /* 0x0000000cff007c0c */ /* 0x000fe2000bfc2070 */
[----:B------:R-:W-:Y:S01]  /*3400*/  UMOV UR7, 0x400 ;  /* 0x0000040000077882 */ /* 0x000fe20000000000 */
[----:B------:R-:W-:Y:S01]  /*3410*/  MOV R23, UR5 ;  /* 0x0000000500177c02 */ /* 0x000fe20008000f00 */
[----:B-1----:R-:W-:-:S03]  /*3420*/  ULEA UR7, UR8, UR7, 0x18 ;  /* 0x0000000708077291 */ /* 0x002fc6000f8ec03f */
[----:B------:R-:W-:Y:S01]  /*3430*/  ULDC UR8, c[0x0][0x2a4] ;  /* 0x0000a90000087ab9 */ /* 0x000fe20000000800 */
[----:B0-----:R-:W-:-:S04]  /*3440*/  LOP3.LUT P0, RZ, R19, UR6, RZ, 0xfc, !PT ;  /* 0x0000000613ff7c12 */ /* 0x001fc8000f80fcff */
[----:B------:R-:W-:Y:S01]  /*3450*/  ISETP.EQ.OR.EX P6, PT, RZ, UR13, P0, P6 ;  /* 0x0000000dff007c0c */ /* 0x000fe200087c2760 */
[----:B------:R-:W-:Y:S01]  /*3460*/  @!P5 STS.64 [UR7+0x98], R16 ;  /* 0x00009810ff00d988 */ /* 0x000fe20008000a07 */
[----:B------:R-:W-:Y:S01]  /*3470*/  ISETP.NE.AND P0, PT, R18, RZ, PT ;  /* 0x000000ff1200720c */ /* 0x000fe20003f05270 */
[----:B------:R-:W-:-:S10]  /*3480*/  ULDC.64 UR12, c[0x0][0x228] ;  /* 0x00008a00000c7ab9 */ /* 0x000fd40000000a00 */
[----:B------:R-:W0:Y:S01]  /*3490*/  @!P6 LDC.64 R20, c[0x0][0x218] ;  /* 0x00008600ff14eb82 */ /* 0x000e220000000a00 */
[----:B------:R-:W-:Y:S01]  /*34a0*/  @!P6 FMUL.FTZ R19, R17, UR8 ;  /* 0x000000081113ec20 */ /* 0x000fe20008410000 */
[----:B------:R-:W-:Y:S01]  /*34b0*/  @!P6 FMUL.FTZ R18, R16, UR8 ;  /* 0x000000081012ec20 */ /* 0x000fe20008410000 */
[----:B0-----:R-:W-:-:S05]  /*34c0*/  @!P6 IMAD.WIDE R22, R23, 0x8, R20 ;  /* 0x000000081716e825 */ /* 0x001fca00078e0214 */
[----:B------:R0:W-:Y:S01]  /*34d0*/  @!P6 STG.E.64 desc[UR10][R22.64], R18 ;  /* 0x000000121600e986 */ /* 0x0001e2000c101b0a */
[----:B------:R-:W-:Y:S08]  /*34e0*/  BAR.SYNC.DEFER_BLOCKING 0x0 ;  /* 0x0000000000007b1d */ /* 0x000ff00000010000 */
[----:B0-----:R-:W0:Y:S01]  /*34f0*/  LDC R23, c[0x0][0x294] ;  /* 0x0000a500ff177b82 */ /* 0x001e220000000800 */
[----:B------:R-:W1:Y:S02]  /*3500*/  LDS.64 R20, [UR7+0x98] ;  /* 0x00009807ff147984 */ /* 0x000e640008000a00 */
[----:B-1----:R-:W-:-:S05]  /*3510*/  FMUL.FTZ R20, R20, UR8 ;  /* 0x0000000814147c20 */ /* 0x002fca0008410000 */
[----:B------:R-:W-:Y:S02]  /*3520*/  R2UR UR7, R20 ;  /* 0x00000000140772ca */ /* 0x000fe400000e0000 */
[C---:B------:R-:W-:Y:S02]  /*3530*/  SHF.L.U32 R20, R42.reuse, 0x2, RZ ;  /* 0x000000022a147819 */ /* 0x040fe400000006ff */
[----:B------:R-:W-:-:S09]  /*3540*/  SHF.L.U64.HI R42, R42, 0x2, R43 ;  /* 0x000000022a2a7819 */ /* 0x000fd2000001022b */
[----:B------:R-:W-:-:S05]  /*3550*/  MOV R16, UR7 ;  /* 0x0000000700107c02 */ /* 0x000fca0008000f00 */
[----:B------:R-:W-:-:S04]  /*3560*/  FMUL.FTZ R16, R16, UR7 ;  /* 0x0000000710107c20 */ /* 0x000fc80008410000 */
[----:B------:R-:W-:-:S05]  /*3570*/  FFMA.FTZ R21, R21, UR8, -R16 ;  /* 0x0000000815157c23 */ /* 0x000fca0008010810 */
[----:B------:R-:W-:-:S13]  /*3580*/  FSETP.GTU.FTZ.AND P5, PT, R21, RZ, PT ;  /* 0x000000ff1500720b */ /* 0x000fda0003fbc000 */
[----:B------:R-:W-:Y:S01]  /*3590*/  VOTEU.ANY UP0, P5 ;  /* 0x00000000003f7886 */ /* 0x000fe20002800100 */
[----:B------:R-:W-:-:S04]  /*35a0*/  IADD3 R16, P5, R20, UR12, RZ ;  /* 0x0000000c14107c10 */ /* 0x000fc8000ffbe0ff */
[----:B------:R-:W-:Y:S01]  /*35b0*/  IADD3.X R17, R42, UR13, RZ, P5, !PT ;  /* 0x0000000d2a117c10 */ /* 0x000fe2000affe4ff */
[----:B------:R-:W-:Y:S01]  /*35c0*/  @UP0 ULDC UR8, c[0x0][0x238] ;  /* 0x00008e0000080ab9 */ /* 0x000fe20000000800 */
[----:B------:R-:W-:Y:S01]  /*35d0*/  PLOP3.LUT P5, PT, PT, PT, UP0, 0x80, 0x0 ;  /* 0x000000000000781c */ /* 0x000fe20003faf008 */
[----:B------:R-:W-:-:S03]  /*35e0*/  ULDC.64 UR12, c[0x0][0x230] ;  /* 0x00008c00000c7ab9 */ /* 0x000fc60000000a00 */
[----:B------:R-:W2:Y:S09]  /*35f0*/  LDG.E.64 R16, desc[UR10][R16.64] ;  /* 0x0000000a10107981 */ /* 0x000eb2000c1e1b00 */
[----:B------:R-:W-:Y:S01]  /*3600*/  @P5 FADD.FTZ R21, R21, UR8 ;  /* 0x0000000815155e21 */ /* 0x000fe20008010000 */
[----:B------:R-:W-:Y:S01]  /*3610*/  PLOP3.LUT P5, PT, PT, PT, UP0, 0x80, 0x0 ;  /* 0x000000000000781c */ /* 0x000fe20003faf008 */
[----:B------:R-:W1:Y:S01]  /*3620*/  S2R R22, SR_TID.X ;  /* 0x0000000000167919 */ /* 0x000e620000002100 */
[----:B------:R-:W-:-:S11]  /*3630*/  UMOV UR8, 0x3f800000 ;  /* 0x3f80000000087882 */ /* 0x000fd60000000000 */
[----:B------:R-:W3:Y:S01]  /*3640*/  @P5 MUFU.RSQ R21, R21 ;  /* 0x0000001500155308 */ /* 0x000ee20000001400 */
[----:B------:R-:W-:-:S04]  /*3650*/  IADD3 R18, P5, R20, UR12, RZ ;  /* 0x0000000c14127c10 */ /* 0x000fc8000ffbe0ff */
[----:B------:R-:W-:Y:S02]  /*3660*/  IADD3.X R19, R42, UR13, RZ, P5, !PT ;  /* 0x0000000d2a137c10 */ /* 0x000fe4000affe4ff */
[----:B------:R-:W-:-:S04]  /*3670*/  PLOP3.LUT P5, PT, PT, PT, UP0, 0x80, 0x0 ;  /* 0x000000000000781c */ /* 0x000fc80003faf008 */
[----:B------:R-:W2:Y:S01]  /*3680*/  LDG.E.64 R18, desc[UR10][R18.64] ;  /* 0x0000000a12127981 */ /* 0x000ea2000c1e1b00 */
[----:B------:R-:W-:-:S08]  /*3690*/  HADD2.F32 R20, -RZ, R10.H0_H0 ;  /* 0x2000000aff147230 */ /* 0x000fd00000004100 */
[----:B---3--:R-:W-:Y:S02]  /*36a0*/  @P5 R2UR UR8, R21 ;  /* 0x00000000150852ca */ /* 0x008fe400000e0000 */
[----:B------:R-:W-:Y:S01]  /*36b0*/  ISETP.NE.AND P5, PT, RZ, UR9, PT ;  /* 0x00000009ff007c0c */ /* 0x000fe2000bfa5270 */
[----:B------:R-:W-:Y:S02]  /*36c0*/  HADD2.F32 R21, -RZ, R10.H1_H1 ;  /* 0x3000000aff157230 */ /* 0x000fe40000004100 */
[----:B------:R-:W-:-:S03]  /*36d0*/  FADD.FTZ R10, R20, -UR7 ;  /* 0x80000007140a7e21 */ /* 0x000fc60008010000 */
[----:B------:R-:W-:Y:S01]  /*36e0*/  FADD.FTZ R20, R21, -UR7 ;  /* 0x8000000715147e21 */ /* 0x000fe20008010000 */
[----:B------:R-:W-:-:S04]  /*36f0*/  HADD2.F32 R42, -RZ, R11.H0_H0 ;  /* 0x2000000bff2a7230 */ /* 0x000fc80000004100 */
[----:B------:R-:W-:Y:S01]  /*3700*/  FMUL.FTZ R21, R10, UR8 ;  /* 0x000000080a157c20 */ /* 0x000fe20008410000 */
[----:B------:R-:W-:Y:S01]  /*3710*/  FMUL.FTZ R20, R20, UR8 ;  /* 0x0000000814147c20 */ /* 0x000fe20008410000 */
[----:B------:R-:W-:Y:S02]  /*3720*/  HADD2.F32 R37, -RZ, R11.H1_H1 ;  /* 0x3000000bff257230 */ /* 0x000fe40000004100 */
[----:B--2---:R-:W-:Y:S01]  /*3730*/  FFMA.FTZ R43, R16, R21, R18 ;  /* 0x00000015102b7223 */ /* 0x004fe20000010012 */
        /* <DEDUP_REMOVED lines=12> */
.L_x_4327:
[----:B------:R-:W-:Y:S01]  /*3800*/  LOP3.LUT P6, RZ, R36, 0x2, RZ, 0xc0, !PT ;  /* 0x0000000224ff7812 */ /* 0x000fe200078cc0ff */
[----:B------:R-:W-:-:S12]  /*3810*/  BSSY B0, `(.L_x_4328) ;  /* 0x000000e000007945 */ /* 0x000fd80003800000 */
        /* <DEDUP_REMOVED lines=13> */
.L_x_4329:
[----:B------:R-:W-:Y:S05]  /*38f0*/  BSYNC B0 ;  /* 0x0000000000007941 */ /* 0x000fea0003800000 */
.L_x_4328:
[----:B------:R-:W-:Y:S01]  /*3900*/  FADD.FTZ R42, R42, -UR7 ;  /* 0x800000072a2a7e21 */ /* 0x000fe20008010000 */
[----:B------:R-:W-:Y:S01]  /*3910*/  FADD.FTZ R37, R37, -UR7 ;  /* 0x8000000725257e21 */ /* 0x000fe20008010000 */
[--C-:B0-----:R-:W-:Y:S02]  /*3920*/  HADD2.F32 R43, -RZ, R12.reuse.H0_H0 ;  /* 0x2000000cff2b7230 */ /* 0x101fe40000004100 */
[----:B------:R-:W-:Y:S02]  /*3930*/  HADD2.F32 R44, -RZ, R12.H1_H1 ;  /* 0x3000000cff2c7230 */ /* 0x000fe40000004100 */
[----:B------:R-:W-:Y:S01]  /*3940*/  FMUL.FTZ R3, R42, UR8 ;  /* 0x000000082a037c20 */ /* 0x000fe20008410000 */
[----:B------:R-:W-:Y:S01]  /*3950*/  FMUL.FTZ R10, R37, UR8 ;  /* 0x00000008250a7c20 */ /* 0x000fe20008410000 */
[--C-:B------:R-:W-:Y:S02]  /*3960*/  HADD2.F32 R12, -RZ, R14.reuse.H0_H0 ;  /* 0x2000000eff0c7230 */ /* 0x100fe40000004100 */
[----:B------:R-:W-:Y:S01]  /*3970*/  FADD.FTZ R43, R43, -UR7 ;  /* 0x800000072b2b7e21 */ /* 0x000fe20008010000 */
[----:B------:R-:W-:-:S02]  /*3980*/  HADD2.F32 R14, -RZ, R14.H1_H1 ;  /* 0x3000000eff0e7230 */ /* 0x000fc40000004100 */
[----:B------:R-:W-:Y:S01]  /*3990*/  FADD.FTZ R44, R44, -UR7 ;  /* 0x800000072c2c7e21 */ /* 0x000fe20008010000 */
        /* <DEDUP_REMOVED lines=13> */
.L_x_4330:
        /* <DEDUP_REMOVED lines=14> */
.L_x_4332:
[----:B------:R-:W-:Y:S05]  /*3b50*/  BSYNC B0 ;  /* 0x0000000000007941 */ /* 0x000fea0003800000 */
.L_x_4331:
[----:B------:R-:W-:Y:S01]  /*3b60*/  FMUL.FTZ R43, R43, UR8 ;  /* 0x000000082b2b7c20 */ /* 0x000fe20008410000 */
[----:B------:R-:W-:Y:S01]  /*3b70*/  FMUL.FTZ R44, R44, UR8 ;  /* 0x000000082c2c7c20 */ /* 0x000fe20008410000 */
[----:B------:R-:W-:Y:S01]  /*3b80*/  FADD.FTZ R12, R12, -UR7 ;  /* 0x800000070c0c7e21 */ /* 0x000fe20008010000 */
[----:B------:R-:W-:Y:S01]  /*3b90*/  FADD.FTZ R14, R14, -UR7 ;  /* 0x800000070e0e7e21 */ /* 0x000fe20008010000 */
[----:B------:R-:W-:Y:S01]  /*3ba0*/  FFMA.FTZ R43, R16, R43, R18 ;  /* 0x0000002b102b7223 */ /* 0x000fe20000010012 */
[----:B------:R-:W-:Y:S01]  /*3bb0*/  FFMA.FTZ R44, R17, R44, R19 ;  /* 0x0000002c112c7223 */ /* 0x000fe20000010013 */
[----:B------:R-:W-:Y:S06]  /*3bc0*/  @!P5 BRA `(.L_x_4333) ;  /* 0x000000000028d947 */ /* 0x000fec0003800000 */
        /* <DEDUP_REMOVED lines=10> */
.L_x_4333:
[----:B------:R-:W-:Y:S04]  /*3c70*/  BSSY B0, `(.L_x_4334) ;  /* 0x000000e000007945 */ /* 0x000fe80003800000 */
[----:B------:R-:W-:Y:S05]  /*3c80*/  @P1 BRA `(.L_x_4335) ;  /* 0x0000000000301947 */ /* 0x000fea0003800000 */
[----:B------:R-:W-:Y:S01]  /*3c90*/  ULDC.64 UR12, c[0x0][0x270] ;  /* 0x00009c00000c7ab9 */ /* 0x000fe20000000a00 */
[----:B0-----:R-:W-:Y:S01]  /*3ca0*/  MOV R2, R38 ;  /* 0x0000002600027202 */ /* 0x001fe20000000f00 */
        /* <DEDUP_REMOVED lines=10> */
.L_x_4335:
[----:B------:R-:W-:Y:S05]  /*3d50*/  BSYNC B0 ;  /* 0x0000000000007941 */ /* 0x000fea0003800000 */
.L_x_4334:
[----:B0-----:R-:W-:Y:S01]  /*3d60*/  FMUL.FTZ R3, R12, UR8 ;  /* 0x000000080c037c20 */ /* 0x001fe20008410000 */
[----:B------:R-:W-:Y:S01]  /*3d70*/  FMUL.FTZ R14, R14, UR8 ;  /* 0x000000080e0e7c20 */ /* 0x000fe20008410000 */
[--C-:B------:R-:W-:Y:S02]  /*3d80*/  HADD2.F32 R12, -RZ, R24.reuse.H0_H0 ;  /* 0x20000018ff0c7230 */ /* 0x100fe40000004100 */
[----:B------:R-:W-:Y:S02]  /*3d90*/  HADD2.F32 R24, -RZ, R24.H1_H1 ;  /* 0x30000018ff187230 */ /* 0x000fe40000004100 */
[----:B------:R-:W-:Y:S01]  /*3da0*/  FFMA.FTZ R7, R16, R3, R18 ;  /* 0x0000000310077223 */ /* 0x000fe20000010012 */
[----:B------:R-:W-:Y:S01]  /*3db0*/  FFMA.FTZ R14, R17, R14, R19 ;  /* 0x0000000e110e7223 */ /* 0x000fe20000010013 */
        /* <DEDUP_REMOVED lines=11> */
.L_x_4336:
[----:B------:R-:W-:Y:S01]  /*3e70*/  LOP3.LUT P0, RZ, R36, 0x10, RZ, 0xc0, !PT ;  /* 0x0000001024ff7812 */ /* 0x000fe2000780c0ff */
[----:B------:R-:W-:-:S12]  /*3e80*/  BSSY B0, `(.L_x_4337) ;  /* 0x0000010000007945 */ /* 0x000fd80003800000 */
[----:B------:R-:W-:Y:S05]  /*3e90*/  @P0 BRA `(.L_x_4338) ;  /* 0x0000000000380947 */ /* 0x000fea0003800000 */
[----:B-1----:R-:W-:Y:S01]  /*3ea0*/  IADD3 R5, R0, 0x18, RZ ;  /* 0x0000001800057810 */ /* 0x002fe20007ffe0ff */
[----:B------:R-:W-:Y:S01]  /*3eb0*/  ULDC.64 UR12, c[0x0][0x270] ;  /* 0x00009c00000c7ab9 */ /* 0x000fe20000000a00 */
[----:B------:R-:W-:Y:S02]  /*3ec0*/  MOV R2, R38 ;  /* 0x0000002600027202 */ /* 0x000fe40000000f00 */
[----:B------:R-:W-:Y:S02]  /*3ed0*/  SHF.R.S32.HI R4, RZ, 0x1f, R5 ;  /* 0x0000001fff047819 */ /* 0x000fe40000011405 */
[----:B------:R-:W-:Y:S02]  /*3ee0*/  MOV R3, R41 ;  /* 0x0000002900037202 */ /* 0x000fe40000000f00 */
[----:B------:R-:W-:Y:S01]  /*3ef0*/  F2FP.F16.F32.PACK_AB R7, R14, R7 ;  /* 0x000000070e07723e */ /* 0x000fe200000000ff */
        /* <DEDUP_REMOVED lines=8> */
.L_x_4338:
[----:B------:R-:W-:Y:S05]  /*3f80*/  BSYNC B0 ;  /* 0x0000000000007941 */ /* 0x000fea0003800000 */
.L_x_4337:
[----:B------:R-:W-:Y:S01]  /*3f90*/  FADD.FTZ R2, R12, -UR7 ;  /* 0x800000070c027e21 */ /* 0x000fe20008010000 */
[----:B01----:R-:W-:Y:S01]  /*3fa0*/  FADD.FTZ R4, R24, -UR7 ;  /* 0x8000000718047e21 */ /* 0x003fe20008010000 */
[--C-:B------:R-:W-:Y:S02]  /*3fb0*/  HADD2.F32 R5, -RZ, R25.reuse.H0_H0 ;  /* 0x20000019ff057230 */ /* 0x100fe40000004100 */
        /* <DEDUP_REMOVED lines=20> */
.L_x_4339:
[----:B------:R-:W-:Y:S01]  /*4100*/  LOP3.LUT P0, RZ, R36, 0x20, RZ, 0xc0, !PT ;  /* 0x0000002024ff7812 */ /* 0x000fe2000780c0ff */
[----:B------:R-:W-:-:S12]  /*4110*/  BSSY B0, `(.L_x_4340) ;  /* 0x0000010000007945 */ /* 0x000fd80003800000 */
[----:B------:R-:W-:Y:S05]  /*4120*/  @P0 BRA `(.L_x_4341) ;  /* 0x0000000000380947 */ /* 0x000fea0003800000 */
[----:B------:R-:W-:Y:S01]  /*4130*/  IADD3 R5, R0, 0x20, RZ ;  /* 0x0000002000057810 */ /* 0x000fe20007ffe0ff */
        /* <DEDUP_REMOVED lines=13> */
.L_x_4341:
[----:B------:R-:W-:Y:S05]  /*4210*/  BSYNC B0 ;  /* 0x0000000000007941 */ /* 0x000fea0003800000 */
.L_x_4340:
[----:B------:R-:W-:Y:S01]  /*4220*/  FMUL.FTZ R3, R12, UR8 ;  /* 0x000000080c037c20 */ /* 0x000fe20008410000 */
[----:B------:R-:W-:Y:S01]  /*4230*/  FMUL.FTZ R14, R14, UR8 ;  /* 0x000000080e0e7c20 */ /* 0x000fe20008410000 */
[----:B------:R-:W-:Y:S01]  /*4240*/  FADD.FTZ R12, R20, -UR7 ;  /* 0x80000007140c7e21 */ /* 0x000fe20008010000 */
[----:B------:R-:W-:Y:S01]  /*4250*/  FADD.FTZ R20, R27, -UR7 ;  /* 0x800000071b147e21 */ /* 0x000fe20008010000 */
        /* <DEDUP_REMOVED lines=13> */
.L_x_4342:
        /* <DEDUP_REMOVED lines=17> */
.L_x_4344:
[----:B------:R-:W-:Y:S05]  /*4440*/  BSYNC B0 ;  /* 0x0000000000007941 */ /* 0x000fea0003800000 */
.L_x_4343:
[----:B------:R-:W-:Y:S01]  /*4450*/  FMUL.FTZ R3, R12, UR8 ;  /* 0x000000080c037c20 */ /* 0x000fe20008410000 */
[----:B------:R-:W-:Y:S01]  /*4460*/  FMUL.FTZ R20, R20, UR8 ;  /* 0x0000000814147c20 */ /* 0x000fe20008410000 */
[--C-:B------:R-:W-:Y:S02]  /*4470*/  HADD2.F32 R12, -RZ, R29.reuse.H0_H0 ;  /* 0x2000001dff0c7230 */ /* 0x100fe40000004100 */
[----:B------:R-:W-:Y:S02]  /*4480*/  HADD2.F32 R29, -RZ, R29.H1_H1 ;  /* 0x3000001dff1d7230 */ /* 0x000fe40000004100 */
        /* <DEDUP_REMOVED lines=13> */
.L_x_4345:
        /* <DEDUP_REMOVED lines=17> */
.L_x_4347:
[----:B------:R-:W-:Y:S05]  /*4670*/  BSYNC B0 ;  /* 0x0000000000007941 */ /* 0x000fea0003800000 */
.L_x_4346:
[----:B------:R-:W-:Y:S01]  /*4680*/  FADD.FTZ R2, R12, -UR7 ;  /* 0x800000070c027e21 */ /* 0x000fe20008010000 */
[----:B0-----:R-:W-:Y:S01]  /*4690*/  FADD.FTZ R4, R29, -UR7 ;  /* 0x800000071d047e21 */ /* 0x001fe20008010000 */
[--C-:B------:R-:W-:Y:S01]  /*46a0*/  HADD2.F32 R5, -RZ, R31.reuse.H0_H0 ;  /* 0x2000001fff057230 */ /* 0x100fe20000004100 */
[----:B------:R-:W-:Y:S01]  /*46b0*/  SHF.R.U32.HI R20, RZ, 0x6, R22 ;  /* 0x00000006ff147819 */ /* 0x000fe20000011616 */
[----:B------:R-:W-:Y:S02]  /*46c0*/  HADD2.F32 R14, -RZ, R31.H1_H1 ;  /* 0x3000001fff0e7230 */ /* 0x000fe40000004100 */
        /* <DEDUP_REMOVED lines=17> */
.L_x_4348:
        /* <DEDUP_REMOVED lines=17> */
.L_x_4350:
[----:B------:R-:W-:Y:S05]  /*48f0*/  BSYNC B0 ;  /* 0x0000000000007941 */ /* 0x000fea0003800000 */
.L_x_4349:
[----:B------:R-:W-:Y:S01]  /*4900*/  FMUL.FTZ R3, R12, UR8 ;  /* 0x000000080c037c20 */ /* 0x000fe20008410000 */
[----:B------:R-:W-:Y:S01]  /*4910*/  FMUL.FTZ R14, R14, UR8 ;  /* 0x000000080e0e7c20 */ /* 0x000fe20008410000 */
[--C-:B------:R-:W-:Y:S02]  /*4920*/  HADD2.F32 R12, -RZ, R32.reuse.H0_H0 ;  /* 0x20000020ff0c7230 */ /* 0x100fe40000004100 */
[----:B------:R-:W-:Y:S02]  /*4930*/  IMAD R20, R23, UR6, R20 ;  /* 0x0000000617147c24 */ /* 0x000fe4000f8e0214 */
[----:B0-----:R-:W-:Y:S01]  /*4940*/  FFMA.FTZ R7, R16, R3, R18 ;  /* 0x0000000310077223 */ /* 0x001fe20000010012 */
        /* <DEDUP_REMOVED lines=13> */
.L_x_4351:
        /* <DEDUP_REMOVED lines=17> */
.L_x_4353:
[----:B------:R-:W-:Y:S05]  /*4b30*/  BSYNC B0 ;  /* 0x0000000000007941 */ /* 0x000fea0003800000 */
.L_x_4352:
[----:B0-----:R-:W-:Y:S01]  /*4b40*/  FADD.FTZ R2, R12, -UR7 ;  /* 0x800000070c027e21 */ /* 0x001fe20008010000 */
[----:B------:R-:W-:Y:S01]  /*4b50*/  FADD.FTZ R3, R32, -UR7 ;  /* 0x8000000720037e21 */ /* 0x000fe20008010000 */
[----:B------:R-:W-:Y:S01]  /*4b60*/  ULDC.64 UR14, c[0x0][0x278] ;  /* 0x00009e00000e7ab9 */ /* 0x000fe20000000a00 */
[----:B------:R-:W-:Y:S01]  /*4b70*/  IADD3 R4, R20, 0x68, RZ ;  /* 0x0000006814047810 */ /* 0x000fe20007ffe0ff */
[----:B------:R-:W-:Y:S01]  /*4b80*/  FMUL.FTZ R5, R2, UR8 ;  /* 0x0000000802057c20 */ /* 0x000fe20008410000 */
[----:B------:R-:W-:Y:S01]  /*4b90*/  FMUL.FTZ R10, R3, UR8 ;  /* 0x00000008030a7c20 */ /* 0x000fe20008410000 */
[C---:B------:R-:W-:Y:S02]  /*4ba0*/  IADD3 R3, R20.reuse, 0x70, RZ ;  /* 0x0000007014037810 */ /* 0x040fe40007ffe0ff */
[----:B------:R-:W-:Y:S01]  /*4bb0*/  IADD3 R2, R20, 0x78, RZ ;  /* 0x0000007814027810 */ /* 0x000fe20007ffe0ff */
        /* <DEDUP_REMOVED lines=13> */
.L_x_4354:
        /* <DEDUP_REMOVED lines=17> */
.L_x_4356:
[----:B------:R-:W-:Y:S05]  /*4da0*/  BSYNC B0 ;  /* 0x0000000000007941 */ /* 0x000fea0003800000 */
.L_x_4355:
[----:B0-----:R-:W-:Y:S01]  /*4db0*/  HADD2.F32 R5, -RZ, R33.H0_H0 ;  /* 0x20000021ff057230 */ /* 0x001fe20000004100 */
[----:B------:R-:W-:Y:S01]  /*4dc0*/  ISETP.GE.U32.AND P6, PT, R4, UR14, PT ;  /* 0x0000000e04007c0c */ /* 0x000fe2000bfc6070 */
[----:B------:R-:W-:Y:S01]  /*4dd0*/  HADD2.F32 R10, -RZ, R34.H0_H0 ;  /* 0x20000022ff0a7230 */ /* 0x000fe20000004100 */
[----:B------:R-:W-:Y:S01]  /*4de0*/  ISETP.GE.U32.AND P0, PT, R3, UR14, PT ;  /* 0x0000000e03007c0c */ /* 0x000fe2000bf06070 */
[----:B------:R-:W-:Y:S02]  /*4df0*/  HADD2.F32 R11, -RZ, R35.H0_H0 ;  /* 0x20000023ff0b7230 */ /* 0x000fe40000004100 */
[----:B------:R-:W-:Y:S01]  /*4e00*/  FADD.FTZ R5, R5, -UR7 ;  /* 0x8000000705057e21 */ /* 0x000fe20008010000 */
[----:B------:R-:W-:Y:S02]  /*4e10*/  HADD2.F32 R14, -RZ, R26.H0_H0 ;  /* 0x2000001aff0e7230 */ /* 0x000fe40000004100 */
[----:B------:R-:W-:Y:S01]  /*4e20*/  FADD.FTZ R10, R10, -UR7 ;  /* 0x800000070a0a7e21 */ /* 0x000fe20008010000 */
[----:B------:R-:W-:-:S02]  /*4e30*/  HADD2.F32 R20, -RZ, R28.H0_H0 ;  /* 0x2000001cff147230 */ /* 0x000fc40000004100 */
[----:B------:R-:W-:Y:S01]  /*4e40*/  FADD.FTZ R11, R11, -UR7 ;  /* 0x800000070b0b7e21 */ /* 0x000fe20008010000 */
[----:B------:R-:W-:Y:S02]  /*4e50*/  HADD2.F32 R24, -RZ, R30.H0_H0 ;  /* 0x2000001eff187230 */ /* 0x000fe40000004100 */
[----:B------:R-:W-:Y:S01]  /*4e60*/  FADD.FTZ R14, R14, -UR7 ;  /* 0x800000070e0e7e21 */ /* 0x000fe20008010000 */
[----:B------:R-:W-:Y:S01]  /*4e70*/  FMUL.FTZ R5, R5, UR8 ;  /* 0x0000000805057c20 */ /* 0x000fe20008410000 */
[----:B------:R-:W-:Y:S01]  /*4e80*/  FADD.FTZ R20, R20, -UR7 ;  /* 0x8000000714147e21 */ /* 0x000fe20008010000 */
[----:B------:R-:W-:Y:S01]  /*4e90*/  FMUL.FTZ R23, R10, UR8 ;  /* 0x000000080a177c20 */ /* 0x000fe20008410000 */
[----:B------:R-:W-:Y:S01]  /*4ea0*/  FADD.FTZ R24, R24, -UR7 ;  /* 0x8000000718187e21 */ /* 0x000fe20008010000 */
[----:B------:R-:W-:Y:S01]  /*4eb0*/  FMUL.FTZ R11, R11, UR8 ;  /* 0x000000080b0b7c20 */ /* 0x000fe20008410000 */
[----:B------:R-:W-:Y:S01]  /*4ec0*/  FMUL.FTZ R21, R14, UR8 ;  /* 0x000000080e157c20 */ /* 0x000fe20008410000 */
[----:B------:R-:W-:Y:S01]  /*4ed0*/  FMUL.FTZ R25, R20, UR8 ;  /* 0x0000000814197c20 */ /* 0x000fe20008410000 */
[----:B------:R-:W-:Y:S01]  /*4ee0*/  FMUL.FTZ R27, R24, UR8 ;  /* 0x00000008181b7c20 */ /* 0x000fe20008410000 */
[C-C-:B------:R-:W-:Y:S01]  /*4ef0*/  FFMA.FTZ R24, R16.reuse, R5, R18.reuse ;  /* 0x0000000510187223 */ /* 0x140fe20000010012 */
[C-C-:B------:R-:W-:Y:S01]  /*4f00*/  FFMA.FTZ R23, R16.reuse, R23, R18.reuse ;  /* 0x0000001710177223 */ /* 0x140fe20000010012 */
[C-C-:B------:R-:W-:Y:S01]  /*4f10*/  FFMA.FTZ R20, R16.reuse, R11, R18.reuse ;  /* 0x0000000b10147223 */ /* 0x140fe20000010012 */
[C-C-:B------:R-:W-:Y:S01]  /*4f20*/  FFMA.FTZ R10, R16.reuse, R21, R18.reuse ;  /* 0x00000015100a7223 */ /* 0x140fe20000010012 */
[C-C-:B------:R-:W-:Y:S01]  /*4f30*/  FFMA.FTZ R5, R16.reuse, R25, R18.reuse ;  /* 0x0000001910057223 */ /* 0x140fe20000010012 */
[----:B------:R-:W-:Y:S01]  /*4f40*/  FFMA.FTZ R16, R16, R27, R18 ;  /* 0x0000001b10107223 */ /* 0x000fe20000010012 */
[----:B------:R-:W-:Y:S01]  /*4f50*/  HADD2.F32 R14, -RZ, R34.H1_H1 ;  /* 0x30000022ff0e7230 */ /* 0x000fe20000004100 */
[----:B------:R-:W-:Y:S01]  /*4f60*/  ISETP.GE.U32.AND P1, PT, R2, UR14, PT ;  /* 0x0000000e02007c0c */ /* 0x000fe2000bf26070 */
[----:B------:R-:W-:Y:S01]  /*4f70*/  HADD2.F32 R18, -RZ, R35.H1_H1 ;  /* 0x30000023ff127230 */ /* 0x000fe20000004100 */
[----:B------:R-:W-:Y:S01]  /*4f80*/  SHF.R.S32.HI R12, RZ, 0x1f, R4 ;  /* 0x0000001fff0c7819 */ /* 0x000fe20000011404 */
[----:B------:R-:W-:Y:S01]  /*4f90*/  HADD2.F32 R21, -RZ, R26.H1_H1 ;  /* 0x3000001aff157230 */ /* 0x000fe20000004100 */
[----:B------:R-:W-:Y:S01]  /*4fa0*/  SHF.R.S32.HI R7, RZ, 0x1f, R3 ;  /* 0x0000001fff077819 */ /* 0x000fe20000011403 */
[----:B------:R-:W-:Y:S01]  /*4fb0*/  HADD2.F32 R25, -RZ, R28.H1_H1 ;  /* 0x3000001cff197230 */ /* 0x000fe20000004100 */
[----:B------:R-:W-:Y:S01]  /*4fc0*/  SHF.R.S32.HI R0, RZ, 0x1f, R2 ;  /* 0x0000001fff007819 */ /* 0x000fe20000011402 */
[----:B------:R-:W-:-:S02]  /*4fd0*/  HADD2.F32 R27, -RZ, R30.H1_H1 ;  /* 0x3000001eff1b7230 */ /* 0x000fc40000004100 */
[----:B------:R-:W-:Y:S01]  /*4fe0*/  FADD.FTZ R14, R14, -UR7 ;  /* 0x800000070e0e7e21 */ /* 0x000fe20008010000 */
[----:B------:R-:W-:Y:S01]  /*4ff0*/  HADD2.F32 R11, -RZ, R33.H1_H1 ;  /* 0x30000021ff0b7230 */ /* 0x000fe20000004100 */
[----:B------:R-:W-:Y:S01]  /*5000*/  ISETP.GE.AND.EX P6, PT, R12, UR15, PT, P6 ;  /* 0x0000000f0c007c0c */ /* 0x000fe2000bfc6360 */
[----:B------:R-:W-:Y:S01]  /*5010*/  FADD.FTZ R18, R18, -UR7 ;  /* 0x8000000712127e21 */ /* 0x000fe20008010000 */
[----:B------:R-:W-:Y:S01]  /*5020*/  ISETP.GE.AND.EX P0, PT, R7, UR15, PT, P0 ;  /* 0x0000000f07007c0c */ /* 0x000fe2000bf06300 */
[----:B------:R-:W-:Y:S01]  /*5030*/  FADD.FTZ R21, R21, -UR7 ;  /* 0x8000000715157e21 */ /* 0x000fe20008010000 */
[----:B------:R-:W-:Y:S01]  /*5040*/  ISETP.GE.AND.EX P1, PT, R0, UR15, PT, P1 ;  /* 0x0000000f00007c0c */ /* 0x000fe2000bf26310 */
[----:B------:R-:W-:Y:S01]  /*5050*/  FADD.FTZ R25, R25, -UR7 ;  /* 0x8000000719197e21 */ /* 0x000fe20008010000 */
[----:B------:R-:W-:Y:S01]  /*5060*/  FADD.FTZ R27, R27, -UR7 ;  /* 0x800000071b1b7e21 */ /* 0x000fe20008010000 */
[----:B------:R-:W-:Y:S01]  /*5070*/  FADD.FTZ R11, R11, -UR7 ;  /* 0x800000070b0b7e21 */ /* 0x000fe20008010000 */
[----:B------:R-:W-:Y:S01]  /*5080*/  FMUL.FTZ R14, R14, UR8 ;  /* 0x000000080e0e7c20 */ /* 0x000fe20008410000 */
[----:B------:R-:W-:Y:S01]  /*5090*/  ISETP.GT.U32.OR P6, PT, R22, 0x1ff, P6 ;  /* 0x000001ff1600780c */ /* 0x000fe200037c4470 */
[----:B------:R-:W-:Y:S01]  /*50a0*/  FMUL.FTZ R26, R18, UR8 ;  /* 0x00000008121a7c20 */ /* 0x000fe20008410000 */
[C---:B------:R-:W-:Y:S01]  /*50b0*/  ISETP.GT.U32.OR P0, PT, R22.reuse, 0x1ff, P0 ;  /* 0x000001ff1600780c */ /* 0x040fe20000704470 */
[----:B------:R-:W-:Y:S01]  /*50c0*/  FMUL.FTZ R28, R21, UR8 ;  /* 0x00000008151c7c20 */ /* 0x000fe20008410000 */
[----:B------:R-:W-:Y:S01]  /*50d0*/  ISETP.GT.U32.OR P1, PT, R22, 0x1ff, P1 ;  /* 0x000001ff1600780c */ /* 0x000fe20000f24470 */
        /* <DEDUP_REMOVED lines=20> */
.L_x_4357:
        /* <DEDUP_REMOVED lines=14> */
.L_x_4359:
[----:B------:R-:W-:Y:S05]  /*5300*/  BSYNC B0 ;  /* 0x0000000000007941 */ /* 0x000fea0003800000 */
.L_x_4358:
        /* <DEDUP_REMOVED lines=11> */
.L_x_4360:
[----:B------:R-:W-:Y:S04]  /*53c0*/  BSSY B0, `(.L_x_4361) ;  /* 0x000000f000007945 */ /* 0x000fe80003800000 */
[----:B------:R-:W-:Y:S05]  /*53d0*/  @P3 BRA `(.L_x_4362) ;  /* 0x0000000000343947 */ /* 0x000fea0003800000 */
[----:B------:R-:W-:Y:S01]  /*53e0*/  SHF.R.S32.HI R9, RZ, 0x1f, R8 ;  /* 0x0000001fff097819 */ /* 0x000fe20000011408 */
[----:B------:R-:W-:Y:S01]  /*53f0*/  ULDC.64 UR12, c[0x0][0x270] ;  /* 0x00009c00000c7ab9 */ /* 0x000fe20000000a00 */
[----:B0-----:R-:W-:Y:S02]  /*5400*/  MOV R26, R38 ;  /* 0x00000026001a7202 */ /* 0x001fe40000000f00 */
[----:B------:R-:W-:Y:S01]  /*5410*/  MOV R27, R41 ;  /* 0x00000029001b7202 */ /* 0x000fe20000000f00 */
[----:B------:R-:W-:Y:S01]  /*5420*/  IMAD R9, R9, UR12, RZ ;  /* 0x0000000c09097c24 */ /* 0x000fe2000f8e02ff */
[----:B------:R-:W-:Y:S01]  /*5430*/  F2FP.F16.F32.PACK_AB R23, R18, R23 ;  /* 0x000000171217723e */ /* 0x000fe200000000ff */
[----:B------:R-:W-:-:S04]  /*5440*/  IMAD.WIDE.U32 R26, R8, UR12, R26 ;  /* 0x0000000c081a7c25 */ /* 0x000fc8000f8e001a */
[----:B------:R-:W-:Y:S01]  /*5450*/  IMAD R9, R8, UR13, R9 ;  /* 0x0000000d08097c24 */ /* 0x000fe2000f8e0209 */
[----:B------:R-:W-:Y:S02]  /*5460*/  ULDC.64 UR12, c[0x0][0x210] ;  /* 0x00008400000c7ab9 */ /* 0x000fe40000000a00 */
[----:B------:R-:W-:Y:S02]  /*5470*/  LEA R8, P2, R26, UR12, 0x1 ;  /* 0x0000000c1a087c11 */ /* 0x000fe4000f8408ff */
[----:B------:R-:W-:-:S04]  /*5480*/  IADD3 R9, R27, R9, RZ ;  /* 0x000000091b097210 */ /* 0x000fc80007ffe0ff */
[----:B------:R-:W-:-:S05]  /*5490*/  LEA.HI.X R9, R26, UR13, R9, 0x1, P2 ;  /* 0x0000000d1a097c11 */ /* 0x000fca00090f0c09 */
[----:B------:R1:W-:Y:S02]  /*54a0*/  STG.E desc[UR10][R8.64], R23 ;  /* 0x0000001708007986 */ /* 0x0003e4000c10190a */
.L_x_4362:
[----:B------:R-:W-:Y:S05]  /*54b0*/  BSYNC B0 ;  /* 0x0000000000007941 */ /* 0x000fea0003800000 */
.L_x_4361:
        /* <DEDUP_REMOVED lines=11> */
.L_x_4363:
[----:B------:R-:W-:Y:S04]  /*5570*/  BSSY B0, `(.L_x_4364) ;  /* 0x000000e000007945 */ /* 0x000fe80003800000 */
[----:B------:R-:W-:Y:S05]  /*5580*/  @P4 BRA `(.L_x_4365) ;  /* 0x0000000000304947 */ /* 0x000fea0003800000 */
[----:B------:R-:W-:Y:S01]  /*5590*/  ULDC.64 UR12, c[0x0][0x270] ;  /* 0x00009c00000c7ab9 */ /* 0x000fe20000000a00 */
[----:B-1----:R-:W-:Y:S01]  /*55a0*/  MOV R8, R38 ;  /* 0x0000002600087202 */ /* 0x002fe20000000f00 */
[----:B------:R-:W-:Y:S01]  /*55b0*/  IMAD R6, R15, UR12, RZ ;  /* 0x0000000c0f067c24 */ /* 0x000fe2000f8e02ff */
[----:B------:R-:W-:Y:S02]  /*55c0*/  MOV R9, R41 ;  /* 0x0000002900097202 */ /* 0x000fe40000000f00 */
        /* <DEDUP_REMOVED lines=8> */
.L_x_4365:
[----:B------:R-:W-:Y:S05]  /*5650*/  BSYNC B0 ;  /* 0x0000000000007941 */ /* 0x000fea0003800000 */
.L_x_4364:
[----:B------:R-:W-:Y:S05]  /*5660*/  @!P5 BRA `(.L_x_4366) ;  /* 0x000000000028d947 */ /* 0x000fea0003800000 */
[----:B------:R-:W-:Y:S01]  /*5670*/  FMUL.FTZ R6, R10, -1.4426950216293334961 ;  /* 0xbfb8aa3b0a067820 */ /* 0x000fe20000410000 */
[----:B------:R-:W-:-:S05]  /*5680*/  FMUL.FTZ R13, R21, -1.4426950216293334961 ;  /* 0xbfb8aa3b150d7820 */ /* 0x000fca0000410000 */
[----:B------:R-:W1:Y:S08]  /*5690*/  MUFU.EX2 R6, R6 ;  /* 0x0000000600067308 */ /* 0x000e700000000800 */
[----:B------:R-:W3:Y:S01]  /*56a0*/  MUFU.EX2 R13, R13 ;  /* 0x0000000d000d7308 */ /* 0x000ee20000000800 */
[----:B-12---:R-:W-:-:S07]  /*56b0*/  FADD.FTZ R8, R6, 1 ;  /* 0x3f80000006087421 */ /* 0x006fce0000010000 */
[----:B------:R-:W1:Y:S01]  /*56c0*/  MUFU.RCP R9, R8 ;  /* 0x0000000800097308 */ /* 0x000e620000001000 */
[----:B---3--:R-:W-:-:S07]  /*56d0*/  FADD.FTZ R15, R13, 1 ;  /* 0x3f8000000d0f7421 */ /* 0x008fce0000010000 */
[----:B------:R-:W2:Y:S01]  /*56e0*/  MUFU.RCP R18, R15 ;  /* 0x0000000f00127308 */ /* 0x000ea20000001000 */
[----:B-1----:R-:W-:Y:S01]  /*56f0*/  FMUL.FTZ R10, R10, R9 ;  /* 0x000000090a0a7220 */ /* 0x002fe20000410000 */
[----:B--2---:R-:W-:-:S07]  /*5700*/  FMUL.FTZ R21, R21, R18 ;  /* 0x0000001215157220 */ /* 0x004fce0000410000 */
.L_x_4366:
[----:B------:R-:W-:Y:S04]  /*5710*/  BSSY B0, `(.L_x_4367) ;  /* 0x000000e000007945 */ /* 0x000fe80003800000 */
[----:B------:R-:W-:Y:S05]  /*5720*/  @P6 BRA `(.L_x_4368) ;  /* 0x0000000000306947 */ /* 0x000fea0003800000 */
[----:B------:R-:W-:Y:S01]  /*5730*/  ULDC.64 UR12, c[0x0][0x270] ;  /* 0x00009c00000c7ab9 */ /* 0x000fe20000000a00 */
[----:B-12---:R-:W-:Y:S01]  /*5740*/  MOV R8, R38 ;  /* 0x0000002600087202 */ /* 0x006fe20000000f00 */
        /* <DEDUP_REMOVED lines=10> */
.L_x_4368:
[----:B------:R-:W-:Y:S05]  /*57f0*/  BSYNC B0 ;  /* 0x0000000000007941 */ /* 0x000fea0003800000 */
.L_x_4367:
[----:B------:R-:W-:Y:S05]  /*5800*/  @!P5 BRA `(.L_x_4369) ;  /* 0x000000000028d947 */ /* 0x000fea0003800000 */
[----:B------:R-:W-:Y:S01]  /*5810*/  FMUL.FTZ R4, R5, -1.4426950216293334961 ;  /* 0xbfb8aa3b05047820 */ /* 0x000fe20000410000 */
[----:B-123--:R-:W-:-:S05]  /*5820*/  FMUL.FTZ R8, R14, -1.4426950216293334961 ;  /* 0xbfb8aa3b0e087820 */ /* 0x00efca0000410000 */
[----:B------:R-:W1:Y:S08]  /*5830*/  MUFU.EX2 R4, R4 ;  /* 0x0000000400047308 */ /* 0x000e700000000800 */
[----:B------:R-:W2:Y:S01]  /*5840*/  MUFU.EX2 R8, R8 ;  /* 0x0000000800087308 */ /* 0x000ea20000000800 */
[----:B-1----:R-:W-:-:S07]  /*5850*/  FADD.FTZ R6, R4, 1 ;  /* 0x3f80000004067421 */ /* 0x002fce0000010000 */
[----:B------:R-:W1:Y:S01]  /*5860*/  MUFU.RCP R6, R6 ;  /* 0x0000000600067308 */ /* 0x000e620000001000 */
[----:B--2---:R-:W-:-:S07]  /*5870*/  FADD.FTZ R9, R8, 1 ;  /* 0x3f80000008097421 */ /* 0x004fce0000010000 */
[----:B------:R-:W2:Y:S01]  /*5880*/  MUFU.RCP R9, R9 ;  /* 0x0000000900097308 */ /* 0x000ea20000001000 */
[----:B-1----:R-:W-:Y:S01]  /*5890*/  FMUL.FTZ R5, R5, R6 ;  /* 0x0000000605057220 */ /* 0x002fe20000410000 */
[----:B--2---:R-:W-:-:S07]  /*58a0*/  FMUL.FTZ R14, R14, R9 ;  /* 0x000000090e0e7220 */ /* 0x004fce0000410000 */
.L_x_4369:
[----:B------:R-:W-:Y:S04]  /*58b0*/  BSSY B0, `(.L_x_4370) ;  /* 0x000000e000007945 */ /* 0x000fe80003800000 */
[----:B------:R-:W-:Y:S05]  /*58c0*/  @P0 BRA `(.L_x_4371) ;  /* 0x0000000000300947 */ /* 0x000fea0003800000 */
[----:B------:R-:W-:Y:S01]  /*58d0*/  ULDC.64 UR12, c[0x0][0x270] ;  /* 0x00009c00000c7ab9 */ /* 0x000fe20000000a00 */
[----:B------:R-:W-:Y:S01]  /*58e0*/  MOV R6, R38 ;  /* 0x0000002600067202 */ /* 0x000fe20000000f00 */
[----:B------:R-:W-:Y:S01]  /*58f0*/  IMAD R4, R7, UR12, RZ ;  /* 0x0000000c07047c24 */ /* 0x000fe2000f8e02ff */
[----:B------:R-:W-:Y:S02]  /*5900*/  MOV R7, R41 ;  /* 0x0000002900077202 */ /* 0x000fe40000000f00 */
[----:B------:R-:W-:Y:S01]  /*5910*/  F2FP.F16.F32.PACK_AB R5, R14, R5 ;  /* 0x000000050e05723e */ /* 0x000fe200000000ff */
[----:B-123--:R-:W-:-:S04]  /*5920*/  IMAD.WIDE.U32 R8, R3, UR12, R6 ;  /* 0x0000000c03087c25 */ /* 0x00efc8000f8e0006 */
[----:B------:R-:W-:Y:S01]  /*5930*/  IMAD R3, R3, UR13, R4 ;  /* 0x0000000d03037c24 */ /* 0x000fe2000f8e0204 */
[----:B------:R-:W-:Y:S02]  /*5940*/  ULDC.64 UR12, c[0x0][0x210] ;  /* 0x00008400000c7ab9 */ /* 0x000fe40000000a00 */
[----:B------:R-:W-:Y:S02]  /*5950*/  LEA R6, P0, R8, UR12, 0x1 ;  /* 0x0000000c08067c11 */ /* 0x000fe4000f8008ff */
[----:B------:R-:W-:-:S04]  /*5960*/  IADD3 R3, R9, R3, RZ ;  /* 0x0000000309037210 */ /* 0x000fc80007ffe0ff */
[----:B------:R-:W-:-:S05]  /*5970*/  LEA.HI.X R7, R8, UR13, R3, 0x1, P0 ;  /* 0x0000000d08077c11 */ /* 0x000fca00080f0c03 */
[----:B------:R4:W-:Y:S02]  /*5980*/  STG.E desc[UR10][R6.64], R5 ;  /* 0x0000000506007986 */ /* 0x0009e4000c10190a */
.L_x_4371:
[----:B------:R-:W-:Y:S05]  /*5990*/  BSYNC B0 ;  /* 0x0000000000007941 */ /* 0x000fea0003800000 */
.L_x_4370:
[----:B------:R-:W-:Y:S05]  /*59a0*/  @!P5 BRA `(.L_x_4372) ;  /* 0x000000000028d947 */ /* 0x000fea0003800000 */
[----:B------:R-:W-:Y:S01]  /*59b0*/  FMUL.FTZ R3, R16, -1.4426950216293334961 ;  /* 0xbfb8aa3b10037820 */ /* 0x000fe20000410000 */
[----:B----4-:R-:W-:-:S05]  /*59c0*/  FMUL.FTZ R6, R11, -1.4426950216293334961 ;  /* 0xbfb8aa3b0b067820 */ /* 0x010fca0000410000 */
[----:B------:R-:W4:Y:S08]  /*59d0*/  MUFU.EX2 R3, R3 ;  /* 0x0000000300037308 */ /* 0x000f300000000800 */
[----:B------:R-:W5:Y:S01]  /*59e0*/  MUFU.EX2 R6, R6 ;  /* 0x0000000600067308 */ /* 0x000f620000000800 */
[----:B----4-:R-:W-:-:S07]  /*59f0*/  FADD.FTZ R4, R3, 1 ;  /* 0x3f80000003047421 */ /* 0x010fce0000010000 */
[----:B------:R-:W4:Y:S01]  /*5a00*/  MUFU.RCP R5, R4 ;  /* 0x0000000400057308 */ /* 0x000f220000001000 */
[----:B-----5:R-:W-:-:S07]  /*5a10*/  FADD.FTZ R7, R6, 1 ;  /* 0x3f80000006077421 */ /* 0x020fce0000010000 */
[----:B-123--:R-:W1:Y:S01]  /*5a20*/  MUFU.RCP R8, R7 ;  /* 0x0000000700087308 */ /* 0x00ee620000001000 */
[----:B----4-:R-:W-:Y:S01]  /*5a30*/  FMUL.FTZ R16, R16, R5 ;  /* 0x0000000510107220 */ /* 0x010fe20000410000 */
[----:B-1----:R-:W-:-:S07]  /*5a40*/  FMUL.FTZ R11, R11, R8 ;  /* 0x000000080b0b7220 */ /* 0x002fce0000410000 */
.L_x_4372:
[----:B------:R-:W-:Y:S04]  /*5a50*/  BSSY B0, `(.L_x_4373) ;  /* 0x000000d000007945 */ /* 0x000fe80003800000 */
[----:B------:R-:W-:Y:S05]  /*5a60*/  @P1 BRA `(.L_x_4374) ;  /* 0x00000000002c1947 */ /* 0x000fea0003800000 */
[----:B------:R-:W-:Y:S01]  /*5a70*/  ULDC.64 UR6, c[0x0][0x270] ;  /* 0x00009c0000067ab9 */ /* 0x000fe20000000a00 */
        /* <DEDUP_REMOVED lines=10> */
.L_x_4374:
[----:B------:R-:W-:Y:S05]  /*5b20*/  BSYNC B0 ;  /* 0x0000000000007941 */ /* 0x000fea0003800000 */
.L_x_4373:
        /* <DEDUP_REMOVED lines=10> */
.L_x_4376:
        /* <DEDUP_REMOVED lines=11> */
.L_x_5709:


//--------------------- .text._Z35group_norm_nhwc_fwd_one_pass_kernelI11Fp16IOFp32WLi256ELi128ELi512EEv26Group_norm_nhwc_fwd_params --------------------------
	.section	.text._Z35group_norm_nhwc_fwd_one_pass_kernelI11Fp16IOFp32WLi256ELi128ELi512EEv26Group_norm_nhwc_fwd_params,"ax",@progbits
	.align	128
        .global         _Z35group_norm_nhwc_fwd_one_pass_kernelI11Fp16IOFp32WLi256ELi128ELi512EEv26Group_norm_nhwc_fwd_params
        .type           _Z35group_norm_nhwc_fwd_one_pass_kernelI11Fp16IOFp32WLi256ELi128ELi512EEv26Group_norm_nhwc_fwd_params,@function
        .size           _Z35group_norm_nhwc_fwd_one_pass_kernelI11Fp16IOFp32WLi256ELi128ELi512EEv26Group_norm_nhwc_fwd_params,(.L_x_5710 - _Z35group_norm_nhwc_fwd_one_pass_kernelI11Fp16IOFp32WLi256ELi128ELi512EEv26Group_norm_nhwc_fwd_params)
        .other          _Z35group_norm_nhwc_fwd_one_pass_kernelI11Fp16IOFp32WLi256ELi128ELi512EEv26Group_norm_nhwc_fwd_params,@"STO_CUDA_ENTRY STV_DEFAULT"
_Z35group_norm_nhwc_fwd_one_pass_kernelI11Fp16IOFp32WLi256ELi128ELi512EEv26Group_norm_nhwc_fwd_params:
.text._Z35group_norm_nhwc_fwd_one_pass_kernelI11Fp16IOFp32WLi256ELi128ELi512EEv26Group_norm_nhwc_fwd_params:
        /* <DEDUP_REMOVED lines=13> */
[----:B------:R-:W-:Y:S01]  /*00d0*/  HFMA2.MMA R76, -RZ, RZ, 0, 0 ;  /* 0x00000000ff4c7435 */ /* 0x000fe200000001ff */
[----:B------:R-:W-:Y:S01]  /*00e0*/  ULDC.U8 UR9, c[0x0][0x28c] ;  /* 0x0000a30000097ab9 */ /* 0x000fe20000000000 */
[----:B------:R-:W-:-:S03]  /*00f0*/  ULDC.64 UR6, c[0x0][0x208] ;  /* 0x0000820000067ab9 */ /* 0x000fc60000000a00 */
[----:B------:R-:W1:Y:S01]  /*0100*/  LDC R2, c[0x0][0x294] ;  /* 0x0000a500ff027b82 */ /* 0x000e620000000800 */
[----:B0-----:R-:W-:Y:S02]  /*0110*/  SHF.R.U32.HI R59, RZ, 0x6, R3 ;  /* 0x00000006ff3b7819 */ /* 0x001fe40000011603 */
[----:B------:R-:W-:-:S03]  /*0120*/  ISETP.GE.U32.AND P4, PT, R3, 0x200, PT ;  /* 0x000002000300780c */ /* 0x000fc60003f86070 */
[----:B-1----:R-:W-:-:S05]  /*0130*/  IMAD R59, R2, UR8, R59 ;  /* 0x00000008023b7c24 */ /* 0x002fca000f8e023b */
[C---:B------:R-:W-:Y:S02]  /*0140*/  IADD3 R2, R59.reuse, 0x80, RZ ;  /* 0x000000803b027810 */ /* 0x040fe40007ffe0ff */
[----:B------:R-:W-:Y:S02]  /*0150*/  IADD3 R3, R59, 0x88, RZ ;  /* 0x000000883b037810 */ /* 0x000fe40007ffe0ff */
[----:B------:R-:W-:Y:S02]  /*0160*/  ISETP.LT.U32.AND P0, PT, R2, UR4, PT ;  /* 0x0000000402007c0c */ /* 0x000fe4000bf01070 */
[----:B------:R-:W-:Y:S02]  /*0170*/  SHF.R.S32.HI R5, RZ, 0x1f, R2 ;  /* 0x0000001fff057819 */ /* 0x000fe40000011402 */
        /* <DEDUP_REMOVED lines=40> */
[----:B------:R-:W-:Y:S02]  /*0400*/  SHF.R.S32.HI R12, RZ, 0x1f, R10 ;  /* 0x0000001fff0c7819 */ /* 0x000fe4000001140a */
[C---:B------:R-:W-:Y:S01]  /*0410*/  IADD3 R120, R59.reuse, 0x8, RZ ;  /* 0x000000083b787810 */ /* 0x040fe20007ffe0ff */
[----:B------:R0:W-:Y:S01]  /*0420*/  STL [R1+0x2c], R18 ;  /* 0x00002c1201007387 */ /* 0x0001e20000100800 */
[----:B------:R-:W-:Y:S02]  /*0430*/  IADD3 R119, R59, 0x10, RZ ;  /* 0x000000103b777810 */ /* 0x000fe40007ffe0ff */
[----:B------:R-:W-:-:S02]  /*0440*/  @P0 LOP3.LUT R19, R19, 0x80000, RZ, 0xfc, !PT ;  /* 0x0008000013130812 */ /* 0x000fc400078efcff */
[----:B------:R-:W-:Y:S02]  /*0450*/  ISETP.LT.U32.AND P0, PT, R9, UR4, PT ;  /* 0x0000000409007c0c */ /* 0x000fe4000bf01070 */
[----:B------:R-:W-:Y:S02]  /*0460*/  LOP3.LUT R19, R19, 0xfffbffff, RZ, 0xc0, !PT ;  /* 0xfffbffff13137812 */ /* 0x000fe400078ec0ff */
[----:B------:R-:W-:Y:S02]  /*0470*/  ISETP.LT.AND.EX P0, PT, R11, UR5, !P4, P0 ;  /* 0x000000050b007c0c */ /* 0x000fe4000e701300 */
[----:B------:R-:W-:Y:S02]  /*0480*/  IADD3 R11, R59, 0xc8, RZ ;  /* 0x000000c83b0b7810 */ /* 0x000fe40007ffe0ff */
[----:B------:R-:W-:Y:S02]  /*0490*/  SHF.R.S32.HI R28, RZ, 0x1f, R120 ;  /* 0x0000001fff1c7819 */ /* 0x000fe40000011478 */
[----:B------:R-:W-:-:S02]  /*04a0*/  SHF.R.S32.HI R13, RZ, 0x1f, R11 ;  /* 0x0000001fff0d7819 */ /* 0x000fc4000001140b */
[----:B------:R-:W-:Y:S01]  /*04b0*/  SHF.R.S32.HI R27, RZ, 0x1f, R119 ;  /* 0x0000001fff1b7819 */ /* 0x000fe20000011477 */
[----:B------:R-:W-:Y:S01]  /*04c0*/  STL [R1+0x28], R28 ;  /* 0x0000281c01007387 */ /* 0x000fe20000100800 */
[C---:B------:R-:W-:Y:S02]  /*04d0*/  IADD3 R118, R59.reuse, 0x18, RZ ;  /* 0x000000183b767810 */ /* 0x040fe40007ffe0ff */
[----:B------:R-:W-:Y:S01]  /*04e0*/  IADD3 R117, R59, 0x20, RZ ;  /* 0x000000203b757810 */ /* 0x000fe20007ffe0ff */
[----:B------:R-:W-:Y:S01]  /*04f0*/  STL [R1+0x24], R27 ;  /* 0x0000241b01007387 */ /* 0x000fe20000100800 */
[----:B------:R-:W-:Y:S02]  /*0500*/  @P0 LOP3.LUT R19, R19, 0x40000, RZ, 0xfc, !PT ;  /* 0x0004000013130812 */ /* 0x000fe400078efcff */
[----:B------:R-:W-:Y:S02]  /*0510*/  ISETP.LT.U32.AND P0, PT, R10, UR4, PT ;  /* 0x000000040a007c0c */ /* 0x000fe4000bf01070 */
[----:B------:R-:W-:-:S02]  /*0520*/  LOP3.LUT R19, R19, 0xfffdffff, RZ, 0xc0, !PT ;  /* 0xfffdffff13137812 */ /* 0x000fc400078ec0ff */
[----:B------:R-:W-:Y:S02]  /*0530*/  ISETP.LT.AND.EX P0, PT, R12, UR5, !P4, P0 ;  /* 0x000000050c007c0c */ /* 0x000fe4000e701300 */
[C---:B------:R-:W-:Y:S02]  /*0540*/  IADD3 R12, R59.reuse, 0xd0, RZ ;  /* 0x000000d03b0c7810 */ /* 0x040fe40007ffe0ff */
[----:B------:R-:W-:Y:S02]  /*0550*/  SHF.R.S32.HI R26, RZ, 0x1f, R118 ;  /* 0x0000001fff1a7819 */ /* 0x000fe40000011476 */
[----:B------:R-:W-:Y:S02]  /*0560*/  SHF.R.S32.HI R14, RZ, 0x1f, R12 ;  /* 0x0000001fff0e7819 */ /* 0x000fe4000001140c */
[----:B------:R-:W-:Y:S01]  /*0570*/  SHF.R.S32.HI R25, RZ, 0x1f, R117 ;  /* 0x0000001fff197819 */ /* 0x000fe20000011475 */
[----:B------:R-:W-:Y:S01]  /*0580*/  STL [R1+0x20], R26 ;  /* 0x0000201a01007387 */ /* 0x000fe20000100800 */
[----:B------:R-:W-:-:S02]  /*0590*/  IADD3 R116, R59, 0x28, RZ ;  /* 0x000000283b747810 */ /* 0x000fc40007ffe0ff */
[----:B------:R-:W-:Y:S01]  /*05a0*/  IADD3 R115, R59, 0x30, RZ ;  /* 0x000000303b737810 */ /* 0x000fe20007ffe0ff */
[----:B------:R-:W-:Y:S01]  /*05b0*/  STL [R1+0x1c], R25 ;  /* 0x00001c1901007387 */ /* 0x000fe20000100800 */
[----:B------:R-:W-:Y:S02]  /*05c0*/  @P0 LOP3.LUT R19, R19, 0x20000, RZ, 0xfc, !PT ;  /* 0x0002000013130812 */ /* 0x000fe400078efcff */
[----:B------:R-:W-:Y:S02]  /*05d0*/  ISETP.LT.U32.AND P0, PT, R11, UR4, PT ;  /* 0x000000040b007c0c */ /* 0x000fe4000bf01070 */
[----:B------:R-:W-:Y:S02]  /*05e0*/  LOP3.LUT R19, R19, 0xfffeffff, RZ, 0xc0, !PT ;  /* 0xfffeffff13137812 */ /* 0x000fe400078ec0ff */
[----:B------:R-:W-:Y:S02]  /*05f0*/  ISETP.LT.AND.EX P0, PT, R13, UR5, !P4, P0 ;  /* 0x000000050d007c0c */ /* 0x000fe4000e701300 */
[----:B------:R-:W-:-:S02]  /*0600*/  IADD3 R13, R59, 0xd8, RZ ;  /* 0x000000d83b0d7810 */ /* 0x000fc40007ffe0ff */
[----:B------:R-:W-:Y:S02]  /*0610*/  SHF.R.S32.HI R24, RZ, 0x1f, R116 ;  /* 0x0000001fff187819 */ /* 0x000fe40000011474 */
[----:B------:R-:W-:Y:S02]  /*0620*/  SHF.R.S32.HI R15, RZ, 0x1f, R13 ;  /* 0x0000001fff0f7819 */ /* 0x000fe4000001140d */
[----:B------:R-:W-:Y:S01]  /*0630*/  SHF.R.S32.HI R23, RZ, 0x1f, R115 ;  /* 0x0000001fff177819 */ /* 0x000fe20000011473 */
[----:B------:R-:W-:Y:S01]  /*0640*/  STL [R1+0x18], R24 ;  /* 0x0000181801007387 */ /* 0x000fe20000100800 */
[C---:B------:R-:W-:Y:S02]  /*0650*/  IADD3 R103, R59.reuse, 0x38, RZ ;  /* 0x000000383b677810 */ /* 0x040fe40007ffe0ff */
[----:B------:R-:W-:Y:S01]  /*0660*/  IADD3 R102, R59, 0x40, RZ ;  /* 0x000000403b667810 */ /* 0x000fe20007ffe0ff */
[----:B------:R-:W-:Y:S01]  /*0670*/  STL [R1+0x14], R23 ;  /* 0x0000141701007387 */ /* 0x000fe20000100800 */
        /* <DEDUP_REMOVED lines=19> */
[C---:B------:R-:W-:Y:S01]  /*07b0*/  IADD3 R97, R59.reuse, 0x58, RZ ;  /* 0x000000583b617810 */ /* 0x040fe20007ffe0ff */
[----:B------:R-:W-:Y:S01]  /*07c0*/  STL [R1+0x8], R20 ;  /* 0x0000081401007387 */ /* 0x000fe20000100800 */
[----:B------:R-:W-:-:S02]  /*07d0*/  IADD3 R96, R59, 0x60, RZ ;  /* 0x000000603b607810 */ /* 0x000fc40007ffe0ff */
[----:B------:R-:W-:Y:S02]  /*07e0*/  IADD3 R95, R59, 0x68, RZ ;  /* 0x000000683b5f7810 */ /* 0x000fe40007ffe0ff */
[----:B------:R-:W-:Y:S02]  /*07f0*/  @P0 LOP3.LUT R19, R19, 0x4000, RZ, 0xfc, !PT ;  /* 0x0000400013130812 */ /* 0x000fe400078efcff */
[----:B------:R-:W-:Y:S02]  /*0800*/  ISETP.LT.U32.AND P0, PT, R14, UR4, PT ;  /* 0x000000040e007c0c */ /* 0x000fe4000bf01070 */
[----:B------:R-:W-:Y:S02]  /*0810*/  LOP3.LUT R19, R19, 0xffffdfff, RZ, 0xc0, !PT ;  /* 0xffffdfff13137812 */ /* 0x000fe400078ec0ff */
[----:B------:R-:W-:Y:S02]  /*0820*/  ISETP.LT.AND.EX P0, PT, R16, UR5, !P4, P0 ;  /* 0x0000000510007c0c */ /* 0x000fe4000e701300 */
[----:B------:R-:W-:-:S02]  /*0830*/  IADD3 R16, R59, 0xf0, RZ ;  /* 0x000000f03b107810 */ /* 0x000fc40007ffe0ff */
[C---:B------:R-:W-:Y:S02]  /*0840*/  IADD3 R94, R59.reuse, 0x70, RZ ;  /* 0x000000703b5e7810 */ /* 0x040fe40007ffe0ff */
[----:B------:R-:W-:Y:S02]  /*0850*/  IADD3 R121, R59, 0x78, RZ ;  /* 0x000000783b797810 */ /* 0x000fe40007ffe0ff */
[----:B------:R-:W-:Y:S02]  /*0860*/  SHF.R.S32.HI R125, RZ, 0x1f, R96 ;  /* 0x0000001fff7d7819 */ /* 0x000fe40000011460 */
[----:B------:R-:W-:Y:S02]  /*0870*/  SHF.R.S32.HI R124, RZ, 0x1f, R95 ;  /* 0x0000001fff7c7819 */ /* 0x000fe4000001145f */
[----:B------:R-:W-:Y:S02]  /*0880*/  SHF.R.S32.HI R123, RZ, 0x1f, R94 ;  /* 0x0000001fff7b7819 */ /* 0x000fe4000001145e */
[----:B------:R-:W-:-:S02]  /*0890*/  @P0 LOP3.LUT R19, R19, 0x2000, RZ, 0xfc, !PT ;  /* 0x0000200013130812 */ /* 0x000fc400078efcff */
[----:B------:R-:W-:Y:S02]  /*08a0*/  ISETP.LT.U32.AND P0, PT, R15, UR4, PT ;  /* 0x000000040f007c0c */ /* 0x000fe4000bf01070 */
[----:B------:R-:W-:Y:S02]  /*08b0*/  LOP3.LUT R19, R19, 0xffffefff, RZ, 0xc0, !PT ;  /* 0xffffefff13137812 */ /* 0x000fe400078ec0ff */
[----:B------:R-:W-:Y:S02]  /*08c0*/  ISETP.LT.AND.EX P1, PT, R17, UR5, !P4, P0 ;  /* 0x0000000511007c0c */ /* 0x000fe4000e721300 */
[----:B------:R-:W-:Y:S02]  /*08d0*/  SHF.R.S32.HI R17, RZ, 0x1f, R16 ;  /* 0x0000001fff117819 */ /* 0x000fe40000011410 */
[----:B------:R-:W-:Y:S02]  /*08e0*/  ISETP.LT.U32.AND P0, PT, R16, UR4, PT ;  /* 0x0000000410007c0c */ /* 0x000fe4000bf01070 */
[----:B------:R-:W-:-:S02]  /*08f0*/  ISETP.LT.U32.AND P3, PT, R94, UR4, PT ;  /* 0x000000045e007c0c */ /* 0x000fc4000bf61070 */
[----:B------:R-:W-:Y:S02]  /*0900*/  ISETP.LT.AND.EX P0, PT, R17, UR5, !P4, P0 ;  /* 0x0000000511007c0c */ /* 0x000fe4000e701300 */
[----:B------:R-:W-:Y:S02]  /*0910*/  SHF.R.S32.HI R17, RZ, 0x1f, R97 ;  /* 0x0000001fff117819 */ /* 0x000fe40000011461 */
[----:B------:R-:W-:Y:S02]  /*0920*/  SHF.R.S32.HI R122, RZ, 0x1f, R121 ;  /* 0x0000001fff7a7819 */ /* 0x000fe40000011479 */
[----:B------:R-:W-:Y:S02]  /*0930*/  @P1 LOP3.LUT R19, R19, 0x1000, RZ, 0xfc, !PT ;  /* 0x0000100013131812 */ /* 0x000fe400078efcff */
[----:B------:R-:W-:Y:S02]  /*0940*/  ISETP.LT.U32.AND P5, PT, R121, UR4, PT ;  /* 0x0000000479007c0c */ /* 0x000fe4000bfa1070 */
[----:B------:R-:W-:-:S02]  /*0950*/  LOP3.LUT R19, R19, 0xfffff7ff, RZ, 0xc0, !PT ;  /* 0xfffff7ff13137812 */ /* 0x000fc400078ec0ff */
[----:B------:R-:W-:Y:S02]  /*0960*/  ISETP.LT.AND.EX P3, PT, R123, UR5, !P4, P3 ;  /* 0x000000057b007c0c */ /* 0x000fe4000e761330 */
[----:B------:R-:W-:Y:S02]  /*0970*/  @P0 LOP3.LUT R19, R19, 0x800, RZ, 0xfc, !PT ;  /* 0x0000080013130812 */ /* 0x000fe400078efcff */
[----:B------:R-:W-:Y:S02]  /*0980*/  ISETP.LT.U32.AND P0, PT, R59, UR4, PT ;  /* 0x000000043b007c0c */ /* 0x000fe4000bf01070 */
[----:B------:R-:W-:Y:S02]  /*0990*/  LOP3.LUT R19, R19, 0xfbffffff, RZ, 0xc0, !PT ;  /* 0xfbffffff13137812 */ /* 0x000fe400078ec0ff */
[----:B------:R-:W-:Y:S02]  /*09a0*/  ISETP.LT.AND.EX P0, PT, R18, UR5, !P4, P0 ;  /* 0x0000000512007c0c */ /* 0x000fe4000e701300 */
[----:B0-----:R-:W-:-:S05]  /*09b0*/  SHF.R.S32.HI R18, RZ, 0x1f, R100 ;  /* 0x0000001fff127819 */ /* 0x001fca0000011464 */
[----:B------:R-:W-:Y:S04]  /*09c0*/  STL [R1+0x4], R18 ;  /* 0x0000041201007387 */ /* 0x000fe80000100800 */
[----:B------:R0:W-:Y:S02]  /*09d0*/  STL [R1], R17 ;  /* 0x0000001101007387 */ /* 0x0001e40000100800 */
[----:B------:R-:W-:Y:S02]  /*09e0*/  @P0 LOP3.LUT R19, R19, 0x4000000, RZ, 0xfc, !PT ;  /* 0x0400000013130812 */ /* 0x000fe400078efcff */
[----:B------:R-:W-:Y:S02]  /*09f0*/  ISETP.LT.U32.AND P0, PT, R120, UR4, PT ;  /* 0x0000000478007c0c */ /* 0x000fe4000bf01070 */
[----:B------:R-:W-:-:S02]  /*0a00*/  LOP3.LUT R19, R19, 0xfffffbff, RZ, 0xc0, !PT ;  /* 0xfffffbff13137812 */ /* 0x000fc400078ec0ff */
[----:B------:R-:W-:Y:S02]  /*0a10*/  ISETP.LT.AND.EX P2, PT, R28, UR5, !P4, P0 ;  /* 0x000000051c007c0c */ /* 0x000fe4000e741300 */
[----:B------:R-:W-:-:S04]  /*0a20*/  ISETP.LT.U32.AND P0, PT, R119, UR4, PT ;  /* 0x0000000477007c0c */ /* 0x000fc8000bf01070 */
[----:B------:R-:W-:Y:S02]  /*0a30*/  ISETP.LT.AND.EX P1, PT, R27, UR5, !P4, P0 ;  /* 0x000000051b007c0c */ /* 0x000fe4000e721300 */
[----:B------:R-:W-:-:S05]  /*0a40*/  ISETP.LT.U32.AND P0, PT, R118, UR4, PT ;  /* 0x0000000476007c0c */ /* 0x000fca000bf01070 */
        /* <DEDUP_REMOVED lines=30> */
[----:B------:R-:W-:Y:S02]  /*0c30*/  ISETP.LT.U32.AND P0, PT, R97, UR4, PT ;  /* 0x0000000461007c0c */ /* 0x000fe4000bf01070 */
[----:B------:R-:W-:Y:S02]  /*0c40*/  LOP3.LUT R19, R19, 0xfffffffb, RZ, 0xc0, !PT ;  /* 0xfffffffb13137812 */ /* 0x000fe400078ec0ff */
[----:B------:R-:W-:Y:S02]  /*0c50*/  ISETP.LT.AND.EX P0, PT, R17, UR5, !P4, P0 ;  /* 0x0000000511007c0c */ /* 0x000fe4000e701300 */
[----:B0-----:R-:W0:Y:S01]  /*0c60*/  LDC R17, c[0x0][0x10] ;  /* 0x00000400ff117b82 */ /* 0x001e220000000800 */
[----:B------:R-:W-:Y:S02]  /*0c70*/  @P2 LOP3.LUT R19, R19, 0x4, RZ, 0xfc, !PT ;  /* 0x0000000413132812 */ /* 0x000fe400078efcff */
[----:B------:R-:W-:Y:S02]  /*0c80*/  ISETP.LT.U32.AND P2, PT, R95, UR4, PT ;  /* 0x000000045f007c0c */ /* 0x000fe4000bf41070 */
[----:B------:R-:W-:-:S02]  /*0c90*/  LOP3.LUT R19, R19, 0xfffffffd, RZ, 0xc0, !PT ;  /* 0xfffffffd13137812 */ /* 0x000fc400078ec0ff */
[----:B------:R-:W-:Y:S02]  /*0ca0*/  ISETP.LT.AND.EX P2, PT, R124, UR5, !P4, P2 ;  /* 0x000000057c007c0c */ /* 0x000fe4000e741320 */
[----:B------:R-:W-:Y:S02]  /*0cb0*/  @P1 LOP3.LUT R19, R19, 0x2, RZ, 0xfc, !PT ;  /* 0x0000000213131812 */ /* 0x000fe400078efcff */
[----:B------:R-:W-:Y:S02]  /*0cc0*/  ISETP.LT.U32.AND P1, PT, R96, UR4, PT ;  /* 0x0000000460007c0c */ /* 0x000fe4000bf21070 */
[----:B------:R-:W-:Y:S02]  /*0cd0*/  MOV R18, R0 ;  /* 0x0000000000127202 */ /* 0x000fe40000000f00 */
[----:B------:R-:W-:Y:S02]  /*0ce0*/  ISETP.LT.AND.EX P1, PT, R125, UR5, !P4, P1 ;  /* 0x000000057d007c0c */ /* 0x000fe4000e721310 */
[----:B------:R-:W-:-:S13]  /*0cf0*/  ISETP.LT.AND.EX P4, PT, R122, UR5, !P4, P5 ;  /* 0x000000057a007c0c */ /* 0x000fda000e781350 */
.L_x_4485:
[----:B-1----:R-:W1:Y:S01]  /*0d00*/  LDC R29, c[0x0][0x288] ;  /* 0x0000a200ff1d7b82 */ /* 0x002e620000000800 */
[----:B--2---:R-:W2:Y:S04]  /*0d10*/  LDL R31, [R1+0x2c] ;  /* 0x00002c00011f7983 */ /* 0x004ea80000100800 */
[----:B---3--:R-:W3:Y:S04]  /*0d20*/  LDL R30, [R1+0x28] ;  /* 0x00002800011e7983 */ /* 0x008ee80000100800 */
[----:B----4-:R-:W4:Y:S01]  /*0d30*/  LDL R28, [R1+0x24] ;  /* 0x00002400011c7983 */ /* 0x010f220000100800 */
[----:B------:R-:W-:Y:S01]  /*0d40*/  P2R R24, PR, RZ, 0x10 ;  /* 0x00000010ff187803 */ /* 0x000fe20000000000 */
[----:B------:R-:W-:Y:S01]  /*0d50*/  ULDC.64 UR4, c[0x0][0x280] ;  /* 0x0000a00000047ab9 */ /* 0x000fe20000000a00 */
[C---:B------:R-:W-:Y:S01]  /*0d60*/  LOP3.LUT P4, RZ, R19.reuse, 0x4000000, RZ, 0xc0, !PT ;  /* 0x0400000013ff7812 */ /* 0x040fe2000788c0ff */
[----:B------:R-:W5:Y:S01]  /*0d70*/  S2R R107, SR_TID.X ;  /* 0x00000000006b7919 */ /* 0x000f620000002100 */
[----:B------:R-:W-:Y:S01]  /*0d80*/  LOP3.LUT P6, RZ, R19, 0x400, RZ, 0xc0, !PT ;  /* 0x0000040013ff7812 */ /* 0x000fe200078cc0ff */
[----:B0-----:R-:W0:Y:S01]  /*0d90*/  @P1 LDC.64 R54, c[0x0][0x220] ;  /* 0x00008800ff361b82 */ /* 0x001e220000000a00 */
[----:B------:R-:W-:-:S02]  /*0da0*/  P2R R25, PR, RZ, 0x8 ;  /* 0x00000008ff197803 */ /* 0x000fc40000000000 */
[----:B------:R-:W-:-:S05]  /*0db0*/  LOP3.LUT P3, RZ, R19, 0x200, RZ, 0xc0, !PT ;  /* 0x0000020013ff7812 */ /* 0x000fca000786c0ff */
[----:B------:R-:W0:Y:S01]  /*0dc0*/  @P2 LDC.64 R56, c[0x0][0x220] ;  /* 0x00008800ff382b82 */ /* 0x000e220000000a00 */
[----:B-1----:R-:W-:-:S04]  /*0dd0*/  IABS R23, R29 ;  /* 0x0000001d00177213 */ /* 0x002fc80000000000 */
[----:B------:R-:W1:Y:S03]  /*0de0*/  I2F.RP R22, R23 ;  /* 0x0000001700167306 */ /* 0x000e660000209400 */
[----:B------:R-:W0:Y:S08]  /*0df0*/  @P4 LDC.64 R98, c[0x0][0x220] ;  /* 0x00008800ff624b82 */ /* 0x000e300000000a00 */
[----:B------:R-:W3:Y:S01]  /*0e00*/  @P6 LDC.64 R90, c[0x0][0x220] ;  /* 0x00008800ff5a6b82 */ /* 0x000ee20000000a00 */
[----:B-1----:R-:W1:Y:S07]  /*0e10*/  MUFU.RCP R22, R22 ;  /* 0x0000001600167308 */ /* 0x002e6e0000001000 */
[----:B------:R-:W4:Y:S01]  /*0e20*/  @P3 LDC.64 R88, c[0x0][0x220] ;  /* 0x00008800ff583b82 */ /* 0x000f220000000a00 */
[----:B-1----:R-:W-:-:S04]  /*0e30*/  IADD3 R20, R22, 0xffffffe, RZ ;  /* 0x0ffffffe16147810 */ /* 0x002fc80007ffe0ff */
[----:B------:R1:W5:Y:S02]  /*0e40*/  F2I.FTZ.U32.TRUNC.NTZ R21, R20 ;  /* 0x0000001400157305 */ /* 0x000364000021f000 */
[----:B-1----:R-:W-:Y:S02]  /*0e50*/  MOV R20, RZ ;  /* 0x000000ff00147202 */ /* 0x002fe40000000f00 */
[----:B-----5:R-:W-:-:S05]  /*0e60*/  IADD3 R26, RZ, -R21, RZ ;  /* 0x80000015ff1a7210 */ /* 0x020fca0007ffe0ff */
[----:B------:R-:W-:Y:S01]  /*0e70*/  IMAD R27, R26, R23, RZ ;  /* 0x000000171a1b7224 */ /* 0x000fe200078e02ff */
[----:B------:R-:W-:-:S03]  /*0e80*/  IABS R26, R18 ;  /* 0x00000012001a7213 */ /* 0x000fc60000000000 */
[----:B------:R-:W-:Y:S01]  /*0e90*/  IMAD.HI.U32 R21, R21, R27, R20 ;  /* 0x0000001b15157227 */ /* 0x000fe200078e0014 */
[----:B------:R-:W-:-:S05]  /*0ea0*/  LOP3.LUT R20, R18, R29, RZ, 0x3c, !PT ;  /* 0x0000001d12147212 */ /* 0x000fca00078e3cff */
[----:B------:R-:W-:-:S05]  /*0eb0*/  IMAD.HI.U32 R21, R21, R26, RZ ;  /* 0x0000001a15157227 */ /* 0x000fca00078e00ff */
[----:B------:R-:W-:-:S05]  /*0ec0*/  IADD3 R22, -R21, RZ, RZ ;  /* 0x000000ff15167210 */ /* 0x000fca0007ffe1ff */
[C---:B------:R-:W-:Y:S02]  /*0ed0*/  IMAD R22, R23.reuse, R22, R26 ;  /* 0x0000001617167224 */ /* 0x040fe400078e021a */
[----:B------:R-:W5:Y:S03]  /*0ee0*/  LDL R26, [R1+0x1c] ;  /* 0x00001c00011a7983 */ /* 0x000f660000100800 */
[----:B------:R-:W-:-:S13]  /*0ef0*/  ISETP.GT.U32.AND P5, PT, R23, R22, PT ;  /* 0x000000161700720c */ /* 0x000fda0003fa4070 */
[-C--:B------:R-:W-:Y:S02]  /*0f00*/  @!P5 IADD3 R22, R22, -R23.reuse, RZ ;  /* 0x800000171616d210 */ /* 0x080fe40007ffe0ff */
[----:B------:R-:W-:Y:S02]  /*0f10*/  @!P5 IADD3 R21, R21, 0x1, RZ ;  /* 0x000000011515d810 */ /* 0x000fe40007ffe0ff */
[----:B------:R-:W-:Y:S02]  /*0f20*/  ISETP.GE.U32.AND P5, PT, R22, R23, PT ;  /* 0x000000171600720c */ /* 0x000fe40003fa6070 */
[----:B------:R-:W-:-:S04]  /*0f30*/  SHF.L.U32 R22, R107, 0x1, RZ ;  /* 0x000000016b167819 */ /* 0x000fc800000006ff */
[----:B------:R-:W-:-:S07]  /*0f40*/  LOP3.LUT R65, R22, 0x7e, RZ, 0xc0, !PT ;  /* 0x0000007e16417812 */ /* 0x000fce00078ec0ff */
[----:B------:R-:W-:Y:S02]  /*0f50*/  @P5 IADD3 R21, R21, 0x1, RZ ;  /* 0x0000000115155810 */ /* 0x000fe40007ffe0ff */
[----:B------:R-:W-:Y:S02]  /*0f60*/  ISETP.GE.AND P5, PT, R20, RZ, PT ;  /* 0x000000ff1400720c */ /* 0x000fe40003fa6270 */
[----:B------:R-:W-:Y:S02]  /*0f70*/  MOV R61, R21 ;  /* 0x00000015003d7202 */ /* 0x000fe40000000f00 */
[----:B------:R-:W2:Y:S09]  /*0f80*/  @P4 LDC.64 R20, c[0x0][0x270] ;  /* 0x00009c00ff144b82 */ /* 0x000eb20000000a00 */
[----:B------:R-:W-:-:S02]  /*0f90*/  @!P5 IADD3 R61, -R61, RZ, RZ ;  /* 0x000000ff3d3dd210 */ /* 0x000fc40007ffe1ff */
[----:B------:R-:W-:-:S13]  /*0fa0*/  ISETP.NE.AND P5, PT, R29, RZ, PT ;  /* 0x000000ff1d00720c */ /* 0x000fda0003fa5270 */
[----:B------:R-:W-:-:S04]  /*0fb0*/  @!P5 LOP3.LUT R61, RZ, R29, RZ, 0x33, !PT ;  /* 0x0000001dff3dd212 */ /* 0x000fc800078e33ff */
[----:B------:R-:W-:Y:S02]  /*0fc0*/  IADD3 R23, -R61, RZ, RZ ;  /* 0x000000ff3d177210 */ /* 0x000fe40007ffe1ff */
[----:B------:R-:W-:-:S03]  /*0fd0*/  SHF.R.S32.HI R22, RZ, 0x1f, R61 ;  /* 0x0000001fff167819 */ /* 0x000fc6000001143d */
[----:B------:R-:W-:Y:S02]  /*0fe0*/  IMAD R64, R29, R23, R18 ;  /* 0x000000171d407224 */ /* 0x000fe400078e0212 */
[----:B------:R-:W5:Y:S01]  /*0ff0*/  LDL R29, [R1+0x20] ;  /* 0x00002000011d7983 */ /* 0x000f620000100800 */
[----:B------:R-:W-:Y:S02]  /*1000*/  IMAD R22, R22, UR4, RZ ;  /* 0x0000000416167c24 */ /* 0x000fe4000f8e02ff */
[----:B------:R-:W-:Y:S02]  /*1010*/  LEA R64, R64, R65, 0x7 ;  /* 0x0000004140407211 */ /* 0x000fe400078e38ff */
[----:B------:R-:W-:Y:S02]  /*1020*/  IMAD R63, R61, UR5, R22 ;  /* 0x000000053d3f7c24 */ /* 0x000fe4000f8e0216 */
[----:B------:R-:W-:-:S03]  /*1030*/  SHF.R.S32.HI R65, RZ, 0x1f, R64 ;  /* 0x0000001fff417819 */ /* 0x000fc60000011440 */
[----:B------:R-:W-:Y:S01]  /*1040*/  IMAD.WIDE.U32 R60, R61, UR4, R64 ;  /* 0x000000043d3c7c25 */ /* 0x000fe2000f8e0040 */
[----:B------:R-:W-:Y:S01]  /*1050*/  SHF.R.S32.HI R69, RZ, 0x1f, R15 ;  /* 0x0000001fff457819 */ /* 0x000fe2000001140f */
[----:B------:R-:W-:-:S03]  /*1060*/  ULDC.64 UR4, c[0x0][0x278] ;  /* 0x00009e0000047ab9 */ /* 0x000fc60000000a00 */
[----:B------:R-:W-:Y:S02]  /*1070*/  IADD3 R63, R61, R63, RZ ;  /* 0x0000003f3d3f7210 */ /* 0x000fe40007ffe0ff */
[----:B------:R-:W-:Y:S01]  /*1080*/  @P4 MOV R62, R60 ;  /* 0x0000003c003e4202 */ /* 0x000fe20000000f00 */
[----:B--2---:R-:W-:-:S04]  /*1090*/  @P4 IMAD R22, R31, R20, RZ ;  /* 0x000000141f164224 */ /* 0x004fc800078e02ff */
[C---:B------:R-:W-:Y:S02]  /*10a0*/  @P4 IMAD R23, R59.reuse, R21, R22 ;  /* 0x000000153b174224 */ /* 0x040fe400078e0216 */
[----:B------:R-:W-:Y:S02]  /*10b0*/  @P4 IMAD.WIDE.U32 R20, R59, R20, R62 ;  /* 0x000000143b144225 */ /* 0x000fe400078e003e */
[----:B------:R-:W1:Y:S03]  /*10c0*/  @P0 LDC.64 R58, c[0x0][0x220] ;  /* 0x00008800ff3a0b82 */ /* 0x000e660000000a00 */
        /* <DEDUP_REMOVED lines=10> */
[C---:B------:R-:W-:Y:S01]  /*1170*/  @P6 LEA R90, P5, R20.reuse, R90, 0x1 ;  /* 0x0000005a145a6211 */ /* 0x040fe200078a08ff */
[----:B------:R-:W2:Y:S03]  /*1180*/  LDL R27, [R1+0x14] ;  /* 0x00001400011b7983 */ /* 0x000ea60000100800 */
[----:B------:R-:W-:Y:S02]  /*1190*/  @P6 LEA.HI.X R91, R20, R91, R21, 0x1, P5 ;  /* 0x0000005b145b6211 */ /* 0x000fe400028f0c15 */
[----:B------:R-:W4:Y:S01]  /*11a0*/  @P3 LDC.64 R20, c[0x0][0x270] ;  /* 0x00009c00ff143b82 */ /* 0x000f220000000a00 */
[----:B------:R-:W-:Y:S02]  /*11b0*/  @P3 MOV R23, R63 ;  /* 0x0000003f00173202 */ /* 0x000fe40000000f00 */
[----:B------:R-:W-:-:S13]  /*11c0*/  LOP3.LUT P4, RZ, R19, 0x100, RZ, 0xc0, !PT ;  /* 0x0000010013ff7812 */ /* 0x000fda000788c0ff */
[----:B------:R-:W0:Y:S01]  /*11d0*/  @P4 LDC.64 R86, c[0x0][0x220] ;  /* 0x00008800ff564b82 */ /* 0x000e220000000a00 */
[----:B----4-:R-:W-:Y:S02]  /*11e0*/  @P3 IMAD R22, R28, R20, RZ ;  /* 0x000000141c163224 */ /* 0x010fe400078e02ff */
[----:B------:R-:W3:Y:S02]  /*11f0*/  LDL R28, [R1+0x18] ;  /* 0x00001800011c7983 */ /* 0x000ee40000100800 */
[----:B------:R-:W-:Y:S01]  /*1200*/  @P3 IMAD R21, R119, R21, R22 ;  /* 0x0000001577153224 */ /* 0x000fe200078e0216 */
[----:B------:R-:W-:-:S05]  /*1210*/  @P3 MOV R22, R60 ;  /* 0x0000003c00163202 */ /* 0x000fca0000000f00 */
[----:B------:R-:W-:-:S05]  /*1220*/  @P3 IMAD.WIDE.U32 R22, R119, R20, R22 ;  /* 0x0000001477163225 */ /* 0x000fca00078e0016 */
[----:B------:R-:W-:Y:S02]  /*1230*/  @P3 IADD3 R20, R23, R21, RZ ;  /* 0x0000001517143210 */ /* 0x000fe40007ffe0ff */
[----:B------:R-:W-:-:S04]  /*1240*/  @P3 LEA R88, P5, R22, R88, 0x1 ;  /* 0x0000005816583211 */ /* 0x000fc800078a08ff */
[----:B------:R-:W-:Y:S02]  /*1250*/  @P3 LEA.HI.X R89, R22, R89, R20, 0x1, P5 ;  /* 0x0000005916593211 */ /* 0x000fe400028f0c14 */
[----:B------:R-:W5:Y:S01]  /*1260*/  @P4 LDC.64 R20, c[0x0][0x270] ;  /* 0x00009c00ff144b82 */ /* 0x000f620000000a00 */
[----:B------:R-:W-:Y:S02]  /*1270*/  @P4 MOV R23, R63 ;  /* 0x0000003f00174202 */ /* 0x000fe40000000f00 */
[----:B------:R-:W-:-:S13]  /*1280*/  LOP3.LUT P6, RZ, R19, 0x80, RZ, 0xc0, !PT ;  /* 0x0000008013ff7812 */ /* 0x000fda00078cc0ff */
[----:B------:R-:W4:Y:S01]  /*1290*/  @P6 LDC.64 R84, c[0x0][0x220] ;  /* 0x00008800ff546b82 */ /* 0x000f220000000a00 */
        /* <DEDUP_REMOVED lines=8> */
[----:B------:R-:W0:Y:S02]  /*1320*/  @P6 LDC.64 R20, c[0x0][0x270] ;  /* 0x00009c00ff146b82 */ /* 0x000e240000000a00 */
[----:B0-----:R-:W-:Y:S02]  /*1330*/  @P6 IMAD R22, R26, R20, RZ ;  /* 0x000000141a166224 */ /* 0x001fe400078e02ff */
[----:B------:R-:W5:Y:S01]  /*1340*/  LDL R26, [R1+0x10] ;  /* 0x00001000011a7983 */ /* 0x000f620000100800 */
[----:B------:R-:W-:Y:S01]  /*1350*/  @P6 MOV R23, R63 ;  /* 0x0000003f00176202 */ /* 0x000fe20000000f00 */
[----:B------:R-:W-:Y:S01]  /*1360*/  @P6 IMAD R21, R117, R21, R22 ;  /* 0x0000001575156224 */ /* 0x000fe200078e0216 */
[----:B------:R-:W-:Y:S02]  /*1370*/  @P6 MOV R22, R60 ;  /* 0x0000003c00166202 */ /* 0x000fe40000000f00 */
[----:B------:R-:W-:-:S03]  /*1380*/  LOP3.LUT P3, RZ, R19, 0x40, RZ, 0xc0, !PT ;  /* 0x0000004013ff7812 */ /* 0x000fc6000786c0ff */
[----:B------:R-:W-:-:S05]  /*1390*/  @P6 IMAD.WIDE.U32 R22, R117, R20, R22 ;  /* 0x0000001475166225 */ /* 0x000fca00078e0016 */
[----:B------:R-:W-:Y:S02]  /*13a0*/  @P6 IADD3 R20, R23, R21, RZ ;  /* 0x0000001517146210 */ /* 0x000fe40007ffe0ff */
[----:B----4-:R-:W-:-:S03]  /*13b0*/  @P6 LEA R84, P5, R22, R84, 0x1 ;  /* 0x0000005416546211 */ /* 0x010fc600078a08ff */
[----:B------:R-:W0:Y:S01]  /*13c0*/  @P3 LDC.64 R82, c[0x0][0x220] ;  /* 0x00008800ff523b82 */ /* 0x000e220000000a00 */
[----:B------:R-:W-:-:S07]  /*13d0*/  @P6 LEA.HI.X R85, R22, R85, R20, 0x1, P5 ;  /* 0x0000005516556211 */ /* 0x000fce00028f0c14 */
[----:B------:R-:W3:Y:S01]  /*13e0*/  @P3 LDC.64 R20, c[0x0][0x270] ;  /* 0x00009c00ff143b82 */ /* 0x000ee20000000a00 */
[----:B------:R-:W-:Y:S02]  /*13f0*/  @P3 MOV R23, R63 ;  /* 0x0000003f00173202 */ /* 0x000fe40000000f00 */
[----:B------:R-:W-:-:S13]  /*1400*/  LOP3.LUT P4, RZ, R19, 0x20, RZ, 0xc0, !PT ;  /* 0x0000002013ff7812 */ /* 0x000fda000788c0ff */
[----:B------:R-:W4:Y:S01]  /*1410*/  @P4 LDC.64 R80, c[0x0][0x220] ;  /* 0x00008800ff504b82 */ /* 0x000f220000000a00 */
[----:B------:R-:W-:-:S13]  /*1420*/  LOP3.LUT P6, RZ, R19, 0x10, RZ, 0xc0, !PT ;  /* 0x0000001013ff7812 */ /* 0x000fda00078cc0ff */
[----:B------:R-:W1:Y:S01]  /*1430*/  @P6 LDC.64 R78, c[0x0][0x220] ;  /* 0x00008800ff4e6b82 */ /* 0x000e620000000a00 */
[----:B---3--:R-:W-:Y:S02]  /*1440*/  @P3 IMAD R22, R28, R20, RZ ;  /* 0x000000141c163224 */ /* 0x008fe400078e02ff */
[----:B------:R-:W3:Y:S02]  /*1450*/  LDL R28, [R1+0x8] ;  /* 0x00000800011c7983 */ /* 0x000ee40000100800 */
[----:B------:R-:W-:Y:S01]  /*1460*/  @P3 IMAD R21, R116, R21, R22 ;  /* 0x0000001574153224 */ /* 0x000fe200078e0216 */
[----:B------:R-:W-:-:S05]  /*1470*/  @P3 MOV R22, R60 ;  /* 0x0000003c00163202 */ /* 0x000fca0000000f00 */
[----:B------:R-:W-:-:S05]  /*1480*/  @P3 IMAD.WIDE.U32 R22, R116, R20, R22 ;  /* 0x0000001474163225 */ /* 0x000fca00078e0016 */
[----:B------:R-:W-:Y:S02]  /*1490*/  @P3 IADD3 R20, R23, R21, RZ ;  /* 0x0000001517143210 */ /* 0x000fe40007ffe0ff */
[----:B0-----:R-:W-:-:S04]  /*14a0*/  @P3 LEA R82, P5, R22, R82, 0x1 ;  /* 0x0000005216523211 */ /* 0x001fc800078a08ff */
[----:B------:R-:W-:Y:S02]  /*14b0*/  @P3 LEA.HI.X R83, R22, R83, R20, 0x1, P5 ;  /* 0x0000005316533211 */ /* 0x000fe400028f0c14 */
[----:B------:R-:W2:Y:S01]  /*14c0*/  @P4 LDC.64 R20, c[0x0][0x270] ;  /* 0x00009c00ff144b82 */ /* 0x000ea20000000a00 */
[----:B------:R-:W-:Y:S01]  /*14d0*/  @P4 MOV R23, R63 ;  /* 0x0000003f00174202 */ /* 0x000fe20000000f00 */
[----:B--2---:R-:W-:Y:S02]  /*14e0*/  @P4 IMAD R22, R27, R20, RZ ;  /* 0x000000141b164224 */ /* 0x004fe400078e02ff */
[----:B------:R-:W2:Y:S02]  /*14f0*/  LDL R27, [R1+0x4] ;  /* 0x00000400011b7983 */ /* 0x000ea40000100800 */
[----:B------:R-:W-:Y:S01]  /*1500*/  @P4 IMAD R21, R115, R21, R22 ;  /* 0x0000001573154224 */ /* 0x000fe200078e0216 */
[----:B------:R-:W-:-:S05]  /*1510*/  @P4 MOV R22, R60 ;  /* 0x0000003c00164202 */ /* 0x000fca0000000f00 */
[----:B------:R-:W-:-:S05]  /*1520*/  @P4 IMAD.WIDE.U32 R22, R115, R20, R22 ;  /* 0x0000001473164225 */ /* 0x000fca00078e0016 */
[----:B------:R-:W-:Y:S02]  /*1530*/  @P4 IADD3 R20, R23, R21, RZ ;  /* 0x0000001517144210 */ /* 0x000fe40007ffe0ff */
[----:B----4-:R-:W-:-:S04]  /*1540*/  @P4 LEA R80, P5, R22, R80, 0x1 ;  /* 0x0000005016504211 */ /* 0x010fc800078a08ff */
[----:B------:R-:W-:Y:S02]  /*1550*/  @P4 LEA.HI.X R81, R22, R81, R20, 0x1, P5 ;  /* 0x0000005116514211 */ /* 0x000fe400028f0c14 */
[----:B------:R-:W5:Y:S02]  /*1560*/  @P6 LDC.64 R20, c[0x0][0x270] ;  /* 0x00009c00ff146b82 */ /* 0x000f640000000a00 */
[----:B-----5:R-:W-:Y:S02]  /*1570*/  @P6 IMAD R22, R26, R20, RZ ;  /* 0x000000141a166224 */ /* 0x020fe400078e02ff */
[----:B------:R-:W4:Y:S01]  /*1580*/  LDL R26, [R1] ;  /* 0x00000000011a7983 */ /* 0x000f220000100800 */
        /* <DEDUP_REMOVED lines=9> */
[----:B------:R-:W1:Y:S01]  /*1620*/  @P3 LDC.64 R20, c[0x0][0x270] ;  /* 0x00009c00ff143b82 */ /* 0x000e620000000a00 */
[----:B------:R-:W-:Y:S02]  /*1630*/  @P3 MOV R23, R63 ;  /* 0x0000003f00173202 */ /* 0x000fe40000000f00 */
[----:B------:R-:W-:-:S13]  /*1640*/  LOP3.LUT P4, RZ, R19, 0x4, RZ, 0xc0, !PT ;  /* 0x0000000413ff7812 */ /* 0x000fda000788c0ff */
[----:B------:R-:W5:Y:S01]  /*1650*/  @P4 LDC.64 R72, c[0x0][0x220] ;  /* 0x00008800ff484b82 */ /* 0x000f620000000a00 */
[----:B-1----:R-:W-:-:S04]  /*1660*/  @P3 IMAD R22, R29, R20, RZ ;  /* 0x000000141d163224 */ /* 0x002fc800078e02ff */
        /* <DEDUP_REMOVED lines=10> */
[----:B---3--:R-:W-:-:S04]  /*1710*/  @P4 IMAD R22, R28, R20, RZ ;  /* 0x000000141c164224 */ /* 0x008fc800078e02ff */
[----:B------:R-:W-:Y:S01]  /*1720*/  @P4 IMAD R21, R101, R21, R22 ;  /* 0x0000001565154224 */ /* 0x000fe200078e0216 */
[----:B------:R-:W-:-:S05]  /*1730*/  @P4 MOV R22, R60 ;  /* 0x0000003c00164202 */ /* 0x000fca0000000f00 */
[----:B------:R-:W-:-:S05]  /*1740*/  @P4 IMAD.WIDE.U32 R22, R101, R20, R22 ;  /* 0x0000001465164225 */ /* 0x000fca00078e0016 */
[----:B------:R-:W-:Y:S02]  /*1750*/  @P4 IADD3 R20, R23, R21, RZ ;  /* 0x0000001517144210 */ /* 0x000fe40007ffe0ff */
[----:B-----5:R-:W-:-:S04]  /*1760*/  @P4 LEA R72, P5, R22, R72, 0x1 ;  /* 0x0000004816484211 */ /* 0x020fc800078a08ff */
        /* <DEDUP_REMOVED lines=10> */
[----:B------:R-:W4:Y:S01]  /*1810*/  @P0 LDC.64 R20, c[0x0][0x270] ;  /* 0x00009c00ff140b82 */ /* 0x000f220000000a00 */
[----:B------:R-:W-:Y:S01]  /*1820*/  @P0 MOV R23, R63 ;  /* 0x0000003f00170202 */ /* 0x000fe20000000f00 */
[----:B----4-:R-:W-:-:S04]  /*1830*/  @P0 IMAD R22, R26, R20, RZ ;  /* 0x000000141a160224 */ /* 0x010fc800078e02ff */
        /* <DEDUP_REMOVED lines=28> */
[----:B------:R-:W-:Y:S02]  /*1a00*/  ISETP.NE.AND P4, PT, R24, RZ, PT ;  /* 0x000000ff1800720c */ /* 0x000fe40003f85270 */
[----:B------:R-:W-:Y:S01]  /*1a10*/  LOP3.LUT P6, RZ, R19, 0x800000, RZ, 0xc0, !PT ;  /* 0x0080000013ff7812 */ /* 0x000fe200078cc0ff */
[----:B0-----:R-:W-:-:S10]  /*1a20*/  @P3 IMAD R22, R123, R20, RZ ;  /* 0x000000147b163224 */ /* 0x001fd400078e02ff */
[----:B------:R-:W0:Y:S01]  /*1a30*/  @P4 LDC.64 R50, c[0x0][0x220] ;  /* 0x00008800ff324b82 */ /* 0x000e220000000a00 */
[----:B------:R-:W-:Y:S01]  /*1a40*/  @P3 IMAD R21, R94, R21, R22 ;  /* 0x000000155e153224 */ /* 0x000fe200078e0216 */
[----:B------:R-:W-:Y:S02]  /*1a50*/  @P3 MOV R22, R60 ;  /* 0x0000003c00163202 */ /* 0x000fe40000000f00 */
[----:B------:R-:W-:-:S04]  /*1a60*/  LOP3.LUT R19, R19, 0xf7ffffff, RZ, 0xc0, !PT ;  /* 0xf7ffffff13137812 */ /* 0x000fc800078ec0ff */
[----:B------:R-:W2:Y:S01]  /*1a70*/  @P6 LDC.64 R46, c[0x0][0x220] ;  /* 0x00008800ff2e6b82 */ /* 0x000ea20000000a00 */
[----:B------:R-:W-:-:S05]  /*1a80*/  @P3 IMAD.WIDE.U32 R22, R94, R20, R22 ;  /* 0x000000145e163225 */ /* 0x000fca00078e0016 */
[----:B------:R-:W-:Y:S02]  /*1a90*/  @P3 IADD3 R20, R23, R21, RZ ;  /* 0x0000001517143210 */ /* 0x000fe40007ffe0ff */
[----:B-1----:R-:W-:-:S04]  /*1aa0*/  @P3 LEA R52, P5, R22, R52, 0x1 ;  /* 0x0000003416343211 */ /* 0x002fc800078a08ff */
[----:B------:R-:W-:Y:S02]  /*1ab0*/  @P3 LEA.HI.X R53, R22, R53, R20, 0x1, P5 ;  /* 0x0000003516353211 */ /* 0x000fe400028f0c14 */
[----:B------:R-:W1:Y:S01]  /*1ac0*/  @P4 LDC.64 R20, c[0x0][0x270] ;  /* 0x00009c00ff144b82 */ /* 0x000e620000000a00 */
[----:B------:R-:W-:Y:S02]  /*1ad0*/  @P0 LOP3.LUT R19, R19, 0x8000000, RZ, 0xfc, !PT ;  /* 0x0800000013130812 */ /* 0x000fe400078efcff */
[----:B------:R-:W-:Y:S02]  /*1ae0*/  @P4 MOV R23, R63 ;  /* 0x0000003f00174202 */ /* 0x000fe40000000f00 */
[----:B------:R-:W-:Y:S01]  /*1af0*/  LOP3.LUT P0, RZ, R19, 0x2000000, RZ, 0xc0, !PT ;  /* 0x0200000013ff7812 */ /* 0x000fe2000780c0ff */
[----:B-1----:R-:W-:-:S12]  /*1b00*/  @P4 IMAD R22, R122, R20, RZ ;  /* 0x000000147a164224 */ /* 0x002fd800078e02ff */
[----:B------:R-:W1:Y:S01]  /*1b10*/  @P0 LDC.64 R48, c[0x0][0x220] ;  /* 0x00008800ff300b82 */ /* 0x000e620000000a00 */
        /* <DEDUP_REMOVED lines=8> */
[----:B------:R-:W-:-:S04]  /*1ba0*/  LOP3.LUT R19, R19, 0xefffffff, RZ, 0xc0, !PT ;  /* 0xefffffff13137812 */ /* 0x000fc800078ec0ff */
[----:B------:R-:W-:-:S04]  /*1bb0*/  @P1 LOP3.LUT R19, R19, 0x10000000, RZ, 0xfc, !PT ;  /* 0x1000000013131812 */ /* 0x000fc800078efcff */
[----:B------:R-:W-:Y:S01]  /*1bc0*/  LOP3.LUT P1, RZ, R19, 0x1000000, RZ, 0xc0, !PT ;  /* 0x0100000013ff7812 */ /* 0x000fe2000782c0ff */
[----:B0-----:R-:W-:Y:S01]  /*1bd0*/  @P0 IMAD R22, R23, R20, RZ ;  /* 0x0000001417160224 */ /* 0x001fe200078e02ff */
[----:B------:R-:W-:-:S11]  /*1be0*/  @P0 MOV R23, R63 ;  /* 0x0000003f00170202 */ /* 0x000fd60000000f00 */
[----:B------:R-:W0:Y:S01]  /*1bf0*/  @P1 LDC.64 R44, c[0x0][0x220] ;  /* 0x00008800ff2c1b82 */ /* 0x000e220000000a00 */
[----:B------:R-:W-:Y:S01]  /*1c00*/  @P0 IMAD R21, R2, R21, R22 ;  /* 0x0000001502150224 */ /* 0x000fe200078e0216 */
[----:B------:R-:W-:-:S05]  /*1c10*/  @P0 MOV R22, R60 ;  /* 0x0000003c00160202 */ /* 0x000fca0000000f00 */
[----:B------:R-:W-:-:S05]  /*1c20*/  @P0 IMAD.WIDE.U32 R22, R2, R20, R22 ;  /* 0x0000001402160225 */ /* 0x000fca00078e0016 */
[----:B------:R-:W-:Y:S02]  /*1c30*/  @P0 IADD3 R20, R23, R21, RZ ;  /* 0x0000001517140210 */ /* 0x000fe40007ffe0ff */
[----:B-1----:R-:W-:-:S04]  /*1c40*/  @P0 LEA R48, P5, R22, R48, 0x1 ;  /* 0x0000003016300211 */ /* 0x002fc800078a08ff */
[----:B------:R-:W-:Y:S02]  /*1c50*/  @P0 LEA.HI.X R49, R22, R49, R20, 0x1, P5 ;  /* 0x0000003116310211 */ /* 0x000fe400028f0c14 */
[----:B------:R-:W1:Y:S01]  /*1c60*/  @P1 LDC.64 R20, c[0x0][0x270] ;  /* 0x00009c00ff141b82 */ /* 0x000e620000000a00 */
[----:B------:R-:W-:-:S05]  /*1c70*/  SHF.R.S32.HI R23, RZ, 0x1f, R3 ;  /* 0x0000001fff177819 */ /* 0x000fca0000011403 */
        /* <DEDUP_REMOVED lines=28> */
[----:B------:R-:W-:-:S13]  /*1e40*/  LOP3.LUT P2, RZ, R19, 0x200000, RZ, 0xc0, !PT ;  /* 0x0020000013ff7812 */ /* 0x000fda000784c0ff */
[----:B------:R-:W2:Y:S01]  /*1e50*/  @P2 LDC.64 R40, c[0x0][0x220] ;  /* 0x00008800ff282b82 */ /* 0x000ea20000000a00 */
        /* <DEDUP_REMOVED lines=18> */
[----:B--2---:R-:W-:-:S04]  /*1f80*/  @P2 LEA R40, P5, R22, R40, 0x1 ;  /* 0x0000002816282211 */ /* 0x004fc800078a08ff */
[----:B------:R-:W-:Y:S02]  /*1f90*/  @P2 LEA.HI.X R41, R22, R41, R20, 0x1, P5 ;  /* 0x0000002916292211 */ /* 0x000fe400028f0c14 */
[----:B------:R-:W0:Y:S01]  /*1fa0*/  @P3 LDC.64 R20, c[0x0][0x270] ;  /* 0x00009c00ff143b82 */ /* 0x000e220000000a00 */
[----:B------:R-:W-:Y:S02]  /*1fb0*/  SHF.R.S32.HI R23, RZ, 0x1f, R7 ;  /* 0x0000001fff177819 */ /* 0x000fe40000011407 */
[----:B------:R-:W-:-:S13]  /*1fc0*/  LOP3.LUT P1, RZ, R19, 0x80000, RZ, 0xc0, !PT ;  /* 0x0008000013ff7812 */ /* 0x000fda000782c0ff */
[----:B------:R-:W2:Y:S01]  /*1fd0*/  @P1 LDC.64 R34, c[0x0][0x220] ;  /* 0x00008800ff221b82 */ /* 0x000ea20000000a00 */
[----:B0-----:R-:W-:Y:S01]  /*1fe0*/  @P3 IMAD R22, R23, R20, RZ ;  /* 0x0000001417163224 */ /* 0x001fe200078e02ff */
[----:B------:R-:W-:-:S03]  /*1ff0*/  @P3 MOV R23, R63 ;  /* 0x0000003f00173202 */ /* 0x000fc60000000f00 */
[----:B------:R-:W-:Y:S01]  /*2000*/  @P3 IMAD R21, R7, R21, R22 ;  /* 0x0000001507153224 */ /* 0x000fe200078e0216 */
[----:B------:R-:W-:-:S05]  /*2010*/  @P3 MOV R22, R60 ;  /* 0x0000003c00163202 */ /* 0x000fca0000000f00 */
[----:B------:R-:W-:-:S05]  /*2020*/  @P3 IMAD.WIDE.U32 R22, R7, R20, R22 ;  /* 0x0000001407163225 */ /* 0x000fca00078e0016 */
[----:B------:R-:W-:Y:S02]  /*2030*/  @P3 IADD3 R20, R23, R21, RZ ;  /* 0x0000001517143210 */ /* 0x000fe40007ffe0ff */
[----:B-1----:R-:W-:-:S04]  /*2040*/  @P3 LEA R38, P5, R22, R38, 0x1 ;  /* 0x0000002616263211 */ /* 0x002fc800078a08ff */
        /* <DEDUP_REMOVED lines=75> */
[----:B------:R-:W-:-:S03]  /*2500*/  LOP3.LUT P1, RZ, R19, 0x1000, RZ, 0xc0, !PT ;  /* 0x0000100013ff7812 */ /* 0x000fc6000782c0ff */
        /* <DEDUP_REMOVED lines=9> */
[----:B------:R-:W-:-:S07]  /*25a0*/  LOP3.LUT P0, RZ, R19, 0x800, RZ, 0xc0, !PT ;  /* 0x0000080013ff7812 */ /* 0x000fce000780c0ff */
[----:B------:R-:W1:Y:S08]  /*25b0*/  @P1 LDC.64 R22, c[0x0][0x220] ;  /* 0x00008800ff161b82 */ /* 0x000e700000000a00 */
        /* <DEDUP_REMOVED lines=10> */
[----:B------:R-:W-:-:S05]  /*2660*/  SHF.R.S32.HI R69, RZ, 0x1f, R16 ;  /* 0x0000001fff457819 */ /* 0x000fca0000011410 */
[----:B--2---:R-:W-:Y:S01]  /*2670*/  @P0 IMAD R68, R69, R70, RZ ;  /* 0x0000004645440224 */ /* 0x004fe200078e02ff */
[----:B------:R-:W-:-:S03]  /*2680*/  @P0 MOV R69, R63 ;  /* 0x0000003f00450202 */ /* 0x000fc60000000f00 */
[----:B------:R-:W-:Y:S01]  /*2690*/  @P0 IMAD R71, R16, R71, R68 ;  /* 0x0000004710470224 */ /* 0x000fe200078e0244 */
[----:B------:R-:W-:-:S05]  /*26a0*/  @P0 MOV R68, R60 ;  /* 0x0000003c00440202 */ /* 0x000fca0000000f00 */
[----:B------:R-:W-:-:S05]  /*26b0*/  @P0 IMAD.WIDE.U32 R68, R16, R70, R68 ;  /* 0x0000004610440225 */ /* 0x000fca00078e0044 */
[----:B------:R-:W-:Y:S02]  /*26c0*/  @P0 IADD3 R71, R69, R71, RZ ;  /* 0x0000004745470210 */ /* 0x000fe40007ffe0ff */
[----:B0-----:R-:W-:-:S04]  /*26d0*/  @P0 LEA R20, P5, R68, R20, 0x1 ;  /* 0x0000001444140211 */ /* 0x001fc800078a08ff */
[----:B------:R-:W-:Y:S02]  /*26e0*/  @P0 LEA.HI.X R21, R68, R21, R71, 0x1, P5 ;  /* 0x0000001544150211 */ /* 0x000fe400028f0c47 */
[----:B------:R-:W0:Y:S01]  /*26f0*/  LDC R68, c[0x0][0x294] ;  /* 0x0000a500ff447b82 */ /* 0x000e220000000800 */
[----:B------:R-:W-:-:S05]  /*2700*/  SHF.R.U32.HI R69, RZ, 0x6, R107 ;  /* 0x00000006ff457819 */ /* 0x000fca000001166b */
[----:B0-----:R-:W-:-:S05]  /*2710*/  IMAD R69, R68, UR8, R69 ;  /* 0x0000000844457c24 */ /* 0x001fca000f8e0245 */
[----:B------:R-:W-:-:S04]  /*2720*/  IADD3 R68, R69, 0xf8, RZ ;  /* 0x000000f845447810 */ /* 0x000fc80007ffe0ff */
[----:B------:R-:W-:Y:S02]  /*2730*/  SHF.R.S32.HI R104, RZ, 0x1f, R68 ;  /* 0x0000001fff687819 */ /* 0x000fe40000011444 */
[----:B------:R-:W-:-:S04]  /*2740*/  ISETP.GE.U32.AND P5, PT, R68, UR4, PT ;  /* 0x0000000444007c0c */ /* 0x000fc8000bfa6070 */
[----:B------:R-:W-:-:S04]  /*2750*/  ISETP.GE.AND.EX P5, PT, R104, UR5, PT, P5 ;  /* 0x0000000568007c0c */ /* 0x000fc8000bfa6350 */
[----:B------:R-:W-:Y:S02]  /*2760*/  ISETP.LT.U32.AND P5, PT, R107, 0x200, !P5 ;  /* 0x000002006b00780c */ /* 0x000fe40006fa1070 */
[----:B------:R-:W-:-:S11]  /*2770*/  LOP3.LUT P4, RZ, R19, 0x80, RZ, 0xc0, !PT ;  /* 0x0000008013ff7812 */ /* 0x000fd6000788c0ff */
[----:B------:R-:W0:Y:S01]  /*2780*/  @P5 LDC.64 R70, c[0x0][0x270] ;  /* 0x00009c00ff465b82 */ /* 0x000e220000000a00 */
[----:B------:R-:W-:-:S04]  /*2790*/  LOP3.LUT R77, R77, 0xfffffffe, RZ, 0xc0, !PT ;  /* 0xfffffffe4d4d7812 */ /* 0x000fc800078ec0ff */
[----:B------:R-:W-:Y:S02]  /*27a0*/  @P4 LOP3.LUT R77, R77, 0x1, RZ, 0xfc, !PT ;  /* 0x000000014d4d4812 */ /* 0x000fe400078efcff */
[----:B------:R-:W-:Y:S02]  /*27b0*/  LOP3.LUT P4, RZ, R19, 0x100, RZ, 0xc0, !PT ;  /* 0x0000010013ff7812 */ /* 0x000fe4000788c0ff */
[----:B------:R-:W-:Y:S02]  /*27c0*/  @P5 MOV R92, R60 ;  /* 0x0000003c005c5202 */ /* 0x000fe40000000f00 */
[----:B------:R-:W-:Y:S02]  /*27d0*/  @P5 MOV R93, R63 ;  /* 0x0000003f005d5202 */ /* 0x000fe40000000f00 */
[----:B------:R-:W-:Y:S01]  /*27e0*/  LOP3.LUT R77, R77, 0xfffffffd, RZ, 0xc0, !PT ;  /* 0xfffffffd4d4d7812 */ /* 0x000fe200078ec0ff */
[-C--:B0-----:R-:W-:Y:S02]  /*27f0*/  @P5 IMAD R104, R104, R70.reuse, RZ ;  /* 0x0000004668685224 */ /* 0x081fe400078e02ff */
[----:B------:R-:W-:-:S04]  /*2800*/  @P5 IMAD.WIDE.U32 R92, R68, R70, R92 ;  /* 0x00000046445c5225 */ /* 0x000fc800078e005c */
[----:B------:R-:W-:Y:S01]  /*2810*/  @P4 LOP3.LUT R77, R77, 0x2, RZ, 0xfc, !PT ;  /* 0x000000024d4d4812 */ /* 0x000fe200078efcff */
[----:B------:R-:W-:Y:S01]  /*2820*/  @P5 IMAD R68, R68, R71, R104 ;  /* 0x0000004744445224 */ /* 0x000fe200078e0268 */
[----:B------:R-:W-:Y:S01]  /*2830*/  LOP3.LUT P4, RZ, R19, 0x200, RZ, 0xc0, !PT ;  /* 0x0000020013ff7812 */ /* 0x000fe2000788c0ff */
[----:B------:R-:W0:Y:S01]  /*2840*/  @P5 LDC.64 R70, c[0x0][0x220] ;  /* 0x00008800ff465b82 */ /* 0x000e220000000a00 */
[----:B------:R-:W-:-:S11]  /*2850*/  LOP3.LUT R77, R77, 0xfffffffb, RZ, 0xc0, !PT ;  /* 0xfffffffb4d4d7812 */ /* 0x000fd600078ec0ff */
[----:B------:R-:W-:Y:S02]  /*2860*/  @P4 LOP3.LUT R77, R77, 0x4, RZ, 0xfc, !PT ;  /* 0x000000044d4d4812 */ /* 0x000fe400078efcff */
[----:B------:R-:W-:Y:S02]  /*2870*/  LOP3.LUT P4, RZ, R19, 0x400, RZ, 0xc0, !PT ;  /* 0x0000040013ff7812 */ /* 0x000fe4000788c0ff */
[----:B------:R-:W-:Y:S02]  /*2880*/  LOP3.LUT R77, R77, 0xfffffff7, RZ, 0xc0, !PT ;  /* 0xfffffff74d4d7812 */ /* 0x000fe400078ec0ff */
[----:B------:R-:W-:Y:S02]  /*2890*/  @P5 IADD3 R68, R93, R68, RZ ;  /* 0x000000445d445210 */ /* 0x000fe40007ffe0ff */
[----:B0-----:R-:W-:-:S07]  /*28a0*/  @P5 LEA R70, P6, R92, R70, 0x1 ;  /* 0x000000465c465211 */ /* 0x001fce00078c08ff */
[----:B------:R-:W-:Y:S02]  /*28b0*/  @P4 LOP3.LUT R77, R77, 0x8, RZ, 0xfc, !PT ;  /* 0x000000084d4d4812 */ /* 0x000fe400078efcff */
[----:B------:R-:W-:Y:S02]  /*28c0*/  @P5 LEA.HI.X R71, R92, R71, R68, 0x1, P6 ;  /* 0x000000475c475211 */ /* 0x000fe400030f0c44 */
[----:B------:R-:W-:Y:S02]  /*28d0*/  CS2R R92, SRZ ;  /* 0x00000000005c7805 */ /* 0x000fe4000001ff00 */
[----:B------:R-:W-:-:S04]  /*28e0*/  LOP3.LUT P4, RZ, R19, 0x4000000, RZ, 0xc0, !PT ;  /* 0x0400000013ff7812 */ /* 0x000fc8000788c0ff */
[----:B------:R0:W2:Y:S02]  /*28f0*/  @P5 LDG.E R93, desc[UR6][R70.64] ;  /* 0x00000006465d5981 */ /* 0x0000a4000c1e1900 */
[----:B0-----:R-:W-:-:S07]  /*2900*/  CS2R R70, SRZ ;  /* 0x0000000000467805 */ /* 0x001fce000001ff00 */
[----:B------:R-:W3:Y:S01]  /*2910*/  @P4 LDG.E R71, desc[UR6][R98.64] ;  /* 0x0000000662474981 */ /* 0x000ee2000c1e1900 */
[----:B------:R-:W-:-:S13]  /*2920*/  LOP3.LUT P4, RZ, R77, 0x8, RZ, 0xc0, !PT ;  /* 0x000000084dff7812 */ /* 0x000fda000788c0ff */
[----:B------:R0:W4:Y:S01]  /*2930*/  @P4 LDG.E R92, desc[UR6][R90.64] ;  /* 0x000000065a5c4981 */ /* 0x000122000c1e1900 */
[----:B------:R-:W-:Y:S02]  /*2940*/  LOP3.LUT P4, RZ, R77, 0x4, RZ, 0xc0, !PT ;  /* 0x000000044dff7812 */ /* 0x000fe4000788c0ff */
[----:B0-----:R-:W-:-:S11]  /*2950*/  CS2R R90, SRZ ;  /* 0x00000000005a7805 */ /* 0x001fd6000001ff00 */
[----:B------:R0:W5:Y:S01]  /*2960*/  @P4 LDG.E R91, desc[UR6][R88.64] ;  /* 0x00000006585b4981 */ /* 0x000162000c1e1900 */
[----:B------:R-:W-:Y:S02]  /*2970*/  LOP3.LUT P4, RZ, R77, 0x2, RZ, 0xc0, !PT ;  /* 0x000000024dff7812 */ /* 0x000fe4000788c0ff */
[C---:B------:R-:W-:Y:S02]  /*2980*/  LOP3.LUT P2, RZ, R19.reuse, 0x20, RZ, 0xc0, !PT ;  /* 0x0000002013ff7812 */ /* 0x040fe4000784c0ff */
[----:B------:R-:W-:-:S09]  /*2990*/  LOP3.LUT P5, RZ, R19, 0x4, RZ, 0xc0, !PT ;  /* 0x0000000413ff7812 */ /* 0x000fd200078ac0ff */
[----:B------:R1:W2:Y:S01]  /*29a0*/  @P4 LDG.E R90, desc[UR6][R86.64] ;  /* 0x00000006565a4981 */ /* 0x0002a2000c1e1900 */
[----:B------:R-:W-:Y:S02]  /*29b0*/  LOP3.LUT P4, RZ, R77, 0x1, RZ, 0xc0, !PT ;  /* 0x000000014dff7812 */ /* 0x000fe4000788c0ff */
[----:B0-----:R-:W-:Y:S02]  /*29c0*/  CS2R R88, SRZ ;  /* 0x0000000000587805 */ /* 0x001fe4000001ff00 */
[----:B------:R-:W-:Y:S02]  /*29d0*/  LOP3.LUT P0, RZ, R19, 0x8, RZ, 0xc0, !PT ;  /* 0x0000000813ff7812 */ /* 0x000fe4000780c0ff */
[----:B-1----:R-:W-:-:S07]  /*29e0*/  CS2R R86, SRZ ;  /* 0x0000000000567805 */ /* 0x002fce000001ff00 */
[----:B------:R0:W2:Y:S04]  /*29f0*/  @P4 LDG.E R89, desc[UR6][R84.64] ;  /* 0x0000000654594981 */ /* 0x0000a8000c1e1900 */
[----:B------:R1:W2:Y:S01]  /*2a00*/  @P2 LDG.E R87, desc[UR6][R80.64] ;  /* 0x0000000650572981 */ /* 0x0002a2000c1e1900 */
[----:B0-----:R-:W-:Y:S02]  /*2a10*/  MOV R85, RZ ;  /* 0x000000ff00557202 */ /* 0x001fe40000000f00 */
[----:B-1----:R-:W-:-:S04]  /*2a20*/  MOV R80, RZ ;  /* 0x000000ff00507202 */ /* 0x002fc80000000f00 */
[----:B------:R0:W2:Y:S04]  /*2a30*/  @P0 LDG.E R85, desc[UR6][R74.64] ;  /* 0x000000064a550981 */ /* 0x0000a8000c1e1900 */
[----:B------:R1:W2:Y:S01]  /*2a40*/  @P5 LDG.E R80, desc[UR6][R72.64] ;  /* 0x0000000648505981 */ /* 0x0002a2000c1e1900 */
[C---:B------:R-:W-:Y:S02]  /*2a50*/  LOP3.LUT P5, RZ, R19.reuse, 0x1000, RZ, 0xc0, !PT ;  /* 0x0000100013ff7812 */ /* 0x040fe400078ac0ff */
[C---:B------:R-:W-:Y:S02]  /*2a60*/  LOP3.LUT P1, RZ, R19.reuse, 0x10, RZ, 0xc0, !PT ;  /* 0x0000001013ff7812 */ /* 0x040fe4000782c0ff */
[----:B0-----:R-:W-:Y:S02]  /*2a70*/  P2R R74, PR, RZ, 0x20 ;  /* 0x00000020ff4a7803 */ /* 0x001fe40000000000 */
[----:B------:R-:W-:-:S04]  /*2a80*/  LOP3.LUT P5, RZ, R19, 0x2000, RZ, 0xc0, !PT ;  /* 0x0000200013ff7812 */ /* 0x000fc800078ac0ff */
[----:B-1----:R-:W-:Y:S02]  /*2a90*/  P2R R72, PR, RZ, 0x20 ;  /* 0x00000020ff487803 */ /* 0x002fe40000000000 */
[C---:B------:R-:W-:Y:S02]  /*2aa0*/  LOP3.LUT P5, RZ, R19.reuse, 0x4000, RZ, 0xc0, !PT ;  /* 0x0000400013ff7812 */ /* 0x040fe400078ac0ff */
[C---:B------:R-:W-:Y:S01]  /*2ab0*/  LOP3.LUT P3, RZ, R19.reuse, 0x40, RZ, 0xc0, !PT ;  /* 0x0000004013ff7812 */ /* 0x040fe2000786c0ff */
[----:B------:R0:W2:Y:S01]  /*2ac0*/  @P1 LDG.E R86, desc[UR6][R78.64] ;  /* 0x000000064e561981 */ /* 0x0000a2000c1e1900 */
[----:B------:R-:W-:Y:S02]  /*2ad0*/  P2R R77, PR, RZ, 0x20 ;  /* 0x00000020ff4d7803 */ /* 0x000fe40000000000 */
[----:B------:R-:W-:-:S04]  /*2ae0*/  LOP3.LUT P5, RZ, R19, 0x8000, RZ, 0xc0, !PT ;  /* 0x0000800013ff7812 */ /* 0x000fc800078ac0ff */
[----:B0-----:R-:W-:Y:S02]  /*2af0*/  P2R R79, PR, RZ, 0x20 ;  /* 0x00000020ff4f7803 */ /* 0x001fe40000000000 */
[----:B------:R-:W-:-:S03]  /*2b00*/  LOP3.LUT P5, RZ, R19, 0x10000, RZ, 0xc0, !PT ;  /* 0x0001000013ff7812 */ /* 0x000fc600078ac0ff */
[----:B------:R0:W2:Y:S01]  /*2b10*/  @P3 LDG.E R88, desc[UR6][R82.64] ;  /* 0x0000000652583981 */ /* 0x0000a2000c1e1900 */
[----:B------:R-:W-:Y:S02]  /*2b20*/  P2R R81, PR, RZ, 0x20 ;  /* 0x00000020ff517803 */ /* 0x000fe40000000000 */
[----:B------:R-:W-:-:S04]  /*2b30*/  LOP3.LUT P5, RZ, R19, 0x20000, RZ, 0xc0, !PT ;  /* 0x0002000013ff7812 */ /* 0x000fc800078ac0ff */
[----:B0-----:R-:W-:Y:S02]  /*2b40*/  P2R R83, PR, RZ, 0x20 ;  /* 0x00000020ff537803 */ /* 0x001fe40000000000 */
[----:B------:R-:W-:-:S04]  /*2b50*/  LOP3.LUT P5, RZ, R19, 0x40000, RZ, 0xc0, !PT ;  /* 0x0004000013ff7812 */ /* 0x000fc800078ac0ff */
[----:B------:R-:W-:Y:S02]  /*2b60*/  P2R R82, PR, RZ, 0x20 ;  /* 0x00000020ff527803 */ /* 0x000fe40000000000 */
        /* <DEDUP_REMOVED lines=8> */
[C---:B------:R-:W-:Y:S02]  /*2bf0*/  LOP3.LUT P5, RZ, R19.reuse, 0x800000, RZ, 0xc0, !PT ;  /* 0x0080000013ff7812 */ /* 0x040fe400078ac0ff */
[C---:B------:R-:W-:Y:S02]  /*2c00*/  LOP3.LUT P6, RZ, R19.reuse, 0x2, RZ, 0xc0, !PT ;  /* 0x0000000213ff7812 */ /* 0x040fe400078cc0ff */
[----:B------:R-:W-:Y:S02]  /*2c10*/  P2R R105, PR, RZ, 0x20 ;  /* 0x00000020ff697803 */ /* 0x000fe40000000000 */
[----:B------:R-:W-:Y:S02]  /*2c20*/  LOP3.LUT P5, RZ, R19, 0x1000000, RZ, 0xc0, !PT ;  /* 0x0100000013ff7812 */ /* 0x000fe400078ac0ff */
[----:B------:R-:W-:-:S02]  /*2c30*/  MOV R78, RZ ;  /* 0x000000ff004e7202 */ /* 0x000fc40000000f00 */
[----:B------:R-:W-:Y:S02]  /*2c40*/  P2R R106, PR, RZ, 0x20 ;  /* 0x00000020ff6a7803 */ /* 0x000fe40000000000 */
[C---:B------:R-:W-:Y:S02]  /*2c50*/  LOP3.LUT P5, RZ, R19.reuse, 0x2000000, RZ, 0xc0, !PT ;  /* 0x0200000013ff7812 */ /* 0x040fe400078ac0ff */
[----:B------:R-:W-:Y:S01]  /*2c60*/  LOP3.LUT P2, RZ, R19, 0x20000000, RZ, 0xc0, !PT ;  /* 0x2000000013ff7812 */ /* 0x000fe2000784c0ff */
[----:B------:R0:W2:Y:S02]  /*2c70*/  @P6 LDG.E R78, desc[UR6][R66.64] ;  /* 0x00000006424e6981 */ /* 0x0000a4000c1e1900 */
[----:B0-----:R-:W-:-:S10]  /*2c80*/  CS2R R66, SRZ ;  /* 0x0000000000427805 */ /* 0x001fd4000001ff00 */
[----:B------:R0:W2:Y:S04]  /*2c90*/  @P2 LDG.E R70, desc[UR6][R56.64] ;  /* 0x0000000638462981 */ /* 0x0000a8000c1e1900 */
[----:B------:R-:W2:Y:S01]  /*2ca0*/  @P5 LDG.E R66, desc[UR6][R48.64] ;  /* 0x0000000630425981 */ /* 0x000ea2000c1e1900 */
[----:B------:R-:W-:Y:S02]  /*2cb0*/  ISETP.NE.AND P5, PT, R106, RZ, PT ;  /* 0x000000ff6a00720c */ /* 0x000fe40003fa5270 */
[----:B0-----:R-:W-:-:S11]  /*2cc0*/  CS2R R56, SRZ ;  /* 0x0000000000387805 */ /* 0x001fd6000001ff00 */
[----:B------:R-:W2:Y:S01]  /*2cd0*/  @P5 LDG.E R57, desc[UR6][R44.64] ;  /* 0x000000062c395981 */ /* 0x000ea2000c1e1900 */
[----:B------:R-:W-:Y:S02]  /*2ce0*/  ISETP.NE.AND P5, PT, R105, RZ, PT ;  /* 0x000000ff6900720c */ /* 0x000fe40003fa5270 */
[----:B------:R-:W-:Y:S02]  /*2cf0*/  LOP3.LUT P1, RZ, R19, 0x10000000, RZ, 0xc0, !PT ;  /* 0x1000000013ff7812 */ /* 0x000fe4000782c0ff */
[----:B------:R-:W-:-:S09]  /*2d00*/  MOV R73, RZ ;  /* 0x000000ff00497202 */ /* 0x000fd20000000f00 */
[----:B------:R-:W2:Y:S01]  /*2d10*/  @P5 LDG.E R56, desc[UR6][R46.64] ;  /* 0x000000062e385981 */ /* 0x000ea2000c1e1900 */
[----:B------:R-:W-:-:S03]  /*2d20*/  ISETP.NE.AND P5, PT, R104, RZ, PT ;  /* 0x000000ff6800720c */ /* 0x000fc60003fa5270 */
[----:B------:R0:W2:Y:S02]  /*2d30*/  @P1 LDG.E R73, desc[UR6][R54.64] ;  /* 0x0000000636491981 */ /* 0x0000a4000c1e1900 */
[----:B0-----:R-:W-:-:S08]  /*2d40*/  CS2R R54, SRZ ;  /* 0x0000000000367805 */ /* 0x001fd0000001ff00 */
[----:B------:R-:W2:Y:S01]  /*2d50*/  @P5 LDG.E R55, desc[UR6][R42.64] ;  /* 0x000000062a375981 */ /* 0x000ea2000c1e1900 */
[----:B------:R-:W-:Y:S02]  /*2d60*/  ISETP.NE.AND P5, PT, R99, RZ, PT ;  /* 0x000000ff6300720c */ /* 0x000fe40003fa5270 */
[C---:B------:R-:W-:Y:S02]  /*2d70*/  LOP3.LUT P3, RZ, R19.reuse, 0x40000000, RZ, 0xc0, !PT ;  /* 0x4000000013ff7812 */ /* 0x040fe4000786c0ff */
[----:B------:R-:W-:Y:S02]  /*2d80*/  MOV R68, RZ ;  /* 0x000000ff00447202 */ /* 0x000fe40000000f00 */
[----:B------:R-:W-:-:S07]  /*2d90*/  LOP3.LUT P0, RZ, R19, 0x8000000, RZ, 0xc0, !PT ;  /* 0x0800000013ff7812 */ /* 0x000fce000780c0ff */
[----:B------:R-:W2:Y:S01]  /*2da0*/  @P5 LDG.E R54, desc[UR6][R40.64] ;  /* 0x0000000628365981 */ /* 0x000ea2000c1e1900 */
[----:B------:R-:W-:-:S03]  /*2db0*/  ISETP.NE.AND P5, PT, R98, RZ, PT ;  /* 0x000000ff6200720c */ /* 0x000fc60003fa5270 */
[----:B------:R0:W2:Y:S01]  /*2dc0*/  @P3 LDG.E R68, desc[UR6][R52.64] ;  /* 0x0000000634443981 */ /* 0x0000a2000c1e1900 */
[----:B------:R-:W-:-:S06]  /*2dd0*/  MOV R75, RZ ;  /* 0x000000ff004b7202 */ /* 0x000fcc0000000f00 */
[----:B------:R-:W2:Y:S01]  /*2de0*/  @P0 LDG.E R75, desc[UR6][R58.64] ;  /* 0x000000063a4b0981 */ /* 0x000ea2000c1e1900 */
[----:B0-----:R-:W-:-:S06]  /*2df0*/  CS2R R52, SRZ ;  /* 0x0000000000347805 */ /* 0x001fcc000001ff00 */
[----:B------:R-:W2:Y:S01]  /*2e00*/  @P5 LDG.E R53, desc[UR6][R38.64] ;  /* 0x0000000626355981 */ /* 0x000ea2000c1e1900 */
[----:B------:R-:W-:Y:S02]  /*2e10*/  ISETP.NE.AND P5, PT, R84, RZ, PT ;  /* 0x000000ff5400720c */ /* 0x000fe40003fa5270 */
[----:B------:R-:W-:-:S11]  /*2e20*/  LOP3.LUT P4, RZ, R19, 0x80000000, RZ, 0xc0, !PT ;  /* 0x8000000013ff7812 */ /* 0x000fd6000788c0ff */
[----:B------:R-:W2:Y:S01]  /*2e30*/  @P5 LDG.E R52, desc[UR6][R34.64] ;  /* 0x0000000622345981 */ /* 0x000ea2000c1e1900 */
[----:B------:R-:W-:-:S03]  /*2e40*/  ISETP.NE.AND P5, PT, R82, RZ, PT ;  /* 0x000000ff5200720c */ /* 0x000fc60003fa5270 */
[----:B------:R0:W2:Y:S02]  /*2e50*/  @P4 LDG.E R67, desc[UR6][R50.64] ;  /* 0x0000000632434981 */ /* 0x0000a4000c1e1900 */
[----:B0-----:R-:W-:-:S08]  /*2e60*/  CS2R R50, SRZ ;  /* 0x0000000000327805 */ /* 0x001fd0000001ff00 */
[----:B------:R-:W2:Y:S01]  /*2e70*/  @P5 LDG.E R51, desc[UR6][R36.64] ;  /* 0x0000000624335981 */ /* 0x000ea2000c1e1900 */
[----:B------:R-:W-:Y:S02]  /*2e80*/  ISETP.NE.AND P5, PT, R83, RZ, PT ;  /* 0x000000ff5300720c */ /* 0x000fe40003fa5270 */
[----:B------:R-:W-:-:S11]  /*2e90*/  CS2R R48, SRZ ;  /* 0x0000000000307805 */ /* 0x000fd6000001ff00 */
[----:B------:R-:W2:Y:S01]  /*2ea0*/  @P5 LDG.E R50, desc[UR6][R32.64] ;  /* 0x0000000620325981 */ /* 0x000ea2000c1e1900 */
[----:B------:R-:W-:-:S13]  /*2eb0*/  ISETP.NE.AND P5, PT, R81, RZ, PT ;  /* 0x000000ff5100720c */ /* 0x000fda0003fa5270 */
[----:B------:R3:W2:Y:S01]  /*2ec0*/  @P5 LDG.E R49, desc[UR6][R30.64] ;  /* 0x000000061e315981 */ /* 0x0006a2000c1e1900 */
[----:B------:R-:W-:Y:S02]  /*2ed0*/  ISETP.NE.AND P5, PT, R79, RZ, PT ;  /* 0x000000ff4f00720c */ /* 0x000fe40003fa5270 */
[----:B------:R-:W-:-:S11]  /*2ee0*/  CS2R R42, SRZ ;  /* 0x00000000002a7805 */ /* 0x000fd6000001ff00 */
[----:B------:R0:W2:Y:S01]  /*2ef0*/  @P5 LDG.E R48, desc[UR6][R28.64] ;  /* 0x000000061c305981 */ /* 0x0000a2000c1e1900 */
[----:B------:R-:W-:-:S13]  /*2f00*/  ISETP.NE.AND P5, PT, R77, RZ, PT ;  /* 0x000000ff4d00720c */ /* 0x000fda0003fa5270 */
[----:B------:R-:W2:Y:S01]  /*2f10*/  @P5 LDG.E R43, desc[UR6][R24.64] ;  /* 0x00000006182b5981 */ /* 0x000ea2000c1e1900 */
[----:B------:R-:W-:Y:S02]  /*2f20*/  ISETP.NE.AND P5, PT, R72, RZ, PT ;  /* 0x000000ff4800720c */ /* 0x000fe40003fa5270 */
[----:B------:R-:W-:Y:S02]  /*2f30*/  CS2R R40, SRZ ;  /* 0x0000000000287805 */ /* 0x000fe4000001ff00 */
[----:B------:R-:W-:-:S09]  /*2f40*/  LOP3.LUT P6, RZ, R19, 0x800, RZ, 0xc0, !PT ;  /* 0x0000080013ff7812 */ /* 0x000fd200078cc0ff */
[----:B------:R-:W2:Y:S01]  /*2f50*/  @P5 LDG.E R42, desc[UR6][R26.64] ;  /* 0x000000061a2a5981 */ /* 0x000ea2000c1e1900 */
[----:B------:R-:W-:-:S03]  /*2f60*/  ISETP.NE.AND P5, PT, R74, RZ, PT ;  /* 0x000000ff4a00720c */ /* 0x000fc60003fa5270 */
[----:B------:R5:W2:Y:S10]  /*2f70*/  @P6 LDG.E R40, desc[UR6][R20.64] ;  /* 0x0000000614286981 */ /* 0x000ab4000c1e1900 */
[----:B------:R1:W2:Y:S01]  /*2f80*/  @P5 LDG.E R41, desc[UR6][R22.64] ;  /* 0x0000000616295981 */ /* 0x0002a2000c1e1900 */
[----:B---3--:R-:W-:-:S02]  /*2f90*/  HADD2.F32 R31, -RZ, R71.H1_H1 ;  /* 0x30000047ff1f7230 */ /* 0x008fc40000004100 */
[----:B------:R-:W-:Y:S02]  /*2fa0*/  HADD2.F32 R30, -RZ, R71.H0_H0 ;  /* 0x20000047ff1e7230 */ /* 0x000fe40000004100 */
[--C-:B----4-:R-:W-:Y:S02]  /*2fb0*/  HADD2.F32 R33, -RZ, R92.reuse.H1_H1 ;  /* 0x3000005cff217230 */ /* 0x110fe40000004100 */
[----:B0-----:R-:W-:Y:S01]  /*2fc0*/  FMUL.FTZ R29, R31, R31 ;  /* 0x0000001f1f1d7220 */ /* 0x001fe20000410000 */
[----:B------:R-:W-:Y:S02]  /*2fd0*/  HADD2.F32 R28, -RZ, R92.H0_H0 ;  /* 0x2000005cff1c7230 */ /* 0x000fe40000004100 */
[C---:B------:R-:W-:Y:S01]  /*2fe0*/  FADD.FTZ R31, R30.reuse, R31 ;  /* 0x0000001f1e1f7221 */ /* 0x040fe20000010000 */
[--C-:B-----5:R-:W-:Y:S02]  /*2ff0*/  HADD2.F32 R21, -RZ, R91.reuse.H1_H1 ;  /* 0x3000005bff157230 */ /* 0x120fe40000004100 */
[----:B------:R-:W-:Y:S01]  /*3000*/  FMUL.FTZ R25, R33, R33 ;  /* 0x0000002121197220 */ /* 0x000fe20000410000 */
[----:B------:R-:W-:Y:S01]  /*3010*/  FFMA.FTZ R29, R30, R30, R29 ;  /* 0x0000001e1e1d7223 */ /* 0x000fe2000001001d */
[----:B------:R-:W-:-:S02]  /*3020*/  HADD2.F32 R20, -RZ, R91.H0_H0 ;  /* 0x2000005bff147230 */ /* 0x000fc40000004100 */
[C---:B-1----:R-:W-:Y:S01]  /*3030*/  FADD.FTZ R22, R28.reuse, R33 ;  /* 0x000000211c167221 */ /* 0x042fe20000010000 */
[----:B------:R-:W-:Y:S01]  /*3040*/  FADD.FTZ R31, RZ, R31 ;  /* 0x0000001fff1f7221 */ /* 0x000fe20000010000 */
[----:B------:R-:W-:Y:S01]  /*3050*/  FFMA.FTZ R28, R28, R28, R25 ;  /* 0x0000001c1c1c7223 */ /* 0x000fe20000010019 */
[----:B------:R-:W-:Y:S01]  /*3060*/  FADD.FTZ R29, RZ, R29 ;  /* 0x0000001dff1d7221 */ /* 0x000fe20000010000 */
[--C-:B--2---:R-:W-:Y:S02]  /*3070*/  HADD2.F32 R25, -RZ, R90.reuse.H1_H1 ;  /* 0x3000005aff197230 */ /* 0x104fe40000004100 */
[----:B------:R-:W-:Y:S01]  /*3080*/  FMUL.FTZ R23, R21, R21 ;  /* 0x0000001515177220 */ /* 0x000fe20000410000 */
[----:B------:R-:W-:Y:S02]  /*3090*/  HADD2.F32 R24, -RZ, R90.H0_H0 ;  /* 0x2000005aff187230 */ /* 0x000fe40000004100 */
[----:B------:R-:W-:Y:S01]  /*30a0*/  FADD.FTZ R22, R31, R22 ;  /* 0x000000161f167221 */ /* 0x000fe20000010000 */
[C---:B------:R-:W-:Y:S01]  /*30b0*/  FADD.FTZ R21, R20.reuse, R21 ;  /* 0x0000001514157221 */ /* 0x040fe20000010000 */
[----:B------:R-:W-:Y:S01]  /*30c0*/  FADD.FTZ R28, R29, R28 ;  /* 0x0000001c1d1c7221 */ /* 0x000fe20000010000 */
[----:B------:R-:W-:Y:S01]  /*30d0*/  FFMA.FTZ R23, R20, R20, R23 ;  /* 0x0000001414177223 */ /* 0x000fe20000010017 */
[----:B------:R-:W-:-:S02]  /*30e0*/  HADD2.F32 R29, -RZ, R89.H1_H1 ;  /* 0x30000059ff1d7230 */ /* 0x000fc40000004100 */
[----:B------:R-:W-:Y:S01]  /*30f0*/  FADD.FTZ R21, R22, R21 ;  /* 0x0000001516157221 */ /* 0x000fe20000010000 */
[----:B------:R-:W-:Y:S01]  /*3100*/  FADD.FTZ R20, R24, R25 ;  /* 0x0000001918147221 */ /* 0x000fe20000010000 */
[----:B------:R-:W-:Y:S01]  /*3110*/  FMUL.FTZ R27, R25, R25 ;  /* 0x00000019191b7220 */ /* 0x000fe20000410000 */
[----:B------:R-:W-:Y:S02]  /*3120*/  HADD2.F32 R22, -RZ, R89.H0_H0 ;  /* 0x20000059ff167230 */ /* 0x000fe40000004100 */
[----:B------:R-:W-:Y:S01]  /*3130*/  FADD.FTZ R23, R28, R23 ;  /* 0x000000171c177221 */ /* 0x000fe20000010000 */
[----:B------:R-:W-:Y:S01]  /*3140*/  FADD.FTZ R20, R21, R20 ;  /* 0x0000001415147221 */ /* 0x000fe20000010000 */
[----:B------:R-:W-:Y:S01]  /*3150*/  FFMA.FTZ R24, R24, R24, R27 ;  /* 0x0000001818187223 */ /* 0x000fe2000001001b */
[----:B------:R-:W-:Y:S01]  /*3160*/  FMUL.FTZ R21, R29, R29 ;  /* 0x0000001d1d157220 */ /* 0x000fe20000410000 */
[C---:B------:R-:W-:Y:S02]  /*3170*/  FADD.FTZ R29, R22.reuse, R29 ;  /* 0x0000001d161d7221 */ /* 0x040fe40000010000 */
[----:B------:R-:W-:Y:S01]  /*3180*/  FADD.FTZ R23, R23, R24 ;  /* 0x0000001817177221 */ /* 0x000fe20000010000 */
[----:B------:R-:W-:Y:S01]  /*3190*/  FFMA.FTZ R22, R22, R22, R21 ;  /* 0x0000001616167223 */ /* 0x000fe20000010015 */
[----:B------:R-:W-:-:S02]  /*31a0*/  HADD2.F32 R24, -RZ, R88.H1_H1 ;  /* 0x30000058ff187230 */ /* 0x000fc40000004100 */
[----:B------:R-:W-:Y:S02]  /*31b0*/  HADD2.F32 R21, -RZ, R88.H0_H0 ;  /* 0x20000058ff157230 */ /* 0x000fe40000004100 */
[----:B------:R-:W-:Y:S01]  /*31c0*/  FADD.FTZ R22, R23, R22 ;  /* 0x0000001617167221 */ /* 0x000fe20000010000 */
[----:B------:R-:W-:Y:S01]  /*31d0*/  FADD.FTZ R20, R20, R29 ;  /* 0x0000001d14147221 */ /* 0x000fe20000010000 */
[----:B------:R-:W-:Y:S01]  /*31e0*/  FMUL.FTZ R26, R24, R24 ;  /* 0x00000018181a7220 */ /* 0x000fe20000410000 */
[--C-:B------:R-:W-:Y:S02]  /*31f0*/  HADD2.F32 R25, -RZ, R87.reuse.H1_H1 ;  /* 0x30000057ff197230 */ /* 0x100fe40000004100 */
[C---:B------:R-:W-:Y:S01]  /*3200*/  FADD.FTZ R23, R21.reuse, R24 ;  /* 0x0000001815177221 */ /* 0x040fe20000010000 */
[----:B------:R-:W-:Y:S02]  /*3210*/  HADD2.F32 R24, -RZ, R87.H0_H0 ;  /* 0x20000057ff187230 */ /* 0x000fe40000004100 */
[----:B------:R-:W-:Y:S01]  /*3220*/  FFMA.FTZ R21, R21, R21, R26 ;  /* 0x0000001515157223 */ /* 0x000fe2000001001a */
[----:B------:R-:W-:Y:S01]  /*3230*/  FADD.FTZ R20, R20, R23 ;  /* 0x0000001714147221 */ /* 0x000fe20000010000 */
[----:B------:R-:W-:Y:S01]  /*3240*/  FMUL.FTZ R23, R25, R25 ;  /* 0x0000001919177220 */ /* 0x000fe20000410000 */
[----:B------:R-:W-:Y:S01]  /*3250*/  FADD.FTZ R25, R24, R25 ;  /* 0x0000001918197221 */ /* 0x000fe20000010000 */
[----:B------:R-:W-:-:S02]  /*3260*/  HADD2.F32 R27, -RZ, R86.H1_H1 ;  /* 0x30000056ff1b7230 */ /* 0x000fc40000004100 */
[----:B------:R-:W-:Y:S01]  /*3270*/  FADD.FTZ R21, R22, R21 ;  /* 0x0000001516157221 */ /* 0x000fe20000010000 */
[----:B------:R-:W-:Y:S02]  /*3280*/  HADD2.F32 R22, -RZ, R86.H0_H0 ;  /* 0x20000056ff167230 */ /* 0x000fe40000004100 */
[----:B------:R-:W-:Y:S01]  /*3290*/  FFMA.FTZ R24, R24, R24, R23 ;  /* 0x0000001818187223 */ /* 0x000fe20000010017 */
[----:B------:R-:W-:Y:S01]  /*32a0*/  FADD.FTZ R20, R20, R25 ;  /* 0x0000001914147221 */ /* 0x000fe20000010000 */
[--C-:B------:R-:W-:Y:S02]  /*32b0*/  HADD2.F32 R25, -RZ, R85.reuse.H1_H1 ;  /* 0x30000055ff197230 */ /* 0x100fe40000004100 */
[----:B------:R-:W-:Y:S01]  /*32c0*/  FMUL.FTZ R23, R27, R27 ;  /* 0x0000001b1b177220 */ /* 0x000fe20000410000 */
[----:B------:R-:W-:Y:S01]  /*32d0*/  FADD.FTZ R21, R21, R24 ;  /* 0x0000001815157221 */ /* 0x000fe20000010000 */
[----:B------:R-:W-:Y:S01]  /*32e0*/  FADD.FTZ R27, R22, R27 ;  /* 0x0000001b161b7221 */ /* 0x000fe20000010000 */
[----:B------:R-:W-:-:S02]  /*32f0*/  HADD2.F32 R24, -RZ, R85.H0_H0 ;  /* 0x20000055ff187230 */ /* 0x000fc40000004100 */
[----:B------:R-:W-:Y:S01]  /*3300*/  FFMA.FTZ R22, R22, R22, R23 ;  /* 0x0000001616167223 */ /* 0x000fe20000010017 */
[----:B------:R-:W-:Y:S01]  /*3310*/  FMUL.FTZ R23, R25, R25 ;  /* 0x0000001919177220 */ /* 0x000fe20000410000 */
[----:B------:R-:W-:Y:S01]  /*3320*/  FADD.FTZ R20, R20, R27 ;  /* 0x0000001b14147221 */ /* 0x000fe20000010000 */
[--C-:B------:R-:W-:Y:S02]  /*3330*/  HADD2.F32 R27, -RZ, R80.reuse.H1_H1 ;  /* 0x30000050ff1b7230 */ /* 0x100fe40000004100 */
[C---:B------:R-:W-:Y:S01]  /*3340*/  FADD.FTZ R25, R24.reuse, R25 ;  /* 0x0000001918197221 */ /* 0x040fe20000010000 */
[----:B------:R-:W-:Y:S01]  /*3350*/  FADD.FTZ R21, R21, R22 ;  /* 0x0000001615157221 */ /* 0x000fe20000010000 */
[----:B------:R-:W-:Y:S01]  /*3360*/  FFMA.FTZ R24, R24, R24, R23 ;  /* 0x0000001818187223 */ /* 0x000fe20000010017 */
[----:B------:R-:W-:Y:S02]  /*3370*/  HADD2.F32 R22, -RZ, R80.H0_H0 ;  /* 0x20000050ff167230 */ /* 0x000fe40000004100 */
[----:B------:R-:W-:Y:S01]  /*3380*/  FMUL.FTZ R23, R27, R27 ;  /* 0x0000001b1b177220 */ /* 0x000fe20000410000 */
[----:B------:R-:W-:-:S02]  /*3390*/  FADD.FTZ R21, R21, R24 ;  /* 0x0000001815157221 */ /* 0x000fc40000010000 */
[C---:B------:R-:W-:Y:S01]  /*33a0*/  FADD.FTZ R27, R22.reuse, R27 ;  /* 0x0000001b161b7221 */ /* 0x040fe20000010000 */
[----:B------:R-:W-:Y:S01]  /*33b0*/  FFMA.FTZ R22, R22, R22, R23 ;  /* 0x0000001616167223 */ /* 0x000fe20000010017 */
[----:B------:R-:W-:Y:S01]  /*33c0*/  FADD.FTZ R20, R20, R25 ;  /* 0x0000001914147221 */ /* 0x000fe20000010000 */
[--C-:B------:R-:W-:Y:S02]  /*33d0*/  HADD2.F32 R24, -RZ, R78.reuse.H1_H1 ;  /* 0x3000004eff187230 */ /* 0x100fe40000004100 */
[----:B------:R-:W-:-:S03]  /*33e0*/  HADD2.F32 R23, -RZ, R78.H0_H0 ;  /* 0x2000004eff177230 */ /* 0x000fc60000004100 */
[----:B------:R-:W-:Y:S01]  /*33f0*/  FMUL.FTZ R26, R24, R24 ;  /* 0x00000018181a7220 */ /* 0x000fe20000410000 */
[----:B------:R-:W-:Y:S01]  /*3400*/  FADD.FTZ R20, R20, R27 ;  /* 0x0000001b14147221 */ /* 0x000fe20000010000 */
[----:B------:R-:W-:Y:S01]  /*3410*/  FADD.FTZ R25, R23, R24 ;  /* 0x0000001817197221 */ /* 0x000fe20000010000 */
[----:B------:R-:W-:Y:S01]  /*3420*/  FADD.FTZ R21, R21, R22 ;  /* 0x0000001615157221 */ /* 0x000fe20000010000 */
[----:B------:R-:W-:Y:S02]  /*3430*/  FFMA.FTZ R26, R23, R23, R26 ;  /* 0x00000017171a7223 */ /* 0x000fe4000001001a */
[----:B------:R-:W-:Y:S02]  /*3440*/  FADD.FTZ R20, R20, R25 ;  /* 0x0000001914147221 */ /* 0x000fe40000010000 */
[----:B------:R-:W-:Y:S01]  /*3450*/  FADD.FTZ R21, R21, R26 ;  /* 0x0000001a15157221 */ /* 0x000fe20000010000 */
[--C-:B------:R-:W-:Y:S02]  /*3460*/  HADD2.F32 R27, -RZ, R73.reuse.H1_H1 ;  /* 0x30000049ff1b7230 */ /* 0x100fe40000004100 */
[----:B------:R-:W-:-:S02]  /*3470*/  HADD2.F32 R24, -RZ, R73.H0_H0 ;  /* 0x20000049ff187230 */ /* 0x000fc40000004100 */
[--C-:B------:R-:W-:Y:S02]  /*3480*/  HADD2.F32 R23, -RZ, R75.reuse.H1_H1 ;  /* 0x3000004bff177230 */ /* 0x100fe40000004100 */
[----:B------:R-:W-:-:S03]  /*3490*/  HADD2.F32 R22, -RZ, R75.H0_H0 ;  /* 0x2000004bff167230 */ /* 0x000fc60000004100 */
[----:B------:R-:W-:Y:S02]  /*34a0*/  FMUL.FTZ R25, R23, R23 ;  /* 0x0000001717197220 */ /* 0x000fe40000410000 */
[C---:B------:R-:W-:Y:S02]  /*34b0*/  FADD.FTZ R23, R22.reuse, R23 ;  /* 0x0000001716177221 */ /* 0x040fe40000010000 */
[----:B------:R-:W-:Y:S01]  /*34c0*/  FFMA.FTZ R22, R22, R22, R25 ;  /* 0x0000001616167223 */ /* 0x000fe20000010019 */
[--C-:B------:R-:W-:Y:S02]  /*34d0*/  HADD2.F32 R25, -RZ, R70.reuse.H1_H1 ;  /* 0x30000046ff197230 */ /* 0x100fe40000004100 */
[----:B------:R-:W-:Y:S01]  /*34e0*/  FADD.FTZ R20, R20, R23 ;  /* 0x0000001714147221 */ /* 0x000fe20000010000 */
[----:B------:R-:W-:Y:S01]  /*34f0*/  FMUL.FTZ R23, R27, R27 ;  /* 0x0000001b1b177220 */ /* 0x000fe20000410000 */
[----:B------:R-:W-:Y:S01]  /*3500*/  FADD.FTZ R21, R21, R22 ;  /* 0x0000001615157221 */ /* 0x000fe20000010000 */
[----:B------:R-:W-:Y:S01]  /*3510*/  FADD.FTZ R27, R24, R27 ;  /* 0x0000001b181b7221 */ /* 0x000fe20000010000 */
[----:B------:R-:W-:-:S02]  /*3520*/  HADD2.F32 R22, -RZ, R70.H0_H0 ;  /* 0x20000046ff167230 */ /* 0x000fc40000004100 */
[----:B------:R-:W-:Y:S01]  /*3530*/  FFMA.FTZ R24, R24, R24, R23 ;  /* 0x0000001818187223 */ /* 0x000fe20000010017 */
[----:B------:R-:W-:Y:S01]  /*3540*/  FMUL.FTZ R23, R25, R25 ;  /* 0x0000001919177220 */ /* 0x000fe20000410000 */
[--C-:B------:R-:W-:Y:S02]  /*3550*/  HADD2.F32 R26, -RZ, R68.reuse.H1_H1 ;  /* 0x30000044ff1a7230 */ /* 0x100fe40000004100 */
[C---:B------:R-:W-:Y:S01]  /*3560*/  FADD.FTZ R25, R22.reuse, R25 ;  /* 0x0000001916197221 */ /* 0x040fe20000010000 */
[----:B------:R-:W-:Y:S01]  /*3570*/  FADD.FTZ R21, R21, R24 ;  /* 0x0000001815157221 */ /* 0x000fe20000010000 */
[----:B------:R-:W-:Y:S01]  /*3580*/  FFMA.FTZ R22, R22, R22, R23 ;  /* 0x0000001616167223 */ /* 0x000fe20000010017 */
[----:B------:R-:W-:Y:S01]  /*3590*/  FADD.FTZ R20, R20, R27 ;  /* 0x0000001b14147221 */ /* 0x000fe20000010000 */
[----:B------:R-:W-:Y:S02]  /*35a0*/  HADD2.F32 R23, -RZ, R68.H0_H0 ;  /* 0x20000044ff177230 */ /* 0x000fe40000004100 */
[----:B------:R-:W-:Y:S01]  /*35b0*/  FMUL.FTZ R24, R26, R26 ;  /* 0x0000001a1a187220 */ /* 0x000fe20000410000 */
[----:B------:R-:W-:-:S02]  /*35c0*/  HADD2.F32 R27, -RZ, R67.H1_H1 ;  /* 0x30000043ff1b7230 */ /* 0x000fc40000004100 */
[----:B------:R-:W-:Y:S01]  /*35d0*/  FADD.FTZ R21, R21, R22 ;  /* 0x0000001615157221 */ /* 0x000fe20000010000 */
[----:B------:R-:W-:Y:S01]  /*35e0*/  FADD.FTZ R20, R20, R25 ;  /* 0x0000001914147221 */ /* 0x000fe20000010000 */
[----:B------:R-:W-:Y:S02]  /*35f0*/  HADD2.F32 R22, -RZ, R67.H0_H0 ;  /* 0x20000043ff167230 */ /* 0x000fe40000004100 */
[C---:B------:R-:W-:Y:S01]  /*3600*/  FADD.FTZ R25, R23.reuse, R26 ;  /* 0x0000001a17197221 */ /* 0x040fe20000010000 */
[----:B------:R-:W-:Y:S01]  /*3610*/  FFMA.FTZ R24, R23, R23, R24 ;  /* 0x0000001717187223 */ /* 0x000fe20000010018 */
[----:B------:R-:W-:Y:S01]  /*3620*/  FMUL.FTZ R23, R27, R27 ;  /* 0x0000001b1b177220 */ /* 0x000fe20000410000 */
[C---:B------:R-:W-:Y:S02]  /*3630*/  FADD.FTZ R27, R22.reuse, R27 ;  /* 0x0000001b161b7221 */ /* 0x040fe40000010000 */
[----:B------:R-:W-:Y:S01]  /*3640*/  FADD.FTZ R21, R21, R24 ;  /* 0x0000001815157221 */ /* 0x000fe20000010000 */
[----:B------:R-:W-:Y:S01]  /*3650*/  FFMA.FTZ R22, R22, R22, R23 ;  /* 0x0000001616167223 */ /* 0x000fe20000010017 */
[----:B------:R-:W-:-:S02]  /*3660*/  HADD2.F32 R24, -RZ, R66.H1_H1 ;  /* 0x30000042ff187230 */ /* 0x000fc40000004100 */
[----:B------:R-:W-:Y:S01]  /*3670*/  FADD.FTZ R20, R20, R25 ;  /* 0x0000001914147221 */ /* 0x000fe20000010000 */
[----:B------:R-:W-:Y:S02]  /*3680*/  HADD2.F32 R23, -RZ, R66.H0_H0 ;  /* 0x20000042ff177230 */ /* 0x000fe40000004100 */
[----:B------:R-:W-:Y:S01]  /*3690*/  FADD.FTZ R21, R21, R22 ;  /* 0x0000001615157221 */ /* 0x000fe20000010000 */
[----:B------:R-:W-:Y:S01]  /*36a0*/  FADD.FTZ R20, R20, R27 ;  /* 0x0000001b14147221 */ /* 0x000fe20000010000 */
[----:B------:R-:W-:Y:S01]  /*36b0*/  FMUL.FTZ R22, R24, R24 ;  /* 0x0000001818167220 */ /* 0x000fe20000410000 */
[C---:B------:R-:W-:Y:S01]  /*36c0*/  FADD.FTZ R25, R23.reuse, R24 ;  /* 0x0000001817197221 */ /* 0x040fe20000010000 */
[--C-:B------:R-:W-:Y:S02]  /*36d0*/  HADD2.F32 R27, -RZ, R57.reuse.H1_H1 ;  /* 0x30000039ff1b7230 */ /* 0x100fe40000004100 */
[----:B------:R-:W-:Y:S02]  /*36e0*/  HADD2.F32 R24, -RZ, R57.H0_H0 ;  /* 0x20000039ff187230 */ /* 0x000fe40000004100 */
[----:B------:R-:W-:Y:S01]  /*36f0*/  FFMA.FTZ R22, R23, R23, R22 ;  /* 0x0000001717167223 */ /* 0x000fe20000010016 */
[----:B------:R-:W-:Y:S01]  /*3700*/  FADD.FTZ R20, R20, R25 ;  /* 0x0000001914147221 */ /* 0x000fe20000010000 */
[----:B------:R-:W-:-:S02]  /*3710*/  HADD2.F32 R25, -RZ, R56.H1_H1 ;  /* 0x30000038ff197230 */ /* 0x000fc40000004100 */
[----:B------:R-:W-:Y:S01]  /*3720*/  FMUL.FTZ R23, R27, R27 ;  /* 0x0000001b1b177220 */ /* 0x000fe20000410000 */
[----:B------:R-:W-:Y:S01]  /*3730*/  FADD.FTZ R21, R21, R22 ;  /* 0x0000001615157221 */ /* 0x000fe20000010000 */
[C---:B------:R-:W-:Y:S01]  /*3740*/  FADD.FTZ R27, R24.reuse, R27 ;  /* 0x0000001b181b7221 */ /* 0x040fe20000010000 */
[----:B------:R-:W-:Y:S02]  /*3750*/  HADD2.F32 R22, -RZ, R56.H0_H0 ;  /* 0x20000038ff167230 */ /* 0x000fe40000004100 */
[----:B------:R-:W-:Y:S01]  /*3760*/  FFMA.FTZ R24, R24, R24, R23 ;  /* 0x0000001818187223 */ /* 0x000fe20000010017 */
[----:B------:R-:W-:Y:S01]  /*3770*/  FMUL.FTZ R23, R25, R25 ;  /* 0x0000001919177220 */ /* 0x000fe20000410000 */
[--C-:B------:R-:W-:Y:S02]  /*3780*/  HADD2.F32 R26, -RZ, R55.reuse.H1_H1 ;  /* 0x30000037ff1a7230 */ /* 0x100fe40000004100 */
[C---:B------:R-:W-:Y:S01]  /*3790*/  FADD.FTZ R25, R22.reuse, R25 ;  /* 0x0000001916197221 */ /* 0x040fe20000010000 */
[----:B------:R-:W-:Y:S01]  /*37a0*/  FADD.FTZ R21, R21, R24 ;  /* 0x0000001815157221 */ /* 0x000fe20000010000 */
[----:B------:R-:W-:Y:S01]  /*37b0*/  FFMA.FTZ R22, R22, R22, R23 ;  /* 0x0000001616167223 */ /* 0x000fe20000010017 */
[----:B------:R-:W-:Y:S01]  /*37c0*/  FADD.FTZ R20, R20, R27 ;  /* 0x0000001b14147221 */ /* 0x000fe20000010000 */
[----:B------:R-:W-:-:S02]  /*37d0*/  HADD2.F32 R23, -RZ, R55.H0_H0 ;  /* 0x20000037ff177230 */ /* 0x000fc40000004100 */
[----:B------:R-:W-:Y:S01]  /*37e0*/  FMUL.FTZ R24, R26, R26 ;  /* 0x0000001a1a187220 */ /* 0x000fe20000410000 */
[--C-:B------:R-:W-:Y:S02]  /*37f0*/  HADD2.F32 R27, -RZ, R54.reuse.H1_H1 ;  /* 0x30000036ff1b7230 */ /* 0x100fe40000004100 */
[----:B------:R-:W-:Y:S01]  /*3800*/  FADD.FTZ R21, R21, R22 ;  /* 0x0000001615157221 */ /* 0x000fe20000010000 */
[----:B------:R-:W-:Y:S01]  /*3810*/  FADD.FTZ R20, R20, R25 ;  /* 0x0000001914147221 */ /* 0x000fe20000010000 */
[----:B------:R-:W-:Y:S02]  /*3820*/  HADD2.F32 R22, -RZ, R54.H0_H0 ;  /* 0x20000036ff167230 */ /* 0x000fe40000004100 */
[C---:B------:R-:W-:Y:S01]  /*3830*/  FADD.FTZ R25, R23.reuse, R26 ;  /* 0x0000001a17197221 */ /* 0x040fe20000010000 */
[----:B------:R-:W-:Y:S01]  /*3840*/  FFMA.FTZ R24, R23, R23, R24 ;  /* 0x0000001717187223 */ /* 0x000fe20000010018 */
[----:B------:R-:W-:Y:S01]  /*3850*/  FMUL.FTZ R23, R27, R27 ;  /* 0x0000001b1b177220 */ /* 0x000fe20000410000 */
[----:B------:R-:W-:-:S02]  /*3860*/  FADD.FTZ R27, R22, R27 ;  /* 0x0000001b161b7221 */ /* 0x000fc40000010000 */
[----:B------:R-:W-:Y:S01]  /*3870*/  FADD.FTZ R21, R21, R24 ;  /* 0x0000001815157221 */ /* 0x000fe20000010000 */
[----:B------:R-:W-:Y:S01]  /*3880*/  FFMA.FTZ R22, R22, R22, R23 ;  /* 0x0000001616167223 */ /* 0x000fe20000010017 */
[--C-:B------:R-:W-:Y:S02]  /*3890*/  HADD2.F32 R24, -RZ, R53.reuse.H1_H1 ;  /* 0x30000035ff187230 */ /* 0x100fe40000004100 */
[----:B------:R-:W-:Y:S01]  /*38a0*/  FADD.FTZ R20, R20, R25 ;  /* 0x0000001914147221 */ /* 0x000fe20000010000 */
[----:B------:R-:W-:Y:S02]  /*38b0*/  HADD2.F32 R23, -RZ, R53.H0_H0 ;  /* 0x20000035ff177230 */ /* 0x000fe40000004100 */
[----:B------:R-:W-:Y:S01]  /*38c0*/  FADD.FTZ R21, R21, R22 ;  /* 0x0000001615157221 */ /* 0x000fe20000010000 */
[----:B------:R-:W-:Y:S01]  /*38d0*/  FADD.FTZ R20, R20, R27 ;  /* 0x0000001b14147221 */ /* 0x000fe20000010000 */
[----:B------:R-:W-:Y:S01]  /*38e0*/  FMUL.FTZ R22, R24, R24 ;  /* 0x0000001818167220 */ /* 0x000fe20000410000 */
[----:B------:R-:W-:Y:S01]  /*38f0*/  FADD.FTZ R25, R23, R24 ;  /* 0x0000001817197221 */ /* 0x000fe20000010000 */
[----:B------:R-:W-:-:S02]  /*3900*/  HADD2.F32 R27, -RZ, R52.H1_H1 ;  /* 0x30000034ff1b7230 */ /* 0x000fc40000004100 */
[----:B------:R-:W-:Y:S02]  /*3910*/  HADD2.F32 R24, -RZ, R52.H0_H0 ;  /* 0x20000034ff187230 */ /* 0x000fe40000004100 */
[----:B------:R-:W-:Y:S01]  /*3920*/  FFMA.FTZ R22, R23, R23, R22 ;  /* 0x0000001717167223 */ /* 0x000fe20000010016 */
[----:B------:R-:W-:Y:S01]  /*3930*/  FADD.FTZ R20, R20, R25 ;  /* 0x0000001914147221 */ /* 0x000fe20000010000 */
[--C-:B------:R-:W-:Y:S02]  /*3940*/  HADD2.F32 R25, -RZ, R51.reuse.H1_H1 ;  /* 0x30000033ff197230 */ /* 0x100fe40000004100 */
[----:B------:R-:W-:Y:S01]  /*3950*/  FMUL.FTZ R23, R27, R27 ;  /* 0x0000001b1b177220 */ /* 0x000fe20000410000 */
[----:B------:R-:W-:Y:S01]  /*3960*/  FADD.FTZ R21, R21, R22 ;  /* 0x0000001615157221 */ /* 0x000fe20000010000 */
[C---:B------:R-:W-:Y:S01]  /*3970*/  FADD.FTZ R27, R24.reuse, R27 ;  /* 0x0000001b181b7221 */ /* 0x040fe20000010000 */
[----:B------:R-:W-:Y:S02]  /*3980*/  HADD2.F32 R22, -RZ, R51.H0_H0 ;  /* 0x20000033ff167230 */ /* 0x000fe40000004100 */
[----:B------:R-:W-:Y:S01]  /*3990*/  FFMA.FTZ R24, R24, R24, R23 ;  /* 0x0000001818187223 */ /* 0x000fe20000010017 */
[----:B------:R-:W-:Y:S01]  /*39a0*/  FMUL.FTZ R23, R25, R25 ;  /* 0x0000001919177220 */ /* 0x000fe20000410000 */
[----:B------:R-:W-:-:S02]  /*39b0*/  HADD2.F32 R26, -RZ, R50.H1_H1 ;  /* 0x30000032ff1a7230 */ /* 0x000fc40000004100 */
[C---:B------:R-:W-:Y:S01]  /*39c0*/  FADD.FTZ R25, R22.reuse, R25 ;  /* 0x0000001916197221 */ /* 0x040fe20000010000 */
[----:B------:R-:W-:Y:S01]  /*39d0*/  FADD.FTZ R21, R21, R24 ;  /* 0x0000001815157221 */ /* 0x000fe20000010000 */
[----:B------:R-:W-:Y:S01]  /*39e0*/  FFMA.FTZ R22, R22, R22, R23 ;  /* 0x0000001616167223 */ /* 0x000fe20000010017 */
[----:B------:R-:W-:Y:S01]  /*39f0*/  FADD.FTZ R20, R20, R27 ;  /* 0x0000001b14147221 */ /* 0x000fe20000010000 */
[----:B------:R-:W-:Y:S02]  /*3a00*/  HADD2.F32 R23, -RZ, R50.H0_H0 ;  /* 0x20000032ff177230 */ /* 0x000fe40000004100 */
[----:B------:R-:W-:Y:S01]  /*3a10*/  FMUL.FTZ R24, R26, R26 ;  /* 0x0000001a1a187220 */ /* 0x000fe20000410000 */
[--C-:B------:R-:W-:Y:S02]  /*3a20*/  HADD2.F32 R27, -RZ, R49.reuse.H1_H1 ;  /* 0x30000031ff1b7230 */ /* 0x100fe40000004100 */
[----:B------:R-:W-:Y:S01]  /*3a30*/  FADD.FTZ R21, R21, R22 ;  /* 0x0000001615157221 */ /* 0x000fe20000010000 */
[----:B------:R-:W-:Y:S01]  /*3a40*/  FADD.FTZ R20, R20, R25 ;  /* 0x0000001914147221 */ /* 0x000fe20000010000 */
[----:B------:R-:W-:-:S02]  /*3a50*/  HADD2.F32 R22, -RZ, R49.H0_H0 ;  /* 0x20000031ff167230 */ /* 0x000fc40000004100 */
[C---:B------:R-:W-:Y:S01]  /*3a60*/  FADD.FTZ R25, R23.reuse, R26 ;  /* 0x0000001a17197221 */ /* 0x040fe20000010000 */
[----:B------:R-:W-:Y:S01]  /*3a70*/  FFMA.FTZ R24, R23, R23, R24 ;  /* 0x0000001717187223 */ /* 0x000fe20000010018 */
[----:B------:R-:W-:Y:S01]  /*3a80*/  FMUL.FTZ R23, R27, R27 ;  /* 0x0000001b1b177220 */ /* 0x000fe20000410000 */
[C---:B------:R-:W-:Y:S02]  /*3a90*/  FADD.FTZ R27, R22.reuse, R27 ;  /* 0x0000001b161b7221 */ /* 0x040fe40000010000 */
[----:B------:R-:W-:Y:S01]  /*3aa0*/  FADD.FTZ R21, R21, R24 ;  /* 0x0000001815157221 */ /* 0x000fe20000010000 */
[----:B------:R-:W-:Y:S01]  /*3ab0*/  FFMA.FTZ R22, R22, R22, R23 ;  /* 0x0000001616167223 */ /* 0x000fe20000010017 */
[--C-:B------:R-:W-:Y:S02]  /*3ac0*/  HADD2.F32 R24, -RZ, R48.reuse.H1_H1 ;  /* 0x30000030ff187230 */ /* 0x100fe40000004100 */
[----:B------:R-:W-:Y:S01]  /*3ad0*/  FADD.FTZ R20, R20, R25 ;  /* 0x0000001914147221 */ /* 0x000fe20000010000 */
[----:B------:R-:W-:-:S02]  /*3ae0*/  HADD2.F32 R23, -RZ, R48.H0_H0 ;  /* 0x20000030ff177230 */ /* 0x000fc40000004100 */
        /* <DEDUP_REMOVED lines=17> */
[----:B------:R-:W-:Y:S01]  /*3c00*/  FFMA.FTZ R22, R22, R22, R23 ;  /* 0x0000001616167223 */ /* 0x000fe20000010017 */
[----:B------:R-:W-:Y:S01]  /*3c10*/  FADD.FTZ R21, R21, R24 ;  /* 0x0000001815157221 */ /* 0x000fe20000010000 */
[----:B------:R-:W-:-:S02]  /*3c20*/  HADD2.F32 R23, -RZ, R41.H0_H0 ;  /* 0x20000029ff177230 */ /* 0x000fc40000004100 */
[----:B------:R-:W-:Y:S01]  /*3c30*/  FMUL.FTZ R24, R26, R26 ;  /* 0x0000001a1a187220 */ /* 0x000fe20000410000 */
[----:B------:R-:W-:Y:S01]  /*3c40*/  FADD.FTZ R20, R20, R27 ;  /* 0x0000001b14147221 */ /* 0x000fe20000010000 */
[--C-:B------:R-:W-:Y:S02]  /*3c50*/  HADD2.F32 R27, -RZ, R40.reuse.H1_H1 ;  /* 0x30000028ff1b7230 */ /* 0x100fe40000004100 */
[----:B------:R-:W-:Y:S01]  /*3c60*/  FADD.FTZ R21, R21, R22 ;  /* 0x0000001615157221 */ /* 0x000fe20000010000 */
[C---:B------:R-:W-:Y:S01]  /*3c70*/  FFMA.FTZ R24, R23.reuse, R23, R24 ;  /* 0x0000001717187223 */ /* 0x040fe20000010018 */
[----:B------:R-:W-:Y:S01]  /*3c80*/  FADD.FTZ R20, R20, R25 ;  /* 0x0000001914147221 */ /* 0x000fe20000010000 */
[----:B------:R-:W-:Y:S02]  /*3c90*/  HADD2.F32 R22, -RZ, R40.H0_H0 ;  /* 0x20000028ff167230 */ /* 0x000fe40000004100 */
[----:B------:R-:W-:Y:S01]  /*3ca0*/  FADD.FTZ R25, R23, R26 ;  /* 0x0000001a17197221 */ /* 0x000fe20000010000 */
[----:B------:R-:W0:Y:S01]  /*3cb0*/  S2R R28, SR_LANEID ;  /* 0x00000000001c7919 */ /* 0x000e220000000000 */
[----:B------:R-:W-:Y:S01]  /*3cc0*/  FMUL.FTZ R23, R27, R27 ;  /* 0x0000001b1b177220 */ /* 0x000fe20000410000 */
[----:B------:R-:W-:Y:S01]  /*3cd0*/  FADD.FTZ R21, R21, R24 ;  /* 0x0000001815157221 */ /* 0x000fe20000010000 */
[----:B------:R-:W-:-:S02]  /*3ce0*/  HADD2.F32 R24, -RZ, R93.H1_H1 ;  /* 0x3000005dff187230 */ /* 0x000fc40000004100 */
[C---:B------:R-:W-:Y:S01]  /*3cf0*/  FADD.FTZ R27, R22.reuse, R27 ;  /* 0x0000001b161b7221 */ /* 0x040fe20000010000 */
[----:B------:R-:W-:Y:S01]  /*3d00*/  FFMA.FTZ R22, R22, R22, R23 ;  /* 0x0000001616167223 */ /* 0x000fe20000010017 */
[----:B------:R-:W-:Y:S02]  /*3d10*/  HADD2.F32 R23, -RZ, R93.H0_H0 ;  /* 0x2000005dff177230 */ /* 0x000fe40000004100 */
[----:B------:R-:W-:Y:S01]  /*3d20*/  FADD.FTZ R20, R20, R25 ;  /* 0x0000001914147221 */ /* 0x000fe20000010000 */
[----:B------:R-:W-:Y:S01]  /*3d30*/  FMUL.FTZ R26, R24, R24 ;  /* 0x00000018181a7220 */ /* 0x000fe20000410000 */
[----:B------:R-:W-:Y:S02]  /*3d40*/  FADD.FTZ R21, R21, R22 ;  /* 0x0000001615157221 */ /* 0x000fe40000010000 */
[----:B------:R-:W-:Y:S01]  /*3d50*/  FADD.FTZ R20, R20, R27 ;  /* 0x0000001b14147221 */ /* 0x000fe20000010000 */
[C---:B------:R-:W-:Y:S01]  /*3d60*/  FADD.FTZ R25, R23.reuse, R24 ;  /* 0x0000001817197221 */ /* 0x040fe20000010000 */
[----:B------:R-:W-:-:S03]  /*3d70*/  FFMA.FTZ R26, R23, R23, R26 ;  /* 0x00000017171a7223 */ /* 0x000fc6000001001a */
[----:B------:R-:W-:Y:S01]  /*3d80*/  FADD.FTZ R24, R20, R25 ;  /* 0x0000001914187221 */ /* 0x000fe20000010000 */
[----:B------:R-:W-:-:S05]  /*3d90*/  FADD.FTZ R25, R21, R26 ;  /* 0x0000001a15197221 */ /* 0x000fca0000010000 */
        /* <DEDUP_REMOVED lines=24> */
[----:B------:R-:W3:Y:S01]  /*3f20*/  LDC R58, c[0x0][0xc] ;  /* 0x00000300ff3a7b82 */ /* 0x000ee20000000800 */
[----:B------:R-:W-:Y:S01]  /*3f30*/  UMOV UR4, 0x400 ;  /* 0x0000040000047882 */ /* 0x000fe20000000000 */
[----:B------:R-:W-:Y:S01]  /*3f40*/  ISETP.NE.AND P6, PT, R107, RZ, PT ;  /* 0x000000ff6b00720c */ /* 0x000fe20003fc5270 */
[----:B--2---:R-:W-:-:S09]  /*3f50*/  ULEA UR4, UR5, UR4, 0x18 ;  /* 0x0000000405047291 */ /* 0x004fd2000f8ec03f */
[----:B0-----:R-:W-:Y:S01]  /*3f60*/  @!P5 FADD.FTZ R25, R25, R20 ;  /* 0x000000141919d221 */ /* 0x001fe20000010000 */
[----:B------:R-:W-:Y:S01]  /*3f70*/  SHF.R.S32.HI R20, RZ, 0x1f, R107 ;  /* 0x0000001fff147819 */ /* 0x000fe2000001146b */
[----:B-1----:R-:W-:-:S03]  /*3f80*/  @!P5 FADD.FTZ R24, R24, R21 ;  /* 0x000000151818d221 */ /* 0x002fc60000010000 */
[----:B------:R-:W-:Y:S02]  /*3f90*/  LEA.HI R20, R20, R107, RZ, 0x5 ;  /* 0x0000006b14147211 */ /* 0x000fe400078f28ff */
[----:B------:R-:W-:Y:S02]  /*3fa0*/  ISETP.NE.AND P5, PT, R28, RZ, PT ;  /* 0x000000ff1c00720c */ /* 0x000fe40003fa5270 */
[----:B------:R-:W-:-:S04]  /*3fb0*/  SHF.R.S32.HI R20, RZ, 0x5, R20 ;  /* 0x00000005ff147819 */ /* 0x000fc80000011414 */
[----:B------:R-:W-:Y:S01]  /*3fc0*/  LEA R20, R20, UR4, 0x3 ;  /* 0x0000000414147c11 */ /* 0x000fe2000f8e18ff */
[----:B------:R-:W-:Y:S06]  /*3fd0*/  BSSY B0, `(.L_x_4377) ;  /* 0x000002d000007945 */ /* 0x000fec0003800000 */
        /* <DEDUP_REMOVED lines=8> */
[----:B0-----:R-:W0:Y:S04]  /*4060*/  LDS.128 R20, [UR4+0x30] ;  /* 0x00003004ff147984 */ /* 0x001e280008000c00 */
[----:B------:R-:W4:Y:S04]  /*4070*/  LDS.128 R36, [UR4+0x40] ;  /* 0x00004004ff247984 */ /* 0x000f280008000c00 */
[----:B------:R-:W5:Y:S04]  /*4080*/  LDS.128 R32, [UR4+0x50] ;  /* 0x00005004ff207984 */ /* 0x000f680008000c00 */
[----:B------:R-:W3:Y:S01]  /*4090*/  LDS.128 R28, [UR4+0x60] ;  /* 0x00006004ff1c7984 */ /* 0x000ee20008000c00 */
[----:B-1----:R-:W-:Y:S01]  /*40a0*/  FADD.FTZ R59, R24, R26 ;  /* 0x0000001a183b7221 */ /* 0x002fe20000010000 */
[----:B------:R-:W-:-:S02]  /*40b0*/  FADD.FTZ R72, R25, R27 ;  /* 0x0000001b19487221 */ /* 0x000fc40000010000 */
[----:B------:R-:W1:Y:S01]  /*40c0*/  LDS.128 R24, [UR4+0x70] ;  /* 0x00007004ff187984 */ /* 0x000e620008000c00 */
[----:B--2---:R-:W-:Y:S01]  /*40d0*/  FADD.FTZ R59, R59, R44 ;  /* 0x0000002c3b3b7221 */ /* 0x004fe20000010000 */
        /* <DEDUP_REMOVED lines=16> */
[----:B---3--:R-:W-:Y:S01]  /*41e0*/  FADD.FTZ R59, R59, R28 ;  /* 0x0000001c3b3b7221 */ /* 0x008fe20000010000 */
        /* <DEDUP_REMOVED lines=11> */
.L_x_4378:
[----:B------:R-:W-:Y:S05]  /*42a0*/  BSYNC B0 ;  /* 0x0000000000007941 */ /* 0x000fea0003800000 */
.L_x_4377:
[----:B---3--:R-:W-:-:S13]  /*42b0*/  ISETP.GE.U32.AND P5, PT, R58, 0x2, PT ;  /* 0x000000023a00780c */ /* 0x008fda0003fa6070 */
        /* <DEDUP_REMOVED lines=12> */
[----:B------:R-:W-:Y:S02]  /*4380*/  LOP3.LUT P5, RZ, R76, 0x2, RZ, 0xc0, !PT ;  /* 0x000000024cff7812 */ /* 0x000fe400078ac0ff */
[----:B------:R-:W-:Y:S02]  /*4390*/  MOV R29, 0xffffffff ;  /* 0xffffffff001d7802 */ /* 0x000fe40000000f00 */
[----:B------:R-:W-:Y:S02]  /*43a0*/  SEL R31, R58, RZ, !P5 ;  /* 0x000000ff3a1f7207 */ /* 0x000fe40006800000 */
[----:B------:R-:W-:Y:S02]  /*43b0*/  SEL R29, R29, 0x1, P5 ;  /* 0x000000011d1d7807 */ /* 0x000fe40002800000 */
[----:B------:R-:W-:Y:S02]  /*43c0*/  ISETP.NE.AND P5, PT, R31, -0x1, PT ;  /* 0xffffffff1f00780c */ /* 0x000fe40003fa5270 */
[----:B0-----:R-:W-:-:S05]  /*43d0*/  MOV R0, UR4 ;  /* 0x0000000400007c02 */ /* 0x001fca0008000f00 */
        /* <DEDUP_REMOVED lines=8> */
.L_x_4381:
[----:B0-----:R-:W2:Y:S04]  /*4460*/  LDG.E.STRONG.GPU R26, desc[UR6][R20.64] ;  /* 0x00000006141a7981 */ /* 0x001ea8000c1ef900 */
[----:B--2---:R-:W-:Y:S01]  /*4470*/  CCTL.IVALL ;  /* 0x00000000ff00798f */ /* 0x004fe20002000000 */
[----:B------:R-:W-:Y:S05]  /*4480*/  YIELD ;  /* 0x0000000000007946 */ /* 0x000fea0003800000 */
[----:B------:R-:W-:-:S13]  /*4490*/  ISETP.NE.AND P5, PT, R26, R31, PT ;  /* 0x0000001f1a00720c */ /* 0x000fda0003fa5270 */
[----:B------:R-:W-:Y:S05]  /*44a0*/  @P5 BRA `(.L_x_4381) ;  /* 0xfffffffc00ec5947 */ /* 0x000fea000383ffff */
.L_x_4380:
        /* <DEDUP_REMOVED lines=23> */
.L_x_4385:
        /* <DEDUP_REMOVED lines=115> */
.L_x_4384:
        /* <DEDUP_REMOVED lines=63> */
.L_x_4386:
[----:B------:R-:W-:-:S04]  /*5140*/  LOP3.LUT P5, RZ, R19, 0x1, RZ, 0xc0, !PT ;  /* 0x0000000113ff7812 */ /* 0x000fc800078ac0ff */
[----:B------:R-:W-:-:S13]  /*5150*/  ISETP.NE.OR P5, PT, R21, RZ, P5 ;  /* 0x000000ff1500720c */ /* 0x000fda0002fa5670 */
[----:B------:R-:W-:Y:S05]  /*5160*/  @!P5 BRA `(.L_x_4382) ;  /* 0x00000000007cd947 */ /* 0x000fea0003800000 */
.L_x_4383:
        /* <DEDUP_REMOVED lines=31> */
.L_x_4382:
        /* <DEDUP_REMOVED lines=10> */
.L_x_4388:
[----:B------:R-:W-:Y:S05]  /*5400*/  BSYNC B0 ;  /* 0x0000000000007941 */ /* 0x000fea0003800000 */
.L_x_4387:
        /* <DEDUP_REMOVED lines=17> */
.L_x_4379:
[----:B0-----:R-:W0:Y:S01]  /*5520*/  S2R R21, SR_TID.X ;  /* 0x0000000000157919 */ /* 0x001e220000002100 */
[----:B------:R-:W-:Y:S01]  /*5530*/  ULDC.64 UR4, c[0x0][0x218] ;  /* 0x0000860000047ab9 */ /* 0x000fe20000000a00 */
[----:B------:R-:W-:Y:S01]  /*5540*/  P2R R20, PR, RZ, 0x1 ;  /* 0x00000001ff147803 */ /* 0x000fe20000000000 */
[----:B------:R-:W-:Y:S01]  /*5550*/  ULDC.64 UR10, c[0x0][0x230] ;  /* 0x00008c00000a7ab9 */ /* 0x000fe20000000a00 */
[----:B------:R-:W-:Y:S01]  /*5560*/  ISETP.EQ.U32.AND P5, PT, RZ, UR4, PT ;  /* 0x00000004ff007c0c */ /* 0x000fe2000bfa2070 */
[----:B------:R-:W-:Y:S01]  /*5570*/  HFMA2.MMA R45, -RZ, RZ, 1.875, 0 ;  /* 0x3f800000ff2d7435 */ /* 0x000fe200000001ff */
[C---:B------:R-:W-:Y:S02]  /*5580*/  SHF.L.U32 R58, R64.reuse, 0x2, RZ ;  /* 0x00000002403a7819 */ /* 0x040fe400000006ff */
[----:B------:R-:W-:Y:S02]  /*5590*/  SHF.L.U64.HI R22, R64, 0x2, R65 ;  /* 0x0000000240167819 */ /* 0x000fe40000010241 */
[----:B0-----:R-:W-:-:S04]  /*55a0*/  LOP3.LUT P0, RZ, R21, UR8, RZ, 0xfc, !PT ;  /* 0x0000000815ff7c12 */ /* 0x001fc8000f80fcff */
[----:B------:R-:W-:Y:S01]  /*55b0*/  ISETP.EQ.OR.EX P5, PT, RZ, UR5, P0, P5 ;  /* 0x00000005ff007c0c */ /* 0x000fe200087a2750 */
[----:B------:R-:W-:Y:S02]  /*55c0*/  ULDC.64 UR4, c[0x0][0x228] ;  /* 0x00008a0000047ab9 */ /* 0x000fe40000000a00 */
[----:B------:R-:W-:Y:S01]  /*55d0*/  IADD3 R64, P0, R58, UR4, RZ ;  /* 0x000000043a407c10 */ /* 0x000fe2000ff1e0ff */
[----:B------:R-:W-:-:S03]  /*55e0*/  UMOV UR4, 0x400 ;  /* 0x0000040000047882 */ /* 0x000fc60000000000 */
[----:B------:R-:W-:Y:S01]  /*55f0*/  IADD3.X R65, R22, UR5, RZ, P0, !PT ;  /* 0x0000000516417c10 */ /* 0x000fe200087fe4ff */
[----:B------:R-:W0:Y:S01]  /*5600*/  S2UR UR5, SR_CgaCtaId ;  /* 0x00000000000579c3 */ /* 0x000e220000008800 */
[----:B------:R-:W-:-:S07]  /*5610*/  ISETP.NE.AND P0, PT, R20, RZ, PT ;  /* 0x000000ff1400720c */ /* 0x000fce0003f05270 */
[----:B------:R-:W1:Y:S01]  /*5620*/  @!P5 LDC.64 R20, c[0x0][0x218] ;  /* 0x00008600ff14db82 */ /* 0x000e620000000a00 */
[----:B0-----:R-:W-:-:S03]  /*5630*/  ULEA UR4, UR5, UR4, 0x18 ;  /* 0x0000000405047291 */ /* 0x001fc6000f8ec03f */
[----:B------:R-:W-:Y:S01]  /*5640*/  ULDC UR5, c[0x0][0x2a4] ;  /* 0x0000a90000057ab9 */ /* 0x000fe20000000800 */
[----:B-1----:R-:W-:-:S05]  /*5650*/  @!P5 IMAD.WIDE R20, R18, 0x8, R20 ;  /* 0x000000081214d825 */ /* 0x002fca00078e0214 */
[----:B------:R0:W-:Y:S02]  /*5660*/  @!P6 STS.64 [UR4+0x98], R24 ;  /* 0x00009818ff00e988 */ /* 0x0001e40008000a04 */
[----:B0-----:R-:W-:Y:S01]  /*5670*/  @!P5 FMUL.FTZ R25, R25, UR5 ;  /* 0x000000051919dc20 */ /* 0x001fe20008410000 */
[----:B------:R-:W-:-:S05]  /*5680*/  @!P5 FMUL.FTZ R24, R24, UR5 ;  /* 0x000000051818dc20 */ /* 0x000fca0008410000 */
[----:B------:R-:W-:Y:S01]  /*5690*/  @!P5 STG.E.64 desc[UR6][R20.64], R24 ;  /* 0x000000181400d986 */ /* 0x000fe2000c101b06 */
[----:B------:R-:W-:Y:S01]  /*56a0*/  BAR.SYNC.DEFER_BLOCKING 0x0 ;  /* 0x0000000000007b1d */ /* 0x000fe20000010000 */
[----:B------:R-:W-:-:S04]  /*56b0*/  IADD3 R58, P5, R58, UR10, RZ ;  /* 0x0000000a3a3a7c10 */ /* 0x000fc8000ffbe0ff */
[----:B------:R-:W-:Y:S01]  /*56c0*/  IADD3.X R59, R22, UR11, RZ, P5, !PT ;  /* 0x0000000b163b7c10 */ /* 0x000fe2000affe4ff */
[----:B------:R-:W2:Y:S05]  /*56d0*/  LDG.E.64 R64, desc[UR6][R64.64] ;  /* 0x0000000640407981 */ /* 0x000eaa000c1e1b00 */
[----:B------:R-:W2:Y:S04]  /*56e0*/  LDG.E.64 R58, desc[UR6][R58.64] ;  /* 0x000000063a3a7981 */ /* 0x000ea8000c1e1b00 */
[----:B------:R-:W0:Y:S02]  /*56f0*/  LDS.64 R20, [UR4+0x98] ;  /* 0x00009804ff147984 */ /* 0x000e240008000a00 */
[----:B0-----:R-:W-:-:S04]  /*5700*/  FMUL.FTZ R44, R20, UR5 ;  /* 0x00000005142c7c20 */ /* 0x001fc80008410000 */
[----:B------:R-:W-:-:S04]  /*5710*/  FMUL.FTZ R22, R44, R44 ;  /* 0x0000002c2c167220 */ /* 0x000fc80000410000 */
[----:B------:R-:W-:-:S05]  /*5720*/  FFMA.FTZ R22, R21, UR5, -R22 ;  /* 0x0000000515167c23 */ /* 0x000fca0008010816 */
[----:B------:R-:W-:-:S13]  /*5730*/  FSETP.GTU.FTZ.AND P5, PT, R22, RZ, PT ;  /* 0x000000ff1600720b */ /* 0x000fda0003fbc000 */
[----:B------:R-:W0:Y:S01]  /*5740*/  @P5 LDC R23, c[0x0][0x238] ;  /* 0x00008e00ff175b82 */ /* 0x000e220000000800 */
[----:B------:R-:W-:Y:S01]  /*5750*/  ISETP.NE.AND P6, PT, RZ, UR9, PT ;  /* 0x00000009ff007c0c */ /* 0x000fe2000bfc5270 */
[--C-:B------:R-:W-:Y:S02]  /*5760*/  HADD2.F32 R21, -RZ, R71.reuse.H0_H0 ;  /* 0x20000047ff157230 */ /* 0x100fe40000004100 */
[----:B------:R-:W-:-:S03]  /*5770*/  HADD2.F32 R71, -RZ, R71.H1_H1 ;  /* 0x30000047ff477230 */ /* 0x000fc60000004100 */
[----:B------:R-:W-:Y:S01]  /*5780*/  FADD.FTZ R20, R21, -R44 ;  /* 0x8000002c15147221 */ /* 0x000fe20000010000 */
[----:B0-----:R-:W-:-:S04]  /*5790*/  @P5 FADD.FTZ R22, R22, R23 ;  /* 0x0000001716165221 */ /* 0x001fc80000010000 */
[----:B------:R-:W0:Y:S01]  /*57a0*/  @P5 MUFU.RSQ R45, R22 ;  /* 0x00000016002d5308 */ /* 0x000e220000001400 */
[----:B------:R-:W-:Y:S01]  /*57b0*/  FADD.FTZ R24, R71, -R44 ;  /* 0x8000002c47187221 */ /* 0x000fe20000010000 */
[----:B------:R-:W-:Y:S02]  /*57c0*/  HADD2.F32 R39, -RZ, R92.H0_H0 ;  /* 0x2000005cff277230 */ /* 0x000fe40000004100 */
[----:B------:R-:W-:Y:S02]  /*57d0*/  HADD2.F32 R25, -RZ, R91.H0_H0 ;  /* 0x2000005bff197230 */ /* 0x000fe40000004100 */
[-C--:B0-----:R-:W-:Y:S01]  /*57e0*/  FMUL.FTZ R21, R20, R45.reuse ;  /* 0x0000002d14157220 */ /* 0x081fe20000410000 */
[----:B------:R-:W-:-:S03]  /*57f0*/  FMUL.FTZ R24, R24, R45 ;  /* 0x0000002d18187220 */ /* 0x000fc60000410000 */
        /* <DEDUP_REMOVED lines=13> */
.L_x_4389:
[----:B------:R-:W-:Y:S01]  /*58d0*/  LOP3.LUT P5, RZ, R19, 0x4000000, RZ, 0xc0, !PT ;  /* 0x0400000013ff7812 */ /* 0x000fe200078ac0ff */
[----:B------:R-:W-:-:S12]  /*58e0*/  BSSY B0, `(.L_x_4390) ;  /* 0x000000f000007945 */ /* 0x000fd80003800000 */
[----:B------:R-:W-:Y:S05]  /*58f0*/  @!P5 BRA `(.L_x_4391) ;  /* 0x000000000034d947 */ /* 0x000fea0003800000 */
[----:B------:R-:W2:Y:S01]  /*5900*/  LDL R20, [R1+0x2c] ;  /* 0x00002c0001147983 */ /* 0x000ea20000100800 */
[----:B------:R-:W-:Y:S01]  /*5910*/  ULDC.64 UR4, c[0x0][0x270] ;  /* 0x00009c0000047ab9 */ /* 0x000fe20000000a00 */
[----:B------:R-:W-:Y:S02]  /*5920*/  MOV R21, R63 ;  /* 0x0000003f00157202 */ /* 0x000fe40000000f00 */
[----:B------:R-:W-:Y:S01]  /*5930*/  F2FP.F16.F32.PACK_AB R27, R27, R26 ;  /* 0x0000001a1b1b723e */ /* 0x000fe200000000ff */
[----:B--2---:R-:W-:Y:S01]  /*5940*/  IMAD R22, R20, UR4, RZ ;  /* 0x0000000414167c24 */ /* 0x004fe2000f8e02ff */
        /* <DEDUP_REMOVED lines=8> */
.L_x_4391:
[----:B------:R-:W-:Y:S05]  /*59d0*/  BSYNC B0 ;  /* 0x0000000000007941 */ /* 0x000fea0003800000 */
.L_x_4390:
[----:B------:R-:W-:Y:S02]  /*59e0*/  HADD2.F32 R31, -RZ, R52.H0_H0 ;  /* 0x20000034ff1f7230 */ /* 0x000fe40000004100 */
[--C-:B------:R-:W-:Y:S01]  /*59f0*/  FADD.FTZ R72, R25, -R44.reuse ;  /* 0x8000002c19487221 */ /* 0x100fe20000010000 */
[----:B------:R-:W-:Y:S02]  /*5a00*/  HADD2.F32 R47, -RZ, R56.H0_H0 ;  /* 0x20000038ff2f7230 */ /* 0x000fe40000004100 */
[--C-:B------:R-:W-:Y:S01]  /*5a10*/  FADD.FTZ R98, R39, -R44.reuse ;  /* 0x8000002c27627221 */ /* 0x100fe20000010000 */
[----:B------:R-:W-:Y:S02]  /*5a20*/  HADD2.F32 R71, -RZ, R90.H0_H0 ;  /* 0x2000005aff477230 */ /* 0x000fe40000004100 */
[--C-:B------:R-:W-:Y:S01]  /*5a30*/  FADD.FTZ R106, R31, -R44.reuse ;  /* 0x8000002c1f6a7221 */ /* 0x100fe20000010000 */
[----:B------:R-:W-:Y:S02]  /*5a40*/  HADD2.F32 R113, -RZ, R80.H0_H0 ;  /* 0x20000050ff717230 */ /* 0x000fe40000004100 */
[----:B------:R-:W-:Y:S01]  /*5a50*/  FADD.FTZ R114, R47, -R44 ;  /* 0x8000002c2f727221 */ /* 0x000fe20000010000 */
[----:B------:R-:W-:-:S02]  /*5a60*/  HADD2.F32 R91, -RZ, R91.H1_H1 ;  /* 0x3000005bff5b7230 */ /* 0x000fc40000004100 */
[--C-:B------:R-:W-:Y:S01]  /*5a70*/  FADD.FTZ R84, R71, -R44.reuse ;  /* 0x8000002c47547221 */ /* 0x100fe20000010000 */
[----:B------:R-:W-:Y:S02]  /*5a80*/  HADD2.F32 R31, -RZ, R48.H0_H0 ;  /* 0x20000030ff1f7230 */ /* 0x000fe40000004100 */
[--C-:B------:R-:W-:Y:S01]  /*5a90*/  FADD.FTZ R74, R113, -R44.reuse ;  /* 0x8000002c714a7221 */ /* 0x100fe20000010000 */
[----:B------:R-:W-:Y:S02]  /*5aa0*/  HADD2.F32 R90, -RZ, R90.H1_H1 ;  /* 0x3000005aff5a7230 */ /* 0x000fe40000004100 */
[--C-:B------:R-:W-:Y:S01]  /*5ab0*/  FADD.FTZ R91, R91, -R44.reuse ;  /* 0x8000002c5b5b7221 */ /* 0x100fe20000010000 */
[----:B------:R-:W-:Y:S02]  /*5ac0*/  HADD2.F32 R80, -RZ, R80.H1_H1 ;  /* 0x30000050ff507230 */ /* 0x000fe40000004100 */
[----:B------:R-:W-:Y:S01]  /*5ad0*/  FADD.FTZ R36, R31, -R44 ;  /* 0x8000002c1f247221 */ /* 0x000fe20000010000 */
[----:B------:R-:W-:-:S02]  /*5ae0*/  HADD2.F32 R33, -RZ, R53.H0_H0 ;  /* 0x20000035ff217230 */ /* 0x000fc40000004100 */
[--C-:B------:R-:W-:Y:S01]  /*5af0*/  FADD.FTZ R90, R90, -R44.reuse ;  /* 0x8000002c5a5a7221 */ /* 0x100fe20000010000 */
[----:B------:R-:W-:Y:S02]  /*5b00*/  HADD2.F32 R77, -RZ, R88.H0_H0 ;  /* 0x20000058ff4d7230 */ /* 0x000fe40000004100 */
[--C-:B------:R-:W-:Y:S01]  /*5b10*/  FADD.FTZ R80, R80, -R44.reuse ;  /* 0x8000002c50507221 */ /* 0x100fe20000010000 */
[----:B------:R-:W-:Y:S02]  /*5b20*/  HADD2.F32 R69, -RZ, R75.H0_H0 ;  /* 0x2000004bff457230 */ /* 0x000fe40000004100 */
[----:B------:R-:W-:Y:S01]  /*5b30*/  FADD.FTZ R108, R33, -R44 ;  /* 0x8000002c216c7221 */ /* 0x000fe20000010000 */
[----:B------:R-:W-:Y:S02]  /*5b40*/  HADD2.F32 R29, -RZ, R51.H0_H0 ;  /* 0x20000033ff1d7230 */ /* 0x000fe40000004100 */
[----:B------:R-:W-:Y:S01]  /*5b50*/  FMUL.FTZ R113, R114, R45 ;  /* 0x0000002d72717220 */ /* 0x000fe20000410000 */
[----:B0-----:R-:W-:-:S02]  /*5b60*/  HADD2.F32 R27, -RZ, R50.H0_H0 ;  /* 0x20000032ff1b7230 */ /* 0x001fc40000004100 */
[----:B------:R-:W-:Y:S01]  /*5b70*/  FMUL.FTZ R114, R91, R45 ;  /* 0x0000002d5b727220 */ /* 0x000fe20000410000 */
[----:B------:R-:W-:Y:S02]  /*5b80*/  HADD2.F32 R88, -RZ, R88.H1_H1 ;  /* 0x30000058ff587230 */ /* 0x000fe40000004100 */
[--C-:B------:R-:W-:Y:S01]  /*5b90*/  FADD.FTZ R104, R29, -R44.reuse ;  /* 0x8000002c1d687221 */ /* 0x100fe20000010000 */
[----:B------:R-:W-:Y:S02]  /*5ba0*/  HADD2.F32 R75, -RZ, R75.H1_H1 ;  /* 0x3000004bff4b7230 */ /* 0x000fe40000004100 */
[--C-:B------:R-:W-:Y:S01]  /*5bb0*/  FADD.FTZ R46, R27, -R44.reuse ;  /* 0x8000002c1b2e7221 */ /* 0x100fe20000010000 */
[----:B------:R-:W-:Y:S02]  /*5bc0*/  HADD2.F32 R107, -RZ, R68.H0_H0 ;  /* 0x20000044ff6b7230 */ /* 0x000fe40000004100 */
[----:B------:R-:W-:Y:S01]  /*5bd0*/  FADD.FTZ R88, R88, -R44 ;  /* 0x8000002c58587221 */ /* 0x000fe20000010000 */
[----:B------:R-:W-:-:S02]  /*5be0*/  HADD2.F32 R31, -RZ, R41.H0_H0 ;  /* 0x20000029ff1f7230 */ /* 0x000fc40000004100 */
[--C-:B------:R-:W-:Y:S01]  /*5bf0*/  FADD.FTZ R75, R75, -R44.reuse ;  /* 0x8000002c4b4b7221 */ /* 0x100fe20000010000 */
[----:B------:R-:W-:Y:S02]  /*5c00*/  HADD2.F32 R33, -RZ, R43.H0_H0 ;  /* 0x2000002bff217230 */ /* 0x000fe40000004100 */
[-C--:B------:R-:W-:Y:S01]  /*5c10*/  FMUL.FTZ R90, R90, R45.reuse ;  /* 0x0000002d5a5a7220 */ /* 0x080fe20000410000 */
[----:B------:R-:W-:Y:S02]  /*5c20*/  HADD2.F32 R29, -RZ, R49.H0_H0 ;  /* 0x20000031ff1d7230 */ /* 0x000fe40000004100 */
[-C--:B------:R-:W-:Y:S01]  /*5c30*/  FMUL.FTZ R91, R80, R45.reuse ;  /* 0x0000002d505b7220 */ /* 0x080fe20000410000 */
[--C-:B------:R-:W-:Y:S01]  /*5c40*/  FADD.FTZ R22, R107, -R44.reuse ;  /* 0x8000002c6b167221 */ /* 0x100fe20000010000 */
[--C-:B------:R-:W-:Y:S01]  /*5c50*/  FADD.FTZ R30, R31, -R44.reuse ;  /* 0x8000002c1f1e7221 */ /* 0x100fe20000010000 */
[-C--:B------:R-:W-:Y:S01]  /*5c60*/  FMUL.FTZ R31, R104, R45.reuse ;  /* 0x0000002d681f7220 */ /* 0x080fe20000410000 */
[-C--:B------:R-:W-:Y:S01]  /*5c70*/  FMUL.FTZ R107, R46, R45.reuse ;  /* 0x0000002d2e6b7220 */ /* 0x080fe20000410000 */
[----:B------:R-:W-:Y:S01]  /*5c80*/  FADD.FTZ R34, R33, -R44 ;  /* 0x8000002c21227221 */ /* 0x000fe20000010000 */
[-C--:B------:R-:W-:Y:S01]  /*5c90*/  FMUL.FTZ R46, R88, R45.reuse ;  /* 0x0000002d582e7220 */ /* 0x080fe20000410000 */
[----:B------:R-:W-:Y:S01]  /*5ca0*/  FMUL.FTZ R104, R75, R45 ;  /* 0x0000002d4b687220 */ /* 0x000fe20000410000 */
[----:B------:R-:W-:-:S02]  /*5cb0*/  HADD2.F32 R20, -RZ, R78.H0_H0 ;  /* 0x2000004eff147230 */ /* 0x000fc40000004100 */
[--C-:B------:R-:W-:Y:S01]  /*5cc0*/  FADD.FTZ R38, R29, -R44.reuse ;  /* 0x8000002c1d267221 */ /* 0x100fe20000010000 */
[----:B------:R-:W-:Y:S02]  /*5cd0*/  HADD2.F32 R33, -RZ, R40.H0_H0 ;  /* 0x20000028ff217230 */ /* 0x000fe40000004100 */
[C-C-:B------:R-:W-:Y:S01]  /*5ce0*/  FFMA.FTZ R88, R65.reuse, R90, R59.reuse ;  /* 0x0000005a41587223 */ /* 0x140fe2000001003b */
[----:B------:R-:W-:Y:S01]  /*5cf0*/  FFMA.FTZ R75, R65, R91, R59 ;  /* 0x0000005b414b7223 */ /* 0x000fe2000001003b */
[----:B------:R-:W-:Y:S01]  /*5d00*/  HADD2.F32 R83, -RZ, R89.H0_H0 ;  /* 0x20000059ff537230 */ /* 0x000fe20000004100 */
[----:B------:R-:W0:Y:S01]  /*5d10*/  S2R R91, SR_TID.X ;  /* 0x00000000005b7919 */ /* 0x000e220000002100 */
[----:B------:R-:W-:Y:S01]  /*5d20*/  HADD2.F32 R81, -RZ, R87.H0_H0 ;  /* 0x20000057ff517230 */ /* 0x000fe20000004100 */
[----:B------:R-:W1:Y:S01]  /*5d30*/  LDC R90, c[0x0][0x294] ;  /* 0x0000a500ff5a7b82 */ /* 0x000e620000000800 */
[----:B------:R-:W-:Y:S02]  /*5d40*/  HADD2.F32 R79, -RZ, R86.H0_H0 ;  /* 0x20000056ff4f7230 */ /* 0x000fe40000004100 */
[----:B------:R-:W-:Y:S01]  /*5d50*/  FADD.FTZ R82, R77, -R44 ;  /* 0x8000002c4d527221 */ /* 0x000fe20000010000 */
[----:B------:R-:W-:-:S02]  /*5d60*/  HADD2.F32 R111, -RZ, R85.H0_H0 ;  /* 0x20000055ff6f7230 */ /* 0x000fc40000004100 */
[--C-:B------:R-:W-:Y:S01]  /*5d70*/  FADD.FTZ R71, R20, -R44.reuse ;  /* 0x8000002c14477221 */ /* 0x100fe20000010000 */
[----:B------:R-:W-:Y:S02]  /*5d80*/  HADD2.F32 R109, -RZ, R73.H0_H0 ;  /* 0x20000049ff6d7230 */ /* 0x000fe40000004100 */
[--C-:B------:R-:W-:Y:S01]  /*5d90*/  FADD.FTZ R28, R33, -R44.reuse ;  /* 0x8000002c211c7221 */ /* 0x100fe20000010000 */
[----:B------:R-:W-:Y:S02]  /*5da0*/  HADD2.F32 R21, -RZ, R70.H0_H0 ;  /* 0x20000046ff157230 */ /* 0x000fe40000004100 */
[--C-:B------:R-:W-:Y:S01]  /*5db0*/  FADD.FTZ R83, R83, -R44.reuse ;  /* 0x8000002c53537221 */ /* 0x100fe20000010000 */
        /* <DEDUP_REMOVED lines=14> */
[----:B------:R-:W-:Y:S02]  /*5ea0*/  HADD2.F32 R87, -RZ, R87.H1_H1 ;  /* 0x30000057ff577230 */ /* 0x000fe40000004100 */
[--C-:B------:R-:W-:Y:S01]  /*5eb0*/  FADD.FTZ R24, R105, -R44.reuse ;  /* 0x8000002c69187221 */ /* 0x100fe20000010000 */
[--C-:B------:R-:W-:Y:S01]  /*5ec0*/  FADD.FTZ R25, R99, -R44.reuse ;  /* 0x8000002c63197221 */ /* 0x100fe20000010000 */
[--C-:B------:R-:W-:Y:S01]  /*5ed0*/  FADD.FTZ R112, R37, -R44.reuse ;  /* 0x8000002c25707221 */ /* 0x100fe20000010000 */
[--C-:B------:R-:W-:Y:S01]  /*5ee0*/  FADD.FTZ R110, R35, -R44.reuse ;  /* 0x8000002c236e7221 */ /* 0x100fe20000010000 */
[--C-:B------:R-:W-:Y:S01]  /*5ef0*/  FADD.FTZ R32, R29, -R44.reuse ;  /* 0x8000002c1d207221 */ /* 0x100fe20000010000 */
[----:B------:R-:W-:Y:S01]  /*5f00*/  FADD.FTZ R26, R27, -R44 ;  /* 0x8000002c1b1a7221 */ /* 0x000fe20000010000 */
[----:B------:R-:W-:-:S02]  /*5f10*/  HADD2.F32 R89, -RZ, R89.H1_H1 ;  /* 0x30000059ff597230 */ /* 0x000fc40000004100 */
[-C--:B------:R-:W-:Y:S01]  /*5f20*/  FMUL.FTZ R47, R28, R45.reuse ;  /* 0x0000002d1c2f7220 */ /* 0x080fe20000410000 */
[----:B------:R-:W-:Y:S02]  /*5f30*/  HADD2.F32 R86, -RZ, R86.H1_H1 ;  /* 0x30000056ff567230 */ /* 0x000fe40000004100 */
[-C--:B------:R-:W-:Y:S01]  /*5f40*/  FMUL.FTZ R98, R98, R45.reuse ;  /* 0x0000002d62627220 */ /* 0x080fe20000410000 */
[----:B------:R-:W-:Y:S02]  /*5f50*/  HADD2.F32 R68, -RZ, R68.H1_H1 ;  /* 0x30000044ff447230 */ /* 0x000fe40000004100 */
[-C--:B------:R-:W-:Y:S01]  /*5f60*/  FMUL.FTZ R72, R72, R45.reuse ;  /* 0x0000002d48487220 */ /* 0x080fe20000410000 */
[----:B------:R-:W-:Y:S02]  /*5f70*/  HADD2.F32 R57, -RZ, R57.H1_H1 ;  /* 0x30000039ff397230 */ /* 0x000fe40000004100 */
[----:B------:R-:W-:Y:S01]  /*5f80*/  FMUL.FTZ R84, R84, R45 ;  /* 0x0000002d54547220 */ /* 0x000fe20000410000 */
        /* <DEDUP_REMOVED lines=42> */
[-C--:B------:R-:W-:Y:S01]  /*6230*/  FMUL.FTZ R99, R32, R45.reuse ;  /* 0x0000002d20637220 */ /* 0x080fe20000410000 */
[-C--:B------:R-:W-:Y:S01]  /*6240*/  FMUL.FTZ R37, R30, R45.reuse ;  /* 0x0000002d1e257220 */ /* 0x080fe20000410000 */
[----:B------:R-:W-:Y:S01]  /*6250*/  FMUL.FTZ R39, R26, R45 ;  /* 0x0000002d1a277220 */ /* 0x000fe20000410000 */
        /* <DEDUP_REMOVED lines=25> */
[----:B------:R-:W-:Y:S01]  /*63f0*/  FFMA.FTZ R38, R64, R47, R58 ;  /* 0x0000002f40267223 */ /* 0x000fe2000001003a */
[----:B------:R-:W-:Y:S01]  /*6400*/  FADD.FTZ R92, R92, -R44 ;  /* 0x8000002c5c5c7221 */ /* 0x000fe20000010000 */
        /* <DEDUP_REMOVED lines=96> */
.L_x_4392:
        /* <DEDUP_REMOVED lines=16> */
.L_x_4394:
[----:B------:R-:W-:Y:S05]  /*6b10*/  BSYNC B0 ;  /* 0x0000000000007941 */ /* 0x000fea0003800000 */
.L_x_4393:
[----:B0-----:R-:W-:-:S05]  /*6b20*/  SHF.R.U32.HI R59, RZ, 0x6, R91 ;  /* 0x00000006ff3b7819 */ /* 0x001fca000001165b */
[----:B------:R-:W-:Y:S01]  /*6b30*/  IMAD R59, R90, UR8, R59 ;  /* 0x000000085a3b7c24 */ /* 0x000fe2000f8e023b */
        /* <DEDUP_REMOVED lines=11> */
.L_x_4395:
        /* <DEDUP_REMOVED lines=16> */
.L_x_4397:
[----:B------:R-:W-:Y:S05]  /*6cf0*/  BSYNC B0 ;  /* 0x0000000000007941 */ /* 0x000fea0003800000 */
.L_x_4396:
[----:B------:R-:W-:Y:S01]  /*6d00*/  IADD3 R72, R59, 0xf8, RZ ;  /* 0x000000f83b487810 */ /* 0x000fe20007ffe0ff */
        /* <DEDUP_REMOVED lines=11> */
.L_x_4398:
[----:B------:R-:W-:Y:S01]  /*6dc0*/  LOP3.LUT P5, RZ, R19, 0x100, RZ, 0xc0, !PT ;  /* 0x0000010013ff7812 */ /* 0x000fe200078ac0ff */
[----:B------:R-:W-:-:S12]  /*6dd0*/  BSSY B0, `(.L_x_4399) ;  /* 0x000000f000007945 */ /* 0x000fd80003800000 */
[----:B------:R-:W-:Y:S05]  /*6de0*/  @!P5 BRA `(.L_x_4400) ;  /* 0x000000000034d947 */ /* 0x000fea0003800000 */
[----:B------:R-:W0:Y:S01]  /*6df0*/  LDL R64, [R1+0x20] ;  /* 0x0000200001407983 */ /* 0x000e220000100800 */
        /* <DEDUP_REMOVED lines=9> */
[----:B------:R-:W-:Y:S02]  /*6e90*/  F2FP.F16.F32.PACK_AB R65, R88, R84 ;  /* 0x000000545841723e */ /* 0x000fe400000000ff */
[----:B------:R-:W-:-:S05]  /*6ea0*/  LEA.HI.X R67, R64, UR5, R67, 0x1, P5 ;  /* 0x0000000540437c11 */ /* 0x000fca000a8f0c43 */
[----:B------:R1:W-:Y:S04]  /*6eb0*/  STG.E desc[UR6][R66.64], R65 ;  /* 0x0000004142007986 */ /* 0x0003e8000c101906 */
.L_x_4400:
[----:B------:R-:W-:Y:S05]  /*6ec0*/  BSYNC B0 ;  /* 0x0000000000007941 */ /* 0x000fea0003800000 */
.L_x_4399:
        /* <DEDUP_REMOVED lines=11> */
.L_x_4401:
[----:B------:R-:W-:Y:S01]  /*6f80*/  LOP3.LUT P5, RZ, R19, 0x80, RZ, 0xc0, !PT ;  /* 0x0000008013ff7812 */ /* 0x000fe200078ac0ff */
[----:B------:R-:W-:-:S12]  /*6f90*/  BSSY B0, `(.L_x_4402) ;  /* 0x000000f000007945 */ /* 0x000fd80003800000 */
[----:B------:R-:W-:Y:S05]  /*6fa0*/  @!P5 BRA `(.L_x_4403) ;  /* 0x000000000034d947 */ /* 0x000fea0003800000 */
[----:B------:R-:W0:Y:S01]  /*6fb0*/  LDL R64, [R1+0x1c] ;  /* 0x00001c0001407983 */ /* 0x000e220000100800 */
[----:B------:R-:W-:Y:S01]  /*6fc0*/  ULDC.64 UR4, c[0x0][0x270] ;  /* 0x00009c0000047ab9 */ /* 0x000fe20000000a00 */
[----:B-1----:R-:W-:Y:S02]  /*6fd0*/  MOV R65, R63 ;  /* 0x0000003f00417202 */ /* 0x002fe40000000f00 */
[----:B------:R-:W-:Y:S01]  /*6fe0*/  F2FP.F16.F32.PACK_AB R83, R87, R83 ;  /* 0x000000535753723e */ /* 0x000fe200000000ff */
        /* <DEDUP_REMOVED lines=9> */
.L_x_4403:
[----:B------:R-:W-:Y:S05]  /*7080*/  BSYNC B0 ;  /* 0x0000000000007941 */ /* 0x000fea0003800000 */
.L_x_4402:
        /* <DEDUP_REMOVED lines=11> */
.L_x_4404:
[----:B------:R-:W-:Y:S01]  /*7140*/  LOP3.LUT P5, RZ, R19, 0x40, RZ, 0xc0, !PT ;  /* 0x0000004013ff7812 */ /* 0x000fe200078ac0ff */
[----:B------:R-:W-:-:S12]  /*7150*/  BSSY B0, `(.L_x_4405) ;  /* 0x000000f000007945 */ /* 0x000fd80003800000 */
[----:B------:R-:W-:Y:S05]  /*7160*/  @!P5 BRA `(.L_x_4406) ;  /* 0x000000000034d947 */ /* 0x000fea0003800000 */
[----:B------:R-:W0:Y:S01]  /*7170*/  LDL R64, [R1+0x18] ;  /* 0x0000180001407983 */ /* 0x000e220000100800 */
[----:B------:R-:W-:Y:S01]  /*7180*/  ULDC.64 UR4, c[0x0][0x270] ;  /* 0x00009c0000047ab9 */ /* 0x000fe20000000a00 */
[----:B-1----:R-:W-:Y:S01]  /*7190*/  MOV R65, R63 ;  /* 0x0000003f00417202 */ /* 0x002fe20000000f00 */
[----:B0-2---:R-:W-:Y:S01]  /*71a0*/  IMAD R67, R64, UR4, RZ ;  /* 0x0000000440437c24 */ /* 0x005fe2000f8e02ff */
        /* <DEDUP_REMOVED lines=9> */
.L_x_4406:
[----:B------:R-:W-:Y:S05]  /*7240*/  BSYNC B0 ;  /* 0x0000000000007941 */ /* 0x000fea0003800000 */
.L_x_4405:
[----:B------:R-:W-:Y:S05]  /*7250*/  @!P6 BRA `(.L_x_4407) ;  /* 0x000000000028e947 */ /* 0x000fea0003800000 */
[----:B0123--:R-:W-:Y:S01]  /*7260*/  FMUL.FTZ R67, R85, -1.4426950216293334961 ;  /* 0xbfb8aa3b55437820 */ /* 0x00ffe20000410000 */
        /* <DEDUP_REMOVED lines=9> */
.L_x_4407:
[----:B------:R-:W-:Y:S01]  /*7300*/  LOP3.LUT P5, RZ, R19, 0x20, RZ, 0xc0, !PT ;  /* 0x0000002013ff7812 */ /* 0x000fe200078ac0ff */
[----:B------:R-:W-:-:S12]  /*7310*/  BSSY B0, `(.L_x_4408) ;  /* 0x000000f000007945 */ /* 0x000fd80003800000 */
[----:B------:R-:W-:Y:S05]  /*7320*/  @!P5 BRA `(.L_x_4409) ;  /* 0x000000000034d947 */ /* 0x000fea0003800000 */
[----:B------:R-:W0:Y:S01]  /*7330*/  LDL R64, [R1+0x14] ;  /* 0x0000140001407983 */ /* 0x000e220000100800 */
[----:B------:R-:W-:Y:S01]  /*7340*/  ULDC.64 UR4, c[0x0][0x270] ;  /* 0x00009c0000047ab9 */ /* 0x000fe20000000a00 */
[----:B-1-3--:R-:W-:Y:S02]  /*7350*/  MOV R65, R63 ;  /* 0x0000003f00417202 */ /* 0x00afe40000000f00 */
[----:B------:R-:W-:Y:S01]  /*7360*/  F2FP.F16.F32.PACK_AB R81, R85, R81 ;  /* 0x000000515551723e */ /* 0x000fe200000000ff */
[----:B0-2---:R-:W-:Y:S01]  /*7370*/  IMAD R66, R64, UR4, RZ ;  /* 0x0000000440427c24 */ /* 0x005fe2000f8e02ff */
        /* <DEDUP_REMOVED lines=8> */
.L_x_4409:
[----:B------:R-:W-:Y:S05]  /*7400*/  BSYNC B0 ;  /* 0x0000000000007941 */ /* 0x000fea0003800000 */
.L_x_4408:
        /* <DEDUP_REMOVED lines=11> */
.L_x_4410:
[----:B------:R-:W-:Y:S01]  /*74c0*/  LOP3.LUT P5, RZ, R19, 0x10, RZ, 0xc0, !PT ;  /* 0x0000001013ff7812 */ /* 0x000fe200078ac0ff */
[----:B------:R-:W-:-:S12]  /*74d0*/  BSSY B0, `(.L_x_4411) ;  /* 0x000000f000007945 */ /* 0x000fd80003800000 */
[----:B------:R-:W-:Y:S05]  /*74e0*/  @!P5 BRA `(.L_x_4412) ;  /* 0x000000000034d947 */ /* 0x000fea0003800000 */
[----:B------:R-:W0:Y:S01]  /*74f0*/  LDL R64, [R1+0x10] ;  /* 0x0000100001407983 */ /* 0x000e220000100800 */
[----:B------:R-:W-:Y:S01]  /*7500*/  ULDC.64 UR4, c[0x0][0x270] ;  /* 0x00009c0000047ab9 */ /* 0x000fe20000000a00 */
[----:B-1-3--:R-:W-:Y:S02]  /*7510*/  MOV R65, R63 ;  /* 0x0000003f00417202 */ /* 0x00afe40000000f00 */
[----:B------:R-:W-:Y:S01]  /*7520*/  F2FP.F16.F32.PACK_AB R79, R80, R79 ;  /* 0x0000004f504f723e */ /* 0x000fe200000000ff */
[----:B0-2-4-:R-:W-:Y:S01]  /*7530*/  IMAD R66, R64, UR4, RZ ;  /* 0x0000000440427c24 */ /* 0x015fe2000f8e02ff */
        /* <DEDUP_REMOVED lines=8> */
.L_x_4412:
[----:B------:R-:W-:Y:S05]  /*75c0*/  BSYNC B0 ;  /* 0x0000000000007941 */ /* 0x000fea0003800000 */
.L_x_4411:
        /* <DEDUP_REMOVED lines=11> */
.L_x_4413:
        /* <DEDUP_REMOVED lines=16> */
.L_x_4415:
[----:B------:R-:W-:Y:S05]  /*7780*/  BSYNC B0 ;  /* 0x0000000000007941 */ /* 0x000fea0003800000 */
.L_x_4414:
        /* <DEDUP_REMOVED lines=11> */
.L_x_4416:
        /* <DEDUP_REMOVED lines=16> */
.L_x_4418:
[----:B------:R-:W-:Y:S05]  /*7940*/  BSYNC B0 ;  /* 0x0000000000007941 */ /* 0x000fea0003800000 */
.L_x_4417:
        /* <DEDUP_REMOVED lines=11> */
.L_x_4419:
        /* <DEDUP_REMOVED lines=16> */
.L_x_4421:
[----:B------:R-:W-:Y:S05]  /*7b00*/  BSYNC B0 ;  /* 0x0000000000007941 */ /* 0x000fea0003800000 */
.L_x_4420:
        /* <DEDUP_REMOVED lines=11> */
.L_x_4422:
[----:B------:R-:W-:Y:S04]  /*7bc0*/  BSSY B0, `(.L_x_4423) ;  /* 0x000000f000007945 */ /* 0x000fe80003800000 */
[----:B------:R-:W-:Y:S05]  /*7bd0*/  @!P0 BRA `(.L_x_4424) ;  /* 0x0000000000348947 */ /* 0x000fea0003800000 */
[----:B------:R-:W0:Y:S01]  /*7be0*/  LDL R64, [R1] ;  /* 0x0000000001407983 */ /* 0x000e220000100800 */
        /* <DEDUP_REMOVED lines=12> */
.L_x_4424:
[----:B------:R-:W-:Y:S05]  /*7cb0*/  BSYNC B0 ;  /* 0x0000000000007941 */ /* 0x000fea0003800000 */
.L_x_4423:
        /* <DEDUP_REMOVED lines=11> */
.L_x_4425:
[----:B------:R-:W-:Y:S04]  /*7d70*/  BSSY B0, `(.L_x_4426) ;  /* 0x000000e000007945 */ /* 0x000fe80003800000 */
[----:B------:R-:W-:Y:S05]  /*7d80*/  @!P1 BRA `(.L_x_4427) ;  /* 0x0000000000309947 */ /* 0x000fea0003800000 */
[----:B------:R-:W-:Y:S01]  /*7d90*/  ULDC.64 UR4, c[0x0][0x270] ;  /* 0x00009c0000047ab9 */ /* 0x000fe20000000a00 */
[----:B------:R-:W-:Y:S01]  /*7da0*/  MOV R64, R60 ;  /* 0x0000003c00407202 */ /* 0x000fe20000000f00 */
[----:B01234-:R-:W-:Y:S01]  /*7db0*/  IMAD R67, R125, UR4, RZ ;  /* 0x000000047d437c24 */ /* 0x01ffe2000f8e02ff */
        /* <DEDUP_REMOVED lines=9> */
.L_x_4427:
[----:B------:R-:W-:Y:S05]  /*7e50*/  BSYNC B0 ;  /* 0x0000000000007941 */ /* 0x000fea0003800000 */
.L_x_4426:
[----:B------:R-:W-:Y:S05]  /*7e60*/  @!P6 BRA `(.L_x_4428) ;  /* 0x000000000028e947 */ /* 0x000fea0003800000 */
[----:B------:R-:W-:Y:S01]  /*7e70*/  FMUL.FTZ R20, R21, -1.4426950216293334961 ;  /* 0xbfb8aa3b15147820 */ /* 0x000fe20000410000 */
[----:B------:R-:W-:-:S05]  /*7e80*/  FMUL.FTZ R64, R41, -1.4426950216293334961 ;  /* 0xbfb8aa3b29407820 */ /* 0x000fca0000410000 */
[----:B------:R-:W5:Y:S08]  /*7e90*/  MUFU.EX2 R20, R20 ;  /* 0x0000001400147308 */ /* 0x000f700000000800 */
[----:B------:R-:W0:Y:S01]  /*7ea0*/  MUFU.EX2 R64, R64 ;  /* 0x0000004000407308 */ /* 0x000e220000000800 */
[----:B-----5:R-:W-:-:S07]  /*7eb0*/  FADD.FTZ R40, R20, 1 ;  /* 0x3f80000014287421 */ /* 0x020fce0000010000 */
[----:B------:R-:W5:Y:S01]  /*7ec0*/  MUFU.RCP R40, R40 ;  /* 0x0000002800287308 */ /* 0x000f620000001000 */
[----:B01-3--:R-:W-:-:S07]  /*7ed0*/  FADD.FTZ R65, R64, 1 ;  /* 0x3f80000040417421 */ /* 0x00bfce0000010000 */
[----:B--2-4-:R-:W0:Y:S01]  /*7ee0*/  MUFU.RCP R66, R65 ;  /* 0x0000004100427308 */ /* 0x014e220000001000 */
[----:B-----5:R-:W-:Y:S01]  /*7ef0*/  FMUL.FTZ R21, R21, R40 ;  /* 0x0000002815157220 */ /* 0x020fe20000410000 */
[----:B0-----:R-:W-:-:S07]  /*7f00*/  FMUL.FTZ R41, R41, R66 ;  /* 0x0000004229297220 */ /* 0x001fce0000410000 */
.L_x_4428:
[----:B------:R-:W-:Y:S04]  /*7f10*/  BSSY B0, `(.L_x_4429) ;  /* 0x000000e000007945 */ /* 0x000fe80003800000 */
[----:B------:R-:W-:Y:S05]  /*7f20*/  @!P2 BRA `(.L_x_4430) ;  /* 0x000000000030a947 */ /* 0x000fea0003800000 */
[----:B------:R-:W-:Y:S01]  /*7f30*/  ULDC.64 UR4, c[0x0][0x270] ;  /* 0x00009c0000047ab9 */ /* 0x000fe20000000a00 */
[----:B------:R-:W-:Y:S01]  /*7f40*/  MOV R64, R60 ;  /* 0x0000003c00407202 */ /* 0x000fe20000000f00 */
[----:B------:R-:W-:Y:S01]  /*7f50*/  IMAD R20, R124, UR4, RZ ;  /* 0x000000047c147c24 */ /* 0x000fe2000f8e02ff */
[----:B01-3--:R-:W-:Y:S02]  /*7f60*/  MOV R65, R63 ;  /* 0x0000003f00417202 */ /* 0x00bfe40000000f00 */
[----:B------:R-:W-:Y:S01]  /*7f70*/  F2FP.F16.F32.PACK_AB R21, R41, R21 ;  /* 0x000000152915723e */ /* 0x000fe200000000ff */
[C---:B--2-4-:R-:W-:Y:S02]  /*7f80*/  IMAD R67, R95.reuse, UR5, R20 ;  /* 0x000000055f437c24 */ /* 0x054fe4000f8e0214 */
[----:B------:R-:W-:Y:S01]  /*7f90*/  IMAD.WIDE.U32 R64, R95, UR4, R64 ;  /* 0x000000045f407c25 */ /* 0x000fe2000f8e0040 */
[----:B------:R-:W-:-:S04]  /*7fa0*/  ULDC.64 UR4, c[0x0][0x210] ;  /* 0x0000840000047ab9 */ /* 0x000fc80000000a00 */
[----:B------:R-:W-:Y:S02]  /*7fb0*/  IADD3 R67, R65, R67, RZ ;  /* 0x0000004341437210 */ /* 0x000fe40007ffe0ff */
[----:B------:R-:W-:-:S04]  /*7fc0*/  LEA R66, P5, R64, UR4, 0x1 ;  /* 0x0000000440427c11 */ /* 0x000fc8000f8a08ff */
[----:B------:R-:W-:-:S05]  /*7fd0*/  LEA.HI.X R67, R64, UR5, R67, 0x1, P5 ;  /* 0x0000000540437c11 */ /* 0x000fca000a8f0c43 */
[----:B------:R0:W-:Y:S04]  /*7fe0*/  STG.E desc[UR6][R66.64], R21 ;  /* 0x0000001542007986 */ /* 0x0001e8000c101906 */
.L_x_4430:
[----:B------:R-:W-:Y:S05]  /*7ff0*/  BSYNC B0 ;  /* 0x0000000000007941 */ /* 0x000fea0003800000 */
.L_x_4429:
        /* <DEDUP_REMOVED lines=11> */
.L_x_4431:
[----:B------:R-:W-:Y:S04]  /*80b0*/  BSSY B0, `(.L_x_4432) ;  /* 0x000000e000007945 */ /* 0x000fe80003800000 */
[----:B------:R-:W-:Y:S05]  /*80c0*/  @!P3 BRA `(.L_x_4433) ;  /* 0x000000000030b947 */ /* 0x000fea0003800000 */
[----:B------:R-:W-:Y:S01]  /*80d0*/  ULDC.64 UR4, c[0x0][0x270] ;  /* 0x00009c0000047ab9 */ /* 0x000fe20000000a00 */
[----:B------:R-:W-:Y:S01]  /*80e0*/  MOV R20, R60 ;  /* 0x0000003c00147202 */ /* 0x000fe20000000f00 */
[----:B------:R-:W-:Y:S01]  /*80f0*/  IMAD R41, R123, UR4, RZ ;  /* 0x000000047b297c24 */ /* 0x000fe2000f8e02ff */
[----:B0-----:R-:W-:-:S03]  /*8100*/  MOV R21, R63 ;  /* 0x0000003f00157202 */ /* 0x001fc60000000f00 */
        /* <DEDUP_REMOVED lines=8> */
.L_x_4433:
[----:B------:R-:W-:Y:S05]  /*8190*/  BSYNC B0 ;  /* 0x0000000000007941 */ /* 0x000fea0003800000 */
.L_x_4432:
        /* <DEDUP_REMOVED lines=11> */
.L_x_4434:
[----:B------:R-:W-:Y:S04]  /*8250*/  BSSY B0, `(.L_x_4435) ;  /* 0x000000e000007945 */ /* 0x000fe80003800000 */
[----:B------:R-:W-:Y:S05]  /*8260*/  @!P4 BRA `(.L_x_4436) ;  /* 0x000000000030c947 */ /* 0x000fea0003800000 */
[----:B------:R-:W-:Y:S01]  /*8270*/  ULDC.64 UR4, c[0x0][0x270] ;  /* 0x00009c0000047ab9 */ /* 0x000fe20000000a00 */
[----:B------:R-:W-:Y:S01]  /*8280*/  MOV R20, R60 ;  /* 0x0000003c00147202 */ /* 0x000fe20000000f00 */
[----:B------:R-:W-:Y:S01]  /*8290*/  IMAD R22, R122, UR4, RZ ;  /* 0x000000047a167c24 */ /* 0x000fe2000f8e02ff */
[----:B0-----:R-:W-:Y:S02]  /*82a0*/  MOV R21, R63 ;  /* 0x0000003f00157202 */ /* 0x001fe40000000f00 */
        /* <DEDUP_REMOVED lines=8> */
.L_x_4436:
[----:B------:R-:W-:Y:S05]  /*8330*/  BSYNC B0 ;  /* 0x0000000000007941 */ /* 0x000fea0003800000 */
.L_x_4435:
        /* <DEDUP_REMOVED lines=11> */
.L_x_4437:
        /* <DEDUP_REMOVED lines=13> */
[----:B------:R-:W-:Y:S02]  /*84c0*/  F2FP.F16.F32.PACK_AB R21, R44, R24 ;  /* 0x000000182c15723e */ /* 0x000fe400000000ff */
[----:B------:R-:W-:-:S05]  /*84d0*/  LEA.HI.X R23, R20, UR5, R23, 0x1, P5 ;  /* 0x0000000514177c11 */ /* 0x000fca000a8f0c17 */
[----:B------:R0:W-:Y:S02]  /*84e0*/  STG.E desc[UR6][R22.64], R21 ;  /* 0x0000001516007986 */ /* 0x0001e4000c101906 */
.L_x_4439:
[----:B------:R-:W-:Y:S05]  /*84f0*/  BSYNC B0 ;  /* 0x0000000000007941 */ /* 0x000fea0003800000 */
.L_x_4438:
        /* <DEDUP_REMOVED lines=11> */
.L_x_4440:
        /* <DEDUP_REMOVED lines=16> */
.L_x_4442:
[----:B------:R-:W-:Y:S05]  /*86b0*/  BSYNC B0 ;  /* 0x0000000000007941 */ /* 0x000fea0003800000 */
.L_x_4441:
        /* <DEDUP_REMOVED lines=11> */
.L_x_4443:
        /* <DEDUP_REMOVED lines=16> */
.L_x_4445:
[----:B------:R-:W-:Y:S05]  /*8870*/  BSYNC B0 ;  /* 0x0000000000007941 */ /* 0x000fea0003800000 */
.L_x_4444:
        /* <DEDUP_REMOVED lines=11> */
.L_x_4446:
        /* <DEDUP_REMOVED lines=16> */
.L_x_4448:
[----:B------:R-:W-:Y:S05]  /*8a30*/  BSYNC B0 ;  /* 0x0000000000007941 */ /* 0x000fea0003800000 */
.L_x_4447:
        /* <DEDUP_REMOVED lines=11> */
.L_x_4449:
        /* <DEDUP_REMOVED lines=16> */
.L_x_4451:
[----:B------:R-:W-:Y:S05]  /*8bf0*/  BSYNC B0 ;  /* 0x0000000000007941 */ /* 0x000fea0003800000 */
.L_x_4450:
        /* <DEDUP_REMOVED lines=11> */
.L_x_4452:
        /* <DEDUP_REMOVED lines=16> */
.L_x_4454:
[----:B------:R-:W-:Y:S05]  /*8db0*/  BSYNC B0 ;  /* 0x0000000000007941 */ /* 0x000fea0003800000 */
.L_x_4453:
        /* <DEDUP_REMOVED lines=11> */
.L_x_4455:
        /* <DEDUP_REMOVED lines=16> */
.L_x_4457:
[----:B------:R-:W-:Y:S05]  /*8f70*/  BSYNC B0 ;  /* 0x0000000000007941 */ /* 0x000fea0003800000 */
.L_x_4456:
        /* <DEDUP_REMOVED lines=11> */
.L_x_4458:
        /* <DEDUP_REMOVED lines=16> */
.L_x_4460:
[----:B------:R-:W-:Y:S05]  /*9130*/  BSYNC B0 ;  /* 0x0000000000007941 */ /* 0x000fea0003800000 */
.L_x_4459:
        /* <DEDUP_REMOVED lines=11> */
.L_x_4461:
        /* <DEDUP_REMOVED lines=16> */
.L_x_4463:
[----:B------:R-:W-:Y:S05]  /*92f0*/  BSYNC B0 ;  /* 0x0000000000007941 */ /* 0x000fea0003800000 */
.L_x_4462:
        /* <DEDUP_REMOVED lines=11> */
.L_x_4464:
        /* <DEDUP_REMOVED lines=16> */
.L_x_4466:
[----:B------:R-:W-:Y:S05]  /*94b0*/  BSYNC B0 ;  /* 0x0000000000007941 */ /* 0x000fea0003800000 */
.L_x_4465:
        /* <DEDUP_REMOVED lines=11> */
.L_x_4467:
        /* <DEDUP_REMOVED lines=16> */
.L_x_4469:
[----:B------:R-:W-:Y:S05]  /*9670*/  BSYNC B0 ;  /* 0x0000000000007941 */ /* 0x000fea0003800000 */
.L_x_4468:
        /* <DEDUP_REMOVED lines=11> */
.L_x_4470:
        /* <DEDUP_REMOVED lines=16> */
.L_x_4472:
[----:B------:R-:W-:Y:S05]  /*9830*/  BSYNC B0 ;  /* 0x0000000000007941 */ /* 0x000fea0003800000 */
.L_x_4471:
        /* <DEDUP_REMOVED lines=11> */
.L_x_4473:
        /* <DEDUP_REMOVED lines=16> */
.L_x_4475:
[----:B------:R-:W-:Y:S05]  /*99f0*/  BSYNC B0 ;  /* 0x0000000000007941 */ /* 0x000fea0003800000 */
.L_x_4474:
        /* <DEDUP_REMOVED lines=11> */
.L_x_4476:
        /* <DEDUP_REMOVED lines=16> */
.L_x_4478:
[----:B------:R-:W-:Y:S05]  /*9bb0*/  BSYNC B0 ;  /* 0x0000000000007941 */ /* 0x000fea0003800000 */
.L_x_4477:
        /* <DEDUP_REMOVED lines=11> */
.L_x_4479:
        /* <DEDUP_REMOVED lines=16> */
.L_x_4481:
[----:B------:R-:W-:Y:S05]  /*9d70*/  BSYNC B0 ;  /* 0x0000000000007941 */ /* 0x000fea0003800000 */
.L_x_4480:
        /* <DEDUP_REMOVED lines=11> */
.L_x_4482:
        /* <DEDUP_REMOVED lines=18> */
.L_x_4484:
[----:B------:R-:W-:Y:S05]  /*9f50*/  BSYNC B0 ;  /* 0x0000000000007941 */ /* 0x000fea0003800000 */
.L_x_4483:
        /* <DEDUP_REMOVED lines=8> */
.L_x_4486:
        /* <DEDUP_REMOVED lines=10> */
.L_x_5710:


//--------------------- .text._Z35group_norm_nhwc_fwd_one_pass_kernelI11Fp16IOFp32WLi512ELi128ELi512EEv26Group_norm_nhwc_fwd_params --------------------------
	.section	.text._Z35group_norm_nhwc_fwd_one_pass_kernelI11Fp16IOFp32WLi512ELi128ELi512EEv26Group_norm_nhwc_fwd_params,"ax",@progbits
	.align	128
        .global         _Z35group_norm_nhwc_fwd_one_pass_kernelI11Fp16IOFp32WLi512ELi128ELi512EEv26Group_norm_nhwc_fwd_params
        .type           _Z35group_norm_nhwc_fwd_one_pass_kernelI11Fp16IOFp32WLi512ELi128ELi512EEv26Group_norm_nhwc_fwd_params,@function
        .size           _Z35group_norm_nhwc_fwd_one_pass_kernelI11Fp16IOFp32WLi512ELi128ELi512EEv26Group_norm_nhwc_fwd_params,(.L_x_5711 - _Z35group_norm_nhwc_fwd_one_pass_kernelI11Fp16IOFp32WLi512ELi128ELi512EEv26Group_norm_nhwc_fwd_params)
        .other          _Z35group_norm_nhwc_fwd_one_pass_kernelI11Fp16IOFp32WLi512ELi128ELi512EEv26Group_norm_nhwc_fwd_params,@"STO_CUDA_ENTRY STV_DEFAULT"
_Z35group_norm_nhwc_fwd_one_pass_kernelI11Fp16IOFp32WLi512ELi128ELi512EEv26Group_norm_nhwc_fwd_params:
.text._Z35group_norm_nhwc_fwd_one_pass_kernelI11Fp16IOFp32WLi512ELi128ELi512EEv26Group_norm_nhwc_fwd_params:
        /* <DEDUP_REMOVED lines=18> */
.L_x_4503:
        /* <DEDUP_REMOVED lines=10> */
[----:B0--3--:R-:W-:Y:S01]  /*01c0*/  VIADD R17, R3, 0x20 ;  /* 0x0000002003117836 */ /* 0x009fe20000000000 */
[----:B------:R-:W-:-:S02]  /*01d0*/  R2UR UR15, R5 ;  /* 0x00000000050f72ca */ /* 0x000fc400000e0000 */
[----:B------:R-:W-:Y:S02]  /*01e0*/  ISETP.GE.U32.AND P1, PT, R3, UR16, PT ;  /* 0x0000001003007c0c */ /* 0x000fe4000bf26070 */
[----:B------:R-:W-:Y:S02]  /*01f0*/  SHF.R.S32.HI R19, RZ, 0x1f, R13 ;  /* 0x0000001fff137819 */ /* 0x000fe4000001140d */
[----:B------:R-:W-:Y:S02]  /*0200*/  LOP3.LUT R2, R2, 0xfdffffff, RZ, 0xc0, !PT ;  /* 0xfdffffff02027812 */ /* 0x000fe400078ec0ff */
[----:B------:R-:W-:Y:S02]  /*0210*/  ISETP.GE.U32.AND P2, PT, R15, UR16, PT ;  /* 0x000000100f007c0c */ /* 0x000fe4000bf46070 */
[----:B------:R-:W-:Y:S02]  /*0220*/  SHF.R.S32.HI R21, RZ, 0x1f, R15 ;  /* 0x0000001fff157819 */ /* 0x000fe4000001140f */
[----:B------:R-:W-:Y:S01]  /*0230*/  SHF.R.S32.HI R25, RZ, 0x1f, R17 ;  /* 0x0000001fff197819 */ /* 0x000fe20000011411 */
[----:B------:R-:W0:Y:S01]  /*0240*/  I2F.RP R5, UR15 ;  /* 0x0000000f00057d06 */ /* 0x000e220008209400 */
[----:B------:R-:W-:-:S07]  /*0250*/  LOP3.LUT R0, R0, 0xfdffffff, RZ, 0xc0, !PT ;  /* 0xfdffffff00007812 */ /* 0x000fce00078ec0ff */
        /* <DEDUP_REMOVED lines=12> */
[----:B------:R-:W-:Y:S02]  /*0320*/  LOP3.LUT R5, R5, 0x7e, RZ, 0xc0, !PT ;  /* 0x0000007e05057812 */ /* 0x000fe400078ec0ff */
[----:B------:R-:W-:Y:S01]  /*0330*/  ISETP.GE.OR.EX P6, PT, R19, UR17, P0, P1 ;  /* 0x0000001113007c0c */ /* 0x000fe200087c6710 */
[----:B------:R-:W-:Y:S01]  /*0340*/  UIMAD.WIDE.U32 UR6, UR7, UR10, URZ ;  /* 0x0000000a070672a5 */ /* 0x000fe2000f8e003f */
[----:B------:R-:W-:-:S02]  /*0350*/  ISETP.GE.OR.EX P3, PT, R21, UR17, P0, P2 ;  /* 0x0000001115007c0c */ /* 0x000fc40008766720 */
[----:B------:R-:W-:Y:S01]  /*0360*/  ISETP.GE.U32.AND P2, PT, R17, UR16, PT ;  /* 0x0000001011007c0c */ /* 0x000fe2000bf46070 */
[----:B------:R-:W-:Y:S02]  /*0370*/  UIADD3 UR6, -UR7, URZ, URZ ;  /* 0x0000003f07067290 */ /* 0x000fe4000fffe13f */
[----:B------:R-:W-:Y:S01]  /*0380*/  @P4 LOP3.LUT R2, R2, 0x2000000, RZ, 0xfc, !PT ;  /* 0x0200000002024812 */ /* 0x000fe200078efcff */
[----:B------:R-:W0:Y:S01]  /*0390*/  @!P4 LDC.64 R26, c[0x0][0x270] ;  /* 0x00009c00ff1acb82 */ /* 0x000e220000000a00 */
[----:B------:R-:W-:Y:S02]  /*03a0*/  UIMAD UR6, UR15, UR6, UR10 ;  /* 0x000000060f0672a4 */ /* 0x000fe4000f8e020a */
[----:B------:R-:W-:Y:S02]  /*03b0*/  LOP3.LUT R2, R2, 0xfeffffff, RZ, 0xc0, !PT ;  /* 0xfeffffff02027812 */ /* 0x000fe400078ec0ff */
[----:B------:R-:W-:Y:S02]  /*03c0*/  UISETP.GT.U32.AND UP0, UPT, UR15, UR6, UPT ;  /* 0x000000060f00728c */ /* 0x000fe4000bf04070 */
[----:B------:R-:W-:Y:S01]  /*03d0*/  @P6 LOP3.LUT R2, R2, 0x1000000, RZ, 0xfc, !PT ;  /* 0x0100000002026812 */ /* 0x000fe200078efcff */
[----:B------:R-:W1:Y:S01]  /*03e0*/  @!P4 LDC.64 R116, c[0x0][0x220] ;  /* 0x00008800ff74cb82 */ /* 0x000e620000000a00 */
[----:B------:R-:W-:-:S02]  /*03f0*/  ISETP.GE.OR.EX P4, PT, R25, UR17, P0, P2 ;  /* 0x0000001119007c0c */ /* 0x000fc40008786720 */
[----:B------:R-:W-:-:S04]  /*0400*/  LOP3.LUT R2, R2, 0xff7fffff, RZ, 0xc0, !PT ;  /* 0xff7fffff02027812 */ /* 0x000fc800078ec0ff */
[----:B------:R-:W-:Y:S01]  /*0410*/  @P3 LOP3.LUT R2, R2, 0x800000, RZ, 0xfc, !PT ;  /* 0x0080000002023812 */ /* 0x000fe200078efcff */
[----:B------:R-:W-:Y:S01]  /*0420*/  @!UP0 UIADD3 UR6, UR6, -UR15, URZ ;  /* 0x8000000f06068290 */ /* 0x000fe2000fffe03f */
[----:B------:R-:W2:Y:S01]  /*0430*/  @!P6 LDC.64 R28, c[0x0][0x270] ;  /* 0x00009c00ff1ceb82 */ /* 0x000ea20000000a00 */
[----:B------:R-:W-:Y:S01]  /*0440*/  @!UP0 UIADD3 UR7, UR7, 0x1, URZ ;  /* 0x0000000107078890 */ /* 0x000fe2000fffe03f */
[----:B------:R-:W-:Y:S01]  /*0450*/  LOP3.LUT R2, R2, 0xffbfffff, RZ, 0xc0, !PT ;  /* 0xffbfffff02027812 */ /* 0x000fe200078ec0ff */
[----:B------:R-:W-:Y:S02]  /*0460*/  UISETP.GE.U32.AND UP1, UPT, UR6, UR15, UPT ;  /* 0x0000000f0600728c */ /* 0x000fe4000bf26070 */
[----:B------:R-:W-:-:S03]  /*0470*/  ULOP3.LUT UR6, UR8, UR11, URZ, 0x3c, !UPT ;  /* 0x0000000b08067292 */ /* 0x000fc6000f8e3c3f */
[----:B------:R-:W3:Y:S01]  /*0480*/  @!P3 LDC.64 R30, c[0x0][0x270] ;  /* 0x00009c00ff1ebb82 */ /* 0x000ee20000000a00 */
[----:B------:R-:W-:-:S05]  /*0490*/  UISETP.GE.AND UP0, UPT, UR6, URZ, UPT ;  /* 0x0000003f0600728c */ /* 0x000fca000bf06270 */
[----:B------:R-:W-:Y:S02]  /*04a0*/  @UP1 UIADD3 UR7, UR7, 0x1, URZ ;  /* 0x0000000107071890 */ /* 0x000fe4000fffe03f */
[----:B------:R-:W-:Y:S01]  /*04b0*/  UISETP.NE.AND UP1, UPT, UR11, URZ, UPT ;  /* 0x0000003f0b00728c */ /* 0x000fe2000bf25270 */
[----:B------:R-:W4:Y:S04]  /*04c0*/  @!P6 LDC.64 R120, c[0x0][0x220] ;  /* 0x00008800ff78eb82 */ /* 0x000f280000000a00 */
[----:B------:R-:W-:Y:S02]  /*04d0*/  UMOV UR9, UR7 ;  /* 0x0000000700097c82 */ /* 0x000fe40008000000 */
[----:B------:R-:W-:Y:S01]  /*04e0*/  @!UP0 UIADD3 UR9, -UR9, URZ, URZ ;  /* 0x0000003f09098290 */ /* 0x000fe2000fffe13f */
[----:B--2---:R-:W-:Y:S01]  /*04f0*/  @!P6 IMAD R12, R19, R28, RZ ;  /* 0x0000001c130ce224 */ /* 0x004fe200078e02ff */
[----:B------:R-:W2:Y:S02]  /*0500*/  @!P3 LDC.64 R64, c[0x0][0x220] ;  /* 0x00008800ff40bb82 */ /* 0x000ea40000000a00 */
[----:B------:R-:W-:Y:S01]  /*0510*/  @!UP1 ULOP3.LUT UR9, URZ, UR11, URZ, 0x33, !UPT ;  /* 0x0000000b3f099292 */ /* 0x000fe2000f8e333f */
[----:B------:R-:W-:-:S03]  /*0520*/  @!P6 IMAD R19, R13, R29, R12 ;  /* 0x0000001d0d13e224 */ /* 0x000fc600078e020c */
[----:B------:R-:W-:Y:S01]  /*0530*/  UIADD3 UR6, -UR9, URZ, URZ ;  /* 0x0000003f09067290 */ /* 0x000fe2000fffe13f */
[----:B---3--:R-:W-:Y:S01]  /*0540*/  @!P3 IMAD R12, R21, R30, RZ ;  /* 0x0000001e150cb224 */ /* 0x008fe200078e02ff */
[----:B------:R-:W3:Y:S02]  /*0550*/  @!P4 LDC.64 R34, c[0x0][0x270] ;  /* 0x00009c00ff22cb82 */ /* 0x000ee40000000a00 */
[----:B------:R-:W-:Y:S01]  /*0560*/  UIMAD UR6, UR11, UR6, UR8 ;  /* 0x000000060b0672a4 */ /* 0x000fe2000f8e0208 */
[----:B------:R-:W-:Y:S02]  /*0570*/  @!P3 IMAD R21, R15, R31, R12 ;  /* 0x0000001f0f15b224 */ /* 0x000fe400078e020c */
[----:B------:R-:W-:Y:S02]  /*0580*/  ULDC.64 UR10, c[0x0][0x280] ;  /* 0x0000a000000a7ab9 */ /* 0x000fe40000000a00 */
[----:B------:R-:W-:Y:S01]  /*0590*/  IMAD.U32 R11, RZ, RZ, UR10 ;  /* 0x0000000aff0b7e24 */ /* 0x000fe2000f8e00ff */
[----:B------:R-:W5:Y:S01]  /*05a0*/  @!P4 LDC.64 R106, c[0x0][0x220] ;  /* 0x00008800ff6acb82 */ /* 0x000f620000000a00 */
[----:B------:R-:W-:Y:S01]  /*05b0*/  IMAD.U32 R6, RZ, RZ, UR6 ;  /* 0x00000006ff067e24 */ /* 0x000fe2000f8e00ff */
[----:B------:R-:W-:-:S03]  /*05c0*/  USHF.R.S32.HI UR6, URZ, 0x1f, UR9 ;  /* 0x0000001f3f067899 */ /* 0x000fc60008011409 */
[----:B------:R-:W-:Y:S01]  /*05d0*/  IMAD R6, R6, 0x80, R5 ;  /* 0x0000008006067824 */ /* 0x000fe200078e0205 */
[----:B------:R-:W-:Y:S01]  /*05e0*/  IADD3 R5, R3, 0x18, RZ ;  /* 0x0000001803057810 */ /* 0x000fe20007ffe0ff */
[----:B------:R-:W-:-:S03]  /*05f0*/  UIMAD UR6, UR6, UR10, URZ ;  /* 0x0000000a060672a4 */ /* 0x000fc6000f8e023f */
[----:B------:R-:W-:Y:S01]  /*0600*/  ISETP.GE.U32.AND P1, PT, R5, UR16, PT ;  /* 0x0000001005007c0c */ /* 0x000fe2000bf26070 */
[----:B------:R-:W-:Y:S01]  /*0610*/  UIMAD UR6, UR9, UR11, UR6 ;  /* 0x0000000b090672a4 */ /* 0x000fe2000f8e0206 */
[----:B------:R-:W-:Y:S02]  /*0620*/  SHF.R.S32.HI R23, RZ, 0x1f, R5 ;  /* 0x0000001fff177819 */ /* 0x000fe40000011405 */
[--C-:B------:R-:W-:Y:S02]  /*0630*/  SHF.R.S32.HI R7, RZ, 0x1f, R6.reuse ;  /* 0x0000001fff077819 */ /* 0x100fe40000011406 */
[----:B------:R-:W-:Y:S01]  /*0640*/  ISETP.GE.OR.EX P5, PT, R23, UR17, P0, P1 ;  /* 0x0000001117007c0c */ /* 0x000fe200087a6710 */
[----:B------:R-:W-:-:S04]  /*0650*/  IMAD.WIDE.U32 R6, R11, UR9, R6 ;  /* 0x000000090b067c25 */ /* 0x000fc8000f8e0006 */
[----:B------:R-:W-:-:S08]  /*0660*/  @!P3 IMAD.MOV.U32 R12, RZ, RZ, R6 ;  /* 0x000000ffff0cb224 */ /* 0x000fd000078e0006 */
[----:B------:R-:W-:Y:S01]  /*0670*/  @P5 LOP3.LUT R2, R2, 0x400000, RZ, 0xfc, !PT ;  /* 0x0040000002025812 */ /* 0x000fe200078efcff */
[----:B------:R-:W1:Y:S03]  /*0680*/  @!P5 LDC.64 R32, c[0x0][0x270] ;  /* 0x00009c00ff20db82 */ /* 0x000e660000000a00 */
[C---:B------:R-:W-:Y:S02]  /*0690*/  LOP3.LUT P2, RZ, R2.reuse, 0x2000000, RZ, 0xc0, !PT ;  /* 0x0200000002ff7812 */ /* 0x040fe4000784c0ff */
[----:B------:R-:W-:-:S04]  /*06a0*/  LOP3.LUT R2, R2, 0xffdfffff, RZ, 0xc0, !PT ;  /* 0xffdfffff02027812 */ /* 0x000fc800078ec0ff */
[----:B------:R-:W-:-:S04]  /*06b0*/  @P4 LOP3.LUT R2, R2, 0x200000, RZ, 0xfc, !PT ;  /* 0x0020000002024812 */ /* 0x000fc800078efcff */
[----:B------:R-:W-:-:S03]  /*06c0*/  LOP3.LUT R2, R2, 0xffefffff, RZ, 0xc0, !PT ;  /* 0xffefffff02027812 */ /* 0x000fc600078ec0ff */
[----:B0-----:R-:W-:Y:S01]  /*06d0*/  @!P2 IMAD R8, R9, R26, RZ ;  /* 0x0000001a0908a224 */ /* 0x001fe200078e02ff */
[----:B------:R-:W-:Y:S01]  /*06e0*/  IADD3 R9, R7, UR6, RZ ;  /* 0x0000000607097c10 */ /* 0x000fe2000fffe0ff */
[----:B------:R-:W-:Y:S01]  /*06f0*/  ULDC.64 UR6, c[0x0][0x278] ;  /* 0x00009e0000067ab9 */ /* 0x000fe20000000a00 */
[----:B------:R-:W-:Y:S01]  /*0700*/  @P2 LOP3.LUT R0, R0, 0x2000000, RZ, 0xfc, !PT ;  /* 0x0200000000002812 */ /* 0x000fe200078efcff */
[----:B------:R-:W-:Y:S02]  /*0710*/  @!P2 IMAD R27, R3, R27, R8 ;  /* 0x0000001b031ba224 */ /* 0x000fe400078e0208 */
[----:B------:R-:W-:Y:S02]  /*0720*/  @!P2 IMAD.MOV.U32 R8, RZ, RZ, R6 ;  /* 0x000000ffff08a224 */ /* 0x000fe400078e0006 */
[----:B-1----:R-:W-:Y:S02]  /*0730*/  @!P5 IMAD R14, R23, R32, RZ ;  /* 0x00000020170ed224 */ /* 0x002fe400078e02ff */
[----:B------:R-:W-:-:S04]  /*0740*/  @!P2 IMAD.WIDE.U32 R10, R3, R26, R8 ;  /* 0x0000001a030aa225 */ /* 0x000fc800078e0008 */
[----:B------:R-:W-:Y:S01]  /*0750*/  @!P2 IMAD.IADD R11, R11, 0x1, R27 ;  /* 0x000000010b0ba824 */ /* 0x000fe200078e021b */
[C---:B------:R-:W-:Y:S01]  /*0760*/  @!P2 LEA R116, P1, R10.reuse, R116, 0x1 ;  /* 0x000000740a74a211 */ /* 0x040fe200078208ff */
[----:B------:R-:W0:Y:S03]  /*0770*/  @!P5 LDC.64 R26, c[0x0][0x220] ;  /* 0x00008800ff1adb82 */ /* 0x000e260000000a00 */
[----:B------:R-:W-:Y:S01]  /*0780*/  @!P2 LEA.HI.X R117, R10, R117, R11, 0x1, P1 ;  /* 0x000000750a75a211 */ /* 0x000fe200008f0c0b */
[----:B------:R-:W-:Y:S01]  /*0790*/  @!P6 IMAD.MOV.U32 R11, RZ, RZ, R9 ;  /* 0x000000ffff0be224 */ /* 0x000fe200078e0009 */
[----:B------:R-:W-:-:S05]  /*07a0*/  @!P6 MOV R10, R6 ;  /* 0x00000006000ae202 */ /* 0x000fca0000000f00 */
[----:B------:R-:W-:Y:S01]  /*07b0*/  @!P6 IMAD.WIDE.U32 R10, R13, R28, R10 ;  /* 0x0000001c0d0ae225 */ /* 0x000fe200078e000a */
[----:B------:R-:W-:-:S03]  /*07c0*/  @!P3 MOV R13, R9 ;  /* 0x00000009000db202 */ /* 0x000fc60000000f00 */
[----:B------:R-:W-:Y:S01]  /*07d0*/  @!P6 IMAD.IADD R11, R11, 0x1, R19 ;  /* 0x000000010b0be824 */ /* 0x000fe200078e0213 */
[----:B----4-:R-:W-:Y:S01]  /*07e0*/  @!P6 LEA R120, P1, R10, R120, 0x1 ;  /* 0x000000780a78e211 */ /* 0x010fe200078208ff */
[----:B------:R-:W-:-:S03]  /*07f0*/  @!P3 IMAD.WIDE.U32 R12, R15, R30, R12 ;  /* 0x0000001e0f0cb225 */ /* 0x000fc600078e000c */
[----:B------:R-:W-:Y:S01]  /*0800*/  @!P6 LEA.HI.X R121, R10, R121, R11, 0x1, P1 ;  /* 0x000000790a79e211 */ /* 0x000fe200008f0c0b */
[----:B------:R-:W-:Y:S01]  /*0810*/  @!P3 IMAD.IADD R13, R13, 0x1, R21 ;  /* 0x000000010d0db824 */ /* 0x000fe200078e0215 */
[----:B------:R-:W-:Y:S01]  /*0820*/  @!P5 MOV R10, R6 ;  /* 0x00000006000ad202 */ /* 0x000fe20000000f00 */
[----:B------:R-:W-:Y:S01]  /*0830*/  @!P5 IMAD.MOV.U32 R11, RZ, RZ, R9 ;  /* 0x000000ffff0bd224 */ /* 0x000fe200078e0009 */
[C---:B--2---:R-:W-:Y:S01]  /*0840*/  @!P3 LEA R64, P1, R12.reuse, R64, 0x1 ;  /* 0x000000400c40b211 */ /* 0x044fe200078208ff */
[C---:B------:R-:W-:Y:S02]  /*0850*/  @!P5 IMAD R15, R5.reuse, R33, R14 ;  /* 0x00000021050fd224 */ /* 0x040fe400078e020e */
[----:B------:R-:W-:Y:S01]  /*0860*/  @!P5 IMAD.WIDE.U32 R10, R5, R32, R10 ;  /* 0x00000020050ad225 */ /* 0x000fe200078e000a */
[----:B------:R-:W-:Y:S02]  /*0870*/  @!P3 LEA.HI.X R65, R12, R65, R13, 0x1, P1 ;  /* 0x000000410c41b211 */ /* 0x000fe400008f0c0d */
[----:B------:R-:W-:Y:S01]  /*0880*/  @!P4 MOV R13, R9 ;  /* 0x00000009000dc202 */ /* 0x000fe20000000f00 */
[----:B---3--:R-:W-:Y:S01]  /*0890*/  @!P4 IMAD R14, R25, R34, RZ ;  /* 0x00000022190ec224 */ /* 0x008fe200078e02ff */
[----:B0-----:R-:W-:Y:S01]  /*08a0*/  @!P5 LEA R24, P1, R10, R26, 0x1 ;  /* 0x0000001a0a18d211 */ /* 0x001fe200078208ff */
[----:B------:R-:W-:-:S02]  /*08b0*/  @!P4 IMAD.MOV.U32 R12, RZ, RZ, R6 ;  /* 0x000000ffff0cc224 */ /* 0x000fc400078e0006 */
[----:B------:R-:W-:Y:S02]  /*08c0*/  @!P5 IMAD.IADD R5, R11, 0x1, R15 ;  /* 0x000000010b05d824 */ /* 0x000fe400078e020f */
[C---:B------:R-:W-:Y:S02]  /*08d0*/  @!P4 IMAD R19, R17.reuse, R35, R14 ;  /* 0x000000231113c224 */ /* 0x040fe400078e020e */
[----:B------:R-:W-:Y:S01]  /*08e0*/  @!P4 IMAD.WIDE.U32 R12, R17, R34, R12 ;  /* 0x00000022110cc225 */ /* 0x000fe200078e000c */
[----:B------:R-:W-:Y:S02]  /*08f0*/  @!P5 LEA.HI.X R25, R10, R27, R5, 0x1, P1 ;  /* 0x0000001b0a19d211 */ /* 0x000fe400008f0c05 */
[----:B------:R-:W-:Y:S01]  /*0900*/  IADD3 R5, R3, 0x28, RZ ;  /* 0x0000002803057810 */ /* 0x000fe20007ffe0ff */
[----:B------:R-:W-:Y:S01]  /*0910*/  @!P4 IMAD.IADD R10, R13, 0x1, R19 ;  /* 0x000000010d0ac824 */ /* 0x000fe200078e0213 */
[----:B-----5:R-:W-:Y:S02]  /*0920*/  @!P4 LEA R106, P1, R12, R106, 0x1 ;  /* 0x0000006a0c6ac211 */ /* 0x020fe400078208ff */
[----:B------:R-:W-:-:S02]  /*0930*/  SHF.R.S32.HI R11, RZ, 0x1f, R5 ;  /* 0x0000001fff0b7819 */ /* 0x000fc40000011405 */
[----:B------:R-:W-:Y:S02]  /*0940*/  @!P4 LEA.HI.X R107, R12, R107, R10, 0x1, P1 ;  /* 0x0000006b0c6bc211 */ /* 0x000fe400008f0c0a */
        /* <DEDUP_REMOVED lines=133> */
[----:B------:R-:W-:-:S07]  /*11a0*/  @P2 LOP3.LUT R2, R2, 0x1000, RZ, 0xfc, !PT ;  /* 0x0000100002022812 */ /* 0x000fce00078efcff */
        /* <DEDUP_REMOVED lines=9> */
[----:B------:R-:W-:Y:S02]  /*1240*/  IADD3 R5, R3, 0x70, RZ ;  /* 0x0000007003057810 */ /* 0x000fe40007ffe0ff */
[----:B------:R-:W-:Y:S01]  /*1250*/  LOP3.LUT R2, R2, 0xfffff7ff, RZ, 0xc0, !PT ;  /* 0xfffff7ff02027812 */ /* 0x000fe200078ec0ff */
[----:B------:R0:W-:Y:S01]  /*1260*/  STL.64 [R1+0x128], R124 ;  /* 0x0001287c01007387 */ /* 0x0001e20000100a00 */
[----:B------:R-:W-:Y:S02]  /*1270*/  SHF.R.S32.HI R11, RZ, 0x1f, R5 ;  /* 0x0000001fff0b7819 */ /* 0x000fe40000011405 */
[----:B------:R-:W-:-:S04]  /*1280*/  ISETP.GE.U32.AND P1, PT, R5, UR16, PT ;  /* 0x0000001005007c0c */ /* 0x000fc8000bf26070 */
[----:B------:R-:W-:Y:S02]  /*1290*/  ISETP.GE.OR.EX P2, PT, R11, UR17, P0, P1 ;  /* 0x000000110b007c0c */ /* 0x000fe40008746710 */
[----:B------:R-:W-:Y:S02]  /*12a0*/  LOP3.LUT R4, R4, 0x7fffffff, RZ, 0xc0, !PT ;  /* 0x7fffffff04047812 */ /* 0x000fe400078ec0ff */
[----:B------:R-:W-:Y:S01]  /*12b0*/  IADD3 R118, R3, 0x1c0, RZ ;  /* 0x000001c003767810 */ /* 0x000fe20007ffe0ff */
[----:B0-----:R-:W2:Y:S08]  /*12c0*/  LDL.LU.64 R124, [R1+0x110] ;  /* 0x00011000017c7983 */ /* 0x001eb00000300a00 */
[----:B------:R-:W0:Y:S08]  /*12d0*/  @!P2 LDC.64 R12, c[0x0][0x270] ;  /* 0x00009c00ff0cab82 */ /* 0x000e300000000a00 */
[----:B------:R-:W1:Y:S01]  /*12e0*/  @!P2 LDC.64 R82, c[0x0][0x220] ;  /* 0x00008800ff52ab82 */ /* 0x000e620000000a00 */
[----:B0-----:R-:W-:-:S02]  /*12f0*/  @!P2 IMAD R10, R11, R12, RZ ;  /* 0x0000000c0b0aa224 */ /* 0x001fc400078e02ff */
[----:B------:R-:W-:Y:S02]  /*1300*/  @!P2 IMAD.MOV.U32 R11, RZ, RZ, R9 ;  /* 0x000000ffff0ba224 */ /* 0x000fe400078e0009 */
[----:B------:R-:W-:Y:S02]  /*1310*/  @!P2 IMAD R13, R5, R13, R10 ;  /* 0x0000000d050da224 */ /* 0x000fe400078e020a */
[----:B------:R-:W-:-:S04]  /*1320*/  @!P2 IMAD.MOV.U32 R10, RZ, RZ, R6 ;  /* 0x000000ffff0aa224 */ /* 0x000fc800078e0006 */
[----:B------:R-:W-:-:S05]  /*1330*/  @!P2 IMAD.WIDE.U32 R10, R5, R12, R10 ;  /* 0x0000000c050aa225 */ /* 0x000fca00078e000a */
[----:B------:R-:W-:Y:S02]  /*1340*/  @!P2 IADD3 R5, R11, R13, RZ ;  /* 0x0000000d0b05a210 */ /* 0x000fe40007ffe0ff */
[----:B-1----:R-:W-:-:S04]  /*1350*/  @!P2 LEA R82, P1, R10, R82, 0x1 ;  /* 0x000000520a52a211 */ /* 0x002fc800078208ff */
[----:B------:R-:W-:Y:S01]  /*1360*/  @!P2 LEA.HI.X R83, R10, R83, R5, 0x1, P1 ;  /* 0x000000530a53a211 */ /* 0x000fe200008f0c05 */
[----:B------:R-:W-:Y:S01]  /*1370*/  VIADD R5, R3, 0x78 ;  /* 0x0000007803057836 */ /* 0x000fe20000000000 */
[----:B------:R-:W-:-:S04]  /*1380*/  @P2 LOP3.LUT R2, R2, 0x800, RZ, 0xfc, !PT ;  /* 0x0000080002022812 */ /* 0x000fc800078efcff */
[----:B------:R-:W-:Y:S02]  /*1390*/  SHF.R.S32.HI R11, RZ, 0x1f, R5 ;  /* 0x0000001fff0b7819 */ /* 0x000fe40000011405 */
[----:B------:R-:W-:-:S04]  /*13a0*/  ISETP.GE.U32.AND P1, PT, R5, UR16, PT ;  /* 0x0000001005007c0c */ /* 0x000fc8000bf26070 */
[----:B------:R-:W-:-:S13]  /*13b0*/  ISETP.GE.OR.EX P2, PT, R11, UR17, P0, P1 ;  /* 0x000000110b007c0c */ /* 0x000fda0008746710 */
[----:B------:R-:W0:Y:S08]  /*13c0*/  @!P2 LDC.64 R12, c[0x0][0x270] ;  /* 0x00009c00ff0cab82 */ /* 0x000e300000000a00 */
        /* <DEDUP_REMOVED lines=10> */
[----:B------:R-:W-:-:S04]  /*1470*/  LOP3.LUT R2, R2, 0xfffffbff, RZ, 0xc0, !PT ;  /* 0xfffffbff02027812 */ /* 0x000fc800078ec0ff */
[----:B------:R-:W-:Y:S02]  /*1480*/  SHF.R.S32.HI R11, RZ, 0x1f, R5 ;  /* 0x0000001fff0b7819 */ /* 0x000fe40000011405 */
[----:B------:R-:W-:Y:S02]  /*1490*/  ISETP.GE.U32.AND P1, PT, R5, UR16, PT ;  /* 0x0000001005007c0c */ /* 0x000fe4000bf26070 */
[----:B------:R-:W-:Y:S02]  /*14a0*/  @P2 LOP3.LUT R2, R2, 0x400, RZ, 0xfc, !PT ;  /* 0x0000040002022812 */ /* 0x000fe400078efcff */
[----:B------:R-:W-:-:S13]  /*14b0*/  ISETP.GE.OR.EX P2, PT, R11, UR17, P0, P1 ;  /* 0x000000110b007c0c */ /* 0x000fda0008746710 */
[----:B------:R-:W0:Y:S08]  /*14c0*/  @!P2 LDC.64 R12, c[0x0][0x270] ;  /* 0x00009c00ff0cab82 */ /* 0x000e300000000a00 */
[----:B------:R-:W1:Y:S01]  /*14d0*/  @!P2 LDC.64 R58, c[0x0][0x220] ;  /* 0x00008800ff3aab82 */ /* 0x000e620000000a00 */
[----:B0-----:R-:W-:Y:S02]  /*14e0*/  @!P2 IMAD R10, R11, R12, RZ ;  /* 0x0000000c0b0aa224 */ /* 0x001fe400078e02ff */
[----:B------:R-:W-:-:S02]  /*14f0*/  @!P2 IMAD.MOV.U32 R11, RZ, RZ, R9 ;  /* 0x000000ffff0ba224 */ /* 0x000fc400078e0009 */
[----:B------:R-:W-:Y:S01]  /*1500*/  @!P2 IMAD R13, R5, R13, R10 ;  /* 0x0000000d050da224 */ /* 0x000fe200078e020a */
[----:B------:R-:W-:-:S05]  /*1510*/  @!P2 MOV R10, R6 ;  /* 0x00000006000aa202 */ /* 0x000fca0000000f00 */
[----:B------:R-:W-:-:S04]  /*1520*/  @!P2 IMAD.WIDE.U32 R10, R5, R12, R10 ;  /* 0x0000000c050aa225 */ /* 0x000fc800078e000a */
[----:B------:R-:W-:Y:S01]  /*1530*/  @!P2 IMAD.IADD R5, R11, 0x1, R13 ;  /* 0x000000010b05a824 */ /* 0x000fe200078e020d */
[----:B-1----:R-:W-:-:S04]  /*1540*/  @!P2 LEA R58, P1, R10, R58, 0x1 ;  /* 0x0000003a0a3aa211 */ /* 0x002fc800078208ff */
[----:B------:R-:W-:Y:S02]  /*1550*/  @!P2 LEA.HI.X R59, R10, R59, R5, 0x1, P1 ;  /* 0x0000003b0a3ba211 */ /* 0x000fe400008f0c05 */
[----:B------:R-:W-:Y:S02]  /*1560*/  IADD3 R5, R3, 0x88, RZ ;  /* 0x0000008803057810 */ /* 0x000fe40007ffe0ff */
[----:B------:R-:W-:Y:S02]  /*1570*/  LOP3.LUT R2, R2, 0xfffffdff, RZ, 0xc0, !PT ;  /* 0xfffffdff02027812 */ /* 0x000fe400078ec0ff */
[----:B------:R-:W-:Y:S02]  /*1580*/  SHF.R.S32.HI R11, RZ, 0x1f, R5 ;  /* 0x0000001fff0b7819 */ /* 0x000fe40000011405 */
[----:B------:R-:W-:Y:S02]  /*1590*/  ISETP.GE.U32.AND P1, PT, R5, UR16, PT ;  /* 0x0000001005007c0c */ /* 0x000fe4000bf26070 */
[----:B------:R-:W-:-:S02]  /*15a0*/  @P2 LOP3.LUT R2, R2, 0x200, RZ, 0xfc, !PT ;  /* 0x0000020002022812 */ /* 0x000fc400078efcff */
[----:B------:R-:W-:-:S13]  /*15b0*/  ISETP.GE.OR.EX P2, PT, R11, UR17, P0, P1 ;  /* 0x000000110b007c0c */ /* 0x000fda0008746710 */
[----:B------:R-:W0:Y:S08]  /*15c0*/  @!P2 LDC.64 R12, c[0x0][0x270] ;  /* 0x00009c00ff0cab82 */ /* 0x000e300000000a00 */
[----:B------:R-:W1:Y:S01]  /*15d0*/  @!P2 LDC.64 R78, c[0x0][0x220] ;  /* 0x00008800ff4eab82 */ /* 0x000e620000000a00 */
[----:B0-----:R-:W-:Y:S02]  /*15e0*/  @!P2 IMAD R10, R11, R12, RZ ;  /* 0x0000000c0b0aa224 */ /* 0x001fe400078e02ff */
[----:B------:R-:W-:-:S02]  /*15f0*/  @!P2 IMAD.MOV.U32 R11, RZ, RZ, R9 ;  /* 0x000000ffff0ba224 */ /* 0x000fc400078e0009 */
[----:B------:R-:W-:Y:S02]  /*1600*/  @!P2 IMAD R13, R5, R13, R10 ;  /* 0x0000000d050da224 */ /* 0x000fe400078e020a */
[----:B------:R-:W-:-:S04]  /*1610*/  @!P2 IMAD.MOV.U32 R10, RZ, RZ, R6 ;  /* 0x000000ffff0aa224 */ /* 0x000fc800078e0006 */
[----:B------:R-:W-:-:S05]  /*1620*/  @!P2 IMAD.WIDE.U32 R10, R5, R12, R10 ;  /* 0x0000000c050aa225 */ /* 0x000fca00078e000a */
[----:B------:R-:W-:Y:S02]  /*1630*/  @!P2 IADD3 R5, R11, R13, RZ ;  /* 0x0000000d0b05a210 */ /* 0x000fe40007ffe0ff */
        /* <DEDUP_REMOVED lines=10> */
[----:B------:R-:W-:Y:S02]  /*16e0*/  VIADD R122, R3, 0x1c8 ;  /* 0x000001c8037a7836 */ /* 0x000fe40000000000 */
[----:B------:R-:W-:Y:S01]  /*16f0*/  IMAD.MOV.U32 R123, RZ, RZ, RZ ;  /* 0x000000ffff7b7224 */ /* 0x000fe200078e00ff */
[----:B--2---:R2:W-:Y:S01]  /*1700*/  STL.64 [R1+0x130], R124 ;  /* 0x0001307c01007387 */ /* 0x0045e20000100a00 */
[----:B0-----:R-:W-:Y:S01]  /*1710*/  @!P2 IMAD R10, R11, R12, RZ ;  /* 0x0000000c0b0aa224 */ /* 0x001fe200078e02ff */
[----:B------:R-:W-:-:S03]  /*1720*/  @!P2 MOV R11, R9 ;  /* 0x00000009000ba202 */ /* 0x000fc60000000f00 */
[C---:B------:R-:W-:Y:S01]  /*1730*/  @!P2 IMAD R13, R5.reuse, R13, R10 ;  /* 0x0000000d050da224 */ /* 0x040fe200078e020a */
[----:B------:R-:W-:Y:S01]  /*1740*/  LOP3.LUT R2, R2, 0xffffff7f, RZ, 0xc0, !PT ;  /* 0xffffff7f02027812 */ /* 0x000fe200078ec0ff */
[----:B------:R-:W-:Y:S01]  /*1750*/  @!P2 IMAD.MOV.U32 R10, RZ, RZ, R6 ;  /* 0x000000ffff0aa224 */ /* 0x000fe200078e0006 */
[----:B--2---:R-:W2:Y:S02]  /*1760*/  LDL.LU.64 R124, [R1+0x118] ;  /* 0x00011800017c7983 */ /* 0x004ea40000300a00 */
[----:B------:R-:W-:Y:S01]  /*1770*/  @P2 LOP3.LUT R2, R2, 0x80, RZ, 0xfc, !PT ;  /* 0x0000008002022812 */ /* 0x000fe200078efcff */
[----:B------:R-:W-:Y:S01]  /*1780*/  @!P2 IMAD.WIDE.U32 R10, R5, R12, R10 ;  /* 0x0000000c050aa225 */ /* 0x000fe200078e000a */
[----:B------:R0:W-:Y:S02]  /*1790*/  STL [R1+0x120], R79 ;  /* 0x0001204f01007387 */ /* 0x0001e40000100800 */
[----:B------:R-:W-:Y:S01]  /*17a0*/  LOP3.LUT R2, R2, 0xffffffbf, RZ, 0xc0, !PT ;  /* 0xffffffbf02027812 */ /* 0x000fe200078ec0ff */
[----:B------:R-:W-:Y:S01]  /*17b0*/  @!P2 IMAD.IADD R5, R11, 0x1, R13 ;  /* 0x000000010b05a824 */ /* 0x000fe200078e020d */
[----:B-1----:R-:W-:-:S04]  /*17c0*/  @!P2 LEA R22, P1, R10, R22, 0x1 ;  /* 0x000000160a16a211 */ /* 0x002fc800078208ff */
        /* <DEDUP_REMOVED lines=8> */
[----:B------:R-:W3:Y:S01]  /*1850*/  @!P2 LDC.64 R114, c[0x0][0x220] ;  /* 0x00008800ff72ab82 */ /* 0x000ee20000000a00 */
[----:B-1----:R-:W-:Y:S02]  /*1860*/  @!P2 IMAD R10, R11, R12, RZ ;  /* 0x0000000c0b0aa224 */ /* 0x002fe400078e02ff */
[----:B------:R-:W-:Y:S02]  /*1870*/  @!P2 IMAD.MOV.U32 R11, RZ, RZ, R9 ;  /* 0x000000ffff0ba224 */ /* 0x000fe400078e0009 */
[----:B------:R-:W-:Y:S01]  /*1880*/  @!P2 IMAD R13, R5, R13, R10 ;  /* 0x0000000d050da224 */ /* 0x000fe200078e020a */
[----:B------:R-:W-:-:S05]  /*1890*/  @!P2 MOV R10, R6 ;  /* 0x00000006000aa202 */ /* 0x000fca0000000f00 */
[----:B------:R-:W-:-:S04]  /*18a0*/  @!P2 IMAD.WIDE.U32 R10, R5, R12, R10 ;  /* 0x0000000c050aa225 */ /* 0x000fc800078e000a */
[----:B------:R-:W-:Y:S01]  /*18b0*/  @!P2 IMAD.IADD R5, R11, 0x1, R13 ;  /* 0x000000010b05a824 */ /* 0x000fe200078e020d */
[----:B---3--:R-:W-:-:S04]  /*18c0*/  @!P2 LEA R114, P1, R10, R114, 0x1 ;  /* 0x000000720a72a211 */ /* 0x008fc800078208ff */
        /* <DEDUP_REMOVED lines=11> */
[----:B------:R-:W-:Y:S02]  /*1980*/  @!P2 IMAD R13, R5, R13, R10 ;  /* 0x0000000d050da224 */ /* 0x000fe400078e020a */
[----:B------:R-:W-:-:S04]  /*1990*/  @!P2 IMAD.MOV.U32 R10, RZ, RZ, R6 ;  /* 0x000000ffff0aa224 */ /* 0x000fc800078e0006 */
[----:B------:R-:W-:-:S05]  /*19a0*/  @!P2 IMAD.WIDE.U32 R10, R5, R12, R10 ;  /* 0x0000000c050aa225 */ /* 0x000fca00078e000a */
[----:B------:R-:W-:Y:S02]  /*19b0*/  @!P2 IADD3 R5, R11, R13, RZ ;  /* 0x0000000d0b05a210 */ /* 0x000fe40007ffe0ff */
[----:B---3--:R-:W-:-:S04]  /*19c0*/  @!P2 LEA R48, P1, R10, R48, 0x1 ;  /* 0x000000300a30a211 */ /* 0x008fc800078208ff */
        /* <DEDUP_REMOVED lines=9> */
[----:B-1----:R-:W-:Y:S01]  /*1a60*/  @!P2 IMAD R10, R11, R12, RZ ;  /* 0x0000000c0b0aa224 */ /* 0x002fe200078e02ff */
[----:B------:R-:W-:-:S03]  /*1a70*/  @!P2 MOV R11, R9 ;  /* 0x00000009000ba202 */ /* 0x000fc60000000f00 */
[----:B------:R-:W-:Y:S02]  /*1a80*/  @!P2 IMAD R13, R5, R13, R10 ;  /* 0x0000000d050da224 */ /* 0x000fe400078e020a */
[----:B------:R-:W-:-:S04]  /*1a90*/  @!P2 IMAD.MOV.U32 R10, RZ, RZ, R6 ;  /* 0x000000ffff0aa224 */ /* 0x000fc800078e0006 */
[----:B------:R-:W-:-:S04]  /*1aa0*/  @!P2 IMAD.WIDE.U32 R10, R5, R12, R10 ;  /* 0x0000000c050aa225 */ /* 0x000fc800078e000a */
[----:B------:R-:W-:Y:S01]  /*1ab0*/  @!P2 IMAD.IADD R5, R11, 0x1, R13 ;  /* 0x000000010b05a824 */ /* 0x000fe200078e020d */
        /* <DEDUP_REMOVED lines=55> */
[----:B------:R-:W-:-:S07]  /*1e30*/  @P2 LOP3.LUT R2, R2, 0x1, RZ, 0xfc, !PT ;  /* 0x0000000102022812 */ /* 0x000fce00078efcff */
        /* <DEDUP_REMOVED lines=334> */
[----:B------:R-:W-:Y:S01]  /*3320*/  @!P2 MOV R12, R6 ;  /* 0x00000006000ca202 */ /* 0x000fe20000000f00 */
[----:B------:R-:W-:Y:S01]  /*3330*/  @!P2 IMAD.MOV.U32 R13, RZ, RZ, R9 ;  /* 0x000000ffff0da224 */ /* 0x000fe200078e0009 */
[----:B------:R-:W-:-:S04]  /*3340*/  @P2 LOP3.LUT R4, R4, 0x800, RZ, 0xfc, !PT ;  /* 0x0000080004042812 */ /* 0x000fc800078efcff */
[----:B------:R-:W-:Y:S01]  /*3350*/  LOP3.LUT R4, R4, 0xfffffbff, RZ, 0xc0, !PT ;  /* 0xfffffbff04047812 */ /* 0x000fe200078ec0ff */
[----:B------:R-:W3:Y:S01]  /*3360*/  @!P2 LDC.64 R20, c[0x0][0x220] ;  /* 0x00008800ff14ab82 */ /* 0x000ee20000000a00 */
[-C--:B-1----:R-:W-:Y:S02]  /*3370*/  @!P2 IMAD R10, R11, R16.reuse, RZ ;  /* 0x000000100b0aa224 */ /* 0x082fe400078e02ff */
[----:B------:R-:W-:-:S04]  /*3380*/  @!P2 IMAD.WIDE.U32 R12, R5, R16, R12 ;  /* 0x00000010050ca225 */ /* 0x000fc800078e000c */
[----:B------:R-:W-:Y:S01]  /*3390*/  @!P2 IMAD R11, R5, R17, R10 ;  /* 0x00000011050ba224 */ /* 0x000fe200078e020a */
[----:B---3--:R-:W-:-:S03]  /*33a0*/  @!P2 LEA R10, P1, R12, R20, 0x1 ;  /* 0x000000140c0aa211 */ /* 0x008fc600078208ff */
[----:B------:R-:W-:-:S05]  /*33b0*/  @!P2 IMAD.IADD R5, R13, 0x1, R11 ;  /* 0x000000010d05a824 */ /* 0x000fca00078e020b */
        /* <DEDUP_REMOVED lines=141> */
[----:B------:R-:W-:Y:S01]  /*3c90*/  @!P2 IMAD.WIDE.U32 R32, R5, R30, R32 ;  /* 0x0000001e0520a225 */ /* 0x000fe200078e0020 */
[----:B------:R-:W-:-:S03]  /*3ca0*/  SHF.R.S32.HI R5, RZ, 0x1f, R118 ;  /* 0x0000001fff057819 */ /* 0x000fc60000011476 */
[----:B------:R-:W-:Y:S01]  /*3cb0*/  @!P2 IMAD.IADD R31, R33, 0x1, R31 ;  /* 0x00000001211fa824 */ /* 0x000fe200078e021f */
[----:B---3--:R-:W-:-:S04]  /*3cc0*/  @!P2 LEA R34, P1, R32, R34, 0x1 ;  /* 0x000000222022a211 */ /* 0x008fc800078208ff */
[----:B------:R-:W-:Y:S02]  /*3cd0*/  @!P2 LEA.HI.X R35, R32, R35, R31, 0x1, P1 ;  /* 0x000000232023a211 */ /* 0x000fe400008f0c1f */
[----:B------:R-:W-:-:S04]  /*3ce0*/  ISETP.GE.U32.AND P1, PT, R118, UR6, PT ;  /* 0x0000000676007c0c */ /* 0x000fc8000bf26070 */
[----:B------:R-:W-:-:S13]  /*3cf0*/  ISETP.GE.OR.EX P2, PT, R5, UR7, P0, P1 ;  /* 0x0000000705007c0c */ /* 0x000fda0008746710 */
[----:B------:R-:W1:Y:S01]  /*3d00*/  @!P2 LDC.64 R30, c[0x0][0x270] ;  /* 0x00009c00ff1eab82 */ /* 0x000e620000000a00 */
[----:B------:R-:W-:Y:S01]  /*3d10*/  @!P2 IMAD.MOV.U32 R32, RZ, RZ, R6 ;  /* 0x000000ffff20a224 */ /* 0x000fe200078e0006 */
[----:B------:R-:W-:Y:S01]  /*3d20*/  @P2 LOP3.LUT R4, R4, 0x2, RZ, 0xfc, !PT ;  /* 0x0000000204042812 */ /* 0x000fe200078efcff */
[----:B------:R-:W-:-:S03]  /*3d30*/  @!P2 IMAD.MOV.U32 R33, RZ, RZ, R9 ;  /* 0x000000ffff21a224 */ /* 0x000fc600078e0009 */
[----:B------:R-:W-:Y:S01]  /*3d40*/  LOP3.LUT R4, R4, 0xfffffffe, RZ, 0xc0, !PT ;  /* 0xfffffffe04047812 */ /* 0x000fe200078ec0ff */
[----:B-1----:R-:W-:-:S04]  /*3d50*/  @!P2 IMAD R5, R5, R30, RZ ;  /* 0x0000001e0505a224 */ /* 0x002fc800078e02ff */
[C---:B------:R-:W-:Y:S02]  /*3d60*/  @!P2 IMAD R5, R118.reuse, R31, R5 ;  /* 0x0000001f7605a224 */ /* 0x040fe400078e0205 */
[----:B------:R-:W-:Y:S02]  /*3d70*/  @!P2 IMAD.WIDE.U32 R30, R118, R30, R32 ;  /* 0x0000001e761ea225 */ /* 0x000fe400078e0020 */
[----:B------:R-:W1:Y:S03]  /*3d80*/  @!P2 LDC.64 R32, c[0x0][0x220] ;  /* 0x00008800ff20ab82 */ /* 0x000e660000000a00 */
[----:B------:R-:W-:Y:S02]  /*3d90*/  @!P2 IADD3 R5, R31, R5, RZ ;  /* 0x000000051f05a210 */ /* 0x000fe40007ffe0ff */
[----:B-1----:R-:W-:-:S04]  /*3da0*/  @!P2 LEA R32, P1, R30, R32, 0x1 ;  /* 0x000000201e20a211 */ /* 0x002fc800078208ff */
[----:B------:R-:W-:Y:S02]  /*3db0*/  @!P2 LEA.HI.X R33, R30, R33, R5, 0x1, P1 ;  /* 0x000000211e21a211 */ /* 0x000fe400008f0c05 */
[----:B------:R-:W-:Y:S02]  /*3dc0*/  SHF.R.S32.HI R5, RZ, 0x1f, R122 ;  /* 0x0000001fff057819 */ /* 0x000fe4000001147a */
[----:B------:R-:W-:-:S04]  /*3dd0*/  ISETP.GE.U32.AND P1, PT, R122, UR6, PT ;  /* 0x000000067a007c0c */ /* 0x000fc8000bf26070 */
[----:B------:R-:W-:-:S13]  /*3de0*/  ISETP.GE.OR.EX P2, PT, R5, UR7, P0, P1 ;  /* 0x0000000705007c0c */ /* 0x000fda0008746710 */
[----:B------:R-:W1:Y:S01]  /*3df0*/  @!P2 LDC.64 R30, c[0x0][0x270] ;  /* 0x00009c00ff1eab82 */ /* 0x000e620000000a00 */
[----:B------:R-:W-:Y:S01]  /*3e00*/  @!P2 MOV R119, R9 ;  /* 0x000000090077a202 */ /* 0x000fe20000000f00 */
[----:B------:R-:W-:Y:S01]  /*3e10*/  @!P2 IMAD.MOV.U32 R118, RZ, RZ, R6 ;  /* 0x000000ffff76a224 */ /* 0x000fe200078e0006 */
[----:B------:R-:W-:Y:S01]  /*3e20*/  @P2 LOP3.LUT R4, R4, 0x1, RZ, 0xfc, !PT ;  /* 0x0000000104042812 */ /* 0x000fe200078efcff */
[-C--:B-1----:R-:W-:Y:S02]  /*3e30*/  @!P2 IMAD R5, R5, R30.reuse, RZ ;  /* 0x0000001e0505a224 */ /* 0x082fe400078e02ff */
[----:B------:R-:W-:-:S04]  /*3e40*/  @!P2 IMAD.WIDE.U32 R118, R122, R30, R118 ;  /* 0x0000001e7a76a225 */ /* 0x000fc800078e0076 */
[----:B------:R-:W-:Y:S02]  /*3e50*/  @!P2 IMAD R5, R122, R31, R5 ;  /* 0x0000001f7a05a224 */ /* 0x000fe400078e0205 */
[----:B------:R-:W1:Y:S02]  /*3e60*/  @!P2 LDC.64 R30, c[0x0][0x220] ;  /* 0x00008800ff1eab82 */ /* 0x000e640000000a00 */
[----:B------:R-:W-:Y:S01]  /*3e70*/  @!P2 IMAD.IADD R5, R119, 0x1, R5 ;  /* 0x000000017705a824 */ /* 0x000fe200078e0205 */
[----:B------:R-:W-:Y:S02]  /*3e80*/  IADD3 R122, R3, 0x1d0, RZ ;  /* 0x000001d0037a7810 */ /* 0x000fe40007ffe0ff */
[----:B-1----:R-:W-:-:S04]  /*3e90*/  @!P2 LEA R30, P1, R118, R30, 0x1 ;  /* 0x0000001e761ea211 */ /* 0x002fc800078208ff */
[----:B------:R-:W-:Y:S02]  /*3ea0*/  @!P2 LEA.HI.X R31, R118, R31, R5, 0x1, P1 ;  /* 0x0000001f761fa211 */ /* 0x000fe400008f0c05 */
[----:B------:R-:W-:Y:S02]  /*3eb0*/  SHF.R.S32.HI R5, RZ, 0x1f, R122 ;  /* 0x0000001fff057819 */ /* 0x000fe4000001147a */
[----:B------:R-:W-:Y:S02]  /*3ec0*/  ISETP.GE.U32.AND P1, PT, R122, UR6, PT ;  /* 0x000000067a007c0c */ /* 0x000fe4000bf26070 */
[----:B------:R-:W-:Y:S02]  /*3ed0*/  LOP3.LUT P2, RZ, R0, 0x2000000, RZ, 0xc0, !PT ;  /* 0x0200000000ff7812 */ /* 0x000fe4000784c0ff */
[----:B------:R-:W-:-:S11]  /*3ee0*/  ISETP.GE.OR.EX P1, PT, R5, UR7, P0, P1 ;  /* 0x0000000705007c0c */ /* 0x000fd60008726710 */
[----:B------:R1:W3:Y:S01]  /*3ef0*/  @!P2 LDG.E R123, desc[UR12][R116.64] ;  /* 0x0000000c747ba981 */ /* 0x0002e2000c1e1900 */
[----:B------:R-:W-:Y:S01]  /*3f00*/  LOP3.LUT R0, R0, 0xfeffffff, RZ, 0xc0, !PT ;  /* 0xfeffffff00007812 */ /* 0x000fe200078ec0ff */
[----:B------:R-:W4:Y:S01]  /*3f10*/  @!P1 LDC.64 R118, c[0x0][0x270] ;  /* 0x00009c00ff769b82 */ /* 0x000f220000000a00 */
[----:B-1----:R-:W-:Y:S02]  /*3f20*/  @!P1 IMAD.MOV.U32 R116, RZ, RZ, R6 ;  /* 0x000000ffff749224 */ /* 0x002fe400078e0006 */
[----:B------:R-:W-:Y:S02]  /*3f30*/  @!P1 IMAD.MOV.U32 R117, RZ, RZ, R9 ;  /* 0x000000ffff759224 */ /* 0x000fe400078e0009 */
[-C--:B----4-:R-:W-:Y:S02]  /*3f40*/  @!P1 IMAD R5, R5, R118.reuse, RZ ;  /* 0x0000007605059224 */ /* 0x090fe400078e02ff */
[----:B------:R-:W-:-:S04]  /*3f50*/  @!P1 IMAD.WIDE.U32 R116, R122, R118, R116 ;  /* 0x000000767a749225 */ /* 0x000fc800078e0074 */
[----:B------:R-:W-:Y:S02]  /*3f60*/  @!P1 IMAD R5, R122, R119, R5 ;  /* 0x000000777a059224 */ /* 0x000fe400078e0205 */
[----:B------:R-:W1:Y:S01]  /*3f70*/  @!P1 LDC.64 R118, c[0x0][0x220] ;  /* 0x00008800ff769b82 */ /* 0x000e620000000a00 */
[----:B------:R-:W-:Y:S02]  /*3f80*/  IMAD.MOV.U32 R122, RZ, RZ, RZ ;  /* 0x000000ffff7a7224 */ /* 0x000fe400078e00ff */
[----:B------:R-:W-:Y:S02]  /*3f90*/  @!P1 IADD3 R5, R117, R5, RZ ;  /* 0x0000000575059210 */ /* 0x000fe40007ffe0ff */
[----:B-1----:R-:W-:-:S04]  /*3fa0*/  @!P1 LEA R118, P2, R116, R118, 0x1 ;  /* 0x0000007674769211 */ /* 0x002fc800078408ff */
[----:B------:R-:W-:Y:S02]  /*3fb0*/  @!P1 LEA.HI.X R119, R116, R119, R5, 0x1, P2 ;  /* 0x0000007774779211 */ /* 0x000fe400010f0c05 */
[C---:B------:R-:W-:Y:S02]  /*3fc0*/  LOP3.LUT P2, RZ, R2.reuse, 0x1000000, RZ, 0xc0, !PT ;  /* 0x0100000002ff7812 */ /* 0x040fe4000784c0ff */
[----:B------:R-:W-:-:S04]  /*3fd0*/  LOP3.LUT R2, R2, 0x7fffffff, RZ, 0xc0, !PT ;  /* 0x7fffffff02027812 */ /* 0x000fc800078ec0ff */
[----:B------:R-:W-:-:S04]  /*3fe0*/  @P1 LOP3.LUT R2, R2, 0x80000000, RZ, 0xfc, !PT ;  /* 0x8000000002021812 */ /* 0x000fc800078efcff */
[----:B------:R-:W-:-:S03]  /*3ff0*/  LOP3.LUT P1, RZ, R2, 0x1000, RZ, 0xc0, !PT ;  /* 0x0000100002ff7812 */ /* 0x000fc6000782c0ff */
[----:B------:R1:W4:Y:S02]  /*4000*/  @!P2 LDG.E R122, desc[UR12][R120.64] ;  /* 0x0000000c787aa981 */ /* 0x000324000c1e1900 */
[----:B-1----:R-:W-:-:S08]  /*4010*/  IADD3 R120, R3, 0x1d8, RZ ;  /* 0x000001d803787810 */ /* 0x002fd00007ffe0ff */
[----:B------:R-:W-:Y:S02]  /*4020*/  @P1 LOP3.LUT R0, R0, 0x1000000, RZ, 0xfc, !PT ;  /* 0x0100000000001812 */ /* 0x000fe400078efcff */
[----:B------:R-:W-:Y:S02]  /*4030*/  SHF.R.S32.HI R5, RZ, 0x1f, R120 ;  /* 0x0000001fff057819 */ /* 0x000fe40000011478 */
[----:B------:R-:W-:-:S04]  /*4040*/  ISETP.GE.U32.AND P2, PT, R120, UR6, PT ;  /* 0x0000000678007c0c */ /* 0x000fc8000bf46070 */
[----:B------:R-:W-:Y:S01]  /*4050*/  ISETP.GE.OR.EX P2, PT, R5, UR7, P0, P2 ;  /* 0x0000000705007c0c */ /* 0x000fe20008746720 */
[----:B------:R-:W-:-:S06]  /*4060*/  IMAD.MOV.U32 R121, RZ, RZ, RZ ;  /* 0x000000ffff797224 */ /* 0x000fcc00078e00ff */
[----:B------:R1:W5:Y:S06]  /*4070*/  @!P3 LDG.E R121, desc[UR12][R64.64] ;  /* 0x0000000c4079b981 */ /* 0x00036c000c1e1900 */
[----:B-1----:R-:W1:Y:S01]  /*4080*/  @!P2 LDC.64 R64, c[0x0][0x270] ;  /* 0x00009c00ff40ab82 */ /* 0x002e620000000a00 */
[----:B------:R-:W-:Y:S02]  /*4090*/  @!P2 IMAD.MOV.U32 R116, RZ, RZ, R6 ;  /* 0x000000ffff74a224 */ /* 0x000fe400078e0006 */
[----:B------:R-:W-:Y:S02]  /*40a0*/  @!P2 IMAD.MOV.U32 R117, RZ, RZ, R9 ;  /* 0x000000ffff75a224 */ /* 0x000fe400078e0009 */
[----:B-1----:R-:W-:-:S02]  /*40b0*/  @!P2 IMAD R5, R5, R64, RZ ;  /* 0x000000400505a224 */ /* 0x002fc400078e02ff */
[----:B------:R-:W-:-:S04]  /*40c0*/  @!P2 IMAD.WIDE.U32 R116, R120, R64, R116 ;  /* 0x000000407874a225 */ /* 0x000fc800078e0074 */
[----:B------:R-:W-:Y:S02]  /*40d0*/  @!P2 IMAD R5, R120, R65, R5 ;  /* 0x000000417805a224 */ /* 0x000fe400078e0205 */
[----:B------:R-:W1:Y:S03]  /*40e0*/  @!P2 LDC.64 R64, c[0x0][0x220] ;  /* 0x00008800ff40ab82 */ /* 0x000e660000000a00 */
[----:B------:R-:W-:Y:S01]  /*40f0*/  @!P2 IADD3 R5, R117, R5, RZ ;  /* 0x000000057505a210 */ /* 0x000fe20007ffe0ff */
[----:B------:R-:W-:Y:S01]  /*4100*/  VIADD R120, R3, 0x1e0 ;  /* 0x000001e003787836 */ /* 0x000fe20000000000 */
[----:B-1----:R-:W-:-:S04]  /*4110*/  @!P2 LEA R64, P3, R116, R64, 0x1 ;  /* 0x000000407440a211 */ /* 0x002fc800078608ff */
[----:B------:R-:W-:Y:S02]  /*4120*/  @!P2 LEA.HI.X R65, R116, R65, R5, 0x1, P3 ;  /* 0x000000417441a211 */ /* 0x000fe400018f0c05 */
[----:B------:R-:W-:Y:S02]  /*4130*/  LOP3.LUT P3, RZ, R2, 0x400000, RZ, 0xc0, !PT ;  /* 0x0040000002ff7812 */ /* 0x000fe4000786c0ff */
[----:B------:R-:W-:Y:S02]  /*4140*/  CS2R R116, SRZ ;  /* 0x0000000000747805 */ /* 0x000fe4000001ff00 */
[----:B------:R-:W-:-:S04]  /*4150*/  SHF.R.S32.HI R5, RZ, 0x1f, R120 ;  /* 0x0000001fff057819 */ /* 0x000fc80000011478 */
[----:B------:R1:W5:Y:S05]  /*4160*/  @!P4 LDG.E R116, desc[UR12][R106.64] ;  /* 0x0000000c6a74c981 */ /* 0x00036a000c1e1900 */
[----:B------:R0:W5:Y:S01]  /*4170*/  @!P3 LDG.E R117, desc[UR12][R24.64] ;  /* 0x0000000c1875b981 */ /* 0x000162000c1e1900 */
[----:B------:R-:W-:-:S04]  /*4180*/  ISETP.GE.U32.AND P3, PT, R120, UR6, PT ;  /* 0x0000000678007c0c */ /* 0x000fc8000bf66070 */
[----:B------:R-:W-:-:S13]  /*4190*/  ISETP.GE.OR.EX P3, PT, R5, UR7, P0, P3 ;  /* 0x0000000705007c0c */ /* 0x000fda0008766730 */
[----:B-1----:R-:W1:Y:S01]  /*41a0*/  @!P3 LDC.64 R106, c[0x0][0x270] ;  /* 0x00009c00ff6abb82 */ /* 0x002e620000000a00 */
[----:B0-----:R-:W-:Y:S01]  /*41b0*/  @!P3 MOV R25, R9 ;  /* 0x000000090019b202 */ /* 0x001fe20000000f00 */
[----:B------:R-:W-:Y:S02]  /*41c0*/  @!P3 IMAD.MOV.U32 R24, RZ, RZ, R6 ;  /* 0x000000ffff18b224 */ /* 0x000fe400078e0006 */
[-C--:B-1----:R-:W-:Y:S02]  /*41d0*/  @!P3 IMAD R5, R5, R106.reuse, RZ ;  /* 0x0000006a0505b224 */ /* 0x082fe400078e02ff */
[----:B------:R-:W-:-:S04]  /*41e0*/  @!P3 IMAD.WIDE.U32 R24, R120, R106, R24 ;  /* 0x0000006a7818b225 */ /* 0x000fc800078e0018 */
[----:B------:R-:W-:Y:S02]  /*41f0*/  @!P3 IMAD R5, R120, R107, R5 ;  /* 0x0000006b7805b224 */ /* 0x000fe400078e0205 */
[----:B------:R-:W0:Y:S01]  /*4200*/  @!P3 LDC.64 R106, c[0x0][0x220] ;  /* 0x00008800ff6abb82 */ /* 0x000e220000000a00 */
[----:B------:R-:W-:Y:S02]  /*4210*/  VIADD R120, R3, 0x1e8 ;  /* 0x000001e803787836 */ /* 0x000fe40000000000 */
[----:B------:R-:W-:-:S03]  /*4220*/  @!P3 IMAD.IADD R5, R25, 0x1, R5 ;  /* 0x000000011905b824 */ /* 0x000fc600078e0205 */
[----:B------:R-:W-:Y:S02]  /*4230*/  SHF.R.S32.HI R25, RZ, 0x1f, R120 ;  /* 0x0000001fff197819 */ /* 0x000fe40000011478 */
[----:B------:R-:W-:Y:S02]  /*4240*/  LOP3.LUT P1, RZ, R2, 0x100000, RZ, 0xc0, !PT ;  /* 0x0010000002ff7812 */ /* 0x000fe4000782c0ff */
[----:B0-----:R-:W-:-:S04]  /*4250*/  @!P3 LEA R106, P4, R24, R106, 0x1 ;  /* 0x0000006a186ab211 */ /* 0x001fc800078808ff */
[----:B------:R-:W-:Y:S02]  /*4260*/  @!P3 LEA.HI.X R107, R24, R107, R5, 0x1, P4 ;  /* 0x0000006b186bb211 */ /* 0x000fe400020f0c05 */
[----:B------:R-:W-:-:S04]  /*4270*/  ISETP.GE.U32.AND P4, PT, R120, UR6, PT ;  /* 0x0000000678007c0c */ /* 0x000fc8000bf86070 */
[----:B------:R-:W-:Y:S01]  /*4280*/  ISETP.GE.OR.EX P4, PT, R25, UR7, P0, P4 ;  /* 0x0000000719007c0c */ /* 0x000fe20008786740 */
[----:B------:R-:W-:-:S06]  /*4290*/  IMAD.MOV.U32 R5, RZ, RZ, RZ ;  /* 0x000000ffff057224 */ /* 0x000fcc00078e00ff */
[----:B------:R0:W5:Y:S06]  /*42a0*/  @!P1 LDG.E R5, desc[UR12][R28.64] ;  /* 0x0000000c1c059981 */ /* 0x00016c000c1e1900 */
[----:B0-----:R-:W0:Y:S01]  /*42b0*/  @!P4 LDC.64 R28, c[0x0][0x270] ;  /* 0x00009c00ff1ccb82 */ /* 0x001e220000000a00 */
[----:B------:R-:W-:-:S10]  /*42c0*/  HFMA2.MMA R24, -RZ, RZ, 0, 0 ;  /* 0x00000000ff187435 */ /* 0x000fd400000001ff */
[----:B------:R1:W5:Y:S02]  /*42d0*/  @!P5 LDG.E R24, desc[UR12][R110.64] ;  /* 0x0000000c6e18d981 */ /* 0x000364000c1e1900 */
[----:B-1----:R-:W-:Y:S01]  /*42e0*/  @!P4 MOV R111, R9 ;  /* 0x00000009006fc202 */ /* 0x002fe20000000f00 */
[----:B------:R-:W-:Y:S02]  /*42f0*/  @!P4 IMAD.MOV.U32 R110, RZ, RZ, R6 ;  /* 0x000000ffff6ec224 */ /* 0x000fe400078e0006 */
[-C--:B0-----:R-:W-:Y:S02]  /*4300*/  @!P4 IMAD R25, R25, R28.reuse, RZ ;  /* 0x0000001c1919c224 */ /* 0x081fe400078e02ff */
[----:B------:R-:W-:-:S04]  /*4310*/  @!P4 IMAD.WIDE.U32 R110, R120, R28, R110 ;  /* 0x0000001c786ec225 */ /* 0x000fc800078e006e */
[----:B------:R-:W-:Y:S02]  /*4320*/  @!P4 IMAD R25, R120, R29, R25 ;  /* 0x0000001d7819c224 */ /* 0x000fe400078e0219 */
[----:B------:R-:W0:Y:S01]  /*4330*/  @!P4 LDC.64 R28, c[0x0][0x220] ;  /* 0x00008800ff1ccb82 */ /* 0x000e220000000a00 */
[----:B------:R-:W-:-:S04]  /*4340*/  LOP3.LUT R2, R2, 0xdfffffff, RZ, 0xc0, !PT ;  /* 0xdfffffff02027812 */ /* 0x000fc800078ec0ff */
[----:B------:R-:W-:Y:S01]  /*4350*/  @P2 LOP3.LUT R2, R2, 0x20000000, RZ, 0xfc, !PT ;  /* 0x2000000002022812 */ /* 0x000fe200078efcff */
[----:B------:R-:W-:-:S03]  /*4360*/  @!P4 IMAD.IADD R25, R111, 0x1, R25 ;  /* 0x000000016f19c824 */ /* 0x000fc600078e0219 */
[C---:B------:R-:W-:Y:S02]  /*4370*/  LOP3.LUT P2, RZ, R2.reuse, 0x200, RZ, 0xc0, !PT ;  /* 0x0000020002ff7812 */ /* 0x040fe4000784c0ff */
[----:B------:R-:W-:-:S04]  /*4380*/  LOP3.LUT R2, R2, 0xf7ffffff, RZ, 0xc0, !PT ;  /* 0xf7ffffff02027812 */ /* 0x000fc800078ec0ff */
[----:B------:R-:W-:Y:S02]  /*4390*/  @P3 LOP3.LUT R2, R2, 0x8000000, RZ, 0xfc, !PT ;  /* 0x0800000002023812 */ /* 0x000fe400078efcff */
[----:B0-----:R-:W-:-:S04]  /*43a0*/  @!P4 LEA R28, P5, R110, R28, 0x1 ;  /* 0x0000001c6e1cc211 */ /* 0x001fc800078a08ff */
[----:B------:R-:W-:Y:S02]  /*43b0*/  @!P4 LEA.HI.X R29, R110, R29, R25, 0x1, P5 ;  /* 0x0000001d6e1dc211 */ /* 0x000fe400028f0c19 */
[----:B------:R-:W-:Y:S01]  /*43c0*/  LOP3.LUT P5, RZ, R2, 0x40000, RZ, 0xc0, !PT ;  /* 0x0004000002ff7812 */ /* 0x000fe200078ac0ff */
[----:B------:R-:W-:Y:S02]  /*43d0*/  IMAD.MOV.U32 R25, RZ, RZ, RZ ;  /* 0x000000ffff197224 */ /* 0x000fe400078e00ff */
[----:B------:R-:W-:-:S05]  /*43e0*/  VIADD R120, R3, 0x1f0 ;  /* 0x000001f003787836 */ /* 0x000fca0000000000 */
[----:B------:R-:W-:-:S05]  /*43f0*/  SHF.R.S32.HI R111, RZ, 0x1f, R120 ;  /* 0x0000001fff6f7819 */ /* 0x000fca0000011478 */
[----:B------:R0:W5:Y:S01]  /*4400*/  @!P5 LDG.E R25, desc[UR12][R94.64] ;  /* 0x0000000c5e19d981 */ /* 0x000162000c1e1900 */
[----:B------:R-:W-:-:S04]  /*4410*/  ISETP.GE.U32.AND P5, PT, R120, UR6, PT ;  /* 0x0000000678007c0c */ /* 0x000fc8000bfa6070 */
[----:B------:R-:W-:Y:S01]  /*4420*/  ISETP.GE.OR.EX P5, PT, R111, UR7, P0, P5 ;  /* 0x000000076f007c0c */ /* 0x000fe200087a6750 */
[----:B------:R-:W-:-:S10]  /*4430*/  HFMA2.MMA R110, -RZ, RZ, 0, 0 ;  /* 0x00000000ff6e7435 */ /* 0x000fd400000001ff */
[----:B------:R1:W5:Y:S02]  /*4440*/  @!P6 LDG.E R110, desc[UR12][R52.64] ;  /* 0x0000000c346ee981 */ /* 0x000364000c1e1900 */
[----:B0-----:R-:W0:Y:S01]  /*4450*/  @!P5 LDC.64 R94, c[0x0][0x270] ;  /* 0x00009c00ff5edb82 */ /* 0x001e220000000a00 */
[----:B-1----:R-:W-:Y:S01]  /*4460*/  @!P5 MOV R53, R9 ;  /* 0x000000090035d202 */ /* 0x002fe20000000f00 */
[----:B------:R-:W-:Y:S02]  /*4470*/  @!P5 IMAD.MOV.U32 R52, RZ, RZ, R6 ;  /* 0x000000ffff34d224 */ /* 0x000fe400078e0006 */
[-C--:B0-----:R-:W-:Y:S02]  /*4480*/  @!P5 IMAD R111, R111, R94.reuse, RZ ;  /* 0x0000005e6f6fd224 */ /* 0x081fe400078e02ff */
[----:B------:R-:W-:-:S04]  /*4490*/  @!P5 IMAD.WIDE.U32 R52, R120, R94, R52 ;  /* 0x0000005e7834d225 */ /* 0x000fc800078e0034 */
[----:B------:R-:W-:Y:S02]  /*44a0*/  @!P5 IMAD R111, R120, R95, R111 ;  /* 0x0000005f786fd224 */ /* 0x000fe400078e026f */
[----:B------:R-:W0:Y:S01]  /*44b0*/  @!P5 LDC.64 R94, c[0x0][0x220] ;  /* 0x00008800ff5edb82 */ /* 0x000e220000000a00 */
[----:B------:R-:W-:Y:S01]  /*44c0*/  LOP3.LUT P1, RZ, R2, 0x8000, RZ, 0xc0, !PT ;  /* 0x0000800002ff7812 */ /* 0x000fe2000782c0ff */
[----:B------:R-:W-:Y:S01]  /*44d0*/  HFMA2.MMA R120, -RZ, RZ, 0, 0 ;  /* 0x00000000ff787435 */ /* 0x000fe200000001ff */
[----:B------:R-:W-:-:S11]  /*44e0*/  @!P5 IMAD.IADD R111, R53, 0x1, R111 ;  /* 0x00000001356fd824 */ /* 0x000fd600078e026f */
[----:B------:R1:W5:Y:S01]  /*44f0*/  @!P1 LDG.E R120, desc[UR12][R86.64] ;  /* 0x0000000c56789981 */ /* 0x000362000c1e1900 */
[----:B0-----:R-:W-:Y:S01]  /*4500*/  @!P5 LEA R94, P6, R52, R94, 0x1 ;  /* 0x0000005e345ed211 */ /* 0x001fe200078c08ff */
[----:B-1----:R-:W-:-:S03]  /*4510*/  VIADD R87, R3, 0x1f8 ;  /* 0x000001f803577836 */ /* 0x002fc60000000000 */
[----:B------:R-:W-:Y:S02]  /*4520*/  @!P5 LEA.HI.X R95, R52, R95, R111, 0x1, P6 ;  /* 0x0000005f345fd211 */ /* 0x000fe400030f0c6f */
[----:B------:R-:W-:Y:S02]  /*4530*/  SHF.R.S32.HI R86, RZ, 0x1f, R87 ;  /* 0x0000001fff567819 */ /* 0x000fe40000011457 */
[----:B------:R-:W-:-:S04]  /*4540*/  ISETP.GE.U32.AND P6, PT, R87, UR6, PT ;  /* 0x0000000657007c0c */ /* 0x000fc8000bfc6070 */
[----:B------:R-:W-:Y:S02]  /*4550*/  ISETP.GE.OR.EX P6, PT, R86, UR7, P0, P6 ;  /* 0x0000000756007c0c */ /* 0x000fe400087c6760 */
[----:B------:R-:W-:-:S11]  /*4560*/  LOP3.LUT P3, RZ, R2, 0x10000, RZ, 0xc0, !PT ;  /* 0x0001000002ff7812 */ /* 0x000fd6000786c0ff */
[----:B------:R-:W0:Y:S01]  /*4570*/  @!P6 LDC.64 R52, c[0x0][0x270] ;  /* 0x00009c00ff34eb82 */ /* 0x000e220000000a00 */
[----:B------:R-:W-:-:S06]  /*4580*/  IMAD.MOV.U32 R111, RZ, RZ, RZ ;  /* 0x000000ffff6f7224 */ /* 0x000fcc00078e00ff */
        /* <DEDUP_REMOVED lines=8> */
[----:B------:R-:W-:-:S04]  /*4610*/  @P4 LOP3.LUT R2, R2, 0x10000000, RZ, 0xfc, !PT ;  /* 0x1000000002024812 */ /* 0x000fc800078efcff */
[----:B------:R-:W-:Y:S02]  /*4620*/  LOP3.LUT R2, R2, 0xbfffffff, RZ, 0xc0, !PT ;  /* 0xbfffffff02027812 */ /* 0x000fe400078ec0ff */
[----:B------:R-:W-:Y:S02]  /*4630*/  LOP3.LUT R0, R0, 0xfffffffe, RZ, 0xc0, !PT ;  /* 0xfffffffe00007812 */ /* 0x000fe400078ec0ff */
[----:B------:R-:W-:Y:S02]  /*4640*/  @P5 LOP3.LUT R2, R2, 0x40000000, RZ, 0xfc, !PT ;  /* 0x4000000002025812 */ /* 0x000fe400078efcff */
[----:B------:R-:W-:Y:S01]  /*4650*/  @P0 LOP3.LUT R0, R0, 0x1, RZ, 0xfc, !PT ;  /* 0x0000000100000812 */ /* 0x000fe200078efcff */
[----:B------:R-:W-:Y:S01]  /*4660*/  @!P6 IMAD.IADD R86, R27, 0x1, R86 ;  /* 0x000000011b56e824 */ /* 0x000fe200078e0256 */
[----:B------:R-:W-:Y:S02]  /*4670*/  LOP3.LUT P0, RZ, R2, 0x4000, RZ, 0xc0, !PT ;  /* 0x0000400002ff7812 */ /* 0x000fe4000780c0ff */
[----:B0-----:R-:W-:-:S04]  /*4680*/  @!P6 LEA R52, P1, R26, R52, 0x1 ;  /* 0x000000341a34e211 */ /* 0x001fc800078208ff */
[----:B------:R-:W-:Y:S02]  /*4690*/  @!P6 LEA.HI.X R53, R26, R53, R86, 0x1, P1 ;  /* 0x000000351a35e211 */ /* 0x000fe400008f0c56 */
[----:B------:R-:W-:-:S06]  /*46a0*/  CS2R R26, SRZ ;  /* 0x00000000001a7805 */ /* 0x000fcc000001ff00 */
[----:B--2---:R-:W2:Y:S04]  /*46b0*/  @!P0 LDG.E R26, desc[UR12][R124.64] ;  /* 0x0000000c7c1a8981 */ /* 0x004ea8000c1e1900 */
[----:B------:R-:W3:Y:S01]  /*46c0*/  LDL.LU.64 R124, [R1+0x130] ;  /* 0x00013000017c7983 */ /* 0x000ee20000300a00 */
[C---:B------:R-:W-:Y:S02]  /*46d0*/  LOP3.LUT P1, RZ, R0.reuse, 0x1000000, RZ, 0xc0, !PT ;  /* 0x0100000000ff7812 */ /* 0x040fe4000782c0ff */
[----:B------:R-:W-:-:S04]  /*46e0*/  LOP3.LUT R0, R0, 0xfffffffd, RZ, 0xc0, !PT ;  /* 0xfffffffd00007812 */ /* 0x000fc800078ec0ff */
[----:B------:R-:W-:Y:S02]  /*46f0*/  @P6 LOP3.LUT R0, R0, 0x2, RZ, 0xfc, !PT ;  /* 0x0000000200006812 */ /* 0x000fe400078efcff */
[----:B------:R-:W-:Y:S01]  /*4700*/  LOP3.LUT P6, RZ, R2, 0x2000, RZ, 0xc0, !PT ;  /* 0x0000200002ff7812 */ /* 0x000fe200078cc0ff */
[----:B------:R-:W-:-:S12]  /*4710*/  IMAD.MOV.U32 R86, RZ, RZ, RZ ;  /* 0x000000ffff567224 */ /* 0x000fd800078e00ff */
[----:B---3--:R-:W3:Y:S04]  /*4720*/  @!P6 LDG.E R86, desc[UR12][R124.64] ;  /* 0x0000000c7c56e981 */ /* 0x008ee8000c1e1900 */
[----:B------:R-:W4:Y:S01]  /*4730*/  LDL.LU.64 R124, [R1+0x128] ;  /* 0x00012800017c7983 */ /* 0x000f220000300a00 */
[----:B------:R-:W-:Y:S02]  /*4740*/  LOP3.LUT R0, R0, 0xfff7ffff, RZ, 0xc0, !PT ;  /* 0xfff7ffff00007812 */ /* 0x000fe400078ec0ff */
[----:B------:R-:W-:Y:S02]  /*4750*/  LOP3.LUT P5, RZ, R2, 0x800, RZ, 0xc0, !PT ;  /* 0x0000080002ff7812 */ /* 0x000fe400078ac0ff */
[----:B------:R-:W-:Y:S02]  /*4760*/  @P0 LOP3.LUT R0, R0, 0x80000, RZ, 0xfc, !PT ;  /* 0x0008000000000812 */ /* 0x000fe400078efcff */
[----:B------:R-:W-:-:S02]  /*4770*/  LOP3.LUT P3, RZ, R2, 0x2000000, RZ, 0xc0, !PT ;  /* 0x0200000002ff7812 */ /* 0x000fc4000786c0ff */
[----:B------:R-:W-:-:S04]  /*4780*/  LOP3.LUT R0, R0, 0xfffeffff, RZ, 0xc0, !PT ;  /* 0xfffeffff00007812 */ /* 0x000fc800078ec0ff */
[----:B------:R-:W-:Y:S02]  /*4790*/  @P1 LOP3.LUT R0, R0, 0x10000, RZ, 0xfc, !PT ;  /* 0x0001000000001812 */ /* 0x000fe400078efcff */
[----:B------:R-:W-:-:S05]  /*47a0*/  PRMT R79, RZ, 0x7610, R79 ;  /* 0x00007610ff4f7816 */ /* 0x000fca000000004f */
[----:B------:R-:W-:Y:S02]  /*47b0*/  @!P3 PRMT R79, R123, 0x7610, R79 ;  /* 0x000076107b4fb816 */ /* 0x000fe4000000004f */
[C---:B------:R-:W-:Y:S01]  /*47c0*/  LOP3.LUT P0, RZ, R2.reuse, 0x200000, RZ, 0xc0, !PT ;  /* 0x0020000002ff7812 */ /* 0x040fe2000780c0ff */
[----:B----4-:R0:W4:Y:S01]  /*47d0*/  @!P1 LDG.E R27, desc[UR12][R124.64] ;  /* 0x0000000c7c1b9981 */ /* 0x010122000c1e1900 */
[----:B------:R-:W-:Y:S01]  /*47e0*/  LOP3.LUT P1, RZ, R2, 0x400, RZ, 0xc0, !PT ;  /* 0x0000040002ff7812 */ /* 0x000fe2000782c0ff */
[----:B0-----:R-:W-:-:S10]  /*47f0*/  HFMA2.MMA R124, -RZ, RZ, 0, 0 ;  /* 0x00000000ff7c7435 */ /* 0x001fd400000001ff */
[----:B------:R0:W4:Y:S02]  /*4800*/  @!P5 LDG.E R124, desc[UR12][R82.64] ;  /* 0x0000000c527cd981 */ /* 0x000124000c1e1900 */
[----:B0-----:R-:W-:-:S06]  /*4810*/  IMAD.MOV.U32 R82, RZ, RZ, RZ ;  /* 0x000000ffff527224 */ /* 0x001fcc00078e00ff */
[----:B------:R0:W4:Y:S02]  /*4820*/  @!P1 LDG.E R82, desc[UR12][R76.64] ;  /* 0x0000000c4c529981 */ /* 0x000124000c1e1900 */
[----:B0-----:R-:W-:Y:S02]  /*4830*/  PRMT R77, R79, 0x7610, R77 ;  /* 0x000076104f4d7816 */ /* 0x001fe4000000004d */
[----:B------:R-:W2:Y:S01]  /*4840*/  LDL.LU R79, [R1+0x120] ;  /* 0x00012000014f7983 */ /* 0x000ea20000300800 */
[----:B------:R-:W-:-:S04]  /*4850*/  LOP3.LUT R0, R0, 0xffbfffff, RZ, 0xc0, !PT ;  /* 0xffbfffff00007812 */ /* 0x000fc800078ec0ff */
[----:B------:R-:W-:Y:S02]  /*4860*/  @P0 LOP3.LUT R0, R0, 0x400000, RZ, 0xfc, !PT ;  /* 0x0040000000000812 */ /* 0x000fe400078efcff */
[----:B------:R-:W-:Y:S02]  /*4870*/  LOP3.LUT P0, RZ, R2, 0x80, RZ, 0xc0, !PT ;  /* 0x0000008002ff7812 */ /* 0x000fe4000780c0ff */
[----:B------:R-:W-:Y:S01]  /*4880*/  LOP3.LUT R0, R0, 0xff7fffff, RZ, 0xc0, !PT ;  /* 0xff7fffff00007812 */ /* 0x000fe200078ec0ff */
[----:B------:R-:W-:-:S06]  /*4890*/  IMAD.MOV.U32 R76, RZ, RZ, RZ ;  /* 0x000000ffff4c7224 */ /* 0x000fcc00078e00ff */
[----:B------:R0:W4:Y:S04]  /*48a0*/  @!P2 LDG.E R76, desc[UR12][R58.64] ;  /* 0x0000000c3a4ca981 */ /* 0x000128000c1e1900 */
[----:B------:R-:W-:Y:S02]  /*48b0*/  @P0 LOP3.LUT R0, R0, 0x800000, RZ, 0xfc, !PT ;  /* 0x0080000000000812 */ /* 0x000fe400078efcff */
[----:B------:R-:W-:Y:S02]  /*48c0*/  LOP3.LUT P0, RZ, R2, 0x100, RZ, 0xc0, !PT ;  /* 0x0000010002ff7812 */ /* 0x000fe4000780c0ff */
[----:B------:R-:W-:-:S04]  /*48d0*/  LOP3.LUT R0, R0, 0xfffdffff, RZ, 0xc0, !PT ;  /* 0xfffdffff00007812 */ /* 0x000fc800078ec0ff */
[----:B------:R-:W-:Y:S02]  /*48e0*/  @P5 LOP3.LUT R0, R0, 0x20000, RZ, 0xfc, !PT ;  /* 0x0002000000005812 */ /* 0x000fe400078efcff */
[----:B0-----:R-:W-:Y:S02]  /*48f0*/  PRMT R58, R77, 0x7610, R58 ;  /* 0x000076104d3a7816 */ /* 0x001fe4000000003a */
[----:B------:R-:W-:Y:S02]  /*4900*/  LOP3.LUT R0, R0, 0xfffbffff, RZ, 0xc0, !PT ;  /* 0xfffbffff00007812 */ /* 0x000fe400078ec0ff */
[----:B------:R-:W-:Y:S02]  /*4910*/  MOV R77, RZ ;  /* 0x000000ff004d7202 */ /* 0x000fe40000000f00 */
[----:B------:R-:W-:Y:S02]  /*4920*/  @P2 LOP3.LUT R0, R0, 0x40000, RZ, 0xfc, !PT ;  /* 0x0004000000002812 */ /* 0x000fe400078efcff */
[----:B------:R-:W-:-:S02]  /*4930*/  LOP3.LUT P4, RZ, R2, 0x1000000, RZ, 0xc0, !PT ;  /* 0x0100000002ff7812 */ /* 0x000fc4000788c0ff */
[C---:B------:R-:W-:Y:S02]  /*4940*/  LOP3.LUT P2, RZ, R2.reuse, 0x40, RZ, 0xc0, !PT ;  /* 0x0000004002ff7812 */ /* 0x040fe4000784c0ff */
[C---:B------:R-:W-:Y:S02]  /*4950*/  LOP3.LUT P6, RZ, R2.reuse, 0x800000, RZ, 0xc0, !PT ;  /* 0x0080000002ff7812 */ /* 0x040fe400078cc0ff */
[----:B------:R-:W-:Y:S02]  /*4960*/  LOP3.LUT P1, RZ, R2, 0x10, RZ, 0xc0, !PT ;  /* 0x0000001002ff7812 */ /* 0x000fe4000782c0ff */
[----:B------:R-:W-:-:S05]  /*4970*/  PRMT R125, RZ, 0x7610, R125 ;  /* 0x00007610ff7d7816 */ /* 0x000fca000000007d */
[----:B------:R-:W-:Y:S02]  /*4980*/  @!P4 SHF.R.U32.HI R125, RZ, 0x10, R122 ;  /* 0x00000010ff7dc819 */ /* 0x000fe4000001167a */
[----:B------:R-:W-:Y:S02]  /*4990*/  PRMT R87, RZ, 0x7610, R87 ;  /* 0x00007610ff577816 */ /* 0x000fe40000000057 */
[----:B------:R-:W-:Y:S02]  /*49a0*/  PRMT R125, R125, 0x5410, RZ ;  /* 0x000054107d7d7816 */ /* 0x000fe400000000ff */
[----:B------:R-:W-:Y:S02]  /*49b0*/  @!P3 SHF.R.U32.HI R87, RZ, 0x10, R123 ;  /* 0x00000010ff57b819 */ /* 0x000fe4000001167b */
[----:B------:R-:W-:Y:S02]  /*49c0*/  PRMT R83, RZ, 0x7610, R83 ;  /* 0x00007610ff537816 */ /* 0x000fe40000000053 */
[----:B-----5:R-:W-:-:S02]  /*49d0*/  @!P6 SHF.R.U32.HI R83, RZ, 0x10, R121 ;  /* 0x00000010ff53e819 */ /* 0x020fc40000011679 */
[----:B------:R-:W-:Y:S02]  /*49e0*/  @!P6 PRMT R125, R125, 0x5410, R121 ;  /* 0x000054107d7de816 */ /* 0x000fe40000000079 */
[----:B------:R-:W-:Y:S02]  /*49f0*/  LOP3.LUT P6, RZ, R2, 0x8, RZ, 0xc0, !PT ;  /* 0x0000000802ff7812 */ /* 0x000fe400078cc0ff */
[----:B------:R-:W-:-:S04]  /*4a00*/  PRMT R87, R87, 0x5410, RZ ;  /* 0x0000541057577816 */ /* 0x000fc800000000ff */
[----:B------:R-:W-:Y:S02]  /*4a10*/  @!P4 PRMT R87, R87, 0x5410, R122 ;  /* 0x000054105757c816 */ /* 0x000fe4000000007a */
[C---:B------:R-:W-:Y:S02]  /*4a20*/  LOP3.LUT P4, RZ, R2.reuse, 0x20, RZ, 0xc0, !PT ;  /* 0x0000002002ff7812 */ /* 0x040fe4000788c0ff */
[C---:B------:R-:W-:Y:S02]  /*4a30*/  LOP3.LUT P3, RZ, R2.reuse, 0x400000, RZ, 0xc0, !PT ;  /* 0x0040000002ff7812 */ /* 0x040fe4000786c0ff */
[----:B------:R-:W-:Y:S02]  /*4a40*/  LOP3.LUT P5, RZ, R2, 0x100000, RZ, 0xc0, !PT ;  /* 0x0010000002ff7812 */ /* 0x000fe400078ac0ff */
[----:B------:R-:W-:Y:S02]  /*4a50*/  PRMT R83, R83, 0x5410, RZ ;  /* 0x0000541053537816 */ /* 0x000fe400000000ff */
[----:B------:R-:W-:-:S07]  /*4a60*/  PRMT R59, RZ, 0x7610, R59 ;  /* 0x00007610ff3b7816 */ /* 0x000fce000000003b */
[--C-:B------:R-:W-:Y:S02]  /*4a70*/  @!P3 SHF.R.U32.HI R59, RZ, 0x10, R117.reuse ;  /* 0x00000010ff3bb819 */ /* 0x100fe40000011675 */
[----:B------:R-:W-:Y:S02]  /*4a80*/  @!P3 PRMT R83, R83, 0x5410, R117 ;  /* 0x000054105353b816 */ /* 0x000fe40000000075 */
[----:B------:R-:W-:Y:S02]  /*4a90*/  LOP3.LUT P3, RZ, R2, 0x2, RZ, 0xc0, !PT ;  /* 0x0000000202ff7812 */ /* 0x000fe4000786c0ff */
[----:B------:R-:W-:Y:S01]  /*4aa0*/  PRMT R59, R59, 0x5410, RZ ;  /* 0x000054103b3b7816 */ /* 0x000fe200000000ff */
[----:B--2---:R0:W2:Y:S01]  /*4ab0*/  @!P0 LDG.E R77, desc[UR12][R78.64] ;  /* 0x0000000c4e4d8981 */ /* 0x0040a2000c1e1900 */
[----:B------:R-:W-:Y:S02]  /*4ac0*/  LOP3.LUT P0, RZ, R0, 0x800000, RZ, 0xc0, !PT ;  /* 0x0080000000ff7812 */ /* 0x000fe4000780c0ff */
[----:B0-----:R-:W-:Y:S01]  /*4ad0*/  PRMT R78, R58, 0x7610, R78 ;  /* 0x000076103a4e7816 */ /* 0x001fe2000000004e */
[----:B------:R-:W-:-:S10]  /*4ae0*/  IMAD.MOV.U32 R58, RZ, RZ, RZ ;  /* 0x000000ffff3a7224 */ /* 0x000fd400078e00ff */
[----:B------:R0:W5:Y:S02]  /*4af0*/  @!P0 LDG.E R58, desc[UR12][R22.64] ;  /* 0x0000000c163a8981 */ /* 0x000164000c1e1900 */
[----:B0-----:R-:W-:-:S06]  /*4b00*/  CS2R R22, SRZ ;  /* 0x0000000000167805 */ /* 0x001fcc000001ff00 */
[----:B------:R0:W5:Y:S04]  /*4b10*/  @!P2 LDG.E R22, desc[UR12][R114.64] ;  /* 0x0000000c7216a981 */ /* 0x000168000c1e1900 */
[----:B------:R1:W5:Y:S01]  /*4b20*/  @!P1 LDG.E R23, desc[UR12][R112.64] ;  /* 0x0000000c70179981 */ /* 0x000362000c1e1900 */
[----:B0-----:R-:W-:-:S04]  /*4b30*/  PRMT R114, R78, 0x7610, R114 ;  /* 0x000076104e727816 */ /* 0x001fc80000000072 */
[----:B-1----:R-:W-:Y:S01]  /*4b40*/  PRMT R112, R114, 0x7610, R112 ;  /* 0x0000761072707816 */ /* 0x002fe20000000070 */
[----:B------:R-:W-:Y:S01]  /*4b50*/  HFMA2.MMA R114, -RZ, RZ, 0, 0 ;  /* 0x00000000ff727435 */ /* 0x000fe200000001ff */
[C---:B------:R-:W-:Y:S02]  /*4b60*/  LOP3.LUT P0, RZ, R0.reuse, 0x400000, RZ, 0xc0, !PT ;  /* 0x0040000000ff7812 */ /* 0x040fe4000780c0ff */
[----:B------:R-:W-:Y:S01]  /*4b70*/  LOP3.LUT R0, R0, 0xffffdfff, RZ, 0xc0, !PT ;  /* 0xffffdfff00007812 */ /* 0x000fe200078ec0ff */
[----:B------:R-:W-:-:S06]  /*4b80*/  IMAD.MOV.U32 R78, RZ, RZ, RZ ;  /* 0x000000ffff4e7224 */ /* 0x000fcc00078e00ff */
[----:B------:R-:W5:Y:S01]  /*4b90*/  @!P6 LDG.E R114, desc[UR12][R100.64] ;  /* 0x0000000c6472e981 */ /* 0x000f62000c1e1900 */
[----:B------:R-:W-:Y:S02]  /*4ba0*/  LOP3.LUT P6, RZ, R2, 0x8000, RZ, 0xc0, !PT ;  /* 0x0000800002ff7812 */ /* 0x000fe400078cc0ff */
[----:B------:R-:W-:Y:S01]  /*4bb0*/  @P4 LOP3.LUT R0, R0, 0x2000, RZ, 0xfc, !PT ;  /* 0x0000200000004812 */ /* 0x000fe200078efcff */
[----:B------:R0:W5:Y:S01]  /*4bc0*/  @!P4 LDG.E R78, desc[UR12][R48.64] ;  /* 0x0000000c304ec981 */ /* 0x000162000c1e1900 */
[----:B------:R-:W-:Y:S02]  /*4bd0*/  LOP3.LUT P2, RZ, R2, 0x4, RZ, 0xc0, !PT ;  /* 0x0000000402ff7812 */ /* 0x000fe4000784c0ff */
[----:B------:R-:W-:Y:S02]  /*4be0*/  LOP3.LUT R0, R0, 0xffefffff, RZ, 0xc0, !PT ;  /* 0xffefffff00007812 */ /* 0x000fe400078ec0ff */
[----:B------:R-:W-:Y:S02]  /*4bf0*/  PRMT R79, RZ, 0x7610, R79 ;  /* 0x00007610ff4f7816 */ /* 0x000fe4000000004f */
[----:B------:R-:W-:-:S03]  /*4c00*/  @!P0 SHF.R.U32.HI R79, RZ, 0x10, R116 ;  /* 0x00000010ff4f8819 */ /* 0x000fc60000011674 */
[----:B------:R-:W-:Y:S01]  /*4c10*/  @P6 LOP3.LUT R0, R0, 0x100000, RZ, 0xfc, !PT ;  /* 0x0010000000006812 */ /* 0x000fe200078efcff */
[----:B0-----:R-:W-:Y:S01]  /*4c20*/  IMAD.MOV.U32 R48, RZ, RZ, RZ ;  /* 0x000000ffff307224 */ /* 0x001fe200078e00ff */
[----:B------:R-:W-:Y:S02]  /*4c30*/  LOP3.LUT P6, RZ, R4, 0x80000000, RZ, 0xc0, !PT ;  /* 0x8000000004ff7812 */ /* 0x000fe400078cc0ff */
[----:B------:R-:W-:Y:S02]  /*4c40*/  PRMT R79, R79, 0x5410, RZ ;  /* 0x000054104f4f7816 */ /* 0x000fe400000000ff */
[----:B------:R-:W-:Y:S01]  /*4c50*/  PRMT R115, RZ, 0x7610, R115 ;  /* 0x00007610ff737816 */ /* 0x000fe20000000073 */
[----:B------:R0:W5:Y:S01]  /*4c60*/  @!P2 LDG.E R48, desc[UR12][R102.64] ;  /* 0x0000000c6630a981 */ /* 0x000162000c1e1900 */
[--C-:B------:R-:W-:Y:S02]  /*4c70*/  @!P5 SHF.R.U32.HI R115, RZ, 0x10, R5.reuse ;  /* 0x00000010ff73d819 */ /* 0x100fe40000011605 */
[----:B------:R-:W-:-:S02]  /*4c80*/  @!P5 PRMT R79, R79, 0x5410, R5 ;  /* 0x000054104f4fd816 */ /* 0x000fc40000000005 */
[----:B------:R-:W-:Y:S02]  /*4c90*/  LOP3.LUT P5, RZ, R2, 0x20000, RZ, 0xc0, !PT ;  /* 0x0002000002ff7812 */ /* 0x000fe400078ac0ff */
[----:B------:R-:W-:Y:S02]  /*4ca0*/  LOP3.LUT R0, R0, 0xffdfffff, RZ, 0xc0, !PT ;  /* 0xffdfffff00007812 */ /* 0x000fe400078ec0ff */
[----:B0-----:R-:W-:Y:S01]  /*4cb0*/  PRMT R102, R112, 0x7610, R102 ;  /* 0x0000761070667816 */ /* 0x001fe20000000066 */
[----:B------:R-:W-:Y:S01]  /*4cc0*/  IMAD.MOV.U32 R112, RZ, RZ, RZ ;  /* 0x000000ffff707224 */ /* 0x000fe200078e00ff */
[----:B------:R-:W-:Y:S02]  /*4cd0*/  LOP3.LUT P1, RZ, R2, 0x1, RZ, 0xc0, !PT ;  /* 0x0000000102ff7812 */ /* 0x000fe4000782c0ff */
[----:B------:R-:W-:Y:S02]  /*4ce0*/  @P6 LOP3.LUT R0, R0, 0x200000, RZ, 0xfc, !PT ;  /* 0x0020000000006812 */ /* 0x000fe400078efcff */
[----:B------:R-:W-:Y:S01]  /*4cf0*/  LOP3.LUT P6, RZ, R2, 0x10000, RZ, 0xc0, !PT ;  /* 0x0001000002ff7812 */ /* 0x000fe200078cc0ff */
[----:B------:R0:W5:Y:S01]  /*4d00*/  @!P3 LDG.E R112, desc[UR12][R96.64] ;  /* 0x0000000c6070b981 */ /* 0x000162000c1e1900 */
[----:B------:R-:W-:-:S02]  /*4d10*/  MOV R100, RZ ;  /* 0x000000ff00647202 */ /* 0x000fc40000000f00 */
[----:B------:R-:W-:Y:S02]  /*4d20*/  PRMT R113, RZ, 0x7610, R113 ;  /* 0x00007610ff717816 */ /* 0x000fe40000000071 */
[----:B------:R-:W-:Y:S02]  /*4d30*/  @!P5 SHF.R.U32.HI R113, RZ, 0x10, R110 ;  /* 0x00000010ff71d819 */ /* 0x000fe4000001166e */
[----:B------:R-:W-:Y:S01]  /*4d40*/  LOP3.LUT R0, R0, 0xffffbfff, RZ, 0xc0, !PT ;  /* 0xffffbfff00007812 */ /* 0x000fe200078ec0ff */
[----:B------:R-:W5:Y:S01]  /*4d50*/  @!P1 LDG.E R100, desc[UR12][R98.64] ;  /* 0x0000000c62649981 */ /* 0x000f62000c1e1900 */
[----:B------:R-:W-:Y:S02]  /*4d60*/  PRMT R113, R113, 0x5410, RZ ;  /* 0x0000541071717816 */ /* 0x000fe400000000ff */
[----:B------:R-:W-:Y:S02]  /*4d70*/  @P3 LOP3.LUT R0, R0, 0x4000, RZ, 0xfc, !PT ;  /* 0x0000400000003812 */ /* 0x000fe400078efcff */
[----:B------:R-:W-:-:S02]  /*4d80*/  PRMT R103, RZ, 0x7610, R103 ;  /* 0x00007610ff677816 */ /* 0x000fc40000000067 */
[--C-:B------:R-:W-:Y:S02]  /*4d90*/  @!P6 SHF.R.U32.HI R103, RZ, 0x10, R111.reuse ;  /* 0x00000010ff67e819 */ /* 0x100fe4000001166f */
[----:B------:R-:W-:Y:S02]  /*4da0*/  @!P6 PRMT R113, R113, 0x5410, R111 ;  /* 0x000054107171e816 */ /* 0x000fe4000000006f */
[----:B------:R-:W-:Y:S01]  /*4db0*/  LOP3.LUT P6, RZ, R0, 0x200000, RZ, 0xc0, !PT ;  /* 0x0020000000ff7812 */ /* 0x000fe200078cc0ff */
[----:B0-----:R-:W-:Y:S01]  /*4dc0*/  IMAD.MOV.U32 R96, RZ, RZ, RZ ;  /* 0x000000ffff607224 */ /* 0x001fe200078e00ff */
[----:B------:R-:W-:-:S11]  /*4dd0*/  LOP3.LUT P3, RZ, R4, 0x40000000, RZ, 0xc0, !PT ;  /* 0x4000000004ff7812 */ /* 0x000fd6000786c0ff */
[----:B------:R0:W5:Y:S02]  /*4de0*/  @!P6 LDG.E R96, desc[UR12][R92.64] ;  /* 0x0000000c5c60e981 */ /* 0x000164000c1e1900 */
[----:B0-----:R-:W-:Y:S01]  /*4df0*/  PRMT R92, R102, 0x7610, R92 ;  /* 0x00007610665c7816 */ /* 0x001fe2000000005c */
[----:B------:R-:W-:-:S06]  /*4e00*/  IMAD.MOV.U32 R102, RZ, RZ, RZ ;  /* 0x000000ffff667224 */ /* 0x000fcc00078e00ff */
[----:B------:R-:W5:Y:S01]  /*4e10*/  @!P3 LDG.E R102, desc[UR12][R90.64] ;  /* 0x0000000c5a66b981 */ /* 0x000f62000c1e1900 */
[C---:B------:R-:W-:Y:S02]  /*4e20*/  LOP3.LUT P4, RZ, R2.reuse, 0x80000, RZ, 0xc0, !PT ;  /* 0x0008000002ff7812 */ /* 0x040fe4000788c0ff */
[----:B------:R-:W-:Y:S02]  /*4e30*/  @!P0 PRMT R59, R59, 0x5410, R116 ;  /* 0x000054103b3b8816 */ /* 0x000fe40000000074 */
[----:B------:R-:W-:Y:S02]  /*4e40*/  LOP3.LUT P0, RZ, R2, 0x40000, RZ, 0xc0, !PT ;  /* 0x0004000002ff7812 */ /* 0x000fe4000780c0ff */
[----:B------:R-:W-:-:S07]  /*4e50*/  PRMT R49, RZ, 0x7610, R49 ;  /* 0x00007610ff317816 */ /* 0x000fce0000000031 */
[----:B------:R-:W-:-:S04]  /*4e60*/  @!P4 SHF.R.U32.HI R49, RZ, 0x10, R24 ;  /* 0x00000010ff31c819 */ /* 0x000fc80000011618 */
[----:B------:R-:W-:Y:S02]  /*4e70*/  PRMT R49, R49, 0x5410, RZ ;  /* 0x0000541031317816 */ /* 0x000fe400000000ff */
[----:B------:R-:W-:Y:S02]  /*4e80*/  PRMT R101, RZ, 0x7610, R101 ;  /* 0x00007610ff657816 */ /* 0x000fe40000000065 */
[--C-:B------:R-:W-:Y:S02]  /*4e90*/  @!P0 SHF.R.U32.HI R101, RZ, 0x10, R25.reuse ;  /* 0x00000010ff658819 */ /* 0x100fe40000011619 */
[----:B------:R-:W-:Y:S02]  /*4ea0*/  @!P0 PRMT R49, R49, 0x5410, R25 ;  /* 0x0000541031318816 */ /* 0x000fe40000000019 */
[----:B------:R-:W-:Y:S01]  /*4eb0*/  LOP3.LUT P0, RZ, R4, 0x20000000, RZ, 0xc0, !PT ;  /* 0x2000000004ff7812 */ /* 0x000fe2000780c0ff */
[----:B------:R-:W-:Y:S01]  /*4ec0*/  HFMA2.MMA R98, -RZ, RZ, 0, 0 ;  /* 0x00000000ff627435 */ /* 0x000fe200000001ff */
[----:B------:R-:W-:-:S04]  /*4ed0*/  PRMT R115, R115, 0x5410, RZ ;  /* 0x0000541073737816 */ /* 0x000fc800000000ff */
[----:B------:R-:W-:Y:S02]  /*4ee0*/  @!P4 PRMT R115, R115, 0x5410, R24 ;  /* 0x000054107373c816 */ /* 0x000fe40000000018 */
[C---:B------:R-:W-:Y:S02]  /*4ef0*/  LOP3.LUT P4, RZ, R4.reuse, 0x8000000, RZ, 0xc0, !PT ;  /* 0x0800000004ff7812 */ /* 0x040fe4000788c0ff */
[----:B------:R-:W-:-:S03]  /*4f00*/  LOP3.LUT P1, RZ, R4, 0x4000000, RZ, 0xc0, !PT ;  /* 0x0400000004ff7812 */ /* 0x000fc6000782c0ff */
[----:B------:R0:W5:Y:S01]  /*4f10*/  @!P0 LDG.E R98, desc[UR12][R80.64] ;  /* 0x0000000c50628981 */ /* 0x000162000c1e1900 */
[----:B------:R-:W-:Y:S02]  /*4f20*/  PRMT R101, R101, 0x5410, RZ ;  /* 0x0000541065657816 */ /* 0x000fe400000000ff */
[----:B0-----:R-:W-:Y:S01]  /*4f30*/  PRMT R80, R92, 0x7610, R80 ;  /* 0x000076105c507816 */ /* 0x001fe20000000050 */
[----:B------:R-:W-:Y:S01]  /*4f40*/  IMAD.MOV.U32 R92, RZ, RZ, RZ ;  /* 0x000000ffff5c7224 */ /* 0x000fe200078e00ff */
[----:B------:R-:W-:Y:S02]  /*4f50*/  @!P5 PRMT R101, R101, 0x5410, R110 ;  /* 0x000054106565d816 */ /* 0x000fe4000000006e */
[----:B------:R-:W-:-:S03]  /*4f60*/  LOP3.LUT P5, RZ, R2, 0x2000, RZ, 0xc0, !PT ;  /* 0x0000200002ff7812 */ /* 0x000fc600078ac0ff */
[----:B------:R0:W5:Y:S01]  /*4f70*/  @!P4 LDG.E R92, desc[UR12][R74.64] ;  /* 0x0000000c4a5cc981 */ /* 0x000162000c1e1900 */
[----:B------:R-:W-:Y:S02]  /*4f80*/  LOP3.LUT P0, RZ, R0, 0x80000, RZ, 0xc0, !PT ;  /* 0x0008000000ff7812 */ /* 0x000fe4000780c0ff */
[----:B0-----:R-:W-:Y:S02]  /*4f90*/  PRMT R74, R80, 0x7610, R74 ;  /* 0x00007610504a7816 */ /* 0x001fe4000000004a */
[----:B------:R-:W-:-:S06]  /*4fa0*/  MOV R80, RZ ;  /* 0x000000ff00507202 */ /* 0x000fcc0000000f00 */
[----:B------:R-:W5:Y:S01]  /*4fb0*/  @!P1 LDG.E R80, desc[UR12][R70.64] ;  /* 0x0000000c46509981 */ /* 0x000f62000c1e1900 */
[----:B------:R-:W-:Y:S02]  /*4fc0*/  LOP3.LUT P1, RZ, R0, 0x10000, RZ, 0xc0, !PT ;  /* 0x0001000000ff7812 */ /* 0x000fe4000782c0ff */
[----:B------:R-:W-:Y:S02]  /*4fd0*/  PRMT R91, RZ, 0x7610, R91 ;  /* 0x00007610ff5b7816 */ /* 0x000fe4000000005b */
[----:B---3--:R-:W-:Y:S02]  /*4fe0*/  @!P5 SHF.R.U32.HI R91, RZ, 0x10, R86 ;  /* 0x00000010ff5bd819 */ /* 0x008fe40000011656 */
[----:B------:R-:W-:Y:S02]  /*4ff0*/  LOP3.LUT P2, RZ, R4, 0x10000000, RZ, 0xc0, !PT ;  /* 0x1000000004ff7812 */ /* 0x000fe4000784c0ff */
[----:B------:R-:W-:Y:S02]  /*5000*/  PRMT R91, R91, 0x5410, RZ ;  /* 0x000054105b5b7816 */ /* 0x000fe400000000ff */
[----:B------:R-:W-:-:S02]  /*5010*/  PRMT R99, RZ, 0x7610, R99 ;  /* 0x00007610ff637816 */ /* 0x000fc40000000063 */
[----:B------:R-:W-:Y:S02]  /*5020*/  PRMT R81, RZ, 0x7610, R81 ;  /* 0x00007610ff517816 */ /* 0x000fe40000000051 */
[----:B------:R-:W-:Y:S02]  /*5030*/  @!P0 SHF.R.U32.HI R99, RZ, 0x10, R26 ;  /* 0x00000010ff638819 */ /* 0x000fe4000001161a */
[--C-:B----4-:R-:W-:Y:S02]  /*5040*/  @!P1 SHF.R.U32.HI R81, RZ, 0x10, R27.reuse ;  /* 0x00000010ff519819 */ /* 0x110fe4000001161b */
[----:B------:R-:W-:Y:S01]  /*5050*/  @!P1 PRMT R91, R91, 0x5410, R27 ;  /* 0x000054105b5b9816 */ /* 0x000fe2000000001b */
[----:B------:R-:W-:Y:S01]  /*5060*/  IMAD.MOV.U32 R90, RZ, RZ, RZ ;  /* 0x000000ffff5a7224 */ /* 0x000fe200078e00ff */
[----:B------:R-:W-:Y:S02]  /*5070*/  LOP3.LUT P1, RZ, R4, 0x80000, RZ, 0xc0, !PT ;  /* 0x0008000004ff7812 */ /* 0x000fe4000782c0ff */
[----:B------:R-:W-:-:S02]  /*5080*/  PRMT R99, R99, 0x5410, RZ ;  /* 0x0000541063637816 */ /* 0x000fc400000000ff */
[C---:B------:R-:W-:Y:S01]  /*5090*/  LOP3.LUT P6, RZ, R0.reuse, 0x100000, RZ, 0xc0, !PT ;  /* 0x0010000000ff7812 */ /* 0x040fe200078cc0ff */
[----:B------:R0:W3:Y:S01]  /*50a0*/  @!P2 LDG.E R90, desc[UR12][R72.64] ;  /* 0x0000000c485aa981 */ /* 0x0000e2000c1e1900 */
[----:B------:R-:W-:Y:S02]  /*50b0*/  @!P5 PRMT R99, R99, 0x5410, R86 ;  /* 0x000054106363d816 */ /* 0x000fe40000000056 */
[C---:B------:R-:W-:Y:S02]  /*50c0*/  LOP3.LUT P2, RZ, R0.reuse, 0x40000, RZ, 0xc0, !PT ;  /* 0x0004000000ff7812 */ /* 0x040fe4000784c0ff */
[C---:B------:R-:W-:Y:S02]  /*50d0*/  LOP3.LUT P5, RZ, R0.reuse, 0x20000, RZ, 0xc0, !PT ;  /* 0x0002000000ff7812 */ /* 0x040fe400078ac0ff */
[----:B------:R-:W-:-:S04]  /*50e0*/  LOP3.LUT R0, R0, 0xffff7fff, RZ, 0xc0, !PT ;  /* 0xffff7fff00007812 */ /* 0x000fc800078ec0ff */
[----:B------:R-:W-:Y:S02]  /*50f0*/  @P1 LOP3.LUT R0, R0, 0x8000, RZ, 0xfc, !PT ;  /* 0x0000800000001812 */ /* 0x000fe400078efcff */
[----:B------:R-:W-:Y:S02]  /*5100*/  LOP3.LUT P1, RZ, R4, 0x2000000, RZ, 0xc0, !PT ;  /* 0x0200000004ff7812 */ /* 0x000fe4000782c0ff */
[----:B------:R-:W-:Y:S01]  /*5110*/  PRMT R103, R103, 0x5410, RZ ;  /* 0x0000541067677816 */ /* 0x000fe200000000ff */
[----:B0-----:R-:W-:Y:S01]  /*5120*/  IMAD.MOV.U32 R72, RZ, RZ, RZ ;  /* 0x000000ffff487224 */ /* 0x001fe200078e00ff */
[----:B------:R-:W-:Y:S02]  /*5130*/  PRMT R97, RZ, 0x7610, R97 ;  /* 0x00007610ff617816 */ /* 0x000fe40000000061 */
[--C-:B------:R-:W-:Y:S02]  /*5140*/  @!P6 SHF.R.U32.HI R97, RZ, 0x10, R120.reuse ;  /* 0x00000010ff61e819 */ /* 0x100fe40000011678 */
[----:B------:R-:W-:-:S02]  /*5150*/  @!P6 PRMT R103, R103, 0x5410, R120 ;  /* 0x000054106767e816 */ /* 0x000fc40000000078 */
[C---:B------:R-:W-:Y:S02]  /*5160*/  LOP3.LUT P3, RZ, R4.reuse, 0x1000000, RZ, 0xc0, !PT ;  /* 0x0100000004ff7812 */ /* 0x040fe4000786c0ff */
[C---:B------:R-:W-:Y:S01]  /*5170*/  LOP3.LUT P6, RZ, R4.reuse, 0x800000, RZ, 0xc0, !PT ;  /* 0x0080000004ff7812 */ /* 0x040fe200078cc0ff */
[----:B------:R0:W4:Y:S01]  /*5180*/  @!P1 LDG.E R72, desc[UR12][R68.64] ;  /* 0x0000000c44489981 */ /* 0x000122000c1e1900 */
[----:B------:R-:W-:Y:S01]  /*5190*/  PRMT R97, R97, 0x5410, RZ ;  /* 0x0000541061617816 */ /* 0x000fe200000000ff */
[----:B------:R-:W-:Y:S01]  /*51a0*/  HFMA2.MMA R70, -RZ, RZ, 0, 0 ;  /* 0x00000000ff467435 */ /* 0x000fe200000001ff */
[C---:B------:R-:W-:Y:S02]  /*51b0*/  LOP3.LUT P4, RZ, R4.reuse, 0x400000, RZ, 0xc0, !PT ;  /* 0x0040000004ff7812 */ /* 0x040fe4000788c0ff */
[----:B------:R-:W-:Y:S02]  /*51c0*/  @!P0 PRMT R97, R97, 0x5410, R26 ;  /* 0x0000541061618816 */ /* 0x000fe4000000001a */
[----:B------:R-:W-:-:S02]  /*51d0*/  LOP3.LUT P0, RZ, R4, 0x200000, RZ, 0xc0, !PT ;  /* 0x0020000004ff7812 */ /* 0x000fc4000780c0ff */
[----:B0-----:R-:W-:Y:S01]  /*51e0*/  PRMT R68, R74, 0x7610, R68 ;  /* 0x000076104a447816 */ /* 0x001fe20000000044 */
[----:B------:R-:W-:Y:S01]  /*51f0*/  IMAD.MOV.U32 R74, RZ, RZ, RZ ;  /* 0x000000ffff4a7224 */ /* 0x000fe200078e00ff */
[----:B------:R-:W-:Y:S01]  /*5200*/  LOP3.LUT R0, R0, 0xfffff7ff, RZ, 0xc0, !PT ;  /* 0xfffff7ff00007812 */ /* 0x000fe200078ec0ff */
[----:B------:R-:W4:Y:S01]  /*5210*/  @!P6 LDG.E R70, desc[UR12][R54.64] ;  /* 0x0000000c3646e981 */ /* 0x000f22000c1e1900 */
[----:B------:R-:W-:Y:S02]  /*5220*/  LOP3.LUT P1, RZ, R4, 0x100000, RZ, 0xc0, !PT ;  /* 0x0010000004ff7812 */ /* 0x000fe4000782c0ff */
[----:B------:R-:W-:Y:S01]  /*5230*/  @P6 LOP3.LUT R0, R0, 0x800, RZ, 0xfc, !PT ;  /* 0x0000080000006812 */ /* 0x000fe200078efcff */
[----:B------:R0:W4:Y:S01]  /*5240*/  @!P3 LDG.E R74, desc[UR12][R60.64] ;  /* 0x0000000c3c4ab981 */ /* 0x000122000c1e1900 */
[----:B------:R-:W-:Y:S02]  /*5250*/  LOP3.LUT P3, RZ, R2, 0x100, RZ, 0xc0, !PT ;  /* 0x0000010002ff7812 */ /* 0x000fe4000786c0ff */
[----:B------:R-:W-:Y:S01]  /*5260*/  LOP3.LUT R0, R0, 0xfffffdff, RZ, 0xc0, !PT ;  /* 0xfffffdff00007812 */ /* 0x000fe200078ec0ff */
[----:B0-----:R-:W-:Y:S01]  /*5270*/  IMAD.MOV.U32 R60, RZ, RZ, RZ ;  /* 0x000000ffff3c7224 */ /* 0x001fe200078e00ff */
[----:B------:R-:W-:-:S02]  /*5280*/  MOV R54, RZ ;  /* 0x000000ff00367202 */ /* 0x000fc40000000f00 */
[----:B------:R-:W-:-:S03]  /*5290*/  @P0 LOP3.LUT R0, R0, 0x200, RZ, 0xfc, !PT ;  /* 0x0000020000000812 */ /* 0x000fc600078efcff */
[----:B------:R0:W4:Y:S01]  /*52a0*/  @!P4 LDG.E R60, desc[UR12][R56.64] ;  /* 0x0000000c383cc981 */ /* 0x000122000c1e1900 */
[----:B------:R-:W-:Y:S02]  /*52b0*/  PRMT R61, RZ, 0x7610, R61 ;  /* 0x00007610ff3d7816 */ /* 0x000fe4000000003d */
[----:B------:R-:W-:Y:S01]  /*52c0*/  @!P2 SHF.R.U32.HI R61, RZ, 0x10, R76 ;  /* 0x00000010ff3da819 */ /* 0x000fe2000001164c */
[----:B------:R-:W4:Y:S01]  /*52d0*/  @!P1 LDG.E R54, desc[UR12][R18.64] ;  /* 0x0000000c12369981 */ /* 0x000f22000c1e1900 */
[----:B------:R-:W-:Y:S02]  /*52e0*/  LOP3.LUT P1, RZ, R0, 0x8000, RZ, 0xc0, !PT ;  /* 0x0000800000ff7812 */ /* 0x000fe4000782c0ff */
[----:B0-----:R-:W-:Y:S01]  /*52f0*/  PRMT R56, R68, 0x7610, R56 ;  /* 0x0000761044387816 */ /* 0x001fe20000000038 */
[----:B------:R-:W-:Y:S01]  /*5300*/  IMAD.MOV.U32 R68, RZ, RZ, RZ ;  /* 0x000000ffff447224 */ /* 0x000fe200078e00ff */
[----:B------:R-:W-:Y:S02]  /*5310*/  PRMT R81, R81, 0x5410, RZ ;  /* 0x0000541051517816 */ /* 0x000fe400000000ff */
[----:B------:R-:W-:-:S03]  /*5320*/  PRMT R61, R61, 0x5410, RZ ;  /* 0x000054103d3d7816 */ /* 0x000fc600000000ff */
[----:B------:R0:W4:Y:S01]  /*5330*/  @!P0 LDG.E R68, desc[UR12][R50.64] ;  /* 0x0000000c32448981 */ /* 0x000122000c1e1900 */
[----:B------:R-:W-:Y:S02]  /*5340*/  LOP3.LUT P0, RZ, R2, 0x80, RZ, 0xc0, !PT ;  /* 0x0000008002ff7812 */ /* 0x000fe4000780c0ff */
[----:B------:R-:W-:Y:S02]  /*5350*/  PRMT R73, RZ, 0x7610, R73 ;  /* 0x00007610ff497816 */ /* 0x000fe40000000049 */
[----:B------:R-:W-:Y:S02]  /*5360*/  PRMT R69, RZ, 0x7610, R69 ;  /* 0x00007610ff457816 */ /* 0x000fe40000000045 */
[--C-:B------:R-:W-:Y:S02]  /*5370*/  @!P5 SHF.R.U32.HI R73, RZ, 0x10, R124.reuse ;  /* 0x00000010ff49d819 */ /* 0x100fe4000001167c */
[----:B------:R-:W-:Y:S02]  /*5380*/  @!P5 PRMT R81, R81, 0x5410, R124 ;  /* 0x000054105151d816 */ /* 0x000fe4000000007c */
[----:B--2---:R-:W-:-:S02]  /*5390*/  @!P3 SHF.R.U32.HI R69, RZ, 0x10, R77 ;  /* 0x00000010ff45b819 */ /* 0x004fc4000001164d */
[----:B------:R-:W-:Y:S02]  /*53a0*/  @!P3 PRMT R61, R61, 0x5410, R77 ;  /* 0x000054103d3db816 */ /* 0x000fe4000000004d */
[----:B------:R-:W-:Y:S02]  /*53b0*/  LOP3.LUT P5, RZ, R4, 0x20000, RZ, 0xc0, !PT ;  /* 0x0002000004ff7812 */ /* 0x000fe400078ac0ff */
[C---:B------:R-:W-:Y:S02]  /*53c0*/  LOP3.LUT P3, RZ, R0.reuse, 0x4000, RZ, 0xc0, !PT ;  /* 0x0000400000ff7812 */ /* 0x040fe4000786c0ff */
[----:B------:R-:W-:Y:S02]  /*53d0*/  LOP3.LUT R0, R0, 0xffffff7f, RZ, 0xc0, !PT ;  /* 0xffffff7f00007812 */ /* 0x000fe400078ec0ff */
[----:B------:R-:W-:Y:S02]  /*53e0*/  LOP3.LUT P4, RZ, R2, 0x40, RZ, 0xc0, !PT ;  /* 0x0000004002ff7812 */ /* 0x000fe4000788c0ff */
[----:B------:R-:W-:Y:S01]  /*53f0*/  @P1 LOP3.LUT R0, R0, 0x80, RZ, 0xfc, !PT ;  /* 0x0000008000001812 */ /* 0x000fe200078efcff */
[----:B0-----:R-:W-:Y:S01]  /*5400*/  IMAD.MOV.U32 R50, RZ, RZ, RZ ;  /* 0x000000ffff327224 */ /* 0x001fe200078e00ff */
[----:B------:R-:W-:-:S02]  /*5410*/  PRMT R75, RZ, 0x7610, R75 ;  /* 0x00007610ff4b7816 */ /* 0x000fc4000000004b */
[----:B-----5:R-:W-:Y:S02]  /*5420*/  @!P0 SHF.R.U32.HI R75, RZ, 0x10, R58 ;  /* 0x00000010ff4b8819 */ /* 0x020fe4000001163a */
[----:B------:R-:W-:Y:S01]  /*5430*/  LOP3.LUT R0, R0, 0xffffffbf, RZ, 0xc0, !PT ;  /* 0xffffffbf00007812 */ /* 0x000fe200078ec0ff */
[----:B------:R0:W2:Y:S01]  /*5440*/  @!P1 LDG.E R50, desc[UR12][R104.64] ;  /* 0x0000000c68329981 */ /* 0x0000a2000c1e1900 */
[----:B------:R-:W-:Y:S02]  /*5450*/  PRMT R75, R75, 0x5410, RZ ;  /* 0x000054104b4b7816 */ /* 0x000fe400000000ff */
[----:B------:R-:W-:Y:S02]  /*5460*/  @P5 LOP3.LUT R0, R0, 0x40, RZ, 0xfc, !PT ;  /* 0x0000004000005812 */ /* 0x000fe400078efcff */
[----:B------:R-:W-:Y:S02]  /*5470*/  LOP3.LUT P1, RZ, R4, 0x40000, RZ, 0xc0, !PT ;  /* 0x0004000004ff7812 */ /* 0x000fe4000782c0ff */
[----:B------:R-:W-:-:S02]  /*5480*/  PRMT R93, RZ, 0x7610, R93 ;  /* 0x00007610ff5d7816 */ /* 0x000fc4000000005d */
[--C-:B------:R-:W-:Y:S02]  /*5490*/  @!P4 SHF.R.U32.HI R93, RZ, 0x10, R22.reuse ;  /* 0x00000010ff5dc819 */ /* 0x100fe40000011616 */
[----:B------:R-:W-:Y:S02]  /*54a0*/  @!P4 PRMT R75, R75, 0x5410, R22 ;  /* 0x000054104b4bc816 */ /* 0x000fe40000000016 */
[----:B------:R-:W-:Y:S02]  /*54b0*/  LOP3.LUT P4, RZ, R0, 0x2000, RZ, 0xc0, !PT ;  /* 0x0000200000ff7812 */ /* 0x000fe4000788c0ff */
[----:B------:R-:W-:Y:S02]  /*54c0*/  LOP3.LUT P6, RZ, R2, 0x400, RZ, 0xc0, !PT ;  /* 0x0000040002ff7812 */ /* 0x000fe400078cc0ff */
[----:B------:R-:W-:Y:S01]  /*54d0*/  PRMT R18, R56, 0x7610, R18 ;  /* 0x0000761038127816 */ /* 0x000fe20000000012 */
[----:B------:R-:W-:Y:S01]  /*54e0*/  IMAD.MOV.U32 R56, RZ, RZ, RZ ;  /* 0x000000ffff387224 */ /* 0x000fe200078e00ff */
[----:B------:R-:W-:-:S02]  /*54f0*/  PRMT R93, R93, 0x5410, RZ ;  /* 0x000054105d5d7816 */ /* 0x000fc400000000ff */
[----:B0-----:R-:W-:-:S03]  /*5500*/  PRMT R105, RZ, 0x7610, R105 ;  /* 0x00007610ff697816 */ /* 0x001fc60000000069 */
[----:B------:R0:W5:Y:S02]  /*5510*/  @!P1 LDG.E R56, desc[UR12][R108.64] ;  /* 0x0000000c6c389981 */ /* 0x000164000c1e1900 */
[--C-:B------:R-:W-:Y:S02]  /*5520*/  @!P4 SHF.R.U32.HI R105, RZ, 0x10, R78.reuse ;  /* 0x00000010ff69c819 */ /* 0x100fe4000001164e */
[----:B------:R-:W-:Y:S02]  /*5530*/  @!P4 PRMT R93, R93, 0x5410, R78 ;  /* 0x000054105d5dc816 */ /* 0x000fe4000000004e */
[----:B------:R-:W-:Y:S02]  /*5540*/  LOP3.LUT P4, RZ, R4, 0x2000, RZ, 0xc0, !PT ;  /* 0x0000200004ff7812 */ /* 0x000fe4000788c0ff */
[----:B0-----:R-:W-:Y:S01]  /*5550*/  PRMT R109, R18, 0x7610, R109 ;  /* 0x00007610126d7816 */ /* 0x001fe2000000006d */
[----:B------:R-:W-:Y:S01]  /*5560*/  HFMA2.MMA R18, -RZ, RZ, 0, 0 ;  /* 0x00000000ff127435 */ /* 0x000fe200000001ff */
[----:B------:R-:W-:-:S02]  /*5570*/  PRMT R71, RZ, 0x7610, R71 ;  /* 0x00007610ff477816 */ /* 0x000fc40000000047 */
[----:B------:R-:W-:Y:S02]  /*5580*/  PRMT R73, R73, 0x5410, RZ ;  /* 0x0000541049497816 */ /* 0x000fe400000000ff */
[--C-:B------:R-:W-:Y:S02]  /*5590*/  @!P6 SHF.R.U32.HI R71, RZ, 0x10, R82.reuse ;  /* 0x00000010ff47e819 */ /* 0x100fe40000011652 */
[----:B------:R-:W-:Y:S02]  /*55a0*/  @!P6 PRMT R73, R73, 0x5410, R82 ;  /* 0x000054104949e816 */ /* 0x000fe40000000052 */
[----:B------:R-:W-:Y:S01]  /*55b0*/  PRMT R71, R71, 0x5410, RZ ;  /* 0x0000541047477816 */ /* 0x000fe200000000ff */
[----:B------:R0:W5:Y:S01]  /*55c0*/  @!P5 LDG.E R18, desc[UR12][R84.64] ;  /* 0x0000000c5412d981 */ /* 0x000162000c1e1900 */
[----:B------:R-:W-:Y:S02]  /*55d0*/  LOP3.LUT P6, RZ, R4, 0x10000, RZ, 0xc0, !PT ;  /* 0x0001000004ff7812 */ /* 0x000fe400078cc0ff */
[----:B------:R-:W-:-:S02]  /*55e0*/  PRMT R69, R69, 0x5410, RZ ;  /* 0x0000541045457816 */ /* 0x000fc400000000ff */
[----:B------:R-:W-:Y:S02]  /*55f0*/  LOP3.LUT R0, R0, 0xffffefff, RZ, 0xc0, !PT ;  /* 0xffffefff00007812 */ /* 0x000fe400078ec0ff */
[----:B------:R-:W-:Y:S02]  /*5600*/  @!P2 PRMT R71, R71, 0x5410, R76 ;  /* 0x000054104747a816 */ /* 0x000fe4000000004c */
[----:B------:R-:W-:Y:S02]  /*5610*/  LOP3.LUT P5, RZ, R2, 0x10, RZ, 0xc0, !PT ;  /* 0x0000001002ff7812 */ /* 0x000fe400078ac0ff */
[----:B------:R-:W-:Y:S02]  /*5620*/  LOP3.LUT P2, RZ, R4, 0x8000, RZ, 0xc0, !PT ;  /* 0x0000800004ff7812 */ /* 0x000fe4000784c0ff */
[----:B------:R-:W-:Y:S01]  /*5630*/  @!P0 PRMT R69, R69, 0x5410, R58 ;  /* 0x0000541045458816 */ /* 0x000fe2000000003a */
[----:B------:R-:W-:Y:S01]  /*5640*/  IMAD.MOV.U32 R104, RZ, RZ, RZ ;  /* 0x000000ffff687224 */ /* 0x000fe200078e00ff */
[----:B------:R-:W-:-:S02]  /*5650*/  LOP3.LUT P0, RZ, R2, 0x8, RZ, 0xc0, !PT ;  /* 0x0000000802ff7812 */ /* 0x000fc4000780c0ff */
[----:B------:R-:W-:Y:S02]  /*5660*/  @P4 LOP3.LUT R0, R0, 0x1000, RZ, 0xfc, !PT ;  /* 0x0000100000004812 */ /* 0x000fe400078efcff */
[----:B------:R-:W-:Y:S01]  /*5670*/  LOP3.LUT P4, RZ, R2, 0x1, RZ, 0xc0, !PT ;  /* 0x0000000102ff7812 */ /* 0x000fe2000788c0ff */
[----:B0-----:R-:W-:Y:S01]  /*5680*/  IMAD.MOV.U32 R84, RZ, RZ, RZ ;  /* 0x000000ffff547224 */ /* 0x001fe200078e00ff */
[----:B------:R-:W-:Y:S01]  /*5690*/  PRMT R57, RZ, 0x7610, R57 ;  /* 0x00007610ff397816 */ /* 0x000fe20000000039 */
[----:B------:R-:W5:Y:S01]  /*56a0*/  @!P6 LDG.E R104, desc[UR12][R88.64] ;  /* 0x0000000c5868e981 */ /* 0x000f62000c1e1900 */
[----:B------:R-:W-:Y:S02]  /*56b0*/  @!P3 SHF.R.U32.HI R57, RZ, 0x10, R112 ;  /* 0x00000010ff39b819 */ /* 0x000fe40000011670 */
[----:B------:R-:W-:Y:S01]  /*56c0*/  LOP3.LUT R0, R0, 0xfffffeff, RZ, 0xc0, !PT ;  /* 0xfffffeff00007812 */ /* 0x000fe200078ec0ff */
[----:B------:R0:W5:Y:S01]  /*56d0*/  @!P2 LDG.E R84, desc[UR12][R62.64] ;  /* 0x0000000c3e54a981 */ /* 0x000162000c1e1900 */
[----:B------:R-:W-:-:S02]  /*56e0*/  LOP3.LUT P1, RZ, R2, 0x4, RZ, 0xc0, !PT ;  /* 0x0000000402ff7812 */ /* 0x000fc4000782c0ff */
[----:B------:R-:W-:Y:S02]  /*56f0*/  LOP3.LUT P6, RZ, R4, 0x4000, RZ, 0xc0, !PT ;  /* 0x0000400004ff7812 */ /* 0x000fe400078cc0ff */
[----:B------:R-:W-:Y:S02]  /*5700*/  PRMT R19, RZ, 0x7610, R19 ;  /* 0x00007610ff137816 */ /* 0x000fe40000000013 */
[----:B------:R-:W-:Y:S02]  /*5710*/  @!P5 SHF.R.U32.HI R19, RZ, 0x10, R23 ;  /* 0x00000010ff13d819 */ /* 0x000fe40000011617 */
[----:B------:R-:W-:Y:S02]  /*5720*/  PRMT R57, R57, 0x5410, RZ ;  /* 0x0000541039397816 */ /* 0x000fe400000000ff */
[----:B------:R-:W-:Y:S02]  /*5730*/  @P2 LOP3.LUT R0, R0, 0x100, RZ, 0xfc, !PT ;  /* 0x0000010000002812 */ /* 0x000fe400078efcff */
[----:B------:R-:W-:-:S02]  /*5740*/  PRMT R51, RZ, 0x7610, R51 ;  /* 0x00007610ff337816 */ /* 0x000fc40000000033 */
[----:B------:R-:W-:Y:S02]  /*5750*/  @!P0 SHF.R.U32.HI R51, RZ, 0x10, R114 ;  /* 0x00000010ff338819 */ /* 0x000fe40000011672 */
[----:B0-----:R-:W-:Y:S02]  /*5760*/  PRMT R63, RZ, 0x7610, R63 ;  /* 0x00007610ff3f7816 */ /* 0x001fe4000000003f */
[----:B------:R-:W-:Y:S02]  /*5770*/  PRMT R19, R19, 0x5410, RZ ;  /* 0x0000541013137816 */ /* 0x000fe400000000ff */
[--C-:B------:R-:W-:Y:S02]  /*5780*/  @!P4 SHF.R.U32.HI R63, RZ, 0x10, R100.reuse ;  /* 0x00000010ff3fc819 */ /* 0x100fe40000011664 */
[----:B------:R-:W-:Y:S02]  /*5790*/  @!P4 PRMT R57, R57, 0x5410, R100 ;  /* 0x000054103939c816 */ /* 0x000fe40000000064 */
[----:B------:R-:W-:-:S02]  /*57a0*/  MOV R62, RZ ;  /* 0x000000ff003e7202 */ /* 0x000fc40000000f00 */
[----:B------:R-:W-:Y:S02]  /*57b0*/  LOP3.LUT P4, RZ, R0, 0x1000, RZ, 0xc0, !PT ;  /* 0x0000100000ff7812 */ /* 0x000fe4000788c0ff */
[----:B------:R-:W-:Y:S02]  /*57c0*/  PRMT R51, R51, 0x5410, RZ ;  /* 0x0000541033337816 */ /* 0x000fe400000000ff */
[----:B------:R-:W-:Y:S01]  /*57d0*/  @!P0 PRMT R19, R19, 0x5410, R114 ;  /* 0x0000541013138816 */ /* 0x000fe20000000072 */
[----:B------:R0:W5:Y:S01]  /*57e0*/  @!P6 LDG.E R62, desc[UR12][R66.64] ;  /* 0x0000000c423ee981 */ /* 0x000162000c1e1900 */
[----:B------:R-:W-:Y:S02]  /*57f0*/  LOP3.LUT P0, RZ, R4, 0x80000000, RZ, 0xc0, !PT ;  /* 0x8000000004ff7812 */ /* 0x000fe4000780c0ff */
[----:B------:R-:W-:Y:S02]  /*5800*/  PRMT R55, RZ, 0x7610, R55 ;  /* 0x00007610ff377816 */ /* 0x000fe40000000037 */
[----:B------:R-:W-:-:S02]  /*5810*/  @!P1 SHF.R.U32.HI R55, RZ, 0x10, R48 ;  /* 0x00000010ff379819 */ /* 0x000fc40000011630 */
[----:B------:R-:W-:Y:S02]  /*5820*/  @!P1 PRMT R51, R51, 0x5410, R48 ;  /* 0x0000541033339816 */ /* 0x000fe40000000030 */
[C---:B------:R-:W-:Y:S01]  /*5830*/  LOP3.LUT P1, RZ, R4.reuse, 0x1000, RZ, 0xc0, !PT ;  /* 0x0000100004ff7812 */ /* 0x040fe2000782c0ff */
[----:B0-----:R-:W-:Y:S01]  /*5840*/  IMAD.MOV.U32 R66, RZ, RZ, RZ ;  /* 0x000000ffff427224 */ /* 0x001fe200078e00ff */
[----:B------:R-:W-:Y:S02]  /*5850*/  LOP3.LUT P2, RZ, R4, 0x40000000, RZ, 0xc0, !PT ;  /* 0x4000000004ff7812 */ /* 0x000fe4000784c0ff */
[----:B------:R-:W-:-:S03]  /*5860*/  PRMT R55, R55, 0x5410, RZ ;  /* 0x0000541037377816 */ /* 0x000fc600000000ff */
[----:B------:R0:W5:Y:S01]  /*5870*/  @!P4 LDG.E R66, desc[UR12][R46.64] ;  /* 0x0000000c2e42c981 */ /* 0x000162000c1e1900 */
[----:B------:R-:W-:Y:S02]  /*5880*/  PRMT R67, RZ, 0x7610, R67 ;  /* 0x00007610ff437816 */ /* 0x000fe40000000043 */
[----:B------:R-:W-:Y:S02]  /*5890*/  @!P3 PRMT R55, R55, 0x5410, R112 ;  /* 0x000054103737b816 */ /* 0x000fe40000000070 */
[----:B------:R-:W-:Y:S01]  /*58a0*/  @!P0 SHF.R.U32.HI R67, RZ, 0x10, R96 ;  /* 0x00000010ff438819 */ /* 0x000fe20000011660 */
[----:B0-----:R-:W-:Y:S01]  /*58b0*/  IMAD.MOV.U32 R46, RZ, RZ, RZ ;  /* 0x000000ffff2e7224 */ /* 0x001fe200078e00ff */
[----:B------:R-:W-:Y:S02]  /*58c0*/  LOP3.LUT P3, RZ, R4, 0x800, RZ, 0xc0, !PT ;  /* 0x0000080004ff7812 */ /* 0x000fe4000786c0ff */
[----:B------:R-:W-:-:S03]  /*58d0*/  PRMT R67, R67, 0x5410, RZ ;  /* 0x0000541043437816 */ /* 0x000fc600000000ff */
[----:B------:R0:W5:Y:S01]  /*58e0*/  @!P1 LDG.E R46, desc[UR12][R14.64] ;  /* 0x0000000c0e2e9981 */ /* 0x000162000c1e1900 */
[----:B------:R-:W-:Y:S02]  /*58f0*/  PRMT R85, RZ, 0x7610, R85 ;  /* 0x00007610ff557816 */ /* 0x000fe40000000055 */
[--C-:B------:R-:W-:Y:S02]  /*5900*/  @!P2 SHF.R.U32.HI R85, RZ, 0x10, R102.reuse ;  /* 0x00000010ff55a819 */ /* 0x100fe40000011666 */
[----:B------:R-:W-:Y:S01]  /*5910*/  @!P2 PRMT R67, R67, 0x5410, R102 ;  /* 0x000054104343a816 */ /* 0x000fe20000000066 */
[----:B0-----:R-:W-:Y:S01]  /*5920*/  HFMA2.MMA R14, -RZ, RZ, 0, 0 ;  /* 0x00000000ff0e7435 */ /* 0x001fe200000001ff */
[----:B------:R-:W-:-:S09]  /*5930*/  LOP3.LUT P2, RZ, R4, 0x400, RZ, 0xc0, !PT ;  /* 0x0000040004ff7812 */ /* 0x000fd2000784c0ff */
[----:B------:R0:W5:Y:S02]  /*5940*/  @!P3 LDG.E R14, desc[UR12][R10.64] ;  /* 0x0000000c0a0eb981 */ /* 0x000164000c1e1900 */
[----:B0-----:R-:W-:-:S06]  /*5950*/  IMAD.MOV.U32 R10, RZ, RZ, RZ ;  /* 0x000000ffff0a7224 */ /* 0x001fcc00078e00ff */
[----:B------:R0:W5:Y:S01]  /*5960*/  @!P2 LDG.E R10, desc[UR12][R12.64] ;  /* 0x0000000c0c0aa981 */ /* 0x000162000c1e1900 */
[----:B------:R-:W-:Y:S02]  /*5970*/  LOP3.LUT P6, RZ, R4, 0x20000000, RZ, 0xc0, !PT ;  /* 0x2000000004ff7812 */ /* 0x000fe400078cc0ff */
[----:B------:R-:W-:Y:S02]  /*5980*/  LOP3.LUT R0, R0, 0xfffffbff, RZ, 0xc0, !PT ;  /* 0xfffffbff00007812 */ /* 0x000fe400078ec0ff */
[----:B------:R-:W-:Y:S02]  /*5990*/  PRMT R105, R105, 0x5410, RZ ;  /* 0x0000541069697816 */ /* 0x000fe400000000ff */
[----:B------:R-:W-:Y:S02]  /*59a0*/  @P4 LOP3.LUT R0, R0, 0x400, RZ, 0xfc, !PT ;  /* 0x0000040000004812 */ /* 0x000fe400078efcff */
[----:B------:R-:W-:Y:S02]  /*59b0*/  @!P5 PRMT R105, R105, 0x5410, R23 ;  /* 0x000054106969d816 */ /* 0x000fe40000000017 */
[----:B------:R-:W-:-:S02]  /*59c0*/  LOP3.LUT P4, RZ, R4, 0x8000000, RZ, 0xc0, !PT ;  /* 0x0800000004ff7812 */ /* 0x000fc4000788c0ff */
[C---:B------:R-:W-:Y:S02]  /*59d0*/  LOP3.LUT P5, RZ, R4.reuse, 0x10000000, RZ, 0xc0, !PT ;  /* 0x1000000004ff7812 */ /* 0x040fe400078ac0ff */
[----:B------:R-:W-:Y:S01]  /*59e0*/  PRMT R63, R63, 0x5410, RZ ;  /* 0x000054103f3f7816 */ /* 0x000fe200000000ff */
[----:B------:R1:W-:Y:S03]  /*59f0*/  STL [R1+0x24], R5 ;  /* 0x0000240501007387 */ /* 0x0003e60000100800 */
[----:B------:R-:W-:Y:S02]  /*5a00*/  @!P0 PRMT R63, R63, 0x5410, R96 ;  /* 0x000054103f3f8816 */ /* 0x000fe40000000060 */
[----:B------:R-:W-:Y:S02]  /*5a10*/  LOP3.LUT P0, RZ, R4, 0x4000000, RZ, 0xc0, !PT ;  /* 0x0400000004ff7812 */ /* 0x000fe4000780c0ff */
[----:B-1----:R-:W-:-:S02]  /*5a20*/  PRMT R5, RZ, 0x7610, R5 ;  /* 0x00007610ff057816 */ /* 0x002fc40000000005 */
[----:B------:R-:W-:Y:S01]  /*5a30*/  @!P6 SHF.R.U32.HI R5, RZ, 0x10, R98 ;  /* 0x00000010ff05e819 */ /* 0x000fe20000011662 */
[----:B------:R1:W-:Y:S01]  /*5a40*/  STL [R1+0x28], R24 ;  /* 0x0000281801007387 */ /* 0x0003e20000100800 */
[----:B------:R-:W-:Y:S02]  /*5a50*/  PRMT R15, RZ, 0x7610, R15 ;  /* 0x00007610ff0f7816 */ /* 0x000fe4000000000f */
[----:B------:R-:W-:Y:S02]  /*5a60*/  PRMT R5, R5, 0x5410, RZ ;  /* 0x0000541005057816 */ /* 0x000fe400000000ff */
[----:B------:R-:W-:Y:S02]  /*5a70*/  @!P4 SHF.R.U32.HI R15, RZ, 0x10, R92 ;  /* 0x00000010ff0fc819 */ /* 0x000fe4000001165c */
[----:B---3--:R-:W-:Y:S02]  /*5a80*/  @!P5 PRMT R5, R5, 0x5410, R90 ;  /* 0x000054100505d816 */ /* 0x008fe4000000005a */
[----:B-1----:R-:W-:-:S02]  /*5a90*/  PRMT R24, RZ, 0x7610, R24 ;  /* 0x00007610ff187816 */ /* 0x002fc40000000018 */
[----:B------:R-:W-:Y:S02]  /*5aa0*/  @!P5 SHF.R.U32.HI R24, RZ, 0x10, R90 ;  /* 0x00000010ff18d819 */ /* 0x000fe4000001165a */
[C---:B------:R-:W-:Y:S02]  /*5ab0*/  LOP3.LUT P1, RZ, R4.reuse, 0x2000000, RZ, 0xc0, !PT ;  /* 0x0200000004ff7812 */ /* 0x040fe4000782c0ff */
[----:B------:R-:W-:Y:S01]  /*5ac0*/  LOP3.LUT P5, RZ, R4, 0x200, RZ, 0xc0, !PT ;  /* 0x0000020004ff7812 */ /* 0x000fe200078ac0ff */
[----:B------:R1:W-:Y:S01]  /*5ad0*/  STL [R1+0x2c], R25 ;  /* 0x00002c1901007387 */ /* 0x0003e20000100800 */
[----:B------:R-:W-:Y:S01]  /*5ae0*/  PRMT R15, R15, 0x5410, RZ ;  /* 0x000054100f0f7816 */ /* 0x000fe200000000ff */
[----:B0-----:R-:W-:-:S03]  /*5af0*/  IMAD.MOV.U32 R12, RZ, RZ, RZ ;  /* 0x000000ffff0c7224 */ /* 0x001fc600078e00ff */
[--C-:B------:R-:W-:Y:S02]  /*5b00*/  @!P0 PRMT R15, R15, 0x5410, R80.reuse ;  /* 0x000054100f0f8816 */ /* 0x100fe40000000050 */
[----:B-1----:R-:W-:Y:S02]  /*5b10*/  PRMT R25, RZ, 0x7610, R25 ;  /* 0x00007610ff197816 */ /* 0x002fe40000000019 */
[----:B------:R-:W-:-:S03]  /*5b20*/  @!P0 SHF.R.U32.HI R25, RZ, 0x10, R80 ;  /* 0x00000010ff198819 */ /* 0x000fc60000011650 */
[----:B------:R0:W3:Y:S01]  /*5b30*/  @!P5 LDG.E R12, desc[UR12][R20.64] ;  /* 0x0000000c140cd981 */ /* 0x0000e2000c1e1900 */
[----:B------:R-:W-:Y:S02]  /*5b40*/  LOP3.LUT P0, RZ, R4, 0x100, RZ, 0xc0, !PT ;  /* 0x0000010004ff7812 */ /* 0x000fe4000780c0ff */
[----:B------:R-:W-:Y:S02]  /*5b50*/  PRMT R85, R85, 0x5410, RZ ;  /* 0x0000541055557816 */ /* 0x000fe400000000ff */
[----:B------:R-:W-:Y:S02]  /*5b60*/  PRMT R25, R25, 0x5410, RZ ;  /* 0x0000541019197816 */ /* 0x000fe400000000ff */
[----:B------:R-:W-:Y:S02]  /*5b70*/  PRMT R11, RZ, 0x7610, R11 ;  /* 0x00007610ff0b7816 */ /* 0x000fe4000000000b */
[----:B------:R-:W-:Y:S02]  /*5b80*/  @!P6 PRMT R85, R85, 0x5410, R98 ;  /* 0x000054105555e816 */ /* 0x000fe40000000062 */
[----:B----4-:R-:W-:-:S02]  /*5b90*/  @!P1 SHF.R.U32.HI R11, RZ, 0x10, R72 ;  /* 0x00000010ff0b9819 */ /* 0x010fc40000011648 */
[----:B------:R-:W-:Y:S02]  /*5ba0*/  @!P1 PRMT R25, R25, 0x5410, R72 ;  /* 0x0000541019199816 */ /* 0x000fe40000000048 */
[C---:B------:R-:W-:Y:S02]  /*5bb0*/  LOP3.LUT P6, RZ, R4.reuse, 0x1000000, RZ, 0xc0, !PT ;  /* 0x0100000004ff7812 */ /* 0x040fe400078cc0ff */
[----:B------:R-:W-:Y:S02]  /*5bc0*/  LOP3.LUT P1, RZ, R4, 0x80, RZ, 0xc0, !PT ;  /* 0x0000008004ff7812 */ /* 0x000fe4000782c0ff */
[----:B0-----:R-:W-:Y:S02]  /*5bd0*/  MOV R20, RZ ;  /* 0x000000ff00147202 */ /* 0x001fe40000000f00 */
[----:B------:R-:W-:-:S04]  /*5be0*/  PRMT R11, R11, 0x5410, RZ ;  /* 0x000054100b0b7816 */ /* 0x000fc800000000ff */
[----:B------:R0:W4:Y:S01]  /*5bf0*/  @!P0 LDG.E R20, desc[UR12][R16.64] ;  /* 0x0000000c10148981 */ /* 0x000122000c1e1900 */
[----:B------:R-:W-:Y:S02]  /*5c00*/  PRMT R47, RZ, 0x7610, R47 ;  /* 0x00007610ff2f7816 */ /* 0x000fe4000000002f */
[--C-:B------:R-:W-:Y:S01]  /*5c10*/  @!P6 SHF.R.U32.HI R47, RZ, 0x10, R74.reuse ;  /* 0x00000010ff2fe819 */ /* 0x100fe2000001164a */
[----:B0-----:R-:W-:Y:S01]  /*5c20*/  IMAD.MOV.U32 R16, RZ, RZ, RZ ;  /* 0x000000ffff107224 */ /* 0x001fe200078e00ff */
[----:B------:R-:W-:Y:S02]  /*5c30*/  @!P6 PRMT R11, R11, 0x5410, R74 ;  /* 0x000054100b0be816 */ /* 0x000fe4000000004a */
[C---:B------:R-:W-:Y:S02]  /*5c40*/  LOP3.LUT P6, RZ, R0.reuse, 0x800, RZ, 0xc0, !PT ;  /* 0x0000080000ff7812 */ /* 0x040fe400078cc0ff */
[C---:B------:R-:W-:Y:S01]  /*5c50*/  LOP3.LUT P0, RZ, R0.reuse, 0x200, RZ, 0xc0, !PT ;  /* 0x0000020000ff7812 */ /* 0x040fe2000780c0ff */
[----:B------:R0:W4:Y:S01]  /*5c60*/  @!P1 LDG.E R16, desc[UR12][R44.64] ;  /* 0x0000000c2c109981 */ /* 0x000122000c1e1900 */
[----:B------:R-:W-:-:S02]  /*5c70*/  LOP3.LUT P1, RZ, R0, 0x80, RZ, 0xc0, !PT ;  /* 0x0000008000ff7812 */ /* 0x000fc4000782c0ff */
[----:B------:R-:W-:Y:S02]  /*5c80*/  PRMT R24, R24, 0x5410, RZ ;  /* 0x0000541018187816 */ /* 0x000fe400000000ff */
[----:B------:R-:W-:Y:S02]  /*5c90*/  LOP3.LUT P2, RZ, R4, 0x100000, RZ, 0xc0, !PT ;  /* 0x0010000004ff7812 */ /* 0x000fe4000784c0ff */
[----:B------:R-:W-:Y:S02]  /*5ca0*/  @!P4 PRMT R24, R24, 0x5410, R92 ;  /* 0x000054101818c816 */ /* 0x000fe4000000005c */
[C---:B------:R-:W-:Y:S02]  /*5cb0*/  LOP3.LUT P4, RZ, R4.reuse, 0x400000, RZ, 0xc0, !PT ;  /* 0x0040000004ff7812 */ /* 0x040fe4000788c0ff */
[----:B------:R-:W-:Y:S02]  /*5cc0*/  LOP3.LUT P5, RZ, R4, 0x40000, RZ, 0xc0, !PT ;  /* 0x0004000004ff7812 */ /* 0x000fe400078ac0ff */
[----:B------:R-:W-:-:S02]  /*5cd0*/  PRMT R47, R47, 0x5410, RZ ;  /* 0x000054102f2f7816 */ /* 0x000fc400000000ff */
[----:B------:R-:W-:Y:S02]  /*5ce0*/  PRMT R13, RZ, 0x7610, R13 ;  /* 0x00007610ff0d7816 */ /* 0x000fe4000000000d */
[----:B------:R-:W-:Y:S02]  /*5cf0*/  PRMT R21, RZ, 0x7610, R21 ;  /* 0x00007610ff157816 */ /* 0x000fe40000000015 */
[----:B------:R-:W-:Y:S02]  /*5d00*/  PRMT R17, RZ, 0x7610, R17 ;  /* 0x00007610ff117816 */ /* 0x000fe40000000011 */
[--C-:B------:R-:W-:Y:S02]  /*5d10*/  @!P6 SHF.R.U32.HI R13, RZ, 0x10, R70.reuse ;  /* 0x00000010ff0de819 */ /* 0x100fe40000011646 */
[----:B------:R-:W-:Y:S02]  /*5d20*/  @!P6 PRMT R47, R47, 0x5410, R70 ;  /* 0x000054102f2fe816 */ /* 0x000fe40000000046 */
[----:B------:R-:W-:-:S02]  /*5d30*/  @!P0 SHF.R.U32.HI R21, RZ, 0x10, R68 ;  /* 0x00000010ff158819 */ /* 0x000fc40000011644 */
[----:B------:R-:W-:Y:S02]  /*5d40*/  LOP3.LUT P6, RZ, R4, 0x40, RZ, 0xc0, !PT ;  /* 0x0000004004ff7812 */ /* 0x000fe400078cc0ff */
[----:B--2---:R-:W-:Y:S02]  /*5d50*/  @!P1 SHF.R.U32.HI R17, RZ, 0x10, R50 ;  /* 0x00000010ff119819 */ /* 0x004fe40000011632 */
[----:B------:R-:W-:Y:S02]  /*5d60*/  PRMT R13, R13, 0x5410, RZ ;  /* 0x000054100d0d7816 */ /* 0x000fe400000000ff */
[----:B------:R-:W-:Y:S02]  /*5d70*/  PRMT R21, R21, 0x5410, RZ ;  /* 0x0000541015157816 */ /* 0x000fe400000000ff */
[----:B------:R-:W-:Y:S01]  /*5d80*/  PRMT R17, R17, 0x5410, RZ ;  /* 0x0000541011117816 */ /* 0x000fe200000000ff */
[----:B------:R1:W-:Y:S01]  /*5d90*/  STL [R1+0x3c], R26 ;  /* 0x00003c1a01007387 */ /* 0x0003e20000100800 */
[----:B------:R-:W-:Y:S01]  /*5da0*/  @!P4 PRMT R13, R13, 0x5410, R60 ;  /* 0x000054100d0dc816 */ /* 0x000fe2000000003c */
[----:B0-----:R-:W-:-:S02]  /*5db0*/  IMAD.MOV.U32 R44, RZ, RZ, RZ ;  /* 0x000000ffff2c7224 */ /* 0x001fc400078e00ff */
[----:B------:R0:W-:Y:S01]  /*5dc0*/  STL [R1+0x44], R27 ;  /* 0x0000441b01007387 */ /* 0x0001e20000100800 */
[----:B------:R-:W-:-:S03]  /*5dd0*/  @!P2 PRMT R21, R21, 0x5410, R54 ;  /* 0x000054101515a816 */ /* 0x000fc60000000036 */
[----:B------:R2:W-:Y:S01]  /*5de0*/  STL [R1+0x50], R76 ;  /* 0x0000504c01007387 */ /* 0x0005e20000100800 */
[----:B-1----:R-:W-:Y:S02]  /*5df0*/  PRMT R26, RZ, 0x7610, R26 ;  /* 0x00007610ff1a7816 */ /* 0x002fe4000000001a */
[----:B------:R-:W-:Y:S01]  /*5e00*/  @!P4 SHF.R.U32.HI R26, RZ, 0x10, R60 ;  /* 0x00000010ff1ac819 */ /* 0x000fe2000001163c */
[----:B------:R1:W4:Y:S01]  /*5e10*/  @!P6 LDG.E R44, desc[UR12][R42.64] ;  /* 0x0000000c2a2ce981 */ /* 0x000322000c1e1900 */
[----:B0-----:R-:W-:Y:S02]  /*5e20*/  PRMT R27, RZ, 0x7610, R27 ;  /* 0x00007610ff1b7816 */ /* 0x001fe4000000001b */
[----:B------:R-:W-:Y:S02]  /*5e30*/  @!P2 SHF.R.U32.HI R27, RZ, 0x10, R54 ;  /* 0x00000010ff1ba819 */ /* 0x000fe40000011636 */
[----:B--2---:R-:W-:Y:S02]  /*5e40*/  PRMT R76, RZ, 0x7610, R76 ;  /* 0x00007610ff4c7816 */ /* 0x004fe4000000004c */
[----:B-----5:R-:W-:-:S02]  /*5e50*/  @!P5 SHF.R.U32.HI R76, RZ, 0x10, R56 ;  /* 0x00000010ff4cd819 */ /* 0x020fc40000011638 */
[----:B------:R-:W-:Y:S02]  /*5e60*/  @!P5 PRMT R17, R17, 0x5410, R56 ;  /* 0x000054101111d816 */ /* 0x000fe40000000038 */
[C---:B------:R-:W-:Y:S02]  /*5e70*/  LOP3.LUT P4, RZ, R0.reuse, 0x400, RZ, 0xc0, !PT ;  /* 0x0000040000ff7812 */ /* 0x040fe4000788c0ff */
[C---:B------:R-:W-:Y:S02]  /*5e80*/  LOP3.LUT P2, RZ, R0.reuse, 0x100, RZ, 0xc0, !PT ;  /* 0x0000010000ff7812 */ /* 0x040fe4000784c0ff */
[C---:B------:R-:W-:Y:S02]  /*5e90*/  LOP3.LUT P5, RZ, R0.reuse, 0x40, RZ, 0xc0, !PT ;  /* 0x0000004000ff7812 */ /* 0x040fe400078ac0ff */
[----:B------:R-:W-:-:S04]  /*5ea0*/  LOP3.LUT R0, R0, 0xfffffffb, RZ, 0xc0, !PT ;  /* 0xfffffffb00007812 */ /* 0x000fc800078ec0ff */
[----:B------:R-:W-:Y:S02]  /*5eb0*/  @P6 LOP3.LUT R0, R0, 0x4, RZ, 0xfc, !PT ;  /* 0x0000000400006812 */ /* 0x000fe400078efcff */
[----:B------:R-:W-:Y:S02]  /*5ec0*/  LOP3.LUT P6, RZ, R4, 0x10000, RZ, 0xc0, !PT ;  /* 0x0001000004ff7812 */ /* 0x000fe400078cc0ff */
[----:B------:R-:W-:Y:S01]  /*5ed0*/  PRMT R26, R26, 0x5410, RZ ;  /* 0x000054101a1a7816 */ /* 0x000fe200000000ff */
[----:B------:R0:W-:Y:S03]  /*5ee0*/  STL [R1+0x58], R58 ;  /* 0x0000583a01007387 */ /* 0x0001e60000100800 */
[----:B------:R-:W-:Y:S02]  /*5ef0*/  @!P0 PRMT R26, R26, 0x5410, R68 ;  /* 0x000054101a1a8816 */ /* 0x000fe40000000044 */
[----:B------:R-:W-:Y:S01]  /*5f00*/  LOP3.LUT P0, RZ, R4, 0x20, RZ, 0xc0, !PT ;  /* 0x0000002004ff7812 */ /* 0x000fe2000780c0ff */
[----:B------:R2:W-:Y:S01]  /*5f10*/  STL [R1+0x5c], R22 ;  /* 0x00005c1601007387 */ /* 0x0005e20000100800 */
[----:B------:R-:W-:-:S02]  /*5f20*/  PRMT R45, RZ, 0x7610, R45 ;  /* 0x00007610ff2d7816 */ /* 0x000fc4000000002d */
[----:B0-----:R-:W-:Y:S02]  /*5f30*/  PRMT R58, RZ, 0x7610, R58 ;  /* 0x00007610ff3a7816 */ /* 0x001fe4000000003a */
[----:B------:R-:W-:Y:S01]  /*5f40*/  @!P5 SHF.R.U32.HI R45, RZ, 0x10, R18 ;  /* 0x00000010ff2dd819 */ /* 0x000fe20000011612 */
[----:B--2---:R-:W-:Y:S01]  /*5f50*/  HFMA2.MMA R22, -RZ, RZ, 0, 0 ;  /* 0x00000000ff167435 */ /* 0x004fe200000001ff */
[----:B------:R-:W-:-:S04]  /*5f60*/  @!P6 SHF.R.U32.HI R58, RZ, 0x10, R104 ;  /* 0x00000010ff3ae819 */ /* 0x000fc80000011668 */
[----:B------:R-:W-:-:S05]  /*5f70*/  PRMT R58, R58, 0x5410, RZ ;  /* 0x000054103a3a7816 */ /* 0x000fca00000000ff */
[----:B------:R0:W2:Y:S01]  /*5f80*/  @!P0 LDG.E R22, desc[UR12][R40.64] ;  /* 0x0000000c28168981 */ /* 0x0000a2000c1e1900 */
[----:B------:R-:W-:Y:S02]  /*5f90*/  PRMT R45, R45, 0x5410, RZ ;  /* 0x000054102d2d7816 */ /* 0x000fe400000000ff */
[----:B------:R-:W-:Y:S02]  /*5fa0*/  LOP3.LUT R0, R0, 0xfffffff7, RZ, 0xc0, !PT ;  /* 0xfffffff700007812 */ /* 0x000fe400078ec0ff */
[----:B-1----:R-:W-:Y:S02]  /*5fb0*/  PRMT R42, RZ, 0x7610, R42 ;  /* 0x00007610ff2a7816 */ /* 0x002fe4000000002a */
[----:B------:R-:W-:Y:S02]  /*5fc0*/  PRMT R27, R27, 0x5410, RZ ;  /* 0x000054101b1b7816 */ /* 0x000fe400000000ff */
[--C-:B------:R-:W-:Y:S02]  /*5fd0*/  @!P2 SHF.R.U32.HI R42, RZ, 0x10, R84.reuse ;  /* 0x00000010ff2aa819 */ /* 0x100fe40000011654 */
[----:B------:R-:W-:-:S02]  /*5fe0*/  @!P2 PRMT R58, R58, 0x5410, R84 ;  /* 0x000054103a3aa816 */ /* 0x000fc40000000054 */
[----:B------:R-:W-:Y:S02]  /*5ff0*/  LOP3.LUT P2, RZ, R4, 0x4, RZ, 0xc0, !PT ;  /* 0x0000000404ff7812 */ /* 0x000fe4000784c0ff */
[----:B------:R-:W-:Y:S02]  /*6000*/  @!P6 PRMT R45, R45, 0x5410, R104 ;  /* 0x000054102d2de816 */ /* 0x000fe40000000068 */
[----:B------:R-:W-:Y:S02]  /*6010*/  @P0 LOP3.LUT R0, R0, 0x8, RZ, 0xfc, !PT ;  /* 0x0000000800000812 */ /* 0x000fe400078efcff */
[----:B------:R-:W-:Y:S02]  /*6020*/  @!P1 PRMT R27, R27, 0x5410, R50 ;  /* 0x000054101b1b9816 */ /* 0x000fe40000000032 */
[C---:B------:R-:W-:Y:S02]  /*6030*/  LOP3.LUT P6, RZ, R4.reuse, 0x1000, RZ, 0xc0, !PT ;  /* 0x0000100004ff7812 */ /* 0x040fe400078cc0ff */
[----:B------:R-:W-:-:S02]  /*6040*/  LOP3.LUT P0, RZ, R4, 0x4000, RZ, 0xc0, !PT ;  /* 0x0000400004ff7812 */ /* 0x000fc4000780c0ff */
[----:B------:R-:W-:Y:S02]  /*6050*/  LOP3.LUT P1, RZ, R4, 0x10, RZ, 0xc0, !PT ;  /* 0x0000001004ff7812 */ /* 0x000fe4000782c0ff */
[----:B------:R-:W-:Y:S01]  /*6060*/  LOP3.LUT R0, R0, 0xffffffdf, RZ, 0xc0, !PT ;  /* 0xffffffdf00007812 */ /* 0x000fe200078ec0ff */
[----:B0-----:R-:W-:Y:S01]  /*6070*/  IMAD.MOV.U32 R40, RZ, RZ, RZ ;  /* 0x000000ffff287224 */ /* 0x001fe200078e00ff */
[----:B------:R0:W-:Y:S02]  /*6080*/  STL [R1+0x64], R23 ;  /* 0x0000641701007387 */ /* 0x0001e40000100800 */
[----:B------:R-:W-:Y:S02]  /*6090*/  @P2 LOP3.LUT R0, R0, 0x20, RZ, 0xfc, !PT ;  /* 0x0000002000002812 */ /* 0x000fe400078efcff */
[----:B------:R-:W-:Y:S02]  /*60a0*/  LOP3.LUT P2, RZ, R4, 0x400, RZ, 0xc0, !PT ;  /* 0x0000040004ff7812 */ /* 0x000fe4000784c0ff */
[----:B------:R-:W-:-:S02]  /*60b0*/  PRMT R76, R76, 0x5410, RZ ;  /* 0x000054104c4c7816 */ /* 0x000fc400000000ff */
[----:B------:R-:W-:Y:S01]  /*60c0*/  PRMT R43, RZ, 0x7610, R43 ;  /* 0x00007610ff2b7816 */ /* 0x000fe2000000002b */
[----:B------:R1:W5:Y:S01]  /*60d0*/  @!P1 LDG.E R40, desc[UR12][R38.64] ;  /* 0x0000000c26289981 */ /* 0x000362000c1e1900 */
[----:B0-----:R-:W-:Y:S02]  /*60e0*/  PRMT R23, RZ, 0x7610, R23 ;  /* 0x00007610ff177816 */ /* 0x001fe40000000017 */
[----:B------:R-:W-:Y:S02]  /*60f0*/  PRMT R41, RZ, 0x7610, R41 ;  /* 0x00007610ff297816 */ /* 0x000fe40000000029 */
[----:B------:R-:W-:Y:S02]  /*6100*/  @!P0 SHF.R.U32.HI R43, RZ, 0x10, R62 ;  /* 0x00000010ff2b8819 */ /* 0x000fe4000001163e */
[----:B------:R-:W-:Y:S02]  /*6110*/  @!P4 SHF.R.U32.HI R23, RZ, 0x10, R66 ;  /* 0x00000010ff17c819 */ /* 0x000fe40000011642 */
[----:B-1----:R-:W-:-:S02]  /*6120*/  PRMT R39, RZ, 0x7610, R39 ;  /* 0x00007610ff277816 */ /* 0x002fc40000000027 */
[----:B------:R-:W-:Y:S02]  /*6130*/  @!P5 PRMT R76, R76, 0x5410, R18 ;  /* 0x000054104c4cd816 */ /* 0x000fe40000000012 */
[----:B------:R-:W-:Y:S02]  /*6140*/  LOP3.LUT P5, RZ, R4, 0x8, RZ, 0xc0, !PT ;  /* 0x0000000804ff7812 */ /* 0x000fe400078ac0ff */
[----:B------:R-:W-:Y:S02]  /*6150*/  PRMT R42, R42, 0x5410, RZ ;  /* 0x000054102a2a7816 */ /* 0x000fe400000000ff */
[----:B------:R-:W-:Y:S02]  /*6160*/  LOP3.LUT R0, R0, 0xffffffef, RZ, 0xc0, !PT ;  /* 0xffffffef00007812 */ /* 0x000fe400078ec0ff */
[----:B------:R-:W-:Y:S02]  /*6170*/  PRMT R43, R43, 0x5410, RZ ;  /* 0x000054102b2b7816 */ /* 0x000fe400000000ff */
[----:B------:R-:W-:-:S02]  /*6180*/  @!P6 SHF.R.U32.HI R41, RZ, 0x10, R46 ;  /* 0x00000010ff29e819 */ /* 0x000fc4000001162e */
[----:B------:R-:W-:Y:S02]  /*6190*/  PRMT R23, R23, 0x5410, RZ ;  /* 0x0000541017177816 */ /* 0x000fe400000000ff */
[----:B------:R-:W-:Y:S02]  /*61a0*/  PRMT R41, R41, 0x5410, RZ ;  /* 0x0000541029297816 */ /* 0x000fe400000000ff */
[----:B------:R-:W-:Y:S02]  /*61b0*/  @!P0 PRMT R42, R42, 0x5410, R62 ;  /* 0x000054102a2a8816 */ /* 0x000fe4000000003e */
[----:B------:R-:W-:Y:S02]  /*61c0*/  @P1 LOP3.LUT R0, R0, 0x10, RZ, 0xfc, !PT ;  /* 0x0000001000001812 */ /* 0x000fe400078efcff */
[----:B------:R-:W-:Y:S02]  /*61d0*/  @!P4 PRMT R43, R43, 0x5410, R66 ;  /* 0x000054102b2bc816 */ /* 0x000fe40000000042 */
[----:B------:R-:W-:-:S02]  /*61e0*/  @!P6 PRMT R23, R23, 0x5410, R46 ;  /* 0x000054101717e816 */ /* 0x000fc4000000002e */
[C---:B------:R-:W-:Y:S02]  /*61f0*/  LOP3.LUT P1, RZ, R4.reuse, 0x200, RZ, 0xc0, !PT ;  /* 0x0000020004ff7812 */ /* 0x040fe4000782c0ff */
[--C-:B------:R-:W-:Y:S02]  /*6200*/  @!P3 SHF.R.U32.HI R39, RZ, 0x10, R14.reuse ;  /* 0x00000010ff27b819 */ /* 0x100fe4000001160e */
[----:B------:R-:W-:Y:S02]  /*6210*/  @!P3 PRMT R41, R41, 0x5410, R14 ;  /* 0x000054102929b816 */ /* 0x000fe4000000000e */
[----:B------:R-:W-:Y:S02]  /*6220*/  PRMT R39, R39, 0x5410, RZ ;  /* 0x0000541027277816 */ /* 0x000fe400000000ff */
[C---:B------:R-:W-:Y:S02]  /*6230*/  LOP3.LUT P0, RZ, R4.reuse, 0x100, RZ, 0xc0, !PT ;  /* 0x0000010004ff7812 */ /* 0x040fe4000780c0ff */
[----:B------:R-:W-:-:S02]  /*6240*/  LOP3.LUT P4, RZ, R4, 0x2, RZ, 0xc0, !PT ;  /* 0x0000000204ff7812 */ /* 0x000fc4000788c0ff */
[C---:B------:R-:W-:Y:S02]  /*6250*/  LOP3.LUT P6, RZ, R4.reuse, 0x80, RZ, 0xc0, !PT ;  /* 0x0000008004ff7812 */ /* 0x040fe400078cc0ff */
[----:B------:R-:W-:Y:S01]  /*6260*/  LOP3.LUT P3, RZ, R4, 0x1, RZ, 0xc0, !PT ;  /* 0x0000000104ff7812 */ /* 0x000fe2000786c0ff */
[----:B------:R-:W-:Y:S01]  /*6270*/  IMAD.MOV.U32 R38, RZ, RZ, RZ ;  /* 0x000000ffff267224 */ /* 0x000fe200078e00ff */
[----:B------:R-:W-:Y:S02]  /*6280*/  PRMT R4, RZ, 0x7610, R4 ;  /* 0x00007610ff047816 */ /* 0x000fe40000000004 */
[--C-:B------:R-:W-:Y:S02]  /*6290*/  @!P2 SHF.R.U32.HI R4, RZ, 0x10, R10.reuse ;  /* 0x00000010ff04a819 */ /* 0x100fe4000001160a */
[----:B------:R-:W-:Y:S01]  /*62a0*/  @!P2 PRMT R39, R39, 0x5410, R10 ;  /* 0x000054102727a816 */ /* 0x000fe2000000000a */
[----:B------:R0:W2:Y:S01]  /*62b0*/  @!P5 LDG.E R38, desc[UR12][R36.64] ;  /* 0x0000000c2426d981 */ /* 0x0000a2000c1e1900 */
[----:B------:R-:W-:-:S02]  /*62c0*/  LOP3.LUT P2, RZ, R0, 0x20, RZ, 0xc0, !PT ;  /* 0x0000002000ff7812 */ /* 0x000fc4000784c0ff */
[----:B0-----:R-:W-:-:S11]  /*62d0*/  MOV R36, RZ ;  /* 0x000000ff00247202 */ /* 0x001fd60000000f00 */
[----:B------:R0:W5:Y:S02]  /*62e0*/  @!P2 LDG.E R36, desc[UR12][R34.64] ;  /* 0x0000000c2224a981 */ /* 0x000164000c1e1900 */
[----:B0-----:R-:W-:-:S06]  /*62f0*/  IMAD.MOV.U32 R34, RZ, RZ, RZ ;  /* 0x000000ffff227224 */ /* 0x001fcc00078e00ff */
[----:B------:R0:W5:Y:S02]  /*6300*/  @!P4 LDG.E R34, desc[UR12][R32.64] ;  /* 0x0000000c2022c981 */ /* 0x000164000c1e1900 */
[----:B0-----:R-:W-:-:S06]  /*6310*/  IMAD.MOV.U32 R32, RZ, RZ, RZ ;  /* 0x000000ffff207224 */ /* 0x001fcc00078e00ff */
[----:B------:R0:W5:Y:S02]  /*6320*/  @!P3 LDG.E R32, desc[UR12][R30.64] ;  /* 0x0000000c1e20b981 */ /* 0x000164000c1e1900 */
[----:B0-----:R-:W-:Y:S02]  /*6330*/  PRMT R31, RZ, 0x7610, R31 ;  /* 0x00007610ff1f7816 */ /* 0x001fe4000000001f */
[----:B------:R0:W-:Y:S02]  /*6340*/  STL [R1+0x90], R72 ;  /* 0x0000904801007387 */ /* 0x0001e40000100800 */
[----:B0-----:R-:W-:Y:S02]  /*6350*/  PRMT R72, RZ, 0x7610, R72 ;  /* 0x00007610ff487816 */ /* 0x001fe40000000048 */
[----:B------:R0:W-:Y:S04]  /*6360*/  STL [R1+0x60], R78 ;  /* 0x0000604e01007387 */ /* 0x0001e80000100800 */
[----:B------:R1:W-:Y:S01]  /*6370*/  STL [R1+0x94], R74 ;  /* 0x0000944a01007387 */ /* 0x0003e20000100800 */
[----:B0-----:R-:W-:Y:S01]  /*6380*/  PRMT R78, RZ, 0x7610, R78 ;  /* 0x00007610ff4e7816 */ /* 0x001fe2000000004e */
[----:B-1----:R-:W-:-:S02]  /*6390*/  IMAD.MOV.U32 R74, RZ, RZ, RZ ;  /* 0x000000ffff4a7224 */ /* 0x002fc400078e00ff */
[----:B------:R0:W-:Y:S04]  /*63a0*/  STL [R1+0x9c], R60 ;  /* 0x00009c3c01007387 */ /* 0x0001e80000100800 */
[----:B------:R1:W-:Y:S04]  /*63b0*/  STL [R1+0xa0], R68 ;  /* 0x0000a04401007387 */ /* 0x0003e80000100800 */
[----:B------:R3:W-:Y:S01]  /*63c0*/  STL [R1+0xa4], R54 ;  /* 0x0000a43601007387 */ /* 0x0007e20000100800 */
[----:B0-----:R-:W-:Y:S01]  /*63d0*/  MOV R60, RZ ;  /* 0x000000ff003c7202 */ /* 0x001fe20000000f00 */
[----:B-1----:R-:W-:-:S02]  /*63e0*/  HADD2.F32 R68, -RZ, R109.H0_H0 ;  /* 0x2000006dff447230 */ /* 0x002fc40000004100 */
[--C-:B---3--:R-:W-:Y:S02]  /*63f0*/  HADD2.F32 R54, -RZ, R125.reuse.H0_H0 ;  /* 0x2000007dff367230 */ /* 0x108fe40000004100 */
[----:B------:R-:W-:Y:S01]  /*6400*/  HADD2.F32 R125, -RZ, R125.H1_H1 ;  /* 0x3000007dff7d7230 */ /* 0x000fe20000004100 */
[----:B------:R-:W-:Y:S04]  /*6410*/  STL [R1+0x8c], R80 ;  /* 0x00008c5001007387 */ /* 0x000fe80000100800 */
[----:B------:R0:W-:Y:S01]  /*6420*/  STL [R1+0x6c], R48 ;  /* 0x00006c3001007387 */ /* 0x0001e20000100800 */
[----:B------:R-:W-:Y:S02]  /*6430*/  PRMT R37, RZ, 0x7610, R37 ;  /* 0x00007610ff257816 */ /* 0x000fe40000000025 */
[----:B------:R-:W-:-:S02]  /*6440*/  @!P1 SHF.R.U32.HI R37, RZ, 0x10, R12 ;  /* 0x00000010ff259819 */ /* 0x000fc4000001160c */
[----:B0-----:R-:W-:Y:S02]  /*6450*/  PRMT R48, RZ, 0x7610, R48 ;  /* 0x00007610ff307816 */ /* 0x001fe40000000030 */
[----:B----4-:R-:W-:-:S04]  /*6460*/  @!P0 SHF.R.U32.HI R48, RZ, 0x10, R20 ;  /* 0x00000010ff308819 */ /* 0x010fc80000011614 */
[----:B------:R-:W-:Y:S02]  /*6470*/  PRMT R48, R48, 0x5410, RZ ;  /* 0x0000541030307816 */ /* 0x000fe400000000ff */
[----:B------:R-:W-:Y:S02]  /*6480*/  PRMT R37, R37, 0x5410, RZ ;  /* 0x0000541025257816 */ /* 0x000fe400000000ff */
[----:B------:R-:W-:Y:S02]  /*6490*/  PRMT R35, RZ, 0x7610, R35 ;  /* 0x00007610ff237816 */ /* 0x000fe40000000023 */
[--C-:B------:R-:W-:Y:S02]  /*64a0*/  @!P6 SHF.R.U32.HI R35, RZ, 0x10, R16.reuse ;  /* 0x00000010ff23e819 */ /* 0x100fe40000011610 */
[----:B------:R-:W-:Y:S02]  /*64b0*/  @!P6 PRMT R48, R48, 0x5410, R16 ;  /* 0x000054103030e816 */ /* 0x000fe40000000010 */
[----:B------:R-:W-:-:S02]  /*64c0*/  LOP3.LUT P6, RZ, R0, 0x4, RZ, 0xc0, !PT ;  /* 0x0000000400ff7812 */ /* 0x000fc400078cc0ff */
[----:B------:R-:W-:Y:S02]  /*64d0*/  @!P0 PRMT R37, R37, 0x5410, R20 ;  /* 0x0000541025258816 */ /* 0x000fe40000000014 */
[----:B------:R-:W-:Y:S02]  /*64e0*/  LOP3.LUT P0, RZ, R0, 0x8, RZ, 0xc0, !PT ;  /* 0x0000000800ff7812 */ /* 0x000fe4000780c0ff */
[----:B------:R-:W-:Y:S01]  /*64f0*/  PRMT R4, R4, 0x5410, RZ ;  /* 0x0000541004047816 */ /* 0x000fe200000000ff */
[----:B------:R0:W-:Y:S03]  /*6500*/  STL [R1+0x54], R77 ;  /* 0x0000544d01007387 */ /* 0x0001e60000100800 */
[----:B------:R-:W-:Y:S02]  /*6510*/  @!P1 PRMT R4, R4, 0x5410, R12 ;  /* 0x0000541004049816 */ /* 0x000fe4000000000c */
[----:B------:R-:W-:-:S02]  /*6520*/  LOP3.LUT P1, RZ, R0, 0x10, RZ, 0xc0, !PT ;  /* 0x0000001000ff7812 */ /* 0x000fc4000782c0ff */
[----:B------:R-:W-:Y:S02]  /*6530*/  PRMT R33, RZ, 0x7610, R33 ;  /* 0x00007610ff217816 */ /* 0x000fe40000000021 */
[----:B0-----:R-:W-:Y:S02]  /*6540*/  PRMT R77, RZ, 0x7610, R77 ;  /* 0x00007610ff4d7816 */ /* 0x001fe4000000004d */
[--C-:B------:R-:W-:Y:S02]  /*6550*/  @!P6 SHF.R.U32.HI R77, RZ, 0x10, R44.reuse ;  /* 0x00000010ff4de819 */ /* 0x100fe4000001162c */
[----:B------:R-:W-:Y:S02]  /*6560*/  PRMT R35, R35, 0x5410, RZ ;  /* 0x0000541023237816 */ /* 0x000fe400000000ff */
[----:B------:R-:W-:Y:S02]  /*6570*/  PRMT R77, R77, 0x5410, RZ ;  /* 0x000054104d4d7816 */ /* 0x000fe400000000ff */
[----:B------:R-:W-:-:S02]  /*6580*/  @!P6 PRMT R35, R35, 0x5410, R44 ;  /* 0x000054102323e816 */ /* 0x000fc4000000002c */
[----:B------:R-:W-:Y:S01]  /*6590*/  LOP3.LUT P6, RZ, R0, 0x2, RZ, 0xc0, !PT ;  /* 0x0000000200ff7812 */ /* 0x000fe200078cc0ff */
[----:B------:R-:W-:Y:S01]  /*65a0*/  HFMA2.MMA R30, -RZ, RZ, 0, 0 ;  /* 0x00000000ff1e7435 */ /* 0x000fe200000001ff */
[----:B--2---:R-:W-:-:S04]  /*65b0*/  @!P5 SHF.R.U32.HI R31, RZ, 0x10, R38 ;  /* 0x00000010ff1fd819 */ /* 0x004fc80000011626 */
[----:B------:R-:W-:Y:S02]  /*65c0*/  PRMT R31, R31, 0x5410, RZ ;  /* 0x000054101f1f7816 */ /* 0x000fe400000000ff */
[--C-:B-----5:R-:W-:Y:S02]  /*65d0*/  @!P2 SHF.R.U32.HI R72, RZ, 0x10, R36.reuse ;  /* 0x00000010ff48a819 */ /* 0x120fe40000011624 */
[----:B------:R-:W-:Y:S02]  /*65e0*/  @!P2 PRMT R31, R31, 0x5410, R36 ;  /* 0x000054101f1fa816 */ /* 0x000fe40000000024 */
[----:B------:R-:W-:Y:S02]  /*65f0*/  LOP3.LUT P2, RZ, R2, 0x20000000, RZ, 0xc0, !PT ;  /* 0x2000000002ff7812 */ /* 0x000fe4000784c0ff */
[----:B------:R-:W-:Y:S02]  /*6600*/  PRMT R72, R72, 0x5410, RZ ;  /* 0x0000541048487816 */ /* 0x000fe400000000ff */
[----:B------:R-:W-:-:S09]  /*6610*/  @!P4 SHF.R.U32.HI R78, RZ, 0x10, R34 ;  /* 0x00000010ff4ec819 */ /* 0x000fd20000011622 */
[----:B------:R0:W2:Y:S01]  /*6620*/  @!P2 LDG.E R74, desc[UR12][R64.64] ;  /* 0x0000000c404aa981 */ /* 0x0000a2000c1e1900 */
[----:B------:R-:W-:Y:S02]  /*6630*/  @!P4 PRMT R72, R72, 0x5410, R34 ;  /* 0x000054104848c816 */ /* 0x000fe40000000022 */
[----:B------:R-:W-:Y:S01]  /*6640*/  LOP3.LUT P4, RZ, R2, 0x10000000, RZ, 0xc0, !PT ;  /* 0x1000000002ff7812 */ /* 0x000fe2000788c0ff */
[--C-:B0-----:R-:W-:Y:S02]  /*6650*/  HADD2.F32 R65, -RZ, R87.reuse.H0_H0 ;  /* 0x20000057ff417230 */ /* 0x101fe40000004100 */
[----:B------:R-:W-:-:S03]  /*6660*/  HADD2.F32 R87, -RZ, R87.H1_H1 ;  /* 0x30000057ff577230 */ /* 0x000fc60000004100 */
[----:B------:R-:W-:Y:S01]  /*6670*/  FMUL.FTZ R89, R65, R65 ;  /* 0x0000004141597220 */ /* 0x000fe20000410000 */
[----:B------:R-:W-:-:S06]  /*6680*/  FADD.FTZ R65, R68, R65 ;  /* 0x0000004144417221 */ /* 0x000fcc0000010000 */
[----:B------:R0:W3:Y:S01]  /*6690*/  @!P4 LDG.E R60, desc[UR12][R28.64] ;  /* 0x0000000c1c3cc981 */ /* 0x0000e2000c1e1900 */
[----:B------:R-:W-:Y:S01]  /*66a0*/  FFMA.FTZ R89, R68, R68, R89 ;  /* 0x0000004444597223 */ /* 0x000fe20000010059 */
[----:B------:R-:W-:Y:S01]  /*66b0*/  FMUL.FTZ R68, R54, R54 ;  /* 0x0000003636447220 */ /* 0x000fe20000410000 */
[----:B------:R-:W-:Y:S01]  /*66c0*/  FADD.FTZ R54, R87, R54 ;  /* 0x0000003657367221 */ /* 0x000fe20000010000 */
[----:B------:R-:W-:Y:S01]  /*66d0*/  FADD.FTZ R65, RZ, R65 ;  /* 0x00000041ff417221 */ /* 0x000fe20000010000 */
[----:B0-----:R-:W-:-:S03]  /*66e0*/  HADD2.F32 R28, -RZ, R83.H0_H0 ;  /* 0x20000053ff1c7230 */ /* 0x001fc60000004100 */
[----:B------:R-:W-:Y:S01]  /*66f0*/  FADD.FTZ R54, R65, R54 ;  /* 0x0000003641367221 */ /* 0x000fe20000010000 */
[----:B------:R-:W-:Y:S02]  /*6700*/  HADD2.F32 R83, -RZ, R83.H1_H1 ;  /* 0x30000053ff537230 */ /* 0x000fe40000004100 */
[----:B------:R-:W-:Y:S01]  /*6710*/  FMUL.FTZ R80, R28, R28 ;  /* 0x0000001c1c507220 */ /* 0x000fe20000410000 */
[----:B------:R-:W-:Y:S01]  /*6720*/  FADD.FTZ R29, R125, R28 ;  /* 0x0000001c7d1d7221 */ /* 0x000fe20000010000 */
[----:B------:R-:W-:-:S03]  /*6730*/  HADD2.F32 R28, -RZ, R59.H0_H0 ;  /* 0x2000003bff1c7230 */ /* 0x000fc60000004100 */
[----:B------:R-:W-:Y:S02]  /*6740*/  FADD.FTZ R29, R54, R29 ;  /* 0x0000001d361d7221 */ /* 0x000fe40000010000 */
[----:B------:R-:W-:Y:S01]  /*6750*/  FMUL.FTZ R54, R28, R28 ;  /* 0x0000001c1c367220 */ /* 0x000fe20000410000 */
[----:B------:R-:W-:-:S03]  /*6760*/  FADD.FTZ R28, R83, R28 ;  /* 0x0000001c531c7221 */ /* 0x000fc60000010000 */
[----:B------:R-:W-:Y:S01]  /*6770*/  FFMA.FTZ R83, R83, R83, R54 ;  /* 0x0000005353537223 */ /* 0x000fe20000010036 */
[----:B------:R-:W-:Y:S01]  /*6780*/  FADD.FTZ R28, R29, R28 ;  /* 0x0000001c1d1c7221 */ /* 0x000fe20000010000 */
[----:B------:R-:W-:Y:S02]  /*6790*/  HADD2.F32 R29, -RZ, R79.H0_H0 ;  /* 0x2000004fff1d7230 */ /* 0x000fe40000004100 */
[----:B------:R-:W-:Y:S02]  /*67a0*/  HADD2.F32 R54, -RZ, R59.H1_H1 ;  /* 0x3000003bff367230 */ /* 0x000fe40000004100 */
[----:B------:R-:W-:Y:S01]  /*67b0*/  FFMA.FTZ R68, R87, R87, R68 ;  /* 0x0000005757447223 */ /* 0x000fe20000010044 */
[----:B------:R-:W-:Y:S01]  /*67c0*/  FADD.FTZ R89, RZ, R89 ;  /* 0x00000059ff597221 */ /* 0x000fe20000010000 */
[----:B------:R-:W-:Y:S01]  /*67d0*/  FMUL.FTZ R59, R29, R29 ;  /* 0x0000001d1d3b7220 */ /* 0x000fe20000410000 */
[----:B------:R-:W-:Y:S01]  /*67e0*/  FFMA.FTZ R125, R125, R125, R80 ;  /* 0x0000007d7d7d7223 */ /* 0x000fe20000010050 */
[----:B------:R-:W-:Y:S01]  /*67f0*/  FADD.FTZ R29, R54, R29 ;  /* 0x0000001d361d7221 */ /* 0x000fe20000010000 */
[----:B------:R-:W-:-:S03]  /*6800*/  FADD.FTZ R68, R89, R68 ;  /* 0x0000004459447221 */ /* 0x000fc60000010000 */
[----:B------:R-:W-:Y:S01]  /*6810*/  FADD.FTZ R28, R28, R29 ;  /* 0x0000001d1c1c7221 */ /* 0x000fe20000010000 */
[----:B------:R-:W-:Y:S01]  /*6820*/  FADD.FTZ R68, R68, R125 ;  /* 0x0000007d44447221 */ /* 0x000fe20000010000 */
[----:B------:R-:W-:Y:S02]  /*6830*/  HADD2.F32 R29, -RZ, R115.H0_H0 ;  /* 0x20000073ff1d7230 */ /* 0x000fe40000004100 */
[----:B------:R-:W-:Y:S01]  /*6840*/  FFMA.FTZ R59, R54, R54, R59 ;  /* 0x00000036363b7223 */ /* 0x000fe2000001003b */
[----:B------:R-:W-:Y:S02]  /*6850*/  HADD2.F32 R54, -RZ, R79.H1_H1 ;  /* 0x3000004fff367230 */ /* 0x000fe40000004100 */
[----:B------:R-:W-:Y:S01]  /*6860*/  FADD.FTZ R68, R68, R83 ;  /* 0x0000005344447221 */ /* 0x000fe20000010000 */
[----:B------:R-:W-:Y:S01]  /*6870*/  FMUL.FTZ R65, R29, R29 ;  /* 0x0000001d1d417220 */ /* 0x000fe20000410000 */
[----:B------:R-:W-:Y:S02]  /*6880*/  HADD2.F32 R115, -RZ, R115.H1_H1 ;  /* 0x30000073ff737230 */ /* 0x000fe40000004100 */
[----:B------:R-:W-:Y:S01]  /*6890*/  FADD.FTZ R59, R68, R59 ;  /* 0x0000003b443b7221 */ /* 0x000fe20000010000 */
[----:B------:R-:W-:Y:S01]  /*68a0*/  FADD.FTZ R29, R54, R29 ;  /* 0x0000001d361d7221 */ /* 0x000fe20000010000 */
[----:B------:R-:W-:-:S02]  /*68b0*/  HADD2.F32 R68, -RZ, R49.H0_H0 ;  /* 0x20000031ff447230 */ /* 0x000fc40000004100 */
[----:B------:R-:W-:Y:S01]  /*68c0*/  FFMA.FTZ R54, R54, R54, R65 ;  /* 0x0000003636367223 */ /* 0x000fe20000010041 */
[----:B------:R-:W-:-:S03]  /*68d0*/  FADD.FTZ R28, R28, R29 ;  /* 0x0000001d1c1c7221 */ /* 0x000fc60000010000 */
[----:B------:R-:W-:Y:S01]  /*68e0*/  FADD.FTZ R54, R59, R54 ;  /* 0x000000363b367221 */ /* 0x000fe20000010000 */
[----:B------:R-:W-:Y:S01]  /*68f0*/  FMUL.FTZ R80, R68, R68 ;  /* 0x0000004444507220 */ /* 0x000fe20000410000 */
[C---:B------:R-:W-:Y:S01]  /*6900*/  FADD.FTZ R29, R115.reuse, R68 ;  /* 0x00000044731d7221 */ /* 0x040fe20000010000 */
[----:B------:R-:W-:Y:S02]  /*6910*/  HADD2.F32 R59, -RZ, R101.H0_H0 ;  /* 0x20000065ff3b7230 */ /* 0x000fe40000004100 */
[----:B------:R-:W-:Y:S02]  /*6920*/  HADD2.F32 R68, -RZ, R49.H1_H1 ;  /* 0x30000031ff447230 */ /* 0x000fe40000004100 */
[----:B------:R-:W-:Y:S01]  /*6930*/  FADD.FTZ R28, R28, R29 ;  /* 0x0000001d1c1c7221 */ /* 0x000fe20000010000 */
[----:B------:R-:W-:Y:S01]  /*6940*/  FFMA.FTZ R115, R115, R115, R80 ;  /* 0x0000007373737223 */ /* 0x000fe20000010050 */
[----:B------:R-:W-:Y:S01]  /*6950*/  FMUL.FTZ R29, R59, R59 ;  /* 0x0000003b3b1d7220 */ /* 0x000fe20000410000 */
[----:B------:R-:W-:-:S02]  /*6960*/  HADD2.F32 R49, -RZ, R113.H0_H0 ;  /* 0x20000071ff317230 */ /* 0x000fc40000004100 */
[----:B------:R-:W-:Y:S01]  /*6970*/  FADD.FTZ R59, R68, R59 ;  /* 0x0000003b443b7221 */ /* 0x000fe20000010000 */
[----:B------:R-:W-:Y:S02]  /*6980*/  HADD2.F32 R80, -RZ, R101.H1_H1 ;  /* 0x30000065ff507230 */ /* 0x000fe40000004100 */
[----:B------:R-:W-:Y:S01]  /*6990*/  FADD.FTZ R54, R54, R115 ;  /* 0x0000007336367221 */ /* 0x000fe20000010000 */
[----:B------:R-:W-:Y:S01]  /*69a0*/  FFMA.FTZ R29, R68, R68, R29 ;  /* 0x00000044441d7223 */ /* 0x000fe2000001001d */
[----:B------:R-:W-:Y:S01]  /*69b0*/  FADD.FTZ R28, R28, R59 ;  /* 0x0000003b1c1c7221 */ /* 0x000fe20000010000 */
[----:B------:R-:W-:Y:S01]  /*69c0*/  FMUL.FTZ R65, R49, R49 ;  /* 0x0000003131417220 */ /* 0x000fe20000410000 */
[----:B------:R-:W-:Y:S02]  /*69d0*/  HADD2.F32 R59, -RZ, R103.H0_H0 ;  /* 0x20000067ff3b7230 */ /* 0x000fe40000004100 */
[----:B------:R-:W-:Y:S01]  /*69e0*/  FADD.FTZ R49, R80, R49 ;  /* 0x0000003150317221 */ /* 0x000fe20000010000 */
[----:B------:R-:W-:Y:S01]  /*69f0*/  FADD.FTZ R29, R54, R29 ;  /* 0x0000001d361d7221 */ /* 0x000fe20000010000 */
[----:B------:R-:W-:-:S02]  /*6a00*/  HADD2.F32 R54, -RZ, R113.H1_H1 ;  /* 0x30000071ff367230 */ /* 0x000fc40000004100 */
[----:B------:R-:W-:Y:S01]  /*6a10*/  FFMA.FTZ R80, R80, R80, R65 ;  /* 0x0000005050507223 */ /* 0x000fe20000010041 */
[----:B------:R-:W-:Y:S01]  /*6a20*/  FADD.FTZ R28, R28, R49 ;  /* 0x000000311c1c7221 */ /* 0x000fe20000010000 */
[----:B------:R-:W-:Y:S01]  /*6a30*/  FMUL.FTZ R49, R59, R59 ;  /* 0x0000003b3b317220 */ /* 0x000fe20000410000 */
[----:B------:R-:W-:Y:S02]  /*6a40*/  HADD2.F32 R65, -RZ, R97.H0_H0 ;  /* 0x20000061ff417230 */ /* 0x000fe40000004100 */
[C---:B------:R-:W-:Y:S01]  /*6a50*/  FADD.FTZ R59, R54.reuse, R59 ;  /* 0x0000003b363b7221 */ /* 0x040fe20000010000 */
[----:B------:R-:W-:Y:S01]  /*6a60*/  FADD.FTZ R29, R29, R80 ;  /* 0x000000501d1d7221 */ /* 0x000fe20000010000 */
[----:B------:R-:W-:Y:S01]  /*6a70*/  FFMA.FTZ R54, R54, R54, R49 ;  /* 0x0000003636367223 */ /* 0x000fe20000010031 */
[----:B------:R-:W-:Y:S02]  /*6a80*/  HADD2.F32 R68, -RZ, R103.H1_H1 ;  /* 0x30000067ff447230 */ /* 0x000fe40000004100 */
[----:B------:R-:W-:Y:S01]  /*6a90*/  FMUL.FTZ R49, R65, R65 ;  /* 0x0000004141317220 */ /* 0x000fe20000410000 */
[----:B------:R-:W-:-:S02]  /*6aa0*/  HADD2.F32 R97, -RZ, R97.H1_H1 ;  /* 0x30000061ff617230 */ /* 0x000fc40000004100 */
[----:B------:R-:W-:Y:S01]  /*6ab0*/  FADD.FTZ R29, R29, R54 ;  /* 0x000000361d1d7221 */ /* 0x000fe20000010000 */
[--C-:B------:R-:W-:Y:S02]  /*6ac0*/  HADD2.F32 R54, -RZ, R99.reuse.H0_H0 ;  /* 0x20000063ff367230 */ /* 0x100fe40000004100 */
[----:B------:R-:W-:Y:S01]  /*6ad0*/  FADD.FTZ R28, R28, R59 ;  /* 0x0000003b1c1c7221 */ /* 0x000fe20000010000 */
[C---:B------:R-:W-:Y:S01]  /*6ae0*/  FADD.FTZ R65, R68.reuse, R65 ;  /* 0x0000004144417221 */ /* 0x040fe20000010000 */
[----:B------:R-:W-:Y:S01]  /*6af0*/  FFMA.FTZ R68, R68, R68, R49 ;  /* 0x0000004444447223 */ /* 0x000fe20000010031 */
[----:B------:R-:W-:Y:S02]  /*6b00*/  HADD2.F32 R99, -RZ, R99.H1_H1 ;  /* 0x30000063ff637230 */ /* 0x000fe40000004100 */
[----:B------:R-:W-:Y:S01]  /*6b10*/  FMUL.FTZ R80, R54, R54 ;  /* 0x0000003636507220 */ /* 0x000fe20000410000 */
[----:B------:R-:W-:Y:S01]  /*6b20*/  FADD.FTZ R49, R97, R54 ;  /* 0x0000003661317221 */ /* 0x000fe20000010000 */
[----:B------:R-:W-:Y:S01]  /*6b30*/  FADD.FTZ R28, R28, R65 ;  /* 0x000000411c1c7221 */ /* 0x000fe20000010000 */
[----:B------:R-:W-:-:S02]  /*6b40*/  HADD2.F32 R54, -RZ, R91.H0_H0 ;  /* 0x2000005bff367230 */ /* 0x000fc40000004100 */
[----:B------:R-:W-:Y:S01]  /*6b50*/  FADD.FTZ R29, R29, R68 ;  /* 0x000000441d1d7221 */ /* 0x000fe20000010000 */
[----:B------:R-:W-:Y:S01]  /*6b60*/  FADD.FTZ R28, R28, R49 ;  /* 0x000000311c1c7221 */ /* 0x000fe20000010000 */
[----:B------:R-:W-:Y:S02]  /*6b70*/  HADD2.F32 R91, -RZ, R91.H1_H1 ;  /* 0x3000005bff5b7230 */ /* 0x000fe40000004100 */
[----:B------:R-:W-:Y:S01]  /*6b80*/  FMUL.FTZ R68, R54, R54 ;  /* 0x0000003636447220 */ /* 0x000fe20000410000 */
[----:B------:R-:W-:Y:S01]  /*6b90*/  FADD.FTZ R49, R99, R54 ;  /* 0x0000003663317221 */ /* 0x000fe20000010000 */
[----:B------:R-:W-:Y:S02]  /*6ba0*/  HADD2.F32 R54, -RZ, R81.H0_H0 ;  /* 0x20000051ff367230 */ /* 0x000fe40000004100 */
[----:B------:R-:W-:Y:S01]  /*6bb0*/  FFMA.FTZ R80, R97, R97, R80 ;  /* 0x0000006161507223 */ /* 0x000fe20000010050 */
[----:B------:R-:W-:Y:S01]  /*6bc0*/  @!P0 SHF.R.U32.HI R33, RZ, 0x10, R22 ;  /* 0x00000010ff218819 */ /* 0x000fe20000011616 */
[----:B------:R-:W-:Y:S01]  /*6bd0*/  FADD.FTZ R28, R28, R49 ;  /* 0x000000311c1c7221 */ /* 0x000fe20000010000 */
[----:B------:R-:W-:-:S02]  /*6be0*/  HADD2.F32 R49, -RZ, R73.H0_H0 ;  /* 0x20000049ff317230 */ /* 0x000fc40000004100 */
[----:B------:R-:W-:Y:S01]  /*6bf0*/  FADD.FTZ R29, R29, R80 ;  /* 0x000000501d1d7221 */ /* 0x000fe20000010000 */
[----:B------:R-:W-:Y:S01]  /*6c00*/  FADD.FTZ R59, R91, R54 ;  /* 0x000000365b3b7221 */ /* 0x000fe20000010000 */
[----:B------:R-:W-:Y:S01]  /*6c10*/  FFMA.FTZ R68, R99, R99, R68 ;  /* 0x0000006363447223 */ /* 0x000fe20000010044 */
[----:B------:R-:W-:Y:S01]  /*6c20*/  FMUL.FTZ R80, R54, R54 ;  /* 0x0000003636507220 */ /* 0x000fe20000410000 */
[----:B------:R-:W-:Y:S01]  /*6c30*/  PRMT R33, R33, 0x5410, RZ ;  /* 0x0000541021217816 */ /* 0x000fe200000000ff */
[----:B------:R-:W-:Y:S01]  /*6c40*/  HADD2.F32 R54, -RZ, R81.H1_H1 ;  /* 0x30000051ff367230 */ /* 0x000fe20000004100 */
[----:B------:R-:W-:Y:S01]  /*6c50*/  @!P0 PRMT R77, R77, 0x5410, R22 ;  /* 0x000054104d4d8816 */ /* 0x000fe20000000016 */
[----:B------:R-:W-:Y:S01]  /*6c60*/  FADD.FTZ R28, R28, R59 ;  /* 0x0000003b1c1c7221 */ /* 0x000fe20000010000 */
[----:B------:R-:W-:Y:S01]  /*6c70*/  LOP3.LUT P0, RZ, R0, 0x1, RZ, 0xc0, !PT ;  /* 0x0000000100ff7812 */ /* 0x000fe2000780c0ff */
[----:B------:R-:W-:Y:S01]  /*6c80*/  FADD.FTZ R29, R29, R68 ;  /* 0x000000441d1d7221 */ /* 0x000fe20000010000 */
[----:B------:R-:W-:Y:S01]  /*6c90*/  FFMA.FTZ R80, R91, R91, R80 ;  /* 0x0000005b5b507223 */ /* 0x000fe20000010050 */
[----:B------:R-:W-:Y:S01]  /*6ca0*/  FMUL.FTZ R59, R49, R49 ;  /* 0x00000031313b7220 */ /* 0x000fe20000410000 */
[----:B------:R-:W-:Y:S01]  /*6cb0*/  PRMT R0, RZ, 0x7610, R0 ;  /* 0x00007610ff007816 */ /* 0x000fe20000000000 */
[----:B------:R-:W-:Y:S01]  /*6cc0*/  FADD.FTZ R49, R54, R49 ;  /* 0x0000003136317221 */ /* 0x000fe20000010000 */
[----:B------:R-:W-:-:S02]  /*6cd0*/  @!P1 SHF.R.U32.HI R0, RZ, 0x10, R40 ;  /* 0x00000010ff009819 */ /* 0x000fc40000011628 */
[----:B------:R-:W-:Y:S01]  /*6ce0*/  @!P1 PRMT R33, R33, 0x5410, R40 ;  /* 0x0000541021219816 */ /* 0x000fe20000000028 */
[----:B------:R-:W-:Y:S01]  /*6cf0*/  HADD2.F32 R65, -RZ, R71.H0_H0 ;  /* 0x20000047ff417230 */ /* 0x000fe20000004100 */
[----:B------:R-:W-:Y:S01]  /*6d00*/  LOP3.LUT P1, RZ, R2, 0x80000000, RZ, 0xc0, !PT ;  /* 0x8000000002ff7812 */ /* 0x000fe2000782c0ff */
[----:B------:R-:W-:Y:S01]  /*6d10*/  FADD.FTZ R29, R29, R80 ;  /* 0x000000501d1d7221 */ /* 0x000fe20000010000 */
[----:B------:R-:W-:Y:S01]  /*6d20*/  FFMA.FTZ R68, R54, R54, R59 ;  /* 0x0000003636447223 */ /* 0x000fe2000001003b */
[----:B------:R-:W-:Y:S02]  /*6d30*/  HADD2.F32 R54, -RZ, R73.H1_H1 ;  /* 0x30000049ff367230 */ /* 0x000fe40000004100 */
[----:B------:R-:W-:Y:S01]  /*6d40*/  FADD.FTZ R28, R28, R49 ;  /* 0x000000311c1c7221 */ /* 0x000fe20000010000 */
[----:B------:R-:W-:Y:S01]  /*6d50*/  FMUL.FTZ R59, R65, R65 ;  /* 0x00000041413b7220 */ /* 0x000fe20000410000 */
[----:B------:R-:W-:Y:S01]  /*6d60*/  FADD.FTZ R49, R29, R68 ;  /* 0x000000441d317221 */ /* 0x000fe20000010000 */
[----:B------:R-:W-:-:S02]  /*6d70*/  HADD2.F32 R29, -RZ, R61.H0_H0 ;  /* 0x2000003dff1d7230 */ /* 0x000fc40000004100 */
[C---:B------:R-:W-:Y:S01]  /*6d80*/  FADD.FTZ R65, R54.reuse, R65 ;  /* 0x0000004136417221 */ /* 0x040fe20000010000 */
[----:B------:R-:W-:Y:S02]  /*6d90*/  HADD2.F32 R68, -RZ, R71.H1_H1 ;  /* 0x30000047ff447230 */ /* 0x000fe40000004100 */
[----:B------:R-:W-:Y:S01]  /*6da0*/  FFMA.FTZ R54, R54, R54, R59 ;  /* 0x0000003636367223 */ /* 0x000fe2000001003b */
[----:B------:R-:W-:Y:S01]  /*6db0*/  FMUL.FTZ R59, R29, R29 ;  /* 0x0000001d1d3b7220 */ /* 0x000fe20000410000 */
[----:B------:R-:W4:Y:S02]  /*6dc0*/  @!P1 LDG.E R30, desc[UR12][R118.64] ;  /* 0x0000000c761e9981 */ /* 0x000f24000c1e1900 */
[----:B------:R-:W-:Y:S01]  /*6dd0*/  FADD.FTZ R49, R49, R54 ;  /* 0x0000003631317221 */ /* 0x000fe20000010000 */
[----:B------:R-:W-:Y:S01]  /*6de0*/  FADD.FTZ R29, R68, R29 ;  /* 0x0000001d441d7221 */ /* 0x000fe20000010000 */
[----:B------:R-:W-:Y:S01]  /*6df0*/  PRMT R78, R78, 0x5410, RZ ;  /* 0x000054104e4e7816 */ /* 0x000fe200000000ff */
[----:B------:R-:W-:Y:S01]  /*6e00*/  FADD.FTZ R28, R28, R65 ;  /* 0x000000411c1c7221 */ /* 0x000fe20000010000 */
[----:B------:R-:W-:Y:S01]  /*6e10*/  FFMA.FTZ R68, R68, R68, R59 ;  /* 0x0000004444447223 */ /* 0x000fe2000001003b */
[----:B------:R-:W-:-:S02]  /*6e20*/  HADD2.F32 R54, -RZ, R69.H0_H0 ;  /* 0x20000045ff367230 */ /* 0x000fc40000004100 */
[----:B------:R-:W-:Y:S01]  /*6e30*/  HADD2.F32 R61, -RZ, R61.H1_H1 ;  /* 0x3000003dff3d7230 */ /* 0x000fe20000004100 */
[----:B------:R0:W-:Y:S01]  /*6e40*/  STL [R1+0x98], R70 ;  /* 0x0000984601007387 */ /* 0x0001e20000100800 */
[----:B------:R-:W-:Y:S01]  /*6e50*/  @!P3 PRMT R78, R78, 0x5410, R32 ;  /* 0x000054104e4eb816 */ /* 0x000fe20000000020 */
[----:B------:R-:W-:Y:S01]  /*6e60*/  FADD.FTZ R28, R28, R29 ;  /* 0x0000001d1c1c7221 */ /* 0x000fe20000010000 */
[----:B------:R-:W-:Y:S01]  /*6e70*/  FADD.FTZ R49, R49, R68 ;  /* 0x0000004431317221 */ /* 0x000fe20000010000 */
[----:B------:R-:W-:Y:S01]  /*6e80*/  FMUL.FTZ R68, R54, R54 ;  /* 0x0000003636447220 */ /* 0x000fe20000410000 */
[----:B------:R-:W-:Y:S01]  /*6e90*/  FADD.FTZ R29, R61, R54 ;  /* 0x000000363d1d7221 */ /* 0x000fe20000010000 */
[----:B------:R-:W-:Y:S01]  /*6ea0*/  PRMT R0, R0, 0x5410, RZ ;  /* 0x0000541000007816 */ /* 0x000fe200000000ff */
[----:B------:R-:W-:Y:S01]  /*6eb0*/  HADD2.F32 R54, -RZ, R75.H0_H0 ;  /* 0x2000004bff367230 */ /* 0x000fe20000004100 */
[----:B0-----:R-:W-:Y:S02]  /*6ec0*/  PRMT R70, RZ, 0x7610, R70 ;  /* 0x00007610ff467816 */ /* 0x001fe40000000046 */
[----:B------:R-:W-:-:S02]  /*6ed0*/  @!P3 SHF.R.U32.HI R70, RZ, 0x10, R32 ;  /* 0x00000010ff46b819 */ /* 0x000fc40000011620 */
[----:B------:R-:W-:Y:S01]  /*6ee0*/  LOP3.LUT P3, RZ, R2, 0x8000000, RZ, 0xc0, !PT ;  /* 0x0800000002ff7812 */ /* 0x000fe2000786c0ff */
[----:B------:R0:W-:Y:S01]  /*6ef0*/  STL [R1+0x4c], R82 ;  /* 0x00004c5201007387 */ /* 0x0001e20000100800 */
[----:B------:R-:W-:Y:S01]  /*6f00*/  HADD2.F32 R69, -RZ, R69.H1_H1 ;  /* 0x30000045ff457230 */ /* 0x000fe20000004100 */
[----:B------:R-:W-:Y:S01]  /*6f10*/  @!P5 PRMT R0, R0, 0x5410, R38 ;  /* 0x000054100000d816 */ /* 0x000fe20000000026 */
[----:B------:R-:W-:Y:S01]  /*6f20*/  FFMA.FTZ R68, R61, R61, R68 ;  /* 0x0000003d3d447223 */ /* 0x000fe20000010044 */
[----:B------:R-:W-:Y:S01]  /*6f30*/  LOP3.LUT P5, RZ, R2, 0x40000000, RZ, 0xc0, !PT ;  /* 0x4000000002ff7812 */ /* 0x000fe200078ac0ff */
[----:B------:R-:W-:Y:S01]  /*6f40*/  FMUL.FTZ R80, R54, R54 ;  /* 0x0000003636507220 */ /* 0x000fe20000410000 */
[----:B------:R-:W-:Y:S02]  /*6f50*/  IMAD.MOV.U32 R2, RZ, RZ, RZ ;  /* 0x000000ffff027224 */ /* 0x000fe400078e00ff */
[----:B------:R-:W-:Y:S01]  /*6f60*/  FADD.FTZ R28, R28, R29 ;  /* 0x0000001d1c1c7221 */ /* 0x000fe20000010000 */
[----:B0-----:R-:W-:-:S02]  /*6f70*/  HADD2.F32 R82, -RZ, R93.H0_H0 ;  /* 0x2000005dff527230 */ /* 0x001fc40000004100 */
[----:B------:R-:W-:Y:S01]  /*6f80*/  FADD.FTZ R29, R69, R54 ;  /* 0x00000036451d7221 */ /* 0x000fe20000010000 */
[----:B------:R-:W-:Y:S02]  /*6f90*/  HADD2.F32 R75, -RZ, R75.H1_H1 ;  /* 0x3000004bff4b7230 */ /* 0x000fe40000004100 */
[----:B------:R-:W-:Y:S01]  /*6fa0*/  FADD.FTZ R49, R49, R68 ;  /* 0x0000004431317221 */ /* 0x000fe20000010000 */
[----:B------:R-:W-:Y:S01]  /*6fb0*/  FFMA.FTZ R80, R69, R69, R80 ;  /* 0x0000004545507223 */ /* 0x000fe20000010050 */
[----:B------:R-:W-:Y:S01]  /*6fc0*/  FMUL.FTZ R54, R82, R82 ;  /* 0x0000005252367220 */ /* 0x000fe20000410000 */
[----:B------:R-:W5:Y:S01]  /*6fd0*/  @!P3 LDG.E R2, desc[UR12][R106.64] ;  /* 0x0000000c6a02b981 */ /* 0x000f62000c1e1900 */
[----:B------:R-:W-:Y:S01]  /*6fe0*/  FADD.FTZ R28, R28, R29 ;  /* 0x0000001d1c1c7221 */ /* 0x000fe20000010000 */
[----:B------:R-:W-:Y:S02]  /*6ff0*/  HADD2.F32 R68, -RZ, R105.H0_H0 ;  /* 0x20000069ff447230 */ /* 0x000fe40000004100 */
[----:B------:R-:W-:Y:S01]  /*7000*/  FADD.FTZ R29, R75, R82 ;  /* 0x000000524b1d7221 */ /* 0x000fe20000010000 */
[----:B------:R-:W-:Y:S01]  /*7010*/  FADD.FTZ R49, R49, R80 ;  /* 0x0000005031317221 */ /* 0x000fe20000010000 */
[----:B------:R-:W-:Y:S01]  /*7020*/  FFMA.FTZ R54, R75, R75, R54 ;  /* 0x0000004b4b367223 */ /* 0x000fe20000010036 */
[----:B------:R-:W-:-:S02]  /*7030*/  HADD2.F32 R93, -RZ, R93.H1_H1 ;  /* 0x3000005dff5d7230 */ /* 0x000fc40000004100 */
[----:B------:R-:W-:Y:S01]  /*7040*/  FADD.FTZ R28, R28, R29 ;  /* 0x0000001d1c1c7221 */ /* 0x000fe20000010000 */
[----:B------:R-:W-:Y:S02]  /*7050*/  HADD2.F32 R105, -RZ, R105.H1_H1 ;  /* 0x30000069ff697230 */ /* 0x000fe40000004100 */
[----:B------:R-:W-:Y:S01]  /*7060*/  FADD.FTZ R49, R49, R54 ;  /* 0x0000003631317221 */ /* 0x000fe20000010000 */
[--C-:B------:R-:W-:Y:S02]  /*7070*/  HADD2.F32 R54, -RZ, R19.reuse.H0_H0 ;  /* 0x20000013ff367230 */ /* 0x100fe40000004100 */
[----:B------:R-:W-:Y:S01]  /*7080*/  FADD.FTZ R29, R93, R68 ;  /* 0x000000445d1d7221 */ /* 0x000fe20000010000 */
[----:B------:R-:W-:Y:S01]  /*7090*/  FMUL.FTZ R80, R68, R68 ;  /* 0x0000004444507220 */ /* 0x000fe20000410000 */
[----:B------:R-:W-:Y:S02]  /*70a0*/  HADD2.F32 R19, -RZ, R19.H1_H1 ;  /* 0x30000013ff137230 */ /* 0x000fe40000004100 */
[----:B------:R-:W-:Y:S01]  /*70b0*/  FADD.FTZ R28, R28, R29 ;  /* 0x0000001d1c1c7221 */ /* 0x000fe20000010000 */
[----:B------:R-:W-:Y:S01]  /*70c0*/  FMUL.FTZ R68, R54, R54 ;  /* 0x0000003636447220 */ /* 0x000fe20000410000 */
[----:B------:R-:W-:Y:S01]  /*70d0*/  FADD.FTZ R29, R105, R54 ;  /* 0x00000036691d7221 */ /* 0x000fe20000010000 */
[----:B------:R-:W-:-:S02]  /*70e0*/  HADD2.F32 R54, -RZ, R51.H0_H0 ;  /* 0x20000033ff367230 */ /* 0x000fc40000004100 */
[----:B------:R-:W-:Y:S02]  /*70f0*/  IMAD.MOV.U32 R64, RZ, RZ, RZ ;  /* 0x000000ffff407224 */ /* 0x000fe400078e00ff */
[----:B------:R-:W-:Y:S01]  /*7100*/  FADD.FTZ R28, R28, R29 ;  /* 0x0000001d1c1c7221 */ /* 0x000fe20000010000 */
[----:B------:R-:W-:-:S03]  /*7110*/  FADD.FTZ R29, R19, R54 ;  /* 0x00000036131d7221 */ /* 0x000fc60000010000 */
[----:B------:R-:W3:Y:S01]  /*7120*/  @!P5 LDG.E R64, desc[UR12][R94.64] ;  /* 0x0000000c5e40d981 */ /* 0x000ee2000c1e1900 */
[----:B------:R-:W-:Y:S01]  /*7130*/  FADD.FTZ R29, R28, R29 ;  /* 0x0000001d1c1d7221 */ /* 0x000fe20000010000 */
[----:B------:R-:W-:-:S06]  /*7140*/  IMAD.MOV.U32 R28, RZ, RZ, RZ ;  /* 0x000000ffff1c7224 */ /* 0x000fcc00078e00ff */
[----:B------:R0:W3:Y:S01]  /*7150*/  @!P6 LDG.E R28, desc[UR12][R52.64] ;  /* 0x0000000c341ce981 */ /* 0x0000e2000c1e1900 */
[----:B------:R-:W-:Y:S01]  /*7160*/  FFMA.FTZ R80, R93, R93, R80 ;  /* 0x0000005d5d507223 */ /* 0x000fe20000010050 */
[----:B------:R-:W-:Y:S02]  /*7170*/  HADD2.F32 R82, -RZ, R55.H0_H0 ;  /* 0x20000037ff527230 */ /* 0x000fe40000004100 */
[----:B------:R-:W-:Y:S01]  /*7180*/  FFMA.FTZ R68, R105, R105, R68 ;  /* 0x0000006969447223 */ /* 0x000fe20000010044 */
[----:B------:R-:W-:Y:S02]  /*7190*/  HADD2.F32 R51, -RZ, R51.H1_H1 ;  /* 0x30000033ff337230 */ /* 0x000fe40000004100 */
[----:B------:R-:W-:Y:S01]  /*71a0*/  FADD.FTZ R49, R49, R80 ;  /* 0x0000005031317221 */ /* 0x000fe20000010000 */
[----:B------:R-:W-:Y:S01]  /*71b0*/  FMUL.FTZ R80, R54, R54 ;  /* 0x0000003636507220 */ /* 0x000fe20000410000 */
[----:B------:R-:W-:Y:S02]  /*71c0*/  FMUL.FTZ R54, R82, R82 ;  /* 0x0000005252367220 */ /* 0x000fe40000410000 */
[----:B------:R-:W-:Y:S01]  /*71d0*/  FADD.FTZ R49, R49, R68 ;  /* 0x0000004431317221 */ /* 0x000fe20000010000 */
[----:B------:R-:W-:Y:S01]  /*71e0*/  FFMA.FTZ R80, R19, R19, R80 ;  /* 0x0000001313507223 */ /* 0x000fe20000010050 */
[----:B------:R-:W-:Y:S01]  /*71f0*/  FADD.FTZ R82, R51, R82 ;  /* 0x0000005233527221 */ /* 0x000fe20000010000 */
[----:B------:R-:W-:-:S02]  /*7200*/  HADD2.F32 R68, -RZ, R57.H0_H0 ;  /* 0x20000039ff447230 */ /* 0x000fc40000004100 */
[----:B------:R-:W-:Y:S02]  /*7210*/  HADD2.F32 R55, -RZ, R55.H1_H1 ;  /* 0x30000037ff377230 */ /* 0x000fe40000004100 */
[----:B------:R-:W-:Y:S01]  /*7220*/  FADD.FTZ R49, R49, R80 ;  /* 0x0000005031317221 */ /* 0x000fe20000010000 */
[----:B------:R-:W-:Y:S01]  /*7230*/  FADD.FTZ R29, R29, R82 ;  /* 0x000000521d1d7221 */ /* 0x000fe20000010000 */
[----:B------:R-:W-:Y:S01]  /*7240*/  FFMA.FTZ R54, R51, R51, R54 ;  /* 0x0000003333367223 */ /* 0x000fe20000010036 */
[----:B------:R-:W-:Y:S02]  /*7250*/  HADD2.F32 R82, -RZ, R63.H0_H0 ;  /* 0x2000003fff527230 */ /* 0x000fe40000004100 */
[----:B------:R-:W-:Y:S01]  /*7260*/  FMUL.FTZ R80, R68, R68 ;  /* 0x0000004444507220 */ /* 0x000fe20000410000 */
[----:B------:R-:W-:Y:S01]  /*7270*/  FADD.FTZ R68, R55, R68 ;  /* 0x0000004437447221 */ /* 0x000fe20000010000 */
[----:B------:R-:W-:Y:S01]  /*7280*/  FADD.FTZ R49, R49, R54 ;  /* 0x0000003631317221 */ /* 0x000fe20000010000 */
[----:B------:R-:W-:-:S02]  /*7290*/  HADD2.F32 R57, -RZ, R57.H1_H1 ;  /* 0x30000039ff397230 */ /* 0x000fc40000004100 */
[----:B------:R-:W-:Y:S01]  /*72a0*/  FFMA.FTZ R80, R55, R55, R80 ;  /* 0x0000003737507223 */ /* 0x000fe20000010050 */
[----:B------:R-:W-:Y:S01]  /*72b0*/  FADD.FTZ R29, R29, R68 ;  /* 0x000000441d1d7221 */ /* 0x000fe20000010000 */
[----:B------:R-:W-:Y:S01]  /*72c0*/  FMUL.FTZ R54, R82, R82 ;  /* 0x0000005252367220 */ /* 0x000fe20000410000 */
[----:B------:R-:W-:Y:S02]  /*72d0*/  HADD2.F32 R68, -RZ, R67.H0_H0 ;  /* 0x20000043ff447230 */ /* 0x000fe40000004100 */
[----:B------:R-:W-:Y:S01]  /*72e0*/  FADD.FTZ R49, R49, R80 ;  /* 0x0000005031317221 */ /* 0x000fe20000010000 */
[----:B------:R-:W-:Y:S02]  /*72f0*/  HADD2.F32 R63, -RZ, R63.H1_H1 ;  /* 0x3000003fff3f7230 */ /* 0x000fe40000004100 */
[C---:B------:R-:W-:Y:S01]  /*7300*/  FFMA.FTZ R54, R57.reuse, R57, R54 ;  /* 0x0000003939367223 */ /* 0x040fe20000010036 */
[----:B------:R-:W-:Y:S01]  /*7310*/  FADD.FTZ R82, R57, R82 ;  /* 0x0000005239527221 */ /* 0x000fe20000010000 */
[----:B0-----:R-:W-:-:S02]  /*7320*/  FMUL.FTZ R52, R68, R68 ;  /* 0x0000004444347220 */ /* 0x001fc40000410000 */
[----:B------:R-:W-:Y:S01]  /*7330*/  FADD.FTZ R49, R49, R54 ;  /* 0x0000003631317221 */ /* 0x000fe20000010000 */
[----:B------:R-:W-:Y:S02]  /*7340*/  HADD2.F32 R54, -RZ, R85.H0_H0 ;  /* 0x20000055ff367230 */ /* 0x000fe40000004100 */
[----:B------:R-:W-:Y:S01]  /*7350*/  FFMA.FTZ R52, R63, R63, R52 ;  /* 0x0000003f3f347223 */ /* 0x000fe20000010034 */
[----:B------:R-:W-:Y:S02]  /*7360*/  HADD2.F32 R67, -RZ, R67.H1_H1 ;  /* 0x30000043ff437230 */ /* 0x000fe40000004100 */
[----:B------:R-:W-:Y:S01]  /*7370*/  FADD.FTZ R29, R29, R82 ;  /* 0x000000521d1d7221 */ /* 0x000fe20000010000 */
[----:B------:R-:W-:Y:S01]  /*7380*/  FADD.FTZ R68, R63, R68 ;  /* 0x000000443f447221 */ /* 0x000fe20000010000 */
[----:B------:R-:W-:Y:S01]  /*7390*/  FMUL.FTZ R80, R54, R54 ;  /* 0x0000003636507220 */ /* 0x000fe20000410000 */
[----:B------:R-:W-:Y:S01]  /*73a0*/  FADD.FTZ R49, R49, R52 ;  /* 0x0000003431317221 */ /* 0x000fe20000010000 */
[----:B------:R-:W-:Y:S01]  /*73b0*/  FADD.FTZ R54, R67, R54 ;  /* 0x0000003643367221 */ /* 0x000fe20000010000 */
[----:B------:R-:W-:Y:S01]  /*73c0*/  FADD.FTZ R29, R29, R68 ;  /* 0x000000441d1d7221 */ /* 0x000fe20000010000 */
[----:B------:R-:W-:-:S02]  /*73d0*/  HADD2.F32 R52, -RZ, R5.H0_H0 ;  /* 0x20000005ff347230 */ /* 0x000fc40000004100 */
[----:B------:R-:W-:Y:S02]  /*73e0*/  HADD2.F32 R85, -RZ, R85.H1_H1 ;  /* 0x30000055ff557230 */ /* 0x000fe40000004100 */
[----:B------:R-:W-:Y:S01]  /*73f0*/  FADD.FTZ R29, R29, R54 ;  /* 0x000000361d1d7221 */ /* 0x000fe20000010000 */
[----:B------:R-:W-:Y:S02]  /*7400*/  HADD2.F32 R68, -RZ, R24.H0_H0 ;  /* 0x20000018ff447230 */ /* 0x000fe40000004100 */
[----:B------:R-:W-:Y:S01]  /*7410*/  FMUL.FTZ R54, R52, R52 ;  /* 0x0000003434367220 */ /* 0x000fe20000410000 */
[----:B------:R-:W-:Y:S02]  /*7420*/  HADD2.F32 R5, -RZ, R5.H1_H1 ;  /* 0x30000005ff057230 */ /* 0x000fe40000004100 */
[----:B------:R-:W-:Y:S01]  /*7430*/  FADD.FTZ R52, R85, R52 ;  /* 0x0000003455347221 */ /* 0x000fe20000010000 */
[----:B------:R-:W-:Y:S01]  /*7440*/  FFMA.FTZ R80, R67, R67, R80 ;  /* 0x0000004343507223 */ /* 0x000fe20000010050 */
[----:B------:R-:W-:-:S02]  /*7450*/  FFMA.FTZ R54, R85, R85, R54 ;  /* 0x0000005555367223 */ /* 0x000fc40000010036 */
[----:B------:R-:W-:Y:S01]  /*7460*/  FADD.FTZ R29, R29, R52 ;  /* 0x000000341d1d7221 */ /* 0x000fe20000010000 */
[----:B------:R-:W-:Y:S01]  /*7470*/  FMUL.FTZ R52, R68, R68 ;  /* 0x0000004444347220 */ /* 0x000fe20000410000 */
[----:B------:R-:W-:Y:S01]  /*7480*/  FADD.FTZ R49, R49, R80 ;  /* 0x0000005031317221 */ /* 0x000fe20000010000 */
[----:B------:R-:W-:Y:S02]  /*7490*/  HADD2.F32 R19, -RZ, R15.H0_H0 ;  /* 0x2000000fff137230 */ /* 0x000fe40000004100 */
[----:B------:R-:W-:Y:S01]  /*74a0*/  FADD.FTZ R68, R5, R68 ;  /* 0x0000004405447221 */ /* 0x000fe20000010000 */
[----:B------:R-:W-:Y:S02]  /*74b0*/  HADD2.F32 R24, -RZ, R24.H1_H1 ;  /* 0x30000018ff187230 */ /* 0x000fe40000004100 */
[----:B------:R-:W-:Y:S01]  /*74c0*/  FADD.FTZ R49, R49, R54 ;  /* 0x0000003631317221 */ /* 0x000fe20000010000 */
[----:B------:R-:W-:Y:S01]  /*74d0*/  FFMA.FTZ R52, R5, R5, R52 ;  /* 0x0000000505347223 */ /* 0x000fe20000010034 */
[----:B------:R-:W-:Y:S01]  /*74e0*/  FADD.FTZ R29, R29, R68 ;  /* 0x000000441d1d7221 */ /* 0x000fe20000010000 */
[----:B------:R-:W-:-:S02]  /*74f0*/  HADD2.F32 R68, -RZ, R25.H0_H0 ;  /* 0x20000019ff447230 */ /* 0x000fc40000004100 */
[C---:B------:R-:W-:Y:S01]  /*7500*/  FADD.FTZ R54, R24.reuse, R19 ;  /* 0x0000001318367221 */ /* 0x040fe20000010000 */
[----:B------:R-:W-:Y:S01]  /*7510*/  FMUL.FTZ R5, R19, R19 ;  /* 0x0000001313057220 */ /* 0x000fe20000410000 */
[----:B------:R-:W-:Y:S02]  /*7520*/  HADD2.F32 R15, -RZ, R15.H1_H1 ;  /* 0x3000000fff0f7230 */ /* 0x000fe40000004100 */
[----:B------:R-:W-:Y:S01]  /*7530*/  FADD.FTZ R49, R49, R52 ;  /* 0x0000003431317221 */ /* 0x000fe20000010000 */
[----:B------:R-:W-:Y:S01]  /*7540*/  FADD.FTZ R29, R29, R54 ;  /* 0x000000361d1d7221 */ /* 0x000fe20000010000 */
[----:B------:R-:W-:Y:S01]  /*7550*/  FFMA.FTZ R24, R24, R24, R5 ;  /* 0x0000001818187223 */ /* 0x000fe20000010005 */
[----:B------:R-:W-:Y:S01]  /*7560*/  FMUL.FTZ R52, R68, R68 ;  /* 0x0000004444347220 */ /* 0x000fe20000410000 */
[----:B------:R-:W-:Y:S02]  /*7570*/  HADD2.F32 R54, -RZ, R11.H0_H0 ;  /* 0x2000000bff367230 */ /* 0x000fe40000004100 */
[----:B------:R-:W-:Y:S01]  /*7580*/  FADD.FTZ R68, R15, R68 ;  /* 0x000000440f447221 */ /* 0x000fe20000010000 */
[----:B------:R-:W-:Y:S01]  /*7590*/  FADD.FTZ R24, R49, R24 ;  /* 0x0000001831187221 */ /* 0x000fe20000010000 */
[----:B------:R-:W-:Y:S01]  /*75a0*/  FFMA.FTZ R15, R15, R15, R52 ;  /* 0x0000000f0f0f7223 */ /* 0x000fe20000010034 */
[----:B------:R-:W-:-:S02]  /*75b0*/  HADD2.F32 R25, -RZ, R25.H1_H1 ;  /* 0x30000019ff197230 */ /* 0x000fc40000004100 */
[----:B------:R-:W-:Y:S01]  /*75c0*/  FMUL.FTZ R52, R54, R54 ;  /* 0x0000003636347220 */ /* 0x000fe20000410000 */
[----:B------:R-:W-:Y:S01]  /*75d0*/  FADD.FTZ R29, R29, R68 ;  /* 0x000000441d1d7221 */ /* 0x000fe20000010000 */
[----:B------:R-:W-:Y:S01]  /*75e0*/  FADD.FTZ R15, R24, R15 ;  /* 0x0000000f180f7221 */ /* 0x000fe20000010000 */
[----:B------:R-:W-:Y:S02]  /*75f0*/  HADD2.F32 R24, -RZ, R47.H0_H0 ;  /* 0x2000002fff187230 */ /* 0x000fe40000004100 */
[C---:B------:R-:W-:Y:S01]  /*7600*/  FADD.FTZ R54, R25.reuse, R54 ;  /* 0x0000003619367221 */ /* 0x040fe20000010000 */
[----:B------:R-:W-:Y:S01]  /*7610*/  FFMA.FTZ R52, R25, R25, R52 ;  /* 0x0000001919347223 */ /* 0x000fe20000010034 */
[----:B------:R-:W-:Y:S02]  /*7620*/  HADD2.F32 R11, -RZ, R11.H1_H1 ;  /* 0x3000000bff0b7230 */ /* 0x000fe40000004100 */
[----:B------:R-:W-:Y:S01]  /*7630*/  FADD.FTZ R29, R29, R54 ;  /* 0x000000361d1d7221 */ /* 0x000fe20000010000 */
[----:B------:R-:W-:Y:S01]  /*7640*/  FADD.FTZ R15, R15, R52 ;  /* 0x000000340f0f7221 */ /* 0x000fe20000010000 */
[----:B------:R-:W-:Y:S01]  /*7650*/  FMUL.FTZ R52, R24, R24 ;  /* 0x0000001818347220 */ /* 0x000fe20000410000 */
[----:B------:R-:W-:-:S02]  /*7660*/  HADD2.F32 R54, -RZ, R13.H0_H0 ;  /* 0x2000000dff367230 */ /* 0x000fc40000004100 */
[C---:B------:R-:W-:Y:S01]  /*7670*/  FADD.FTZ R24, R11.reuse, R24 ;  /* 0x000000180b187221 */ /* 0x040fe20000010000 */
[----:B------:R-:W-:Y:S02]  /*7680*/  HADD2.F32 R47, -RZ, R47.H1_H1 ;  /* 0x3000002fff2f7230 */ /* 0x000fe40000004100 */
[----:B------:R-:W-:Y:S01]  /*7690*/  FFMA.FTZ R52, R11, R11, R52 ;  /* 0x0000000b0b347223 */ /* 0x000fe20000010034 */
[----:B------:R-:W-:Y:S02]  /*76a0*/  HADD2.F32 R80, -RZ, R26.H0_H0 ;  /* 0x2000001aff507230 */ /* 0x000fe40000004100 */
[----:B------:R-:W-:Y:S01]  /*76b0*/  FADD.FTZ R24, R29, R24 ;  /* 0x000000181d187221 */ /* 0x000fe20000010000 */
[----:B------:R-:W-:Y:S01]  /*76c0*/  FMUL.FTZ R68, R54, R54 ;  /* 0x0000003636447220 */ /* 0x000fe20000410000 */
[----:B------:R-:W-:Y:S01]  /*76d0*/  FADD.FTZ R5, R47, R54 ;  /* 0x000000362f057221 */ /* 0x000fe20000010000 */
[----:B------:R-:W-:Y:S02]  /*76e0*/  HADD2.F32 R13, -RZ, R13.H1_H1 ;  /* 0x3000000dff0d7230 */ /* 0x000fe40000004100 */
[----:B------:R-:W-:Y:S01]  /*76f0*/  FADD.FTZ R15, R15, R52 ;  /* 0x000000340f0f7221 */ /* 0x000fe20000010000 */
[----:B------:R-:W-:Y:S01]  /*7700*/  FFMA.FTZ R68, R47, R47, R68 ;  /* 0x0000002f2f447223 */ /* 0x000fe20000010044 */
[----:B------:R-:W-:Y:S01]  /*7710*/  FADD.FTZ R5, R24, R5 ;  /* 0x0000000518057221 */ /* 0x000fe20000010000 */
[----:B------:R-:W-:Y:S01]  /*7720*/  FMUL.FTZ R24, R80, R80 ;  /* 0x0000005050187220 */ /* 0x000fe20000410000 */
[----:B------:R-:W-:-:S02]  /*7730*/  HADD2.F32 R11, -RZ, R21.H0_H0 ;  /* 0x20000015ff0b7230 */ /* 0x000fc40000004100 */
[----:B------:R-:W-:Y:S01]  /*7740*/  FADD.FTZ R15, R15, R68 ;  /* 0x000000440f0f7221 */ /* 0x000fe20000010000 */
[----:B------:R-:W-:Y:S02]  /*7750*/  HADD2.F32 R26, -RZ, R26.H1_H1 ;  /* 0x3000001aff1a7230 */ /* 0x000fe40000004100 */
[C---:B------:R-:W-:Y:S01]  /*7760*/  FFMA.FTZ R24, R13.reuse, R13, R24 ;  /* 0x0000000d0d187223 */ /* 0x040fe20000010018 */
[----:B------:R-:W-:Y:S01]  /*7770*/  FADD.FTZ R80, R13, R80 ;  /* 0x000000500d507221 */ /* 0x000fe20000010000 */
[----:B------:R-:W-:Y:S01]  /*7780*/  FMUL.FTZ R13, R11, R11 ;  /* 0x0000000b0b0d7220 */ /* 0x000fe20000410000 */
[----:B------:R-:W-:Y:S02]  /*7790*/  HADD2.F32 R52, -RZ, R27.H0_H0 ;  /* 0x2000001bff347230 */ /* 0x000fe40000004100 */
[----:B------:R-:W-:Y:S01]  /*77a0*/  FADD.FTZ R15, R15, R24 ;  /* 0x000000180f0f7221 */ /* 0x000fe20000010000 */
[C---:B------:R-:W-:Y:S01]  /*77b0*/  FADD.FTZ R24, R26.reuse, R11 ;  /* 0x0000000b1a187221 */ /* 0x040fe20000010000 */
[----:B------:R-:W-:Y:S01]  /*77c0*/  FFMA.FTZ R26, R26, R26, R13 ;  /* 0x0000001a1a1a7223 */ /* 0x000fe2000001000d */
[----:B------:R-:W-:-:S02]  /*77d0*/  HADD2.F32 R21, -RZ, R21.H1_H1 ;  /* 0x30000015ff157230 */ /* 0x000fc40000004100 */
[----:B------:R-:W-:Y:S01]  /*77e0*/  FADD.FTZ R5, R5, R80 ;  /* 0x0000005005057221 */ /* 0x000fe20000010000 */
[----:B------:R-:W-:Y:S02]  /*77f0*/  HADD2.F32 R13, -RZ, R17.H0_H0 ;  /* 0x20000011ff0d7230 */ /* 0x000fe40000004100 */
[----:B------:R-:W-:Y:S01]  /*7800*/  FMUL.FTZ R54, R52, R52 ;  /* 0x0000003434367220 */ /* 0x000fe20000410000 */
[----:B------:R-:W-:Y:S01]  /*7810*/  FADD.FTZ R15, R15, R26 ;  /* 0x0000001a0f0f7221 */ /* 0x000fe20000010000 */
[----:B------:R-:W-:Y:S01]  /*7820*/  FADD.FTZ R5, R5, R24 ;  /* 0x0000001805057221 */ /* 0x000fe20000010000 */
[----:B------:R-:W-:Y:S01]  /*7830*/  FADD.FTZ R52, R21, R52 ;  /* 0x0000003415347221 */ /* 0x000fe20000010000 */
[----:B------:R-:W-:Y:S02]  /*7840*/  HADD2.F32 R26, -RZ, R27.H1_H1 ;  /* 0x3000001bff1a7230 */ /* 0x000fe40000004100 */
[----:B------:R-:W-:Y:S01]  /*7850*/  FMUL.FTZ R11, R13, R13 ;  /* 0x0000000d0d0b7220 */ /* 0x000fe20000410000 */
[----:B------:R-:W-:-:S02]  /*7860*/  HADD2.F32 R24, -RZ, R76.H0_H0 ;  /* 0x2000004cff187230 */ /* 0x000fc40000004100 */
[----:B------:R-:W-:Y:S01]  /*7870*/  FADD.FTZ R52, R5, R52 ;  /* 0x0000003405347221 */ /* 0x000fe20000010000 */
[----:B------:R-:W-:Y:S02]  /*7880*/  HADD2.F32 R17, -RZ, R17.H1_H1 ;  /* 0x30000011ff117230 */ /* 0x000fe40000004100 */
[C---:B------:R-:W-:Y:S01]  /*7890*/  FADD.FTZ R5, R26.reuse, R13 ;  /* 0x0000000d1a057221 */ /* 0x040fe20000010000 */
[----:B------:R-:W-:Y:S01]  /*78a0*/  FFMA.FTZ R54, R21, R21, R54 ;  /* 0x0000001515367223 */ /* 0x000fe20000010036 */
[----:B------:R-:W-:Y:S01]  /*78b0*/  FFMA.FTZ R11, R26, R26, R11 ;  /* 0x0000001a1a0b7223 */ /* 0x000fe2000001000b */
[----:B------:R-:W-:Y:S02]  /*78c0*/  HADD2.F32 R13, -RZ, R45.H0_H0 ;  /* 0x2000002dff0d7230 */ /* 0x000fe40000004100 */
[----:B------:R-:W-:Y:S01]  /*78d0*/  FMUL.FTZ R26, R24, R24 ;  /* 0x00000018181a7220 */ /* 0x000fe20000410000 */
[----:B------:R-:W-:Y:S01]  /*78e0*/  FADD.FTZ R5, R52, R5 ;  /* 0x0000000534057221 */ /* 0x000fe20000010000 */
[----:B------:R-:W-:Y:S01]  /*78f0*/  FADD.FTZ R24, R17, R24 ;  /* 0x0000001811187221 */ /* 0x000fe20000010000 */
[----:B------:R-:W-:-:S02]  /*7900*/  HADD2.F32 R76, -RZ, R76.H1_H1 ;  /* 0x3000004cff4c7230 */ /* 0x000fc40000004100 */
[----:B------:R-:W-:Y:S01]  /*7910*/  FADD.FTZ R54, R15, R54 ;  /* 0x000000360f367221 */ /* 0x000fe20000010000 */
[----:B------:R0:W-:Y:S01]  /*7920*/  STL [R1+0xa8], R50 ;  /* 0x0000a83201007387 */ /* 0x0001e20000100800 */
[----:B------:R-:W-:Y:S01]  /*7930*/  FADD.FTZ R5, R5, R24 ;  /* 0x0000001805057221 */ /* 0x000fe20000010000 */
[----:B------:R-:W-:Y:S01]  /*7940*/  FMUL.FTZ R15, R13, R13 ;  /* 0x0000000d0d0f7220 */ /* 0x000fe20000410000 */
[----:B------:R-:W-:Y:S01]  /*7950*/  FADD.FTZ R24, R76, R13 ;  /* 0x0000000d4c187221 */ /* 0x000fe20000010000 */
[----:B------:R-:W-:Y:S01]  /*7960*/  FADD.FTZ R11, R54, R11 ;  /* 0x0000000b360b7221 */ /* 0x000fe20000010000 */
[----:B------:R-:W-:Y:S01]  /*7970*/  FFMA.FTZ R26, R17, R17, R26 ;  /* 0x00000011111a7223 */ /* 0x000fe2000001001a */
[----:B------:R-:W-:Y:S01]  /*7980*/  FFMA.FTZ R76, R76, R76, R15 ;  /* 0x0000004c4c4c7223 */ /* 0x000fe2000001000f */
[----:B0-----:R-:W-:Y:S02]  /*7990*/  HADD2.F32 R50, -RZ, R58.H0_H0 ;  /* 0x2000003aff327230 */ /* 0x001fe40000004100 */
[----:B------:R-:W-:Y:S01]  /*79a0*/  FADD.FTZ R5, R5, R24 ;  /* 0x0000001805057221 */ /* 0x000fe20000010000 */
[----:B------:R-:W-:-:S02]  /*79b0*/  HADD2.F32 R45, -RZ, R45.H1_H1 ;  /* 0x3000002dff2d7230 */ /* 0x000fc40000004100 */
[----:B------:R-:W-:Y:S01]  /*79c0*/  FADD.FTZ R11, R11, R26 ;  /* 0x0000001a0b0b7221 */ /* 0x000fe20000010000 */
[----:B------:R-:W-:Y:S02]  /*79d0*/  HADD2.F32 R15, -RZ, R42.H0_H0 ;  /* 0x2000002aff0f7230 */ /* 0x000fe40000004100 */
[----:B------:R-:W-:Y:S01]  /*79e0*/  FMUL.FTZ R24, R50, R50 ;  /* 0x0000003232187220 */ /* 0x000fe20000410000 */
[----:B------:R-:W-:Y:S02]  /*79f0*/  HADD2.F32 R58, -RZ, R58.H1_H1 ;  /* 0x3000003aff3a7230 */ /* 0x000fe40000004100 */
[----:B------:R-:W-:Y:S01]  /*7a00*/  FADD.FTZ R11, R11, R76 ;  /* 0x0000004c0b0b7221 */ /* 0x000fe20000010000 */
[C---:B------:R-:W-:Y:S01]  /*7a10*/  FADD.FTZ R50, R45.reuse, R50 ;  /* 0x000000322d327221 */ /* 0x040fe20000010000 */
[----:B------:R-:W-:Y:S01]  /*7a20*/  FFMA.FTZ R24, R45, R45, R24 ;  /* 0x0000002d2d187223 */ /* 0x000fe20000010018 */
[----:B------:R-:W-:Y:S01]  /*7a30*/  FMUL.FTZ R13, R15, R15 ;  /* 0x0000000f0f0d7220 */ /* 0x000fe20000410000 */
[----:B------:R-:W-:-:S02]  /*7a40*/  HADD2.F32 R42, -RZ, R42.H1_H1 ;  /* 0x3000002aff2a7230 */ /* 0x000fc40000004100 */
[----:B------:R-:W-:Y:S01]  /*7a50*/  FADD.FTZ R5, R5, R50 ;  /* 0x0000003205057221 */ /* 0x000fe20000010000 */
[----:B------:R-:W-:Y:S01]  /*7a60*/  FADD.FTZ R11, R11, R24 ;  /* 0x000000180b0b7221 */ /* 0x000fe20000010000 */
[C---:B------:R-:W-:Y:S01]  /*7a70*/  FFMA.FTZ R26, R58.reuse, R58, R13 ;  /* 0x0000003a3a1a7223 */ /* 0x040fe2000001000d */
[----:B------:R-:W-:Y:S01]  /*7a80*/  FADD.FTZ R24, R58, R15 ;  /* 0x0000000f3a187221 */ /* 0x000fe20000010000 */
[----:B------:R-:W-:Y:S02]  /*7a90*/  HADD2.F32 R13, -RZ, R43.H0_H0 ;  /* 0x2000002bff0d7230 */ /* 0x000fe40000004100 */
[----:B------:R-:W-:Y:S01]  /*7aa0*/  FADD.FTZ R11, R11, R26 ;  /* 0x0000001a0b0b7221 */ /* 0x000fe20000010000 */
[----:B------:R-:W-:Y:S01]  /*7ab0*/  FADD.FTZ R5, R5, R24 ;  /* 0x0000001805057221 */ /* 0x000fe20000010000 */
[----:B------:R-:W-:Y:S02]  /*7ac0*/  HADD2.F32 R26, -RZ, R23.H0_H0 ;  /* 0x20000017ff1a7230 */ /* 0x000fe40000004100 */
[----:B------:R-:W-:Y:S01]  /*7ad0*/  FMUL.FTZ R15, R13, R13 ;  /* 0x0000000d0d0f7220 */ /* 0x000fe20000410000 */
[----:B------:R-:W-:Y:S01]  /*7ae0*/  FADD.FTZ R24, R42, R13 ;  /* 0x0000000d2a187221 */ /* 0x000fe20000010000 */
[----:B------:R-:W-:-:S02]  /*7af0*/  HADD2.F32 R43, -RZ, R43.H1_H1 ;  /* 0x3000002bff2b7230 */ /* 0x000fc40000004100 */
[----:B------:R-:W-:Y:S01]  /*7b00*/  FFMA.FTZ R42, R42, R42, R15 ;  /* 0x0000002a2a2a7223 */ /* 0x000fe2000001000f */
[----:B------:R-:W-:Y:S01]  /*7b10*/  FADD.FTZ R5, R5, R24 ;  /* 0x0000001805057221 */ /* 0x000fe20000010000 */
[----:B------:R-:W-:Y:S02]  /*7b20*/  HADD2.F32 R13, -RZ, R41.H0_H0 ;  /* 0x20000029ff0d7230 */ /* 0x000fe40000004100 */
[----:B------:R-:W-:Y:S01]  /*7b30*/  FMUL.FTZ R24, R26, R26 ;  /* 0x0000001a1a187220 */ /* 0x000fe20000410000 */
[----:B------:R0:W-:Y:S01]  /*7b40*/  STL [R1+0xb0], R18 ;  /* 0x0000b01201007387 */ /* 0x0001e20000100800 */
[----:B------:R-:W-:Y:S01]  /*7b50*/  FADD.FTZ R26, R43, R26 ;  /* 0x0000001a2b1a7221 */ /* 0x000fe20000010000 */
[----:B------:R-:W-:Y:S01]  /*7b60*/  FADD.FTZ R11, R11, R42 ;  /* 0x0000002a0b0b7221 */ /* 0x000fe20000010000 */
[----:B------:R-:W-:Y:S01]  /*7b70*/  FFMA.FTZ R24, R43, R43, R24 ;  /* 0x0000002b2b187223 */ /* 0x000fe20000010018 */
[----:B------:R-:W-:Y:S01]  /*7b80*/  FMUL.FTZ R15, R13, R13 ;  /* 0x0000000d0d0f7220 */ /* 0x000fe20000410000 */
[----:B------:R-:W-:-:S02]  /*7b90*/  HADD2.F32 R42, -RZ, R39.H0_H0 ;  /* 0x20000027ff2a7230 */ /* 0x000fc40000004100 */
[----:B------:R-:W-:Y:S01]  /*7ba0*/  FADD.FTZ R5, R5, R26 ;  /* 0x0000001a05057221 */ /* 0x000fe20000010000 */
[----:B0-----:R-:W-:Y:S02]  /*7bb0*/  HADD2.F32 R18, -RZ, R23.H1_H1 ;  /* 0x30000017ff127230 */ /* 0x001fe40000004100 */
[----:B------:R-:W-:Y:S01]  /*7bc0*/  FADD.FTZ R11, R11, R24 ;  /* 0x000000180b0b7221 */ /* 0x000fe20000010000 */
[----:B------:R-:W-:Y:S02]  /*7bd0*/  HADD2.F32 R41, -RZ, R41.H1_H1 ;  /* 0x30000029ff297230 */ /* 0x000fe40000004100 */
[----:B------:R-:W-:Y:S01]  /*7be0*/  FMUL.FTZ R24, R42, R42 ;  /* 0x0000002a2a187220 */ /* 0x000fe20000410000 */
[C---:B------:R-:W-:Y:S01]  /*7bf0*/  FADD.FTZ R26, R18.reuse, R13 ;  /* 0x0000000d121a7221 */ /* 0x040fe20000010000 */
[----:B------:R-:W-:Y:S01]  /*7c00*/  FFMA.FTZ R18, R18, R18, R15 ;  /* 0x0000001212127223 */ /* 0x000fe2000001000f */
[----:B------:R-:W-:Y:S02]  /*7c10*/  HADD2.F32 R15, -RZ, R4.H0_H0 ;  /* 0x20000004ff0f7230 */ /* 0x000fe40000004100 */
[----:B------:R-:W-:Y:S01]  /*7c20*/  FFMA.FTZ R24, R41, R41, R24 ;  /* 0x0000002929187223 */ /* 0x000fe20000010018 */
[----:B------:R-:W-:Y:S01]  /*7c30*/  FADD.FTZ R5, R5, R26 ;  /* 0x0000001a05057221 */ /* 0x000fe20000010000 */
[----:B------:R-:W-:Y:S01]  /*7c40*/  FADD.FTZ R11, R11, R18 ;  /* 0x000000120b0b7221 */ /* 0x000fe20000010000 */
[----:B------:R-:W-:-:S02]  /*7c50*/  HADD2.F32 R26, -RZ, R39.H1_H1 ;  /* 0x30000027ff1a7230 */ /* 0x000fc40000004100 */
[----:B------:R-:W-:Y:S01]  /*7c60*/  FMUL.FTZ R13, R15, R15 ;  /* 0x0000000f0f0d7220 */ /* 0x000fe20000410000 */
[----:B------:R-:W-:Y:S01]  /*7c70*/  FADD.FTZ R42, R41, R42 ;  /* 0x0000002a292a7221 */ /* 0x000fe20000010000 */
[----:B------:R-:W-:Y:S01]  /*7c80*/  FADD.FTZ R11, R11, R24 ;  /* 0x000000180b0b7221 */ /* 0x000fe20000010000 */
[----:B------:R-:W-:Y:S02]  /*7c90*/  HADD2.F32 R4, -RZ, R4.H1_H1 ;  /* 0x30000004ff047230 */ /* 0x000fe40000004100 */
[C---:B------:R-:W-:Y:S01]  /*7ca0*/  FFMA.FTZ R24, R26.reuse, R26, R13 ;  /* 0x0000001a1a187223 */ /* 0x040fe2000001000d */
[----:B------:R-:W-:Y:S01]  /*7cb0*/  FADD.FTZ R5, R5, R42 ;  /* 0x0000002a05057221 */ /* 0x000fe20000010000 */
[----:B------:R-:W-:Y:S01]  /*7cc0*/  FADD.FTZ R18, R26, R15 ;  /* 0x0000000f1a127221 */ /* 0x000fe20000010000 */
[----:B------:R-:W-:Y:S02]  /*7cd0*/  HADD2.F32 R13, -RZ, R37.H0_H0 ;  /* 0x20000025ff0d7230 */ /* 0x000fe40000004100 */
[----:B------:R-:W-:Y:S01]  /*7ce0*/  FADD.FTZ R11, R11, R24 ;  /* 0x000000180b0b7221 */ /* 0x000fe20000010000 */
[----:B------:R-:W-:-:S02]  /*7cf0*/  HADD2.F32 R24, -RZ, R48.H0_H0 ;  /* 0x20000030ff187230 */ /* 0x000fc40000004100 */
[----:B------:R-:W-:Y:S01]  /*7d00*/  FADD.FTZ R5, R5, R18 ;  /* 0x0000001205057221 */ /* 0x000fe20000010000 */
[----:B------:R-:W-:Y:S02]  /*7d10*/  HADD2.F32 R37, -RZ, R37.H1_H1 ;  /* 0x30000025ff257230 */ /* 0x000fe40000004100 */
[C---:B------:R-:W-:Y:S01]  /*7d20*/  FADD.FTZ R18, R4.reuse, R13 ;  /* 0x0000000d04127221 */ /* 0x040fe20000010000 */
[----:B------:R-:W-:Y:S01]  /*7d30*/  FMUL.FTZ R15, R13, R13 ;  /* 0x0000000d0d0f7220 */ /* 0x000fe20000410000 */
[----:B------:R-:W-:Y:S02]  /*7d40*/  HADD2.F32 R13, -RZ, R35.H0_H0 ;  /* 0x20000023ff0d7230 */ /* 0x000fe40000004100 */
[----:B------:R-:W-:Y:S01]  /*7d50*/  FADD.FTZ R5, R5, R18 ;  /* 0x0000001205057221 */ /* 0x000fe20000010000 */
[----:B------:R-:W-:Y:S01]  /*7d60*/  FFMA.FTZ R4, R4, R4, R15 ;  /* 0x0000000404047223 */ /* 0x000fe2000001000f */
[----:B------:R-:W-:Y:S01]  /*7d70*/  FMUL.FTZ R18, R24, R24 ;  /* 0x0000001818127220 */ /* 0x000fe20000410000 */
[----:B------:R-:W-:Y:S01]  /*7d80*/  FADD.FTZ R24, R37, R24 ;  /* 0x0000001825187221 */ /* 0x000fe20000010000 */
[----:B------:R-:W-:-:S02]  /*7d90*/  HADD2.F32 R48, -RZ, R48.H1_H1 ;  /* 0x30000030ff307230 */ /* 0x000fc40000004100 */
[----:B------:R-:W-:Y:S01]  /*7da0*/  FADD.FTZ R4, R11, R4 ;  /* 0x000000040b047221 */ /* 0x000fe20000010000 */
[----:B------:R-:W-:Y:S01]  /*7db0*/  FFMA.FTZ R37, R37, R37, R18 ;  /* 0x0000002525257223 */ /* 0x000fe20000010012 */
[----:B------:R-:W-:Y:S01]  /*7dc0*/  FADD.FTZ R5, R5, R24 ;  /* 0x0000001805057221 */ /* 0x000fe20000010000 */
[----:B------:R-:W-:Y:S01]  /*7dd0*/  FMUL.FTZ R11, R13, R13 ;  /* 0x0000000d0d0b7220 */ /* 0x000fe20000410000 */
[----:B------:R-:W-:Y:S02]  /*7de0*/  HADD2.F32 R24, -RZ, R77.H0_H0 ;  /* 0x2000004dff187230 */ /* 0x000fe40000004100 */
[----:B------:R-:W-:Y:S01]  /*7df0*/  FADD.FTZ R18, R48, R13 ;  /* 0x0000000d30127221 */ /* 0x000fe20000010000 */
[----:B------:R-:W-:Y:S01]  /*7e00*/  FADD.FTZ R4, R4, R37 ;  /* 0x0000002504047221 */ /* 0x000fe20000010000 */
[----:B------:R-:W-:Y:S01]  /*7e10*/  FFMA.FTZ R11, R48, R48, R11 ;  /* 0x00000030300b7223 */ /* 0x000fe2000001000b */
[----:B------:R-:W-:Y:S02]  /*7e20*/  HADD2.F32 R35, -RZ, R35.H1_H1 ;  /* 0x30000023ff237230 */ /* 0x000fe40000004100 */
[----:B------:R-:W-:Y:S01]  /*7e30*/  FADD.FTZ R5, R5, R18 ;  /* 0x0000001205057221 */ /* 0x000fe20000010000 */
[----:B------:R-:W-:Y:S01]  /*7e40*/  FMUL.FTZ R18, R24, R24 ;  /* 0x0000001818127220 */ /* 0x000fe20000410000 */
[----:B------:R-:W-:-:S02]  /*7e50*/  HADD2.F32 R15, -RZ, R33.H0_H0 ;  /* 0x20000021ff0f7230 */ /* 0x000fc40000004100 */
[----:B------:R-:W-:Y:S01]  /*7e60*/  FADD.FTZ R11, R4, R11 ;  /* 0x0000000b040b7221 */ /* 0x000fe20000010000 */
[C---:B------:R-:W-:Y:S01]  /*7e70*/  FADD.FTZ R4, R35.reuse, R24 ;  /* 0x0000001823047221 */ /* 0x040fe20000010000 */
[----:B------:R-:W-:Y:S01]  /*7e80*/  FFMA.FTZ R18, R35, R35, R18 ;  /* 0x0000002323127223 */ /* 0x000fe20000010012 */
[----:B------:R-:W-:Y:S02]  /*7e90*/  HADD2.F32 R24, -RZ, R77.H1_H1 ;  /* 0x3000004dff187230 */ /* 0x000fe40000004100 */
[----:B------:R-:W-:Y:S01]  /*7ea0*/  FMUL.FTZ R13, R15, R15 ;  /* 0x0000000f0f0d7220 */ /* 0x000fe20000410000 */
[----:B------:R-:W-:Y:S01]  /*7eb0*/  FADD.FTZ R4, R5, R4 ;  /* 0x0000000405047221 */ /* 0x000fe20000010000 */
[----:B------:R-:W-:Y:S01]  /*7ec0*/  FADD.FTZ R5, R11, R18 ;  /* 0x000000120b057221 */ /* 0x000fe20000010000 */
[----:B------:R-:W-:Y:S02]  /*7ed0*/  HADD2.F32 R33, -RZ, R33.H1_H1 ;  /* 0x30000021ff217230 */ /* 0x000fe40000004100 */
[C---:B------:R-:W-:Y:S01]  /*7ee0*/  FADD.FTZ R11, R24.reuse, R15 ;  /* 0x0000000f180b7221 */ /* 0x040fe20000010000 */
[----:B------:R-:W-:Y:S01]  /*7ef0*/  FFMA.FTZ R18, R24, R24, R13 ;  /* 0x0000001818127223 */ /* 0x000fe2000001000d */
[----:B------:R-:W-:-:S02]  /*7f00*/  HADD2.F32 R24, -RZ, R0.H0_H0 ;  /* 0x20000000ff187230 */ /* 0x000fc40000004100 */
[----:B------:R-:W-:Y:S01]  /*7f10*/  FADD.FTZ R4, R4, R11 ;  /* 0x0000000b04047221 */ /* 0x000fe20000010000 */
[----:B------:R-:W-:Y:S01]  /*7f20*/  FADD.FTZ R5, R5, R18 ;  /* 0x0000001205057221 */ /* 0x000fe20000010000 */
[----:B------:R-:W-:Y:S02]  /*7f30*/  HADD2.F32 R13, -RZ, R31.H0_H0 ;  /* 0x2000001fff0d7230 */ /* 0x000fe40000004100 */
[----:B------:R-:W-:Y:S01]  /*7f40*/  FMUL.FTZ R18, R24, R24 ;  /* 0x0000001818127220 */ /* 0x000fe20000410000 */
[C---:B------:R-:W-:Y:S01]  /*7f50*/  FADD.FTZ R11, R33.reuse, R24 ;  /* 0x00000018210b7221 */ /* 0x040fe20000010000 */
[----:B------:R-:W-:Y:S02]  /*7f60*/  HADD2.F32 R0, -RZ, R0.H1_H1 ;  /* 0x30000000ff007230 */ /* 0x000fe40000004100 */
[----:B------:R-:W-:Y:S01]  /*7f70*/  FFMA.FTZ R18, R33, R33, R18 ;  /* 0x0000002121127223 */ /* 0x000fe20000010012 */
[----:B------:R-:W-:Y:S01]  /*7f80*/  FADD.FTZ R4, R4, R11 ;  /* 0x0000000b04047221 */ /* 0x000fe20000010000 */
[----:B------:R-:W-:-:S02]  /*7f90*/  HADD2.F32 R15, -RZ, R72.H0_H0 ;  /* 0x20000048ff0f7230 */ /* 0x000fc40000004100 */
[----:B------:R-:W-:Y:S01]  /*7fa0*/  FMUL.FTZ R11, R13, R13 ;  /* 0x0000000d0d0b7220 */ /* 0x000fe20000410000 */
[C---:B------:R-:W-:Y:S01]  /*7fb0*/  FADD.FTZ R13, R0.reuse, R13 ;  /* 0x0000000d000d7221 */ /* 0x040fe20000010000 */
[----:B------:R-:W-:Y:S01]  /*7fc0*/  FADD.FTZ R5, R5, R18 ;  /* 0x0000001205057221 */ /* 0x000fe20000010000 */
[----:B------:R-:W-:Y:S02]  /*7fd0*/  HADD2.F32 R18, -RZ, R31.H1_H1 ;  /* 0x3000001fff127230 */ /* 0x000fe40000004100 */
[----:B------:R-:W-:Y:S01]  /*7fe0*/  FFMA.FTZ R0, R0, R0, R11 ;  /* 0x0000000000007223 */ /* 0x000fe2000001000b */
[----:B------:R-:W-:Y:S01]  /*7ff0*/  FADD.FTZ R4, R4, R13 ;  /* 0x0000000d04047221 */ /* 0x000fe20000010000 */
[----:B------:R-:W-:Y:S01]  /*8000*/  FMUL.FTZ R11, R15, R15 ;  /* 0x0000000f0f0b7220 */ /* 0x000fe20000410000 */
[----:B------:R-:W-:Y:S02]  /*8010*/  HADD2.F32 R13, -RZ, R78.H0_H0 ;  /* 0x2000004eff0d7230 */ /* 0x000fe40000004100 */
[C---:B------:R-:W-:Y:S01]  /*8020*/  FADD.FTZ R15, R18.reuse, R15 ;  /* 0x0000000f120f7221 */ /* 0x040fe20000010000 */
[----:B------:R-:W-:Y:S01]  /*8030*/  FADD.FTZ R0, R5, R0 ;  /* 0x0000000005007221 */ /* 0x000fe20000010000 */
[----:B------:R-:W-:Y:S01]  /*8040*/  FFMA.FTZ R11, R18, R18, R11 ;  /* 0x00000012120b7223 */ /* 0x000fe2000001000b */
[----:B------:R-:W-:-:S02]  /*8050*/  HADD2.F32 R72, -RZ, R72.H1_H1 ;  /* 0x30000048ff487230 */ /* 0x000fc40000004100 */
[----:B------:R-:W-:Y:S01]  /*8060*/  FMUL.FTZ R5, R13, R13 ;  /* 0x0000000d0d057220 */ /* 0x000fe20000410000 */
[----:B------:R-:W-:Y:S01]  /*8070*/  FADD.FTZ R15, R4, R15 ;  /* 0x0000000f040f7221 */ /* 0x000fe20000010000 */
[----:B------:R-:W-:Y:S01]  /*8080*/  FADD.FTZ R11, R0, R11 ;  /* 0x0000000b000b7221 */ /* 0x000fe20000010000 */
[----:B------:R-:W-:Y:S01]  /*8090*/  PRMT R0, RZ, 0x7610, R0 ;  /* 0x00007610ff007816 */ /* 0x000fe20000000000 */
[C---:B------:R-:W-:Y:S01]  /*80a0*/  FADD.FTZ R18, R72.reuse, R13 ;  /* 0x0000000d48127221 */ /* 0x040fe20000010000 */
[----:B------:R-:W-:Y:S01]  /*80b0*/  PRMT R4, RZ, 0x7610, R4 ;  /* 0x00007610ff047816 */ /* 0x000fe20000000004 */
[----:B------:R-:W-:Y:S01]  /*80c0*/  FFMA.FTZ R72, R72, R72, R5 ;  /* 0x0000004848487223 */ /* 0x000fe20000010005 */
[----:B----4-:R-:W-:Y:S01]  /*80d0*/  @!P1 SHF.R.U32.HI R0, RZ, 0x10, R30 ;  /* 0x00000010ff009819 */ /* 0x010fe2000001161e */
[----:B------:R-:W-:Y:S01]  /*80e0*/  HADD2.F32 R5, -RZ, R70.H0_H0 ;  /* 0x20000046ff057230 */ /* 0x000fe20000004100 */
[----:B------:R-:W-:Y:S01]  /*80f0*/  @!P1 PRMT R4, R30, 0x7610, R4 ;  /* 0x000076101e049816 */ /* 0x000fe20000000004 */
[----:B------:R-:W-:-:S02]  /*8100*/  HADD2.F32 R78, -RZ, R78.H1_H1 ;  /* 0x3000004eff4e7230 */ /* 0x000fc40000004100 */
[----:B------:R-:W-:Y:S02]  /*8110*/  HADD2.F32 R17, -RZ, R0.H0_H0 ;  /* 0x20000000ff117230 */ /* 0x000fe40000004100 */
[----:B------:R-:W-:Y:S01]  /*8120*/  FMUL.FTZ R13, R5, R5 ;  /* 0x00000005050d7220 */ /* 0x000fe20000410000 */
[----:B------:R-:W-:Y:S02]  /*8130*/  HADD2.F32 R4, -RZ, R4.H0_H0 ;  /* 0x20000004ff047230 */ /* 0x000fe40000004100 */
[C---:B------:R-:W-:Y:S01]  /*8140*/  FADD.FTZ R0, R78.reuse, R5 ;  /* 0x000000054e007221 */ /* 0x040fe20000010000 */
[----:B------:R-:W-:Y:S01]  /*8150*/  FADD.FTZ R15, R15, R18 ;  /* 0x000000120f0f7221 */ /* 0x000fe20000010000 */
[----:B------:R-:W-:Y:S01]  /*8160*/  FADD.FTZ R11, R11, R72 ;  /* 0x000000480b0b7221 */ /* 0x000fe20000010000 */
[----:B------:R-:W-:Y:S01]  /*8170*/  FFMA.FTZ R78, R78, R78, R13 ;  /* 0x0000004e4e4e7223 */ /* 0x000fe2000001000d */
[----:B------:R-:W-:Y:S01]  /*8180*/  FMUL.FTZ R5, R17, R17 ;  /* 0x0000001111057220 */ /* 0x000fe20000410000 */
[C---:B------:R-:W-:Y:S01]  /*8190*/  FADD.FTZ R24, R4.reuse, R17 ;  /* 0x0000001104187221 */ /* 0x040fe20000010000 */
[----:B------:R-:W-:Y:S01]  /*81a0*/  FADD.FTZ R15, R15, R0 ;  /* 0x000000000f0f7221 */ /* 0x000fe20000010000 */
[----:B------:R-:W-:Y:S01]  /*81b0*/  FADD.FTZ R13, R11, R78 ;  /* 0x0000004e0b0d7221 */ /* 0x000fe20000010000 */
[----:B------:R-:W-:Y:S01]  /*81c0*/  FFMA.FTZ R4, R4, R4, R5 ;  /* 0x0000000404047223 */ /* 0x000fe20000010005 */
[----:B------:R-:W-:-:S02]  /*81d0*/  PRMT R0, RZ, 0x7610, R0 ;  /* 0x00007610ff007816 */ /* 0x000fc40000000000 */
[----:B------:R-:W-:Y:S01]  /*81e0*/  PRMT R18, RZ, 0x7610, R18 ;  /* 0x00007610ff127816 */ /* 0x000fe20000000012 */
[----:B------:R-:W-:Y:S01]  /*81f0*/  FADD.FTZ R13, R13, R4 ;  /* 0x000000040d0d7221 */ /* 0x000fe20000010000 */
[----:B--2---:R-:W-:Y:S02]  /*8200*/  @!P2 SHF.R.U32.HI R18, RZ, 0x10, R74 ;  /* 0x00000010ff12a819 */ /* 0x004fe4000001164a */
[----:B------:R-:W-:Y:S02]  /*8210*/  @!P2 PRMT R0, R74, 0x7610, R0 ;  /* 0x000076104a00a816 */ /* 0x000fe40000000000 */
[----:B------:R-:W-:Y:S02]  /*8220*/  PRMT R4, RZ, 0x7610, R4 ;  /* 0x00007610ff047816 */ /* 0x000fe40000000004 */
[----:B-----5:R-:W-:Y:S01]  /*8230*/  @!P3 SHF.R.U32.HI R4, RZ, 0x10, R2 ;  /* 0x00000010ff04b819 */ /* 0x020fe20000011602 */
[----:B------:R-:W-:Y:S01]  /*8240*/  FADD.FTZ R11, R15, R24 ;  /* 0x000000180f0b7221 */ /* 0x000fe20000010000 */
[----:B------:R-:W-:Y:S01]  /*8250*/  HADD2.F32 R18, -RZ, R18.H0_H0 ;  /* 0x20000012ff127230 */ /* 0x000fe20000004100 */
[----:B------:R-:W-:Y:S01]  /*8260*/  PRMT R5, RZ, 0x7610, R5 ;  /* 0x00007610ff057816 */ /* 0x000fe20000000005 */
[----:B------:R-:W-:Y:S01]  /*8270*/  HADD2.F32 R15, -RZ, R0.H0_H0 ;  /* 0x20000000ff0f7230 */ /* 0x000fe20000004100 */
[----:B------:R-:W-:-:S02]  /*8280*/  PRMT R4, R4, 0x5410, RZ ;  /* 0x0000541004047816 */ /* 0x000fc400000000ff */
[----:B------:R-:W-:Y:S01]  /*8290*/  PRMT R0, RZ, 0x7610, R0 ;  /* 0x00007610ff007816 */ /* 0x000fe20000000000 */
[----:B------:R-:W-:Y:S01]  /*82a0*/  FMUL.FTZ R24, R18, R18 ;  /* 0x0000001212187220 */ /* 0x000fe20000410000 */
[----:B------:R-:W-:Y:S01]  /*82b0*/  @!P3 PRMT R5, R2, 0x7610, R5 ;  /* 0x000076100205b816 */ /* 0x000fe20000000005 */
[C---:B------:R-:W-:Y:S01]  /*82c0*/  FADD.FTZ R18, R15.reuse, R18 ;  /* 0x000000120f127221 */ /* 0x040fe20000010000 */
[----:B------:R-:W-:Y:S01]  /*82d0*/  HADD2.F32 R26, -RZ, R4.H0_H0 ;  /* 0x20000004ff1a7230 */ /* 0x000fe20000004100 */
[----:B---3--:R-:W-:Y:S01]  /*82e0*/  @!P4 SHF.R.U32.HI R0, RZ, 0x10, R60 ;  /* 0x00000010ff00c819 */ /* 0x008fe2000001163c */
[----:B------:R-:W-:Y:S01]  /*82f0*/  FFMA.FTZ R24, R15, R15, R24 ;  /* 0x0000000f0f187223 */ /* 0x000fe20000010018 */
[----:B------:R-:W-:Y:S02]  /*8300*/  HADD2.F32 R5, -RZ, R5.H0_H0 ;  /* 0x20000005ff057230 */ /* 0x000fe40000004100 */
[----:B------:R-:W-:Y:S01]  /*8310*/  FADD.FTZ R11, R11, R18 ;  /* 0x000000120b0b7221 */ /* 0x000fe20000010000 */
[----:B------:R-:W-:Y:S01]  /*8320*/  @!P4 PRMT R4, R4, 0x5410, R60 ;  /* 0x000054100404c816 */ /* 0x000fe2000000003c */
[----:B------:R-:W-:Y:S01]  /*8330*/  FMUL.FTZ R18, R26, R26 ;  /* 0x0000001a1a127220 */ /* 0x000fe20000410000 */
[----:B------:R-:W-:-:S02]  /*8340*/  HADD2.F32 R15, -RZ, R0.H0_H0 ;  /* 0x20000000ff0f7230 */ /* 0x000fc40000004100 */
[C---:B------:R-:W-:Y:S01]  /*8350*/  FADD.FTZ R26, R5.reuse, R26 ;  /* 0x0000001a051a7221 */ /* 0x040fe20000010000 */
[----:B------:R-:W-:Y:S01]  /*8360*/  FFMA.FTZ R18, R5, R5, R18 ;  /* 0x0000000505127223 */ /* 0x000fe20000010012 */
[----:B------:R-:W-:Y:S02]  /*8370*/  HADD2.F32 R0, -RZ, R4.H1_H1 ;  /* 0x30000004ff007230 */ /* 0x000fe40000004100 */
[----:B------:R-:W-:Y:S01]  /*8380*/  FMUL.FTZ R5, R15, R15 ;  /* 0x0000000f0f057220 */ /* 0x000fe20000410000 */
[----:B------:R-:W-:Y:S01]  /*8390*/  PRMT R4, RZ, 0x7610, R4 ;  /* 0x00007610ff047816 */ /* 0x000fe20000000004 */
[----:B------:R-:W-:Y:S01]  /*83a0*/  FADD.FTZ R13, R13, R24 ;  /* 0x000000180d0d7221 */ /* 0x000fe20000010000 */
[----:B------:R-:W-:Y:S01]  /*83b0*/  @!P5 SHF.R.U32.HI R4, RZ, 0x10, R64 ;  /* 0x00000010ff04d819 */ /* 0x000fe20000011640 */
[--C-:B------:R-:W-:Y:S01]  /*83c0*/  FFMA.FTZ R24, R0, R0, R5.reuse ;  /* 0x0000000000187223 */ /* 0x100fe20000010005 */
[----:B------:R-:W-:Y:S01]  /*83d0*/  PRMT R5, RZ, 0x7610, R5 ;  /* 0x00007610ff057816 */ /* 0x000fe20000000005 */
[----:B------:R-:W-:Y:S01]  /*83e0*/  FADD.FTZ R13, R13, R18 ;  /* 0x000000120d0d7221 */ /* 0x000fe20000010000 */
[----:B------:R-:W-:Y:S01]  /*83f0*/  PRMT R4, R4, 0x5410, RZ ;  /* 0x0000541004047816 */ /* 0x000fe200000000ff */
[----:B------:R-:W-:Y:S01]  /*8400*/  FADD.FTZ R18, R0, R15 ;  /* 0x0000000f00127221 */ /* 0x000fe20000010000 */
[----:B------:R-:W-:Y:S01]  /*8410*/  PRMT R0, RZ, 0x7610, R0 ;  /* 0x00007610ff007816 */ /* 0x000fe20000000000 */
[----:B------:R-:W-:Y:S01]  /*8420*/  FADD.FTZ R11, R11, R26 ;  /* 0x0000001a0b0b7221 */ /* 0x000fe20000010000 */
[----:B------:R-:W-:Y:S01]  /*8430*/  @!P5 PRMT R5, R64, 0x7610, R5 ;  /* 0x000076104005d816 */ /* 0x000fe20000000005 */
[----:B------:R-:W-:Y:S01]  /*8440*/  HADD2.F32 R26, -RZ, R4.H0_H0 ;  /* 0x20000004ff1a7230 */ /* 0x000fe20000004100 */
[--C-:B------:R-:W-:Y:S01]  /*8450*/  @!P6 SHF.R.U32.HI R0, RZ, 0x10, R28.reuse ;  /* 0x00000010ff00e819 */ /* 0x100fe2000001161c */
[----:B------:R-:W0:Y:S01]  /*8460*/  S2R R17, SR_LANEID ;  /* 0x0000000000117919 */ /* 0x000e220000000000 */
[----:B------:R-:W-:Y:S01]  /*8470*/  @!P6 PRMT R4, R4, 0x5410, R28 ;  /* 0x000054100404e816 */ /* 0x000fe2000000001c */
[----:B------:R-:W-:-:S02]  /*8480*/  HADD2.F32 R5, -RZ, R5.H0_H0 ;  /* 0x20000005ff057230 */ /* 0x000fc40000004100 */
[----:B------:R-:W-:Y:S02]  /*8490*/  HADD2.F32 R15, -RZ, R0.H0_H0 ;  /* 0x20000000ff0f7230 */ /* 0x000fe40000004100 */
[----:B------:R-:W-:Y:S01]  /*84a0*/  FMUL.FTZ R0, R26, R26 ;  /* 0x0000001a1a007220 */ /* 0x000fe20000410000 */
[----:B------:R-:W-:Y:S02]  /*84b0*/  HADD2.F32 R4, -RZ, R4.H1_H1 ;  /* 0x30000004ff047230 */ /* 0x000fe40000004100 */
[----:B------:R-:W-:Y:S01]  /*84c0*/  FADD.FTZ R26, R5, R26 ;  /* 0x0000001a051a7221 */ /* 0x000fe20000010000 */
[----:B------:R-:W-:Y:S01]  /*84d0*/  FADD.FTZ R11, R11, R18 ;  /* 0x000000120b0b7221 */ /* 0x000fe20000010000 */
[----:B------:R-:W-:Y:S01]  /*84e0*/  FFMA.FTZ R0, R5, R5, R0 ;  /* 0x0000000505007223 */ /* 0x000fe20000010000 */
[----:B------:R-:W-:Y:S01]  /*84f0*/  FADD.FTZ R13, R13, R24 ;  /* 0x000000180d0d7221 */ /* 0x000fe20000010000 */
[----:B------:R-:W-:Y:S01]  /*8500*/  FMUL.FTZ R5, R15, R15 ;  /* 0x0000000f0f057220 */ /* 0x000fe20000410000 */
        /* <DEDUP_REMOVED lines=19> */
[----:B------:R-:W2:-:S12]  /*8640*/  S2R R13, SR_TID.X ;  /* 0x00000000000d7919 */ /* 0x000e980000002100 */
[----:B0-----:R-:W-:Y:S01]  /*8650*/  @!P1 FADD.FTZ R4, R4, R11 ;  /* 0x0000000b04049221 */ /* 0x001fe20000010000 */
[----:B-1----:R-:W-:-:S04]  /*8660*/  @!P1 FADD.FTZ R5, R5, R0 ;  /* 0x0000000005059221 */ /* 0x002fc80000010000 */
[----:B------:R-:W0:Y:S04]  /*8670*/  SHFL.DOWN PT, R11, R4, 0x8, 0x1f ;  /* 0x09001f00040b7f89 */ /* 0x000e2800000e0000 */
[----:B------:R-:W1:Y:S01]  /*8680*/  SHFL.DOWN PT, R0, R5, 0x8, 0x1f ;  /* 0x09001f0005007f89 */ /* 0x000e6200000e0000 */
[----:B------:R-:W-:Y:S01]  /*8690*/  ISETP.GT.AND P1, PT, R17, 0x17, PT ;  /* 0x000000171100780c */ /* 0x000fe20003f24270 */
[----:B------:R-:W3:Y:S02]  /*86a0*/  S2UR UR7, SR_CgaCtaId ;  /* 0x00000000000779c3 */ /* 0x000ee40000008800 */
[----:B------:R2:W-:Y:S10]  /*86b0*/  STL [R1+0xcc], R10 ;  /* 0x0000cc0a01007387 */ /* 0x0005f40000100800 */
[----:B0-----:R-:W-:Y:S01]  /*86c0*/  @!P1 FADD.FTZ R4, R4, R11 ;  /* 0x0000000b04049221 */ /* 0x001fe20000010000 */
[----:B-1----:R-:W-:-:S04]  /*86d0*/  @!P1 FADD.FTZ R5, R5, R0 ;  /* 0x0000000005059221 */ /* 0x002fc80000010000 */
[----:B------:R-:W0:Y:S04]  /*86e0*/  SHFL.DOWN PT, R11, R4, 0x10, 0x1f ;  /* 0x0a001f00040b7f89 */ /* 0x000e2800000e0000 */
[----:B------:R-:W1:Y:S01]  /*86f0*/  SHFL.DOWN PT, R0, R5, 0x10, 0x1f ;  /* 0x0a001f0005007f89 */ /* 0x000e6200000e0000 */
[----:B------:R-:W-:Y:S02]  /*8700*/  ISETP.GT.AND P1, PT, R17, 0xf, PT ;  /* 0x0000000f1100780c */ /* 0x000fe40003f24270 */
[----:B--2---:R-:W-:Y:S01]  /*8710*/  SHF.R.S32.HI R10, RZ, 0x1f, R13 ;  /* 0x0000001fff0a7819 */ /* 0x004fe2000001140d */
[----:B------:R2:W-:Y:S01]  /*8720*/  STL [R1+0x10], R123 ;  /* 0x0000107b01007387 */ /* 0x0005e20000100800 */
[----:B------:R-:W-:-:S03]  /*8730*/  UMOV UR6, 0x400 ;  /* 0x0000040000067882 */ /* 0x000fc60000000000 */
[----:B------:R2:W-:Y:S01]  /*8740*/  STL [R1+0x14], R122 ;  /* 0x0000147a01007387 */ /* 0x0005e20000100800 */
[----:B------:R-:W-:-:S03]  /*8750*/  LEA.HI R10, R10, R13, RZ, 0x5 ;  /* 0x0000000d0a0a7211 */ /* 0x000fc600078f28ff */
[----:B------:R2:W-:Y:S01]  /*8760*/  STL [R1+0x18], R121 ;  /* 0x0000187901007387 */ /* 0x0005e20000100800 */
[----:B------:R-:W-:-:S03]  /*8770*/  ISETP.NE.AND P3, PT, R17, RZ, PT ;  /* 0x000000ff1100720c */ /* 0x000fc60003f65270 */
[----:B------:R2:W-:Y:S04]  /*8780*/  STL [R1+0x1c], R117 ;  /* 0x00001c7501007387 */ /* 0x0005e80000100800 */
        /* <DEDUP_REMOVED lines=36> */
[----:B------:R2:W-:Y:S01]  /*89d0*/  STL [R1+0x10c], R28 ;  /* 0x00010c1c01007387 */ /* 0x0005e20000100800 */
[----:B---3--:R-:W-:Y:S01]  /*89e0*/  ULEA UR6, UR7, UR6, 0x18 ;  /* 0x0000000607067291 */ /* 0x008fe2000f8ec03f */
[----:B------:R-:W-:-:S02]  /*89f0*/  ISETP.NE.AND P2, PT, R13, RZ, PT ;  /* 0x000000ff0d00720c */ /* 0x000fc40003f45270 */
[----:B------:R-:W-:Y:S01]  /*8a00*/  SHF.R.S32.HI R10, RZ, 0x5, R10 ;  /* 0x00000005ff0a7819 */ /* 0x000fe2000001140a */
[----:B0-----:R-:W-:Y:S01]  /*8a10*/  @!P1 FADD.FTZ R4, R4, R11 ;  /* 0x0000000b04049221 */ /* 0x001fe20000010000 */
[----:B-1----:R-:W-:Y:S02]  /*8a20*/  @!P1 FADD.FTZ R5, R5, R0 ;  /* 0x0000000005059221 */ /* 0x002fe40000010000 */
[----:B------:R-:W-:Y:S01]  /*8a30*/  LEA R10, R10, UR6, 0x3 ;  /* 0x000000060a0a7c11 */ /* 0x000fe2000f8e18ff */
[----:B------:R-:W-:Y:S01]  /*8a40*/  ULDC UR7, c[0x0][0xc] ;  /* 0x0000030000077ab9 */ /* 0x000fe20000000800 */
[----:B------:R-:W-:Y:S03]  /*8a50*/  BSSY B0, `(.L_x_4487) ;  /* 0x000002d000007945 */ /* 0x000fe60003800000 */
[----:B------:R2:W-:Y:S01]  /*8a60*/  @!P3 STS.64 [R10+0x10], R4 ;  /* 0x000010040a00b388 */ /* 0x0005e20000000a00 */
[----:B------:R-:W-:Y:S06]  /*8a70*/  BAR.SYNC.DEFER_BLOCKING 0x0 ;  /* 0x0000000000007b1d */ /* 0x000fec0000010000 */
[----:B------:R-:W-:Y:S05]  /*8a80*/  @P2 BRA `(.L_x_4488) ;  /* 0x0000000000a42947 */ /* 0x000fea0003800000 */
[----:B------:R-:W0:Y:S01]  /*8a90*/  S2UR UR10, SR_CgaCtaId ;  /* 0x00000000000a79c3 */ /* 0x000e220000008800 */
[----:B------:R-:W-:Y:S02]  /*8aa0*/  UMOV UR6, 0x400 ;  /* 0x0000040000067882 */ /* 0x000fe40000000000 */
[----:B0-----:R-:W-:-:S09]  /*8ab0*/  ULEA UR6, UR10, UR6, 0x18 ;  /* 0x000000060a067291 */ /* 0x001fd2000f8ec03f */
[----:B--2---:R-:W0:Y:S04]  /*8ac0*/  LDS.64 R10, [UR6+0x18] ;  /* 0x00001806ff0a7984 */ /* 0x004e280008000a00 */
[----:B------:R-:W1:Y:S04]  /*8ad0*/  LDS.128 R24, [UR6+0x20] ;  /* 0x00002006ff187984 */ /* 0x000e680008000c00 */
[----:B------:R-:W2:Y:S04]  /*8ae0*/  LDS.128 R28, [UR6+0x30] ;  /* 0x00003006ff1c7984 */ /* 0x000ea80008000c00 */
[----:B------:R-:W3:Y:S04]  /*8af0*/  LDS.128 R32, [UR6+0x40] ;  /* 0x00004006ff207984 */ /* 0x000ee80008000c00 */
[----:B------:R-:W4:Y:S04]  /*8b00*/  LDS.128 R36, [UR6+0x50] ;  /* 0x00005006ff247984 */ /* 0x000f280008000c00 */
[----:B------:R-:W5:Y:S04]  /*8b10*/  LDS.128 R16, [UR6+0x60] ;  /* 0x00006006ff107984 */ /* 0x000f680008000c00 */
[----:B------:R-:W5:Y:S01]  /*8b20*/  LDS.128 R20, [UR6+0x70] ;  /* 0x00007006ff147984 */ /* 0x000f620008000c00 */
[----:B0-----:R-:W-:Y:S01]  /*8b30*/  FADD.FTZ R15, R4, R10 ;  /* 0x0000000a040f7221 */ /* 0x001fe20000010000 */
[----:B------:R-:W-:-:S03]  /*8b40*/  FADD.FTZ R0, R5, R11 ;  /* 0x0000000b05007221 */ /* 0x000fc60000010000 */
        /* <DEDUP_REMOVED lines=29> */
.L_x_4488:
[----:B------:R-:W-:Y:S05]  /*8d20*/  BSYNC B0 ;  /* 0x0000000000007941 */ /* 0x000fea0003800000 */
.L_x_4487:
[----:B------:R-:W-:-:S06]  /*8d30*/  UISETP.GE.U32.AND UP0, UPT, UR7, 0x2, UPT ;  /* 0x000000020700788c */ /* 0x000fcc000bf06070 */
[----:B------:R-:W-:-:S13]  /*8d40*/  PLOP3.LUT P1, PT, PT, PT, UP0, 0x80, 0x0 ;  /* 0x000000000000781c */ /* 0x000fda0003f2f008 */
[----:B------:R-:W-:Y:S05]  /*8d50*/  @!P1 BRA `(.L_x_4489) ;  /* 0x00000010009c9947 */ /* 0x000fea0003800000 */
[----:B------:R-:W0:Y:S01]  /*8d60*/  S2R R15, SR_CTAID.Y ;  /* 0x00000000000f7919 */ /* 0x000e220000002600 */
[----:B--2---:R-:W1:Y:S01]  /*8d70*/  LDC R2, c[0x0][0x10] ;  /* 0x00000400ff027b82 */ /* 0x004e620000000800 */
[----:B------:R-:W-:Y:S01]  /*8d80*/  ULOP3.LUT UR6, UR4, 0x1, URZ, 0xc0, !UPT ;  /* 0x0000000104067892 */ /* 0x000fe2000f8ec03f */
[----:B------:R-:W-:Y:S06]  /*8d90*/  BSSY B0, `(.L_x_4490) ;  /* 0x0000021000007945 */ /* 0x000fec0003800000 */
[----:B------:R-:W2:Y:S08]  /*8da0*/  LDC.64 R10, c[0x0][0x240] ;  /* 0x00009000ff0a7b82 */ /* 0x000eb00000000a00 */
[----:B------:R-:W3:Y:S01]  /*8db0*/  LDC.64 R16, c[0x0][0x248] ;  /* 0x00009200ff107b82 */ /* 0x000ee20000000a00 */
[----:B-1----:R-:W-:-:S04]  /*8dc0*/  IMAD R0, R2, UR6, RZ ;  /* 0x0000000602007c24 */ /* 0x002fc8000f8e02ff */
[C---:B------:R-:W-:Y:S01]  /*8dd0*/  IMAD R12, R0.reuse, UR7, RZ ;  /* 0x00000007000c7c24 */ /* 0x040fe2000f8e02ff */
[----:B0-----:R-:W-:-:S03]  /*8de0*/  IADD3 R19, R0, R15, RZ ;  /* 0x0000000f00137210 */ /* 0x001fc60007ffe0ff */
[----:B------:R-:W-:Y:S02]  /*8df0*/  IMAD.SHL.U32 R21, R12, 0x2, RZ ;  /* 0x000000020c157824 */ /* 0x000fe400078e00ff */
        /* <DEDUP_REMOVED lines=21> */
.L_x_4492:
[----:B------:R-:W2:Y:S04]  /*8f50*/  LDG.E.STRONG.GPU R0, desc[UR12][R18.64] ;  /* 0x0000000c12007981 */ /* 0x000ea8000c1ef900 */
[----:B--2---:R-:W-:Y:S04]  /*8f60*/  CCTL.IVALL ;  /* 0x00000000ff00798f */ /* 0x004fe80002000000 */
[----:B------:R0:W-:Y:S01]  /*8f70*/  STL [R1], R0 ;  /* 0x0000000001007387 */ /* 0x0001e20000100800 */
[----:B------:R-:W-:-:S13]  /*8f80*/  ISETP.NE.AND P1, PT, R0, UR6, PT ;  /* 0x0000000600007c0c */ /* 0x000fda000bf25270 */
[----:B0-----:R-:W-:Y:S05]  /*8f90*/  @P1 BRA `(.L_x_4492) ;  /* 0xfffffffc00ec1947 */ /* 0x001fea000383ffff */
.L_x_4491:
[----:B------:R-:W-:Y:S05]  /*8fa0*/  BSYNC B0 ;  /* 0x0000000000007941 */ /* 0x000fea0003800000 */
.L_x_4490:
        /* <DEDUP_REMOVED lines=17> */
[----:B------:R-:W-:-:S13]  /*90c0*/  PLOP3.LUT P1, PT, PT, PT, PT, 0x8, 0x0 ;  /* 0x000000000000781c */ /* 0x000fda0003f2e170 */
.L_x_4496:
[C---:B------:R-:W-:Y:S01]  /*90d0*/  VIADD R19, R12.reuse, 0x1 ;  /* 0x000000010c137836 */ /* 0x040fe20000000000 */
[C---:B------:R-:W-:Y:S01]  /*90e0*/  ISETP.EQ.OR P3, PT, R12.reuse, UR14, P2 ;  /* 0x0000000e0c007c0c */ /* 0x040fe20009762670 */
[C---:B------:R-:W-:Y:S01]  /*90f0*/  VIADD R21, R12.reuse, 0x2 ;  /* 0x000000020c157836 */ /* 0x040fe20000000000 */
[----:B------:R-:W-:Y:S02]  /*9100*/  IADD3 R23, R12, 0x3, RZ ;  /* 0x000000030c177810 */ /* 0x000fe40007ffe0ff */
[----:B------:R-:W-:Y:S02]  /*9110*/  ISETP.EQ.OR P4, PT, R19, UR14, P2 ;  /* 0x0000000e13007c0c */ /* 0x000fe40009782670 */
[----:B------:R-:W-:Y:S02]  /*9120*/  ISETP.EQ.OR P6, PT, R21, UR14, P2 ;  /* 0x0000000e15007c0c */ /* 0x000fe400097c2670 */
[----:B------:R-:W-:-:S05]  /*9130*/  ISETP.EQ.OR P5, PT, R23, UR14, P2 ;  /* 0x0000000e17007c0c */ /* 0x000fca00097a2670 */
[----:B------:R-:W-:-:S04]  /*9140*/  @!P3 IMAD R17, R2, R12, R15 ;  /* 0x0000000c0211b224 */ /* 0x000fc800078e020f */
        /* <DEDUP_REMOVED lines=10> */
[----:B------:R-:W5:Y:S01]  /*91f0*/  @!P5 LDG.E.64 R22, desc[UR12][R22.64] ;  /* 0x0000000c1616d981 */ /* 0x000f62000c1e1b00 */
[----:B------:R-:W-:Y:S02]  /*9200*/  VIADD R14, R12, 0x4 ;  /* 0x000000040c0e7836 */ /* 0x000fe40000000000 */
[----:B--2---:R-:W-:Y:S01]  /*9210*/  @!P3 FADD.FTZ R4, R4, R16 ;  /* 0x000000100404b221 */ /* 0x004fe20000010000 */
[----:B------:R-:W-:Y:S01]  /*9220*/  @!P3 FADD.FTZ R5, R5, R17 ;  /* 0x000000110505b221 */ /* 0x000fe20000010000 */
[----:B------:R-:W-:Y:S01]  /*9230*/  VIADD R16, R12, 0x5 ;  /* 0x000000050c107836 */ /* 0x000fe20000000000 */
[----:B------:R-:W-:Y:S01]  /*9240*/  ISETP.EQ.OR P3, PT, R14, UR14, P2 ;  /* 0x0000000e0e007c0c */ /* 0x000fe20009762670 */
[----:B---3--:R-:W-:Y:S01]  /*9250*/  @!P4 FADD.FTZ R4, R4, R18 ;  /* 0x000000120404c221 */ /* 0x008fe20000010000 */
[----:B------:R-:W-:Y:S01]  /*9260*/  @!P4 FADD.FTZ R5, R5, R19 ;  /* 0x000000130505c221 */ /* 0x000fe20000010000 */
[----:B------:R-:W-:-:S02]  /*9270*/  IADD3 R18, R12, 0x6, RZ ;  /* 0x000000060c127810 */ /* 0x000fc40007ffe0ff */
[----:B------:R-:W-:Y:S01]  /*9280*/  ISETP.EQ.OR P4, PT, R16, UR14, P2 ;  /* 0x0000000e10007c0c */ /* 0x000fe20009782670 */
[----:B----4-:R-:W-:Y:S01]  /*9290*/  @!P6 FADD.FTZ R4, R4, R20 ;  /* 0x000000140404e221 */ /* 0x010fe20000010000 */
[----:B------:R-:W-:Y:S01]  /*92a0*/  @!P6 FADD.FTZ R5, R5, R21 ;  /* 0x000000150505e221 */ /* 0x000fe20000010000 */
[----:B------:R-:W-:Y:S01]  /*92b0*/  VIADD R20, R12, 0x7 ;  /* 0x000000070c147836 */ /* 0x000fe20000000000 */
[----:B------:R-:W-:Y:S01]  /*92c0*/  ISETP.EQ.OR P6, PT, R18, UR14, P2 ;  /* 0x0000000e12007c0c */ /* 0x000fe200097c2670 */
[----:B-----5:R-:W-:Y:S01]  /*92d0*/  @!P5 FADD.FTZ R4, R4, R22 ;  /* 0x000000160404d221 */ /* 0x020fe20000010000 */
[----:B------:R-:W-:Y:S02]  /*92e0*/  @!P5 FADD.FTZ R5, R5, R23 ;  /* 0x000000170505d221 */ /* 0x000fe40000010000 */
[----:B------:R-:W-:Y:S01]  /*92f0*/  @!P3 IMAD R17, R2, R14, R15 ;  /* 0x0000000e0211b224 */ /* 0x000fe200078e020f */
[----:B------:R-:W-:-:S04]  /*9300*/  ISETP.EQ.OR P5, PT, R20, UR14, P2 ;  /* 0x0000000e14007c0c */ /* 0x000fc800097a2670 */
        /* <DEDUP_REMOVED lines=10> */
[----:B------:R-:W5:Y:S01]  /*93b0*/  @!P5 LDG.E.64 R22, desc[UR12][R22.64] ;  /* 0x0000000c1616d981 */ /* 0x000f62000c1e1b00 */
[C---:B------:R-:W-:Y:S01]  /*93c0*/  VIADD R14, R12.reuse, 0x8 ;  /* 0x000000080c0e7836 */ /* 0x040fe20000000000 */
        /* <DEDUP_REMOVED lines=9> */
[----:B------:R-:W-:Y:S02]  /*9460*/  VIADD R20, R12, 0xa ;  /* 0x0000000a0c147836 */ /* 0x000fe40000000000 */
[----:B------:R-:W-:-:S04]  /*9470*/  @!P6 FADD.FTZ R5, R5, R21 ;  /* 0x000000150505e221 */ /* 0x000fc80000010000 */
[----:B------:R-:W-:Y:S02]  /*9480*/  @!P3 IMAD R17, R2, R14, R15 ;  /* 0x0000000e0211b224 */ /* 0x000fe400078e020f */
[----:B-----5:R-:W-:Y:S01]  /*9490*/  @!P5 FADD.FTZ R4, R4, R22 ;  /* 0x000000160404d221 */ /* 0x020fe20000010000 */
[----:B------:R-:W-:Y:S01]  /*94a0*/  ISETP.EQ.OR P6, PT, R20, UR14, P2 ;  /* 0x0000000e14007c0c */ /* 0x000fe200097c2670 */
        /* <DEDUP_REMOVED lines=12> */
[----:B------:R-:W5:Y:S01]  /*9570*/  @!P5 LDG.E.64 R22, desc[UR12][R22.64] ;  /* 0x0000000c1616d981 */ /* 0x000f62000c1e1b00 */
        /* <DEDUP_REMOVED lines=14> */
[----:B-----5:R-:W-:Y:S01]  /*9660*/  @!P5 FADD.FTZ R4, R4, R22 ;  /* 0x000000160404d221 */ /* 0x020fe20000010000 */
        /* <DEDUP_REMOVED lines=12> */
[----:B------:R-:W5:Y:S01]  /*9730*/  @!P5 LDG.E.64 R22, desc[UR12][R22.64] ;  /* 0x0000000c1616d981 */ /* 0x000f62000c1e1b00 */
        /* <DEDUP_REMOVED lines=9> */
[----:B-----5:R-:W-:Y:S01]  /*97d0*/  @!P5 FADD.FTZ R4, R4, R22 ;  /* 0x000000160404d221 */ /* 0x020fe20000010000 */
[----:B------:R-:W-:-:S03]  /*97e0*/  @!P5 FADD.FTZ R5, R5, R23 ;  /* 0x000000170505d221 */ /* 0x000fc60000010000 */
[----:B------:R-:W-:Y:S05]  /*97f0*/  @P3 BRA `(.L_x_4496) ;  /* 0xfffffff800343947 */ /* 0x000fea000383ffff */
.L_x_4495:
        /* <DEDUP_REMOVED lines=45> */
[----:B------:R-:W5:Y:S04]  /*9ad0*/  @!P6 LDG.E.64 R22, desc[UR12][R22.64] ;  /* 0x0000000c1616e981 */ /* 0x000f68000c1e1b00 */
[----:B------:R-:W5:Y:S01]  /*9ae0*/  @!P3 LDG.E.64 R24, desc[UR12][R24.64] ;  /* 0x0000000c1818b981 */ /* 0x000f62000c1e1b00 */
        /* <DEDUP_REMOVED lines=10> */
[----:B-----5:R-:W-:Y:S01]  /*9b90*/  @!P6 FADD.FTZ R4, R4, R22 ;  /* 0x000000160404e221 */ /* 0x020fe20000010000 */
[----:B------:R-:W-:-:S03]  /*9ba0*/  @!P6 FADD.FTZ R5, R5, R23 ;  /* 0x000000170505e221 */ /* 0x000fc60000010000 */
[----:B------:R-:W-:Y:S01]  /*9bb0*/  @!P3 FADD.FTZ R4, R4, R24 ;  /* 0x000000180404b221 */ /* 0x000fe20000010000 */
[----:B------:R-:W-:-:S07]  /*9bc0*/  @!P3 FADD.FTZ R5, R5, R25 ;  /* 0x000000190505b221 */ /* 0x000fce0000010000 */
.L_x_4497:
[----:B------:R-:W-:-:S13]  /*9bd0*/  ISETP.NE.OR P1, PT, R0, RZ, P1 ;  /* 0x000000ff0000720c */ /* 0x000fda0000f25670 */
[----:B------:R-:W-:Y:S05]  /*9be0*/  @!P1 BRA `(.L_x_4493) ;  /* 0x00000000007c9947 */ /* 0x000fea0003800000 */
.L_x_4494:
        /* <DEDUP_REMOVED lines=28> */
[----:B-----5:R-:W-:Y:S01]  /*9db0*/  @!P5 FADD.FTZ R4, R4, R22 ;  /* 0x000000160404d221 */ /* 0x020fe20000010000 */
[----:B------:R-:W-:Y:S02]  /*9dc0*/  @!P5 FADD.FTZ R5, R5, R23 ;  /* 0x000000170505d221 */ /* 0x000fe40000010000 */
[----:B------:R-:W-:Y:S05]  /*9dd0*/  @P1 BRA `(.L_x_4494) ;  /* 0xfffffffc00841947 */ /* 0x000fea000383ffff */
.L_x_4493:
        /* <DEDUP_REMOVED lines=11> */
.L_x_4499:
[----:B------:R-:W-:Y:S05]  /*9e90*/  BSYNC B0 ;  /* 0x0000000000007941 */ /* 0x000fea0003800000 */
.L_x_4498:
        /* <DEDUP_REMOVED lines=19> */
.L_x_4489:
        /* <DEDUP_REMOVED lines=9> */
[----:B------:R-:W-:Y:S01]  /*a060*/  ULDC UR9, c[0x0][0x2a4] ;  /* 0x0000a90000097ab9 */ /* 0x000fe20000000800 */
[----:B------:R-:W-:Y:S01]  /*a070*/  IMAD.SHL.U32 R13, R13, 0x2, RZ ;  /* 0x000000020d0d7824 */ /* 0x000fe200078e00ff */
[----:B------:R-:W-:Y:S01]  /*a080*/  ULDC.64 UR10, c[0x0][0x228] ;  /* 0x00008a00000a7ab9 */ /* 0x000fe20000000a00 */
[----:B------:R-:W-:Y:S01]  /*a090*/  MOV R0, UR6 ;  /* 0x0000000600007c02 */ /* 0x000fe20008000f00 */
[----:B------:R-:W-:Y:S01]  /*a0a0*/  UMOV UR6, 0x400 ;  /* 0x0000040000067882 */ /* 0x000fe20000000000 */
[----:B------:R-:W-:Y:S01]  /*a0b0*/  ULDC.64 UR16, c[0x0][0x230] ;  /* 0x00008c0000107ab9 */ /* 0x000fe20000000a00 */
[----:B------:R-:W-:Y:S01]  /*a0c0*/  LOP3.LUT R13, R13, 0x7e, RZ, 0xc0, !PT ;  /* 0x0000007e0d0d7812 */ /* 0x000fe200078ec0ff */
[----:B------:R-:W-:-:S03]  /*a0d0*/  ULDC.64 UR18, c[0x0][0x210] ;  /* 0x0000840000127ab9 */ /* 0x000fc60000000a00 */
[----:B------:R-:W-:Y:S01]  /*a0e0*/  LEA R13, R0, R13, 0x7 ;  /* 0x0000000d000d7211 */ /* 0x000fe200078e38ff */
[----:B--2---:R-:W1:Y:S01]  /*a0f0*/  @!P1 LDC.64 R14, c[0x0][0x218] ;  /* 0x00008600ff0e9b82 */ /* 0x004e620000000a00 */
[----:B------:R-:W-:Y:S01]  /*a100*/  @!P1 FMUL.FTZ R17, R5, UR9 ;  /* 0x0000000905119c20 */ /* 0x000fe20008410000 */
[----:B------:R-:W-:Y:S01]  /*a110*/  @!P1 FMUL.FTZ R16, R4, UR9 ;  /* 0x0000000904109c20 */ /* 0x000fe20008410000 */
[----:B------:R-:W-:Y:S01]  /*a120*/  SHF.R.S32.HI R0, RZ, 0x1f, R13 ;  /* 0x0000001fff007819 */ /* 0x000fe2000001140d */
[----:B------:R-:W-:-:S03]  /*a130*/  IMAD.SHL.U32 R12, R13, 0x4, RZ ;  /* 0x000000040d0c7824 */ /* 0x000fc600078e00ff */
[----:B------:R-:W-:Y:S02]  /*a140*/  SHF.L.U64.HI R0, R13, 0x2, R0 ;  /* 0x000000020d007819 */ /* 0x000fe40000010200 */
[C---:B------:R-:W-:Y:S02]  /*a150*/  IADD3 R10, P3, R12.reuse, UR10, RZ ;  /* 0x0000000a0c0a7c10 */ /* 0x040fe4000ff7e0ff */
[----:B------:R-:W-:Y:S01]  /*a160*/  IADD3 R12, P4, R12, UR16, RZ ;  /* 0x000000100c0c7c10 */ /* 0x000fe2000ff9e0ff */
[----:B0-----:R-:W-:-:S03]  /*a170*/  ULEA UR6, UR7, UR6, 0x18 ;  /* 0x0000000607067291 */ /* 0x001fc6000f8ec03f */
[----:B------:R-:W-:Y:S01]  /*a180*/  IADD3.X R13, R0, UR17, RZ, P4, !PT ;  /* 0x00000011000d7c10 */ /* 0x000fe2000a7fe4ff */
[----:B------:R-:W-:-:S05]  /*a190*/  ULDC.64 UR16, c[0x0][0x270] ;  /* 0x00009c0000107ab9 */ /* 0x000fca0000000a00 */
[----:B------:R0:W-:Y:S01]  /*a1a0*/  @!P2 STS.64 [UR6+0x98], R4 ;  /* 0x00009804ff00a988 */ /* 0x0001e20008000a06 */
[----:B-1----:R-:W-:Y:S01]  /*a1b0*/  @!P1 IMAD.WIDE R14, R11, 0x8, R14 ;  /* 0x000000080b0e9825 */ /* 0x002fe200078e020e */
[----:B------:R-:W-:Y:S01]  /*a1c0*/  IADD3.X R11, R0, UR11, RZ, P3, !PT ;  /* 0x0000000b000b7c10 */ /* 0x000fe20009ffe4ff */
[----:B------:R-:W-:-:S03]  /*a1d0*/  ULDC.64 UR10, c[0x0][0x278] ;  /* 0x00009e00000a7ab9 */ /* 0x000fc60000000a00 */
[----:B------:R-:W-:Y:S01]  /*a1e0*/  @!P1 STG.E.64 desc[UR12][R14.64], R16 ;  /* 0x000000100e009986 */ /* 0x000fe2000c101b0c */
[----:B------:R-:W-:Y:S06]  /*a1f0*/  BAR.SYNC.DEFER_BLOCKING 0x0 ;  /* 0x0000000000007b1d */ /* 0x000fec0000010000 */
[----:B------:R-:W5:Y:S04]  /*a200*/  LDG.E.64 R10, desc[UR12][R10.64] ;  /* 0x0000000c0a0a7981 */ /* 0x000f68000c1e1b00 */
[----:B------:R-:W5:Y:S01]  /*a210*/  LDG.E.64 R12, desc[UR12][R12.64] ;  /* 0x0000000c0c0c7981 */ /* 0x000f62000c1e1b00 */
[----:B0-----:R-:W-:-:S03]  /*a220*/  IMAD.MOV.U32 R4, RZ, RZ, RZ ;  /* 0x000000ffff047224 */ /* 0x001fc600078e00ff */
[----:B------:R-:W0:Y:S01]  /*a230*/  LDS.64 R18, [UR6+0x98] ;  /* 0x00009806ff127984 */ /* 0x000e220008000a00 */
[----:B------:R-:W-:Y:S02]  /*a240*/  ULDC.U8 UR6, c[0x0][0x28c] ;  /* 0x0000a30000067ab9 */ /* 0x000fe40000000000 */
[----:B------:R-:W-:Y:S01]  /*a250*/  ISETP.NE.AND P4, PT, RZ, UR6, PT ;  /* 0x00000006ff007c0c */ /* 0x000fe2000bf85270 */
[----:B------:R-:W-:Y:S01]  /*a260*/  UMOV UR6, UR5 ;  /* 0x0000000500067c82 */ /* 0x000fe20008000000 */
[----:B0-----:R-:W-:-:S04]  /*a270*/  FMUL.FTZ R0, R18, UR9 ;  /* 0x0000000912007c20 */ /* 0x001fc80008410000 */
[----:B------:R-:W-:-:S04]  /*a280*/  FMUL.FTZ R2, R0, R0 ;  /* 0x0000000000027220 */ /* 0x000fc80000410000 */
[----:B------:R-:W-:-:S05]  /*a290*/  FFMA.FTZ R2, R19, UR9, -R2 ;  /* 0x0000000913027c23 */ /* 0x000fca0008010802 */
[----:B------:R-:W-:-:S13]  /*a2a0*/  FSETP.GTU.FTZ.AND P1, PT, R2, RZ, PT ;  /* 0x000000ff0200720b */ /* 0x000fda0003f3c000 */
[----:B------:R-:W0:Y:S02]  /*a2b0*/  @P1 LDC R19, c[0x0][0x238] ;  /* 0x00008e00ff131b82 */ /* 0x000e240000000800 */
[----:B0-----:R-:W-:Y:S01]  /*a2c0*/  @P1 FADD.FTZ R5, R2, R19 ;  /* 0x0000001302051221 */ /* 0x001fe20000010000 */
[----:B------:R-:W-:-:S10]  /*a2d0*/  HFMA2.MMA R2, -RZ, RZ, 1.875, 0 ;  /* 0x3f800000ff027435 */ /* 0x000fd400000001ff */
[----:B------:R0:W1:Y:S02]  /*a2e0*/  @P1 MUFU.RSQ R2, R5 ;  /* 0x0000000500021308 */ /* 0x0000640000001400 */
.L_x_4502:
[----:B0-----:R-:W2:Y:S04]  /*a2f0*/  LDL R5, [UR6] ;  /* 0x00000006ff057983 */ /* 0x001ea80008100800 */
[----:B---3--:R-:W3:Y:S04]  /*a300*/  LDL R16, [UR6+0x4] ;  /* 0x00000406ff107983 */ /* 0x008ee80008100800 */
[----:B------:R-:W4:Y:S04]  /*a310*/  LDL R22, [UR6+0x8] ;  /* 0x00000806ff167983 */ /* 0x000f280008100800 */
[----:B------:R-:W4:Y:S01]  /*a320*/  LDL R28, [UR6+0xc] ;  /* 0x00000c06ff1c7983 */ /* 0x000f220008100800 */
[C---:B------:R-:W-:Y:S01]  /*a330*/  LEA R37, R4.reuse, R3, 0x3 ;  /* 0x0000000304257211 */ /* 0x040fe200078e18ff */
[----:B------:R-:W-:Y:S01]  /*a340*/  VIADD R4, R4, 0x4 ;  /* 0x0000000404047836 */ /* 0x000fe20000000000 */
[----:B------:R-:W-:Y:S01]  /*a350*/  UIADD3 UR6, UR6, 0x10, URZ ;  /* 0x0000001006067890 */ /* 0x000fe2000fffe03f */
[----:B------:R-:W-:Y:S01]  /*a360*/  BSSY B0, `(.L_x_4500) ;  /* 0x0000088000007945 */ /* 0x000fe20003800000 */
[C---:B------:R-:W-:Y:S01]  /*a370*/  ISETP.GE.U32.AND P1, PT, R37.reuse, UR10, PT ;  /* 0x0000000a25007c0c */ /* 0x040fe2000bf26070 */
[----:B------:R-:W-:Y:S01]  /*a380*/  VIADD R39, R37, 0x8 ;  /* 0x0000000825277836 */ /* 0x000fe20000000000 */
[----:B------:R-:W-:-:S02]  /*a390*/  SHF.R.S32.HI R33, RZ, 0x1f, R37 ;  /* 0x0000001fff217819 */ /* 0x000fc40000011425 */
[----:B------:R-:W-:Y:S02]  /*a3a0*/  IADD3 R43, R37, 0x10, RZ ;  /* 0x00000010252b7810 */ /* 0x000fe40007ffe0ff */
[----:B------:R-:W-:Y:S02]  /*a3b0*/  ISETP.GE.OR.EX P1, PT, R33, UR11, P0, P1 ;  /* 0x0000000b21007c0c */ /* 0x000fe40008726710 */
[----:B------:R-:W-:Y:S02]  /*a3c0*/  ISETP.GE.U32.AND P3, PT, R39, UR10, PT ;  /* 0x0000000a27007c0c */ /* 0x000fe4000bf66070 */
[----:B------:R-:W-:Y:S02]  /*a3d0*/  SHF.R.S32.HI R41, RZ, 0x1f, R39 ;  /* 0x0000001fff297819 */ /* 0x000fe40000011427 */
[----:B------:R-:W-:Y:S02]  /*a3e0*/  ISETP.GE.U32.AND P2, PT, R43, UR10, PT ;  /* 0x0000000a2b007c0c */ /* 0x000fe4000bf46070 */
[----:B------:R-:W-:-:S02]  /*a3f0*/  ISETP.GE.OR.EX P3, PT, R41, UR11, P0, P3 ;  /* 0x0000000b29007c0c */ /* 0x000fc40008766730 */
[----:B------:R-:W-:-:S03]  /*a400*/  SHF.R.S32.HI R45, RZ, 0x1f, R43 ;  /* 0x0000001fff2d7819 */ /* 0x000fc6000001142b */
[----:B------:R-:W0:Y:S01]  /*a410*/  @!P1 LDC.64 R46, c[0x0][0x270] ;  /* 0x00009c00ff2e9b82 */ /* 0x000e220000000a00 */
[----:B------:R-:W-:-:S07]  /*a420*/  ISETP.GE.OR.EX P2, PT, R45, UR11, P0, P2 ;  /* 0x0000000b2d007c0c */ /* 0x000fce0008746720 */
[----:B------:R-:W1:Y:S08]  /*a430*/  @!P1 LDC.64 R34, c[0x0][0x210] ;  /* 0x00008400ff229b82 */ /* 0x000e700000000a00 */
[----:B------:R-:W1:Y:S01]  /*a440*/  @!P3 LDC.64 R48, c[0x0][0x270] ;  /* 0x00009c00ff30bb82 */ /* 0x000e620000000a00 */
[----:B0-----:R-:W-:-:S07]  /*a450*/  @!P1 IMAD R32, R33, R46, RZ ;  /* 0x0000002e21209224 */ /* 0x001fce00078e02ff */
[----:B------:R-:W0:Y:S01]  /*a460*/  @!P2 LDC.64 R50, c[0x0][0x270] ;  /* 0x00009c00ff32ab82 */ /* 0x000e220000000a00 */
[----:B------:R-:W-:Y:S02]  /*a470*/  @!P1 IMAD R33, R37, R47, R32 ;  /* 0x0000002f25219224 */ /* 0x000fe400078e0220 */
[--C-:B--2---:R-:W-:Y:S02]  /*a480*/  HADD2.F32 R15, -RZ, R5.reuse.H0_H0 ;  /* 0x20000005ff0f7230 */ /* 0x104fe40000004100 */
[----:B------:R-:W-:Y:S02]  /*a490*/  HADD2.F32 R5, -RZ, R5.H1_H1 ;  /* 0x30000005ff057230 */ /* 0x000fe40000004100 */
[----:B---3--:R-:W-:Y:S02]  /*a4a0*/  HADD2.F32 R17, -RZ, R16.H0_H0 ;  /* 0x20000010ff117230 */ /* 0x008fe40000004100 */
[C---:B------:R-:W-:Y:S01]  /*a4b0*/  FADD.FTZ R15, -R0.reuse, R15 ;  /* 0x0000000f000f7221 */ /* 0x040fe20000010100 */
[----:B------:R-:W-:Y:S01]  /*a4c0*/  FADD.FTZ R5, -R0, R5 ;  /* 0x0000000500057221 */ /* 0x000fe20000010100 */
[----:B----4-:R-:W-:-:S02]  /*a4d0*/  HADD2.F32 R23, -RZ, R22.H1_H1 ;  /* 0x30000016ff177230 */ /* 0x010fc40000004100 */
[-C--:B-1----:R-:W-:Y:S01]  /*a4e0*/  FMUL.FTZ R15, R15, R2.reuse ;  /* 0x000000020f0f7220 */ /* 0x082fe20000410000 */
[----:B------:R-:W-:Y:S01]  /*a4f0*/  FADD.FTZ R19, -R0, R17 ;  /* 0x0000001100137221 */ /* 0x000fe20000010100 */
[-C--:B------:R-:W-:Y:S01]  /*a500*/  FMUL.FTZ R14, R5, R2.reuse ;  /* 0x00000002050e7220 */ /* 0x080fe20000410000 */
[----:B------:R-:W-:Y:S02]  /*a510*/  HADD2.F32 R17, -RZ, R16.H1_H1 ;  /* 0x30000010ff117230 */ /* 0x000fe40000004100 */
[--C-:B-----5:R-:W-:Y:S01]  /*a520*/  FFMA.FTZ R18, R10, R15, R12.reuse ;  /* 0x0000000f0a127223 */ /* 0x120fe2000001000c */
[----:B------:R-:W-:Y:S01]  /*a530*/  FMUL.FTZ R19, R19, R2 ;  /* 0x0000000213137220 */ /* 0x000fe20000410000 */
[----:B------:R-:W-:Y:S01]  /*a540*/  FFMA.FTZ R5, R11, R14, R13 ;  /* 0x0000000e0b057223 */ /* 0x000fe2000001000d */
[----:B------:R-:W-:Y:S02]  /*a550*/  HADD2.F32 R21, -RZ, R22.H0_H0 ;  /* 0x20000016ff157230 */ /* 0x000fe40000004100 */
[----:B------:R-:W-:Y:S01]  /*a560*/  @P4 FMUL.FTZ R15, R18, -1.4426950216293334961 ;  /* 0xbfb8aa3b120f4820 */ /* 0x000fe20000410000 */
[----:B------:R-:W-:Y:S01]  /*a570*/  FADD.FTZ R17, -R0, R17 ;  /* 0x0000001100117221 */ /* 0x000fe20000010100 */
[----:B------:R-:W-:Y:S01]  /*a580*/  @P4 FMUL.FTZ R14, R5, -1.4426950216293334961 ;  /* 0xbfb8aa3b050e4820 */ /* 0x000fe20000410000 */
[----:B------:R-:W-:Y:S01]  /*a590*/  FFMA.FTZ R19, R10, R19, R12 ;  /* 0x000000130a137223 */ /* 0x000fe2000001000c */
[----:B------:R-:W-:-:S02]  /*a5a0*/  HADD2.F32 R29, -RZ, R28.H0_H0 ;  /* 0x2000001cff1d7230 */ /* 0x000fc40000004100 */
[----:B------:R-:W-:Y:S01]  /*a5b0*/  FMUL.FTZ R16, R17, R2 ;  /* 0x0000000211107220 */ /* 0x000fe20000410000 */
[----:B------:R-:W1:Y:S01]  /*a5c0*/  @P4 MUFU.EX2 R15, R15 ;  /* 0x0000000f000f4308 */ /* 0x000e620000000800 */
[----:B------:R-:W-:Y:S01]  /*a5d0*/  @P4 FMUL.FTZ R17, R19, -1.4426950216293334961 ;  /* 0xbfb8aa3b13114820 */ /* 0x000fe20000410000 */
[C---:B------:R-:W-:Y:S01]  /*a5e0*/  FADD.FTZ R27, -R0.reuse, R23 ;  /* 0x00000017001b7221 */ /* 0x040fe20000010100 */
[----:B------:R-:W-:Y:S01]  /*a5f0*/  FFMA.FTZ R20, R11, R16, R13 ;  /* 0x000000100b147223 */ /* 0x000fe2000001000d */
[C---:B------:R-:W-:Y:S01]  /*a600*/  FADD.FTZ R25, -R0.reuse, R21 ;  /* 0x0000001500197221 */ /* 0x040fe20000010100 */
[----:B------:R-:W-:Y:S01]  /*a610*/  FADD.FTZ R29, -R0, R29 ;  /* 0x0000001d001d7221 */ /* 0x000fe20000010100 */
[-C--:B------:R-:W-:Y:S01]  /*a620*/  FMUL.FTZ R22, R27, R2.reuse ;  /* 0x000000021b167220 */ /* 0x080fe20000410000 */
[----:B------:R-:W-:Y:S01]  /*a630*/  @P4 FMUL.FTZ R16, R20, -1.4426950216293334961 ;  /* 0xbfb8aa3b14104820 */ /* 0x000fe20000410000 */
[----:B------:R-:W2:Y:S01]  /*a640*/  @P4 MUFU.EX2 R14, R14 ;  /* 0x0000000e000e4308 */ /* 0x000ea20000000800 */
[----:B------:R-:W-:Y:S01]  /*a650*/  FMUL.FTZ R29, R29, R2 ;  /* 0x000000021d1d7220 */ /* 0x000fe20000410000 */
[----:B------:R-:W-:Y:S01]  /*a660*/  FFMA.FTZ R24, R11, R22, R13 ;  /* 0x000000160b187223 */ /* 0x000fe2000001000d */
[----:B------:R-:W-:-:S02]  /*a670*/  FMUL.FTZ R25, R25, R2 ;  /* 0x0000000219197220 */ /* 0x000fc40000410000 */
[--C-:B------:R-:W-:Y:S01]  /*a680*/  FFMA.FTZ R30, R10, R29, R12.reuse ;  /* 0x0000001d0a1e7223 */ /* 0x100fe2000001000c */
[----:B------:R-:W-:Y:S01]  /*a690*/  @P4 FMUL.FTZ R22, R24, -1.4426950216293334961 ;  /* 0xbfb8aa3b18164820 */ /* 0x000fe20000410000 */
[----:B------:R-:W-:Y:S01]  /*a6a0*/  FFMA.FTZ R25, R10, R25, R12 ;  /* 0x000000190a197223 */ /* 0x000fe2000001000c */
[----:B------:R-:W3:Y:S01]  /*a6b0*/  @P4 MUFU.EX2 R23, R16 ;  /* 0x0000001000174308 */ /* 0x000ee20000000800 */
[----:B-1----:R-:W-:Y:S01]  /*a6c0*/  @P4 FADD.FTZ R15, R15, 1 ;  /* 0x3f8000000f0f4421 */ /* 0x002fe20000010000 */
[----:B------:R-:W-:Y:S01]  /*a6d0*/  @P4 FMUL.FTZ R29, R30, -1.4426950216293334961 ;  /* 0xbfb8aa3b1e1d4820 */ /* 0x000fe20000410000 */
[----:B------:R-:W-:-:S05]  /*a6e0*/  @P4 FMUL.FTZ R26, R25, -1.4426950216293334961 ;  /* 0xbfb8aa3b191a4820 */ /* 0x000fca0000410000 */
[----:B------:R-:W1:Y:S01]  /*a6f0*/  @P4 MUFU.EX2 R21, R17 ;  /* 0x0000001100154308 */ /* 0x000e620000000800 */
[----:B--2---:R-:W-:-:S07]  /*a700*/  @P4 FADD.FTZ R14, R14, 1 ;  /* 0x3f8000000e0e4421 */ /* 0x004fce0000010000 */
[----:B------:R2:W4:Y:S01]  /*a710*/  @P4 MUFU.RCP R16, R14 ;  /* 0x0000000e00104308 */ /* 0x0005220000001000 */
[----:B---3--:R-:W-:-:S07]  /*a720*/  @P4 FADD.FTZ R23, R23, 1 ;  /* 0x3f80000017174421 */ /* 0x008fce0000010000 */
[----:B------:R3:W0:Y:S01]  /*a730*/  @P4 MUFU.RCP R17, R15 ;  /* 0x0000000f00114308 */ /* 0x0006220000001000 */
[----:B--2---:R-:W-:Y:S02]  /*a740*/  @!P1 IMAD.MOV.U32 R14, RZ, RZ, R6 ;  /* 0x000000ffff0e9224 */ /* 0x004fe400078e0006 */
[----:B-1----:R-:W-:-:S05]  /*a750*/  @P4 FADD.FTZ R21, R21, 1 ;  /* 0x3f80000015154421 */ /* 0x002fca0000010000 */
[----:B------:R1:W2:Y:S01]  /*a760*/  @P4 MUFU.EX2 R31, R29 ;  /* 0x0000001d001f4308 */ /* 0x0002a20000000800 */
[----:B---3--:R-:W-:Y:S01]  /*a770*/  @!P1 MOV R15, R9 ;  /* 0x00000009000f9202 */ /* 0x008fe20000000f00 */
[----:B----4-:R-:W-:Y:S02]  /*a780*/  @P4 FMUL.FTZ R5, R5, R16 ;  /* 0x0000001005054220 */ /* 0x010fe40000410000 */
[----:B------:R-:W-:Y:S02]  /*a790*/  @!P1 IMAD.WIDE.U32 R14, R37, R46, R14 ;  /* 0x0000002e250e9225 */ /* 0x000fe400078e000e */
[----:B------:R-:W3:Y:S02]  /*a7a0*/  @!P3 LDC.64 R46, c[0x0][0x210] ;  /* 0x00008400ff2ebb82 */ /* 0x000ee40000000a00 */
[----:B------:R-:W4:Y:S01]  /*a7b0*/  @P4 MUFU.EX2 R27, R22 ;  /* 0x00000016001b4308 */ /* 0x000f220000000800 */
[----:B-1----:R-:W-:Y:S02]  /*a7c0*/  HADD2.F32 R29, -RZ, R28.H1_H1 ;  /* 0x3000001cff1d7230 */ /* 0x002fe40000004100 */
[----:B0-----:R-:W-:Y:S01]  /*a7d0*/  @P4 FMUL.FTZ R18, R18, R17 ;  /* 0x0000001112124220 */ /* 0x001fe20000410000 */
[----:B------:R-:W-:Y:S01]  /*a7e0*/  @!P1 IMAD.IADD R15, R15, 0x1, R33 ;  /* 0x000000010f0f9824 */ /* 0x000fe200078e0221 */
[----:B------:R-:W-:Y:S01]  /*a7f0*/  @!P1 LEA R16, P5, R14, R34, 0x1 ;  /* 0x000000220e109211 */ /* 0x000fe200078a08ff */
[----:B------:R-:W-:-:S02]  /*a800*/  VIADD R37, R37, 0x18 ;  /* 0x0000001825257836 */ /* 0x000fc40000000000 */
[----:B------:R-:W-:Y:S01]  /*a810*/  FADD.FTZ R29, -R0, R29 ;  /* 0x0000001d001d7221 */ /* 0x000fe20000010100 */
[----:B------:R0:W1:Y:S01]  /*a820*/  @P4 MUFU.RCP R22, R21 ;  /* 0x0000001500164308 */ /* 0x0000620000001000 */
[----:B------:R-:W-:Y:S02]  /*a830*/  @!P1 LEA.HI.X R17, R14, R35, R15, 0x1, P5 ;  /* 0x000000230e119211 */ /* 0x000fe400028f0c0f */
[----:B------:R-:W-:Y:S01]  /*a840*/  FMUL.FTZ R28, R29, R2 ;  /* 0x000000021d1c7220 */ /* 0x000fe20000410000 */
[----:B------:R-:W-:Y:S01]  /*a850*/  @!P1 F2FP.F16.F32.PACK_AB R29, R5, R18 ;  /* 0x00000012051d923e */ /* 0x000fe200000000ff */
[----:B------:R-:W3:Y:S01]  /*a860*/  @!P2 LDC.64 R34, c[0x0][0x210] ;  /* 0x00008400ff22ab82 */ /* 0x000ee20000000a00 */
[----:B------:R-:W-:Y:S01]  /*a870*/  @!P3 MOV R14, R6 ;  /* 0x00000006000eb202 */ /* 0x000fe20000000f00 */
[----:B------:R-:W-:Y:S02]  /*a880*/  @!P3 IMAD R18, R41, R48, RZ ;  /* 0x000000302912b224 */ /* 0x000fe400078e02ff */
[----:B--2---:R-:W-:Y:S01]  /*a890*/  @P4 FADD.FTZ R31, R31, 1 ;  /* 0x3f8000001f1f4421 */ /* 0x004fe20000010000 */
[----:B------:R-:W2:Y:S01]  /*a8a0*/  @P4 MUFU.RCP R23, R23 ;  /* 0x0000001700174308 */ /* 0x000ea20000001000 */
[----:B0-----:R-:W-:Y:S01]  /*a8b0*/  FFMA.FTZ R21, R11, R28, R13 ;  /* 0x0000001c0b157223 */ /* 0x001fe2000001000d */
[----:B------:R-:W-:-:S02]  /*a8c0*/  @!P3 IMAD.MOV.U32 R15, RZ, RZ, R9 ;  /* 0x000000ffff0fb224 */ /* 0x000fc400078e0009 */
[----:B----4-:R-:W-:Y:S01]  /*a8d0*/  @P4 FADD.FTZ R27, R27, 1 ;  /* 0x3f8000001b1b4421 */ /* 0x010fe20000010000 */
[----:B------:R-:W-:Y:S02]  /*a8e0*/  @!P3 IMAD R33, R39, R49, R18 ;  /* 0x000000312721b224 */ /* 0x000fe400078e0212 */
[----:B------:R-:W-:Y:S01]  /*a8f0*/  @P4 FMUL.FTZ R5, R21, -1.4426950216293334961 ;  /* 0xbfb8aa3b15054820 */ /* 0x000fe20000410000 */
[----:B------:R-:W-:Y:S01]  /*a900*/  @!P3 IMAD.WIDE.U32 R14, R39, R48, R14 ;  /* 0x00000030270eb225 */ /* 0x000fe200078e000e */
[----:B------:R0:W-:Y:S01]  /*a910*/  @!P1 STG.E desc[UR12][R16.64], R29 ;  /* 0x0000001d10009986 */ /* 0x0001e2000c10190c */
[----:B------:R-:W4:Y:S02]  /*a920*/  @P4 MUFU.EX2 R26, R26 ;  /* 0x0000001a001a4308 */ /* 0x000f240000000800 */
[----:B-1----:R-:W-:Y:S01]  /*a930*/  @P4 FMUL.FTZ R19, R19, R22 ;  /* 0x0000001613134220 */ /* 0x002fe20000410000 */
[----:B---3--:R-:W-:Y:S02]  /*a940*/  @!P3 LEA R18, P5, R14, R46, 0x1 ;  /* 0x0000002e0e12b211 */ /* 0x008fe400078a08ff */
[----:B------:R-:W-:-:S03]  /*a950*/  @!P3 IADD3 R15, R15, R33, RZ ;  /* 0x000000210f0fb210 */ /* 0x000fc60007ffe0ff */
[----:B------:R-:W1:Y:S01]  /*a960*/  @P4 MUFU.EX2 R5, R5 ;  /* 0x0000000500054308 */ /* 0x000e620000000800 */
[----:B--2---:R-:W-:-:S05]  /*a970*/  @P4 FMUL.FTZ R20, R20, R23 ;  /* 0x0000001714144220 */ /* 0x004fca0000410000 */
[----:B------:R-:W-:Y:S01]  /*a980*/  @!P3 F2FP.F16.F32.PACK_AB R23, R20, R19 ;  /* 0x000000131417b23e */ /* 0x000fe200000000ff */
[-C--:B------:R-:W-:Y:S01]  /*a990*/  @!P2 IMAD R20, R45, R50.reuse, RZ ;  /* 0x000000322d14a224 */ /* 0x080fe200078e02ff */
[----:B------:R-:W-:Y:S01]  /*a9a0*/  @!P3 LEA.HI.X R19, R14, R47, R15, 0x1, P5 ;  /* 0x0000002f0e13b211 */ /* 0x000fe200028f0c0f */
[----:B----4-:R-:W-:Y:S01]  /*a9b0*/  @P4 FADD.FTZ R26, R26, 1 ;  /* 0x3f8000001a1a4421 */ /* 0x010fe20000010000 */
[----:B------:R-:W-:Y:S01]  /*a9c0*/  @!P2 MOV R15, R9 ;  /* 0x00000009000fa202 */ /* 0x000fe20000000f00 */
[----:B------:R-:W-:Y:S01]  /*a9d0*/  @!P2 IMAD.MOV.U32 R14, RZ, RZ, R6 ;  /* 0x000000ffff0ea224 */ /* 0x000fe200078e0006 */
[----:B------:R-:W2:Y:S01]  /*a9e0*/  @P4 MUFU.RCP R27, R27 ;  /* 0x0000001b001b4308 */ /* 0x000ea20000001000 */
[C---:B------:R-:W-:Y:S01]  /*a9f0*/  @!P2 IMAD R33, R43.reuse, R51, R20 ;  /* 0x000000332b21a224 */ /* 0x040fe200078e0214 */
[----:B------:R3:W-:Y:S01]  /*aa00*/  @!P3 STG.E desc[UR12][R18.64], R23 ;  /* 0x000000171200b986 */ /* 0x0007e2000c10190c */
[----:B------:R-:W-:-:S04]  /*aa10*/  @!P2 IMAD.WIDE.U32 R14, R43, R50, R14 ;  /* 0x000000322b0ea225 */ /* 0x000fc800078e000e */
[----:B-1----:R-:W-:Y:S01]  /*aa20*/  @P4 FADD.FTZ R5, R5, 1 ;  /* 0x3f80000005054421 */ /* 0x002fe20000010000 */
[----:B------:R-:W1:Y:S01]  /*aa30*/  @P4 MUFU.RCP R26, R26 ;  /* 0x0000001a001a4308 */ /* 0x000e620000001000 */
[----:B0-----:R-:W-:Y:S02]  /*aa40*/  @!P2 LEA R16, P1, R14, R34, 0x1 ;  /* 0x000000220e10a211 */ /* 0x001fe400078208ff */
[----:B------:R-:W-:-:S04]  /*aa50*/  @!P2 IADD3 R15, R15, R33, RZ ;  /* 0x000000210f0fa210 */ /* 0x000fc80007ffe0ff */
[----:B------:R-:W-:Y:S01]  /*aa60*/  @!P2 LEA.HI.X R17, R14, R35, R15, 0x1, P1 ;  /* 0x000000230e11a211 */ /* 0x000fe200008f0c0f */
[----:B------:R-:W0:Y:S01]  /*aa70*/  @P4 MUFU.RCP R31, R31 ;  /* 0x0000001f001f4308 */ /* 0x000e220000001000 */
[----:B------:R-:W-:Y:S01]  /*aa80*/  ISETP.GE.U32.AND P1, PT, R37, UR10, PT ;  /* 0x0000000a25007c0c */ /* 0x000fe2000bf26070 */
[----:B--2---:R-:W-:Y:S01]  /*aa90*/  @P4 FMUL.FTZ R24, R24, R27 ;  /* 0x0000001b18184220 */ /* 0x004fe20000410000 */
[----:B------:R-:W-:-:S04]  /*aaa0*/  SHF.R.S32.HI R14, RZ, 0x1f, R37 ;  /* 0x0000001fff0e7819 */ /* 0x000fc80000011425 */
[----:B------:R-:W-:Y:S01]  /*aab0*/  ISETP.GE.OR.EX P1, PT, R14, UR11, P0, P1 ;  /* 0x0000000b0e007c0c */ /* 0x000fe20008726710 */
[----:B------:R-:W2:Y:S01]  /*aac0*/  @P4 MUFU.RCP R20, R5 ;  /* 0x0000000500144308 */ /* 0x000ea20000001000 */
[----:B-1----:R-:W-:-:S05]  /*aad0*/  @P4 FMUL.FTZ R25, R25, R26 ;  /* 0x0000001a19194220 */ /* 0x002fca0000410000 */
[----:B------:R-:W-:Y:S01]  /*aae0*/  @!P2 F2FP.F16.F32.PACK_AB R25, R24, R25 ;  /* 0x000000191819a23e */ /* 0x000fe200000000ff */
[----:B0-----:R-:W-:-:S04]  /*aaf0*/  @P4 FMUL.FTZ R30, R30, R31 ;  /* 0x0000001f1e1e4220 */ /* 0x001fc80000410000 */
[----:B------:R3:W-:Y:S01]  /*ab00*/  @!P2 STG.E desc[UR12][R16.64], R25 ;  /* 0x000000191000a986 */ /* 0x0007e2000c10190c */
[----:B------:R-:W-:Y:S01]  /*ab10*/  ISETP.NE.AND P2, PT, R4, 0x40, PT ;  /* 0x000000400400780c */ /* 0x000fe20003f45270 */
[----:B--2---:R-:W-:Y:S01]  /*ab20*/  @P4 FMUL.FTZ R21, R21, R20 ;  /* 0x0000001415154220 */ /* 0x004fe20000410000 */
[----:B------:R-:W-:Y:S11]  /*ab30*/  @P1 BRA `(.L_x_4501) ;  /* 0x0000000000281947 */ /* 0x000ff60003800000 */
[----:B------:R-:W-:Y:S01]  /*ab40*/  IMAD R5, R14, UR16, RZ ;  /* 0x000000100e057c24 */ /* 0x000fe2000f8e02ff */
[----:B------:R-:W-:Y:S01]  /*ab50*/  MOV R14, R6 ;  /* 0x00000006000e7202 */ /* 0x000fe20000000f00 */
[----:B------:R-:W-:Y:S01]  /*ab60*/  IMAD.MOV.U32 R15, RZ, RZ, R9 ;  /* 0x000000ffff0f7224 */ /* 0x000fe200078e0009 */
[----:B------:R-:W-:Y:S01]  /*ab70*/  F2FP.F16.F32.PACK_AB R21, R21, R30 ;  /* 0x0000001e1515723e */ /* 0x000fe200000000ff */
[C---:B------:R-:W-:Y:S02]  /*ab80*/  IMAD R5, R37.reuse, UR17, R5 ;  /* 0x0000001125057c24 */ /* 0x040fe4000f8e0205 */
[----:B------:R-:W-:-:S05]  /*ab90*/  IMAD.WIDE.U32 R14, R37, UR16, R14 ;  /* 0x00000010250e7c25 */ /* 0x000fca000f8e000e */
[----:B------:R-:W-:Y:S02]  /*aba0*/  IADD3 R5, R15, R5, RZ ;  /* 0x000000050f057210 */ /* 0x000fe40007ffe0ff */
[----:B---3--:R-:W-:-:S04]  /*abb0*/  LEA R16, P1, R14, UR18, 0x1 ;  /* 0x000000120e107c11 */ /* 0x008fc8000f8208ff */
[----:B------:R-:W-:-:S05]  /*abc0*/  LEA.HI.X R17, R14, UR19, R5, 0x1, P1 ;  /* 0x000000130e117c11 */ /* 0x000fca00088f0c05 */
[----:B------:R0:W-:Y:S04]  /*abd0*/  STG.E desc[UR12][R16.64], R21 ;  /* 0x0000001510007986 */ /* 0x0001e8000c10190c */
.L_x_4501:
[----:B------:R-:W-:Y:S05]  /*abe0*/  BSYNC B0 ;  /* 0x0000000000007941 */ /* 0x000fea0003800000 */
.L_x_4500:
        /* <DEDUP_REMOVED lines=11> */
.L_x_4504:
        /* <DEDUP_REMOVED lines=14> */
.L_x_5711:


//--------------------- .text._Z35group_norm_nhwc_fwd_one_pass_kernelI11Fp16IOBf16WLi64ELi128ELi512EEv26Group_norm_nhwc_fwd_params --------------------------
	.section	.text._Z35group_norm_nhwc_fwd_one_pass_kernelI11Fp16IOBf16WLi64ELi128ELi512EEv26Group_norm_nhwc_fwd_params,"ax",@progbits
	.align	128
        .global         _Z35group_norm_nhwc_fwd_one_pass_kernelI11Fp16IOBf16WLi64ELi128ELi512EEv26Group_norm_nhwc_fwd_params
        .type           _Z35group_norm_nhwc_fwd_one_pass_kernelI11Fp16IOBf16WLi64ELi128ELi512EEv26Group_norm_nhwc_fwd_params,@function
        .size           _Z35group_norm_nhwc_fwd_one_pass_kernelI11Fp16IOBf16WLi64ELi128ELi512EEv26Group_norm_nhwc_fwd_params,(.L_x_5712 - _Z35group_norm_nhwc_fwd_one_pass_kernelI11Fp16IOBf16WLi64ELi128ELi512EEv26Group_norm_nhwc_fwd_params)
        .other          _Z35group_norm_nhwc_fwd_one_pass_kernelI11Fp16IOBf16WLi64ELi128ELi512EEv26Group_norm_nhwc_fwd_params,@"STO_CUDA_ENTRY STV_DEFAULT"
_Z35group_norm_nhwc_fwd_one_pass_kernelI11Fp16IOBf16WLi64ELi128ELi512EEv26Group_norm_nhwc_fwd_params:
.text._Z35group_norm_nhwc_fwd_one_pass_kernelI11Fp16IOBf16WLi64ELi128ELi512EEv26Group_norm_nhwc_fwd_params:
        /* <DEDUP_REMOVED lines=12> */
[----:B------:R-:W-:Y:S01]  /*00c0*/  ULDC UR11, c[0x0][0x10] ;  /* 0x00000400000b7ab9 */ /* 0x000fe20000000800 */
[----:B------:R-:W-:Y:S01]  /*00d0*/  ULDC.U8 UR12, c[0x0][0x28c] ;  /* 0x0000a300000c7ab9 */ /* 0x000fe20000000000 */
[----:B------:R-:W-:-:S03]  /*00e0*/  ULDC.64 UR8, c[0x0][0x208] ;  /* 0x0000820000087ab9 */ /* 0x000fc60000000a00 */
[----:B------:R-:W1:Y:S08]  /*00f0*/  LDC R5, c[0x0][0x294] ;  /* 0x0000a500ff057b82 */ /* 0x000e700000000800 */
[----:B------:R-:W2:Y:S01]  /*0100*/  S2UR UR6, SR_CgaCtaId ;  /* 0x00000000000679c3 */ /* 0x000ea20000008800 */
[--C-:B0-----:R-:W-:Y:S02]  /*0110*/  SHF.R.U32.HI R0, RZ, 0x6, R4.reuse ;  /* 0x00000006ff007819 */ /* 0x101fe40000011604 */
[----:B------:R-:W-:-:S03]  /*0120*/  SHF.R.S32.HI R3, RZ, 0x1f, R4 ;  /* 0x0000001fff037819 */ /* 0x000fc60000011404 */
[----:B-1----:R-:W-:Y:S01]  /*0130*/  IMAD R0, R5, UR10, R0 ;  /* 0x0000000a05007c24 */ /* 0x002fe2000f8e0200 */
[----:B------:R-:W-:Y:S01]  /*0140*/  LEA.HI R3, R3, R4, RZ, 0x5 ;  /* 0x0000000403037211 */ /* 0x000fe200078f28ff */
[----:B--2---:R-:W-:-:S03]  /*0150*/  ULEA UR4, UR6, UR4, 0x18 ;  /* 0x0000000406047291 */ /* 0x004fc6000f8ec03f */
[----:B------:R-:W-:Y:S02]  /*0160*/  SHF.R.S32.HI R3, RZ, 0x5, R3 ;  /* 0x00000005ff037819 */ /* 0x000fe40000011403 */
[C---:B------:R-:W-:Y:S02]  /*0170*/  IADD3 R36, R0.reuse, 0x8, RZ ;  /* 0x0000000800247810 */ /* 0x040fe40007ffe0ff */
[C---:B------:R-:W-:Y:S02]  /*0180*/  IADD3 R34, R0.reuse, 0x18, RZ ;  /* 0x0000001800227810 */ /* 0x040fe40007ffe0ff */
[C---:B------:R-:W-:Y:S02]  /*0190*/  IADD3 R33, R0.reuse, 0x20, RZ ;  /* 0x0000002000217810 */ /* 0x040fe40007ffe0ff */
[C---:B------:R-:W-:Y:S02]  /*01a0*/  IADD3 R32, R0.reuse, 0x28, RZ ;  /* 0x0000002800207810 */ /* 0x040fe40007ffe0ff */
[----:B------:R-:W-:-:S02]  /*01b0*/  IADD3 R31, R0, 0x30, RZ ;  /* 0x00000030001f7810 */ /* 0x000fc40007ffe0ff */
[----:B------:R-:W-:Y:S02]  /*01c0*/  IADD3 R35, R0, 0x38, RZ ;  /* 0x0000003800237810 */ /* 0x000fe40007ffe0ff */
[----:B------:R-:W-:Y:S01]  /*01d0*/  LEA R37, R3, UR4, 0x3 ;  /* 0x0000000403257c11 */ /* 0x000fe2000f8e18ff */
[----:B------:R-:W-:Y:S01]  /*01e0*/  UMOV UR4, URZ ;  /* 0x0000003f00047c82 */ /* 0x000fe20008000000 */
[----:B------:R-:W-:Y:S02]  /*01f0*/  SHF.R.S32.HI R5, RZ, 0x1f, R36 ;  /* 0x0000001fff057819 */ /* 0x000fe40000011424 */
[----:B------:R-:W-:Y:S02]  /*0200*/  SHF.R.S32.HI R4, RZ, 0x1f, R34 ;  /* 0x0000001fff047819 */ /* 0x000fe40000011422 */
[----:B------:R-:W-:Y:S02]  /*0210*/  SHF.R.S32.HI R3, RZ, 0x1f, R33 ;  /* 0x0000001fff037819 */ /* 0x000fe40000011421 */
[----:B------:R-:W-:-:S02]  /*0220*/  SHF.R.S32.HI R5, RZ, 0x1f, R32 ;  /* 0x0000001fff057819 */ /* 0x000fc40000011420 */
[----:B------:R-:W-:Y:S02]  /*0230*/  SHF.R.S32.HI R4, RZ, 0x1f, R31 ;  /* 0x0000001fff047819 */ /* 0x000fe4000001141f */
[----:B------:R-:W-:-:S07]  /*0240*/  SHF.R.S32.HI R3, RZ, 0x1f, R35 ;  /* 0x0000001fff037819 */ /* 0x000fce0000011423 */
.L_x_4541:
[----:B01--4-:R-:W0:Y:S01]  /*0250*/  LDC R3, c[0x0][0x288] ;  /* 0x0000a200ff037b82 */ /* 0x013e220000000800 */
[----:B------:R-:W1:Y:S01]  /*0260*/  S2R R28, SR_TID.X ;  /* 0x00000000001c7919 */ /* 0x000e620000002100 */
[----:B------:R-:W-:Y:S01]  /*0270*/  ULDC.64 UR14, c[0x0][0x278] ;  /* 0x00009e00000e7ab9 */ /* 0x000fe20000000a00 */
[----:B------:R-:W-:Y:S01]  /*0280*/  SHF.R.S32.HI R14, RZ, 0x1f, R36 ;  /* 0x0000001fff0e7819 */ /* 0x000fe20000011424 */
[----:B------:R-:W-:Y:S01]  /*0290*/  ULDC.64 UR6, c[0x0][0x280] ;  /* 0x0000a00000067ab9 */ /* 0x000fe20000000a00 */
[----:B------:R-:W-:Y:S02]  /*02a0*/  ISETP.GE.U32.AND P5, PT, R36, UR14, PT ;  /* 0x0000000e24007c0c */ /* 0x000fe4000bfa6070 */
[----:B------:R-:W-:Y:S02]  /*02b0*/  IADD3 R12, R0, 0x10, RZ ;  /* 0x00000010000c7810 */ /* 0x000fe40007ffe0ff */
[----:B------:R-:W-:Y:S02]  /*02c0*/  ISETP.GE.AND.EX P5, PT, R14, UR15, PT, P5 ;  /* 0x0000000f0e007c0c */ /* 0x000fe4000bfa6350 */
[----:B------:R-:W-:-:S02]  /*02d0*/  SHF.R.S32.HI R27, RZ, 0x1f, R34 ;  /* 0x0000001fff1b7819 */ /* 0x000fc40000011422 */
[----:B------:R-:W-:Y:S02]  /*02e0*/  ISETP.GE.U32.AND P4, PT, R33, UR14, PT ;  /* 0x0000000e21007c0c */ /* 0x000fe4000bf86070 */
[----:B------:R-:W-:-:S04]  /*02f0*/  SHF.R.S32.HI R29, RZ, 0x1f, R33 ;  /* 0x0000001fff1d7819 */ /* 0x000fc80000011421 */
[----:B------:R-:W-:Y:S02]  /*0300*/  ISETP.GE.AND.EX P4, PT, R29, UR15, PT, P4 ;  /* 0x0000000f1d007c0c */ /* 0x000fe4000bf86340 */
[----:B------:R-:W-:Y:S02]  /*0310*/  SHF.R.S32.HI R29, RZ, 0x1f, R32 ;  /* 0x0000001fff1d7819 */ /* 0x000fe40000011420 */
[----:B0-----:R-:W-:-:S04]  /*0320*/  IABS R7, R3 ;  /* 0x0000000300077213 */ /* 0x001fc80000000000 */
[----:B------:R-:W0:Y:S01]  /*0330*/  I2F.RP R6, R7 ;  /* 0x0000000700067306 */ /* 0x000e220000209400 */
[C---:B-1----:R-:W-:Y:S02]  /*0340*/  ISETP.GT.U32.AND P1, PT, R28.reuse, 0x1ff, PT ;  /* 0x000001ff1c00780c */ /* 0x042fe40003f24070 */
[C---:B------:R-:W-:Y:S02]  /*0350*/  ISETP.LT.U32.AND P5, PT, R28.reuse, 0x200, !P5 ;  /* 0x000002001c00780c */ /* 0x040fe40006fa1070 */
[----:B------:R-:W-:-:S03]  /*0360*/  ISETP.LT.U32.AND P4, PT, R28, 0x200, !P4 ;  /* 0x000002001c00780c */ /* 0x000fc60006781070 */
[----:B0-----:R-:W0:Y:S08]  /*0370*/  MUFU.RCP R6, R6 ;  /* 0x0000000600067308 */ /* 0x001e300000001000 */
[----:B---3--:R-:W1:Y:S08]  /*0380*/  @P5 LDC.64 R16, c[0x0][0x270] ;  /* 0x00009c00ff105b82 */ /* 0x008e700000000a00 */
[----:B--2---:R-:W2:Y:S01]  /*0390*/  @P5 LDC.64 R10, c[0x0][0x220] ;  /* 0x00008800ff0a5b82 */ /* 0x004ea20000000a00 */
[----:B0-----:R-:W-:-:S04]  /*03a0*/  IADD3 R4, R6, 0xffffffe, RZ ;  /* 0x0ffffffe06047810 */ /* 0x001fc80007ffe0ff */
[----:B------:R0:W3:Y:S02]  /*03b0*/  F2I.FTZ.U32.TRUNC.NTZ R5, R4 ;  /* 0x0000000400057305 */ /* 0x0000e4000021f000 */
[----:B0-----:R-:W-:Y:S01]  /*03c0*/  HFMA2.MMA R4, -RZ, RZ, 0, 0 ;  /* 0x00000000ff047435 */ /* 0x001fe200000001ff */
[----:B---3--:R-:W-:-:S05]  /*03d0*/  IADD3 R8, RZ, -R5, RZ ;  /* 0x80000005ff087210 */ /* 0x008fca0007ffe0ff */
[----:B------:R-:W-:Y:S01]  /*03e0*/  IMAD R9, R8, R7, RZ ;  /* 0x0000000708097224 */ /* 0x000fe200078e02ff */
[----:B------:R-:W-:-:S03]  /*03f0*/  IABS R8, UR13 ;  /* 0x0000000d00087c13 */ /* 0x000fc60008000000 */
[----:B------:R-:W-:Y:S01]  /*0400*/  IMAD.HI.U32 R5, R5, R9, R4 ;  /* 0x0000000905057227 */ /* 0x000fe200078e0004 */
[----:B------:R-:W-:Y:S02]  /*0410*/  LOP3.LUT R4, R3, UR13, RZ, 0x3c, !PT ;  /* 0x0000000d03047c12 */ /* 0x000fe4000f8e3cff */
[----:B------:R-:W-:Y:S02]  /*0420*/  SHF.R.S32.HI R9, RZ, 0x1f, R0 ;  /* 0x0000001fff097819 */ /* 0x000fe40000011400 */
[----:B------:R-:W-:Y:S01]  /*0430*/  ISETP.GE.AND P3, PT, R4, RZ, PT ;  /* 0x000000ff0400720c */ /* 0x000fe20003f66270 */
[----:B------:R-:W-:-:S05]  /*0440*/  IMAD.HI.U32 R5, R5, R8, RZ ;  /* 0x0000000805057227 */ /* 0x000fca00078e00ff */
[----:B------:R-:W-:-:S05]  /*0450*/  IADD3 R6, -R5, RZ, RZ ;  /* 0x000000ff05067210 */ /* 0x000fca0007ffe1ff */
[----:B------:R-:W-:-:S05]  /*0460*/  IMAD R6, R7, R6, R8 ;  /* 0x0000000607067224 */ /* 0x000fca00078e0208 */
[----:B------:R-:W-:-:S13]  /*0470*/  ISETP.GT.U32.AND P0, PT, R7, R6, PT ;  /* 0x000000060700720c */ /* 0x000fda0003f04070 */
[-C--:B------:R-:W-:Y:S02]  /*0480*/  @!P0 IADD3 R6, R6, -R7.reuse, RZ ;  /* 0x8000000706068210 */ /* 0x080fe40007ffe0ff */
[----:B------:R-:W-:Y:S02]  /*0490*/  @!P0 IADD3 R5, R5, 0x1, RZ ;  /* 0x0000000105058810 */ /* 0x000fe40007ffe0ff */
[----:B------:R-:W-:Y:S02]  /*04a0*/  ISETP.GE.U32.AND P2, PT, R6, R7, PT ;  /* 0x000000070600720c */ /* 0x000fe40003f46070 */
[----:B------:R-:W-:-:S11]  /*04b0*/  ISETP.NE.AND P0, PT, R3, RZ, PT ;  /* 0x000000ff0300720c */ /* 0x000fd60003f05270 */
[----:B------:R-:W-:Y:S02]  /*04c0*/  @P2 IADD3 R5, R5, 0x1, RZ ;  /* 0x0000000105052810 */ /* 0x000fe40007ffe0ff */
[----:B------:R-:W-:Y:S02]  /*04d0*/  ISETP.GE.U32.AND P2, PT, R0, UR14, PT ;  /* 0x0000000e00007c0c */ /* 0x000fe4000bf46070 */
[----:B------:R-:W-:Y:S02]  /*04e0*/  MOV R7, R5 ;  /* 0x0000000500077202 */ /* 0x000fe40000000f00 */
[----:B------:R-:W-:Y:S02]  /*04f0*/  ISETP.GE.OR.EX P2, PT, R9, UR15, P1, P2 ;  /* 0x0000000f09007c0c */ /* 0x000fe40008f46720 */
[----:B------:R-:W-:Y:S02]  /*0500*/  @!P3 IADD3 R7, -R7, RZ, RZ ;  /* 0x000000ff0707b210 */ /* 0x000fe40007ffe1ff */
[----:B------:R-:W-:-:S02]  /*0510*/  @!P0 LOP3.LUT R7, RZ, R3, RZ, 0x33, !PT ;  /* 0x00000003ff078212 */ /* 0x000fc400078e33ff */
[----:B------:R-:W-:Y:S02]  /*0520*/  ISETP.GE.U32.AND P0, PT, R12, UR14, PT ;  /* 0x0000000e0c007c0c */ /* 0x000fe4000bf06070 */
[----:B------:R-:W-:Y:S02]  /*0530*/  IADD3 R4, -R7, RZ, RZ ;  /* 0x000000ff07047210 */ /* 0x000fe40007ffe1ff */
[----:B------:R-:W-:Y:S02]  /*0540*/  ISETP.GE.U32.AND P3, PT, R34, UR14, PT ;  /* 0x0000000e22007c0c */ /* 0x000fe4000bf66070 */
[----:B------:R-:W-:Y:S01]  /*0550*/  SHF.L.U32 R5, R28, 0x1, RZ ;  /* 0x000000011c057819 */ /* 0x000fe200000006ff */
[----:B------:R-:W-:Y:S01]  /*0560*/  IMAD R4, R3, R4, UR13 ;  /* 0x0000000d03047e24 */ /* 0x000fe2000f8e0204 */
[----:B------:R-:W-:Y:S01]  /*0570*/  SHF.R.S32.HI R3, RZ, 0x1f, R12 ;  /* 0x0000001fff037819 */ /* 0x000fe2000001140c */
[----:B------:R-:W0:Y:S01]  /*0580*/  @!P2 LDC.64 R18, c[0x0][0x270] ;  /* 0x00009c00ff12ab82 */ /* 0x000e220000000a00 */
[----:B------:R-:W-:-:S02]  /*0590*/  LOP3.LUT R5, R5, 0x7e, RZ, 0xc0, !PT ;  /* 0x0000007e05057812 */ /* 0x000fc400078ec0ff */
[----:B------:R-:W-:Y:S02]  /*05a0*/  ISETP.GE.OR.EX P1, PT, R3, UR15, P1, P0 ;  /* 0x0000000f03007c0c */ /* 0x000fe40008f26700 */
[----:B------:R-:W-:Y:S02]  /*05b0*/  ISETP.GE.AND.EX P0, PT, R27, UR15, PT, P3 ;  /* 0x0000000f1b007c0c */ /* 0x000fe4000bf06330 */
[----:B------:R-:W-:Y:S01]  /*05c0*/  SHF.R.S32.HI R6, RZ, 0x1f, R7 ;  /* 0x0000001fff067819 */ /* 0x000fe20000011407 */
[----:B------:R-:W3:Y:S01]  /*05d0*/  @!P2 LDC.64 R20, c[0x0][0x220] ;  /* 0x00008800ff14ab82 */ /* 0x000ee20000000a00 */
[----:B------:R-:W-:Y:S01]  /*05e0*/  ISETP.LT.U32.AND P0, PT, R28, 0x200, !P0 ;  /* 0x000002001c00780c */ /* 0x000fe20004701070 */
[----:B------:R-:W-:Y:S01]  /*05f0*/  HFMA2.MMA R28, -RZ, RZ, 0, 0 ;  /* 0x00000000ff1c7435 */ /* 0x000fe200000001ff */
[----:B------:R-:W-:Y:S01]  /*0600*/  LEA R4, R4, R5, 0x7 ;  /* 0x0000000504047211 */ /* 0x000fe200078e38ff */
[----:B------:R-:W-:-:S03]  /*0610*/  IMAD R6, R6, UR6, RZ ;  /* 0x0000000606067c24 */ /* 0x000fc6000f8e02ff */
[----:B------:R-:W-:Y:S01]  /*0620*/  SHF.R.S32.HI R5, RZ, 0x1f, R4 ;  /* 0x0000001fff057819 */ /* 0x000fe20000011404 */
[----:B------:R-:W4:Y:S01]  /*0630*/  @!P1 LDC.64 R24, c[0x0][0x270] ;  /* 0x00009c00ff189b82 */ /* 0x000f220000000a00 */
[C---:B------:R-:W-:Y:S02]  /*0640*/  IMAD R13, R7.reuse, UR7, R6 ;  /* 0x00000007070d7c24 */ /* 0x040fe4000f8e0206 */
[----:B------:R-:W-:-:S05]  /*0650*/  IMAD.WIDE.U32 R6, R7, UR6, R4 ;  /* 0x0000000607067c25 */ /* 0x000fca000f8e0004 */
[----:B------:R-:W5:Y:S01]  /*0660*/  @P0 LDC.64 R22, c[0x0][0x270] ;  /* 0x00009c00ff160b82 */ /* 0x000f620000000a00 */
[----:B0-----:R-:W-:Y:S01]  /*0670*/  @!P2 IMAD R26, R9, R18, RZ ;  /* 0x00000012091aa224 */ /* 0x001fe200078e02ff */
[----:B------:R-:W-:Y:S01]  /*0680*/  IADD3 R9, R7, R13, RZ ;  /* 0x0000000d07097210 */ /* 0x000fe20007ffe0ff */
[----:B-1----:R-:W-:Y:S01]  /*0690*/  @P5 IMAD R13, R14, R16, RZ ;  /* 0x000000100e0d5224 */ /* 0x002fe200078e02ff */
[-C--:B------:R-:W-:Y:S01]  /*06a0*/  @!P2 MOV R8, R6.reuse ;  /* 0x000000060008a202 */ /* 0x080fe20000000f00 */
[----:B------:R-:W-:Y:S01]  /*06b0*/  @!P2 IMAD R26, R0, R19, R26 ;  /* 0x00000013001aa224 */ /* 0x000fe200078e021a */
[----:B------:R-:W-:Y:S01]  /*06c0*/  @P5 MOV R14, R6 ;  /* 0x00000006000e5202 */ /* 0x000fe20000000f00 */
[----:B------:R-:W-:Y:S01]  /*06d0*/  @P5 IMAD R13, R36, R17, R13 ;  /* 0x00000011240d5224 */ /* 0x000fe200078e020d */
[----:B------:R-:W-:Y:S01]  /*06e0*/  @P5 MOV R15, R9 ;  /* 0x00000009000f5202 */ /* 0x000fe20000000f00 */
[----:B------:R-:W-:-:S04]  /*06f0*/  @!P2 IMAD.WIDE.U32 R18, R0, R18, R8 ;  /* 0x000000120012a225 */ /* 0x000fc800078e0008 */
[----:B------:R-:W-:Y:S01]  /*0700*/  @P5 IMAD.WIDE.U32 R16, R36, R16, R14 ;  /* 0x0000001024105225 */ /* 0x000fe200078e000e */
[----:B------:R-:W-:Y:S01]  /*0710*/  @!P2 IADD3 R26, R19, R26, RZ ;  /* 0x0000001a131aa210 */ /* 0x000fe20007ffe0ff */
[----:B------:R-:W0:Y:S01]  /*0720*/  @!P1 LDC.64 R14, c[0x0][0x220] ;  /* 0x00008800ff0e9b82 */ /* 0x000e220000000a00 */
[C---:B---3--:R-:W-:Y:S01]  /*0730*/  @!P2 LEA R20, P3, R18.reuse, R20, 0x1 ;  /* 0x000000141214a211 */ /* 0x048fe200078608ff */
[----:B----4-:R-:W-:Y:S01]  /*0740*/  @!P1 IMAD R3, R3, R24, RZ ;  /* 0x0000001803039224 */ /* 0x010fe200078e02ff */
[----:B------:R-:W-:Y:S02]  /*0750*/  @P5 IADD3 R13, R17, R13, RZ ;  /* 0x0000000d110d5210 */ /* 0x000fe40007ffe0ff */
[----:B------:R-:W-:Y:S01]  /*0760*/  @!P2 LEA.HI.X R21, R18, R21, R26, 0x1, P3 ;  /* 0x000000151215a211 */ /* 0x000fe200018f0c1a */
[----:B------:R-:W-:Y:S01]  /*0770*/  @!P1 IMAD R25, R12, R25, R3 ;  /* 0x000000190c199224 */ /* 0x000fe200078e0203 */
[----:B--2---:R-:W-:Y:S01]  /*0780*/  @P5 LEA R10, P6, R16, R10, 0x1 ;  /* 0x0000000a100a5211 */ /* 0x004fe200078c08ff */
[----:B------:R-:W1:Y:S01]  /*0790*/  @P0 LDC.64 R18, c[0x0][0x220] ;  /* 0x00008800ff120b82 */ /* 0x000e620000000a00 */
[----:B-----5:R-:W-:Y:S01]  /*07a0*/  @P0 IMAD R3, R27, R22, RZ ;  /* 0x000000161b030224 */ /* 0x020fe200078e02ff */
[----:B------:R-:W-:-:S02]  /*07b0*/  @!P1 MOV R26, R6 ;  /* 0x00000006001a9202 */ /* 0x000fc40000000f00 */
[----:B------:R-:W-:Y:S01]  /*07c0*/  @!P1 MOV R27, R9 ;  /* 0x00000009001b9202 */ /* 0x000fe20000000f00 */
[----:B------:R-:W-:Y:S01]  /*07d0*/  @P0 IMAD R3, R34, R23, R3 ;  /* 0x0000001722030224 */ /* 0x000fe200078e0203 */
[----:B------:R-:W-:Y:S02]  /*07e0*/  @P5 LEA.HI.X R11, R16, R11, R13, 0x1, P6 ;  /* 0x0000000b100b5211 */ /* 0x000fe400030f0c0d */
[----:B------:R-:W-:Y:S01]  /*07f0*/  ISETP.GE.U32.AND P3, PT, R32, UR14, PT ;  /* 0x0000000e20007c0c */ /* 0x000fe2000bf66070 */
[----:B------:R-:W-:Y:S01]  /*0800*/  @!P1 IMAD.WIDE.U32 R12, R12, R24, R26 ;  /* 0x000000180c0c9225 */ /* 0x000fe200078e001a */
[----:B------:R-:W2:Y:S01]  /*0810*/  @P4 LDC.64 R16, c[0x0][0x270] ;  /* 0x00009c00ff104b82 */ /* 0x000ea20000000a00 */
[----:B------:R-:W3:Y:S01]  /*0820*/  S2R R27, SR_TID.X ;  /* 0x00000000001b7919 */ /* 0x000ee20000002100 */
[----:B------:R-:W-:Y:S02]  /*0830*/  ISETP.GE.AND.EX P3, PT, R29, UR15, PT, P3 ;  /* 0x0000000f1d007c0c */ /* 0x000fe4000bf66330 */
[----:B------:R-:W-:Y:S01]  /*0840*/  @!P1 IADD3 R13, R13, R25, RZ ;  /* 0x000000190d0d9210 */ /* 0x000fe20007ffe0ff */
[----:B------:R4:W5:Y:S01]  /*0850*/  @P5 LDG.E R28, desc[UR8][R10.64] ;  /* 0x000000080a1c5981 */ /* 0x000962000c1e1900 */
[----:B0-----:R-:W-:-:S02]  /*0860*/  @!P1 LEA R14, P6, R12, R14, 0x1 ;  /* 0x0000000e0c0e9211 */ /* 0x001fc400078c08ff */
[----:B------:R-:W-:Y:S02]  /*0870*/  @P0 MOV R24, R6 ;  /* 0x0000000600180202 */ /* 0x000fe40000000f00 */
[----:B------:R-:W-:Y:S02]  /*0880*/  @P0 MOV R25, R9 ;  /* 0x0000000900190202 */ /* 0x000fe40000000f00 */
[----:B------:R-:W-:Y:S02]  /*0890*/  @!P1 LEA.HI.X R15, R12, R15, R13, 0x1, P6 ;  /* 0x0000000f0c0f9211 */ /* 0x000fe400030f0c0d */
[----:B------:R-:W-:Y:S01]  /*08a0*/  ISETP.GE.U32.AND P5, PT, R31, UR14, PT ;  /* 0x0000000e1f007c0c */ /* 0x000fe2000bfa6070 */
[----:B------:R-:W-:Y:S01]  /*08b0*/  @P0 IMAD.WIDE.U32 R22, R34, R22, R24 ;  /* 0x0000001622160225 */ /* 0x000fe200078e0018 */
[----:B------:R-:W-:Y:S01]  /*08c0*/  SHF.R.S32.HI R30, RZ, 0x1f, R31 ;  /* 0x0000001fff1e7819 */ /* 0x000fe2000001141f */
[----:B----4-:R-:W0:Y:S01]  /*08d0*/  @P4 LDC.64 R10, c[0x0][0x220] ;  /* 0x00008800ff0a4b82 */ /* 0x010e220000000a00 */
[----:B---3--:R-:W-:-:S02]  /*08e0*/  ISETP.LT.U32.AND P3, PT, R27, 0x200, !P3 ;  /* 0x000002001b00780c */ /* 0x008fc40005f61070 */
[----:B------:R-:W-:Y:S02]  /*08f0*/  @P0 IADD3 R3, R23, R3, RZ ;  /* 0x0000000317030210 */ /* 0x000fe40007ffe0ff */
[----:B-1----:R-:W-:-:S09]  /*0900*/  @P0 LEA R18, P6, R22, R18, 0x1 ;  /* 0x0000001216120211 */ /* 0x002fd200078c08ff */
[----:B------:R-:W1:Y:S01]  /*0910*/  @P3 LDC.64 R12, c[0x0][0x270] ;  /* 0x00009c00ff0c3b82 */ /* 0x000e620000000a00 */
[----:B------:R-:W-:Y:S02]  /*0920*/  SHF.R.S32.HI R26, RZ, 0x1f, R33 ;  /* 0x0000001fff1a7819 */ /* 0x000fe40000011421 */
[----:B------:R-:W-:Y:S01]  /*0930*/  ISETP.GE.AND.EX P5, PT, R30, UR15, PT, P5 ;  /* 0x0000000f1e007c0c */ /* 0x000fe2000bfa6350 */
[----:B------:R-:W-:Y:S01]  /*0940*/  HFMA2.MMA R30, -RZ, RZ, 0, 0 ;  /* 0x00000000ff1e7435 */ /* 0x000fe200000001ff */
[----:B------:R-:W-:Y:S01]  /*0950*/  @P0 LEA.HI.X R19, R22, R19, R3, 0x1, P6 ;  /* 0x0000001316130211 */ /* 0x000fe200030f0c03 */
[----:B--2---:R-:W-:Y:S01]  /*0960*/  @P4 IMAD R3, R26, R16, RZ ;  /* 0x000000101a034224 */ /* 0x004fe200078e02ff */
[----:B------:R-:W-:Y:S02]  /*0970*/  ISETP.LT.U32.AND P5, PT, R27, 0x200, !P5 ;  /* 0x000002001b00780c */ /* 0x000fe40006fa1070 */
[----:B------:R-:W-:Y:S02]  /*0980*/  @P4 MOV R22, R6 ;  /* 0x0000000600164202 */ /* 0x000fe40000000f00 */
[----:B------:R-:W-:Y:S01]  /*0990*/  @P4 MOV R23, R9 ;  /* 0x0000000900174202 */ /* 0x000fe20000000f00 */
[----:B------:R-:W-:Y:S01]  /*09a0*/  @P4 IMAD R3, R33, R17, R3 ;  /* 0x0000001121034224 */ /* 0x000fe200078e0203 */
[----:B------:R-:W-:-:S02]  /*09b0*/  ISETP.GE.U32.AND P6, PT, R35, UR14, PT ;  /* 0x0000000e23007c0c */ /* 0x000fc4000bfc6070 */
[----:B------:R-:W-:Y:S02]  /*09c0*/  CS2R R24, SRZ ;  /* 0x0000000000187805 */ /* 0x000fe4000001ff00 */
[----:B------:R-:W-:Y:S01]  /*09d0*/  SHF.R.S32.HI R26, RZ, 0x1f, R35 ;  /* 0x0000001fff1a7819 */ /* 0x000fe20000011423 */
[----:B------:R-:W-:Y:S01]  /*09e0*/  @P4 IMAD.WIDE.U32 R16, R33, R16, R22 ;  /* 0x0000001021104225 */ /* 0x000fe200078e0016 */
[----:B------:R2:W3:Y:S02]  /*09f0*/  @!P2 LDG.E R30, desc[UR8][R20.64] ;  /* 0x00000008141ea981 */ /* 0x0004e4000c1e1900 */
[----:B------:R-:W-:Y:S02]  /*0a00*/  ISETP.GE.AND.EX P6, PT, R26, UR15, PT, P6 ;  /* 0x0000000f1a007c0c */ /* 0x000fe4000bfc6360 */
[----:B------:R-:W-:Y:S01]  /*0a10*/  @P4 IADD3 R3, R17, R3, RZ ;  /* 0x0000000311034210 */ /* 0x000fe20007ffe0ff */
[----:B------:R4:W3:Y:S01]  /*0a20*/  @P0 LDG.E R24, desc[UR8][R18.64] ;  /* 0x0000000812180981 */ /* 0x0008e2000c1e1900 */
[----:B--2---:R-:W2:Y:S01]  /*0a30*/  @P3 LDC.64 R20, c[0x0][0x220] ;  /* 0x00008800ff143b82 */ /* 0x004ea20000000a00 */
[----:B-1----:R-:W-:Y:S01]  /*0a40*/  @P3 IMAD R17, R29, R12, RZ ;  /* 0x0000000c1d113224 */ /* 0x002fe200078e02ff */
[----:B------:R-:W-:Y:S01]  /*0a50*/  HFMA2.MMA R29, -RZ, RZ, 0, 0 ;  /* 0x00000000ff1d7435 */ /* 0x000fe200000001ff */
[----:B------:R-:W-:-:S05]  /*0a60*/  ISETP.LT.U32.AND P6, PT, R27, 0x200, !P6 ;  /* 0x000002001b00780c */ /* 0x000fca00077c1070 */
[----:B----4-:R-:W1:Y:S01]  /*0a70*/  @P5 LDC.64 R18, c[0x0][0x270] ;  /* 0x00009c00ff125b82 */ /* 0x010e620000000a00 */
[C---:B0-----:R-:W-:Y:S02]  /*0a80*/  @P4 LEA R10, P0, R16.reuse, R10, 0x1 ;  /* 0x0000000a100a4211 */ /* 0x041fe400078008ff */
[----:B------:R-:W-:Y:S01]  /*0a90*/  @P3 MOV R22, R6 ;  /* 0x0000000600163202 */ /* 0x000fe20000000f00 */
[----:B------:R0:W4:Y:S01]  /*0aa0*/  @!P1 LDG.E R29, desc[UR8][R14.64] ;  /* 0x000000080e1d9981 */ /* 0x000122000c1e1900 */
[----:B------:R-:W-:Y:S02]  /*0ab0*/  @P3 MOV R23, R9 ;  /* 0x0000000900173202 */ /* 0x000fe40000000f00 */
[----:B------:R-:W-:Y:S01]  /*0ac0*/  @P4 LEA.HI.X R11, R16, R11, R3, 0x1, P0 ;  /* 0x0000000b100b4211 */ /* 0x000fe200000f0c03 */
[C---:B------:R-:W-:Y:S02]  /*0ad0*/  @P3 IMAD R3, R32.reuse, R13, R17 ;  /* 0x0000000d20033224 */ /* 0x040fe400078e0211 */
[----:B------:R-:W1:Y:S01]  /*0ae0*/  @P6 LDC.64 R16, c[0x0][0x270] ;  /* 0x00009c00ff106b82 */ /* 0x000e620000000a00 */
[----:B------:R-:W-:-:S07]  /*0af0*/  @P3 IMAD.WIDE.U32 R12, R32, R12, R22 ;  /* 0x0000000c200c3225 */ /* 0x000fce00078e0016 */
[----:B0-----:R-:W0:Y:S01]  /*0b00*/  @P5 LDC.64 R14, c[0x0][0x220] ;  /* 0x00008800ff0e5b82 */ /* 0x001e220000000a00 */
[----:B------:R-:W-:Y:S01]  /*0b10*/  @P3 IADD3 R3, R13, R3, RZ ;  /* 0x000000030d033210 */ /* 0x000fe20007ffe0ff */
[----:B------:R1:W4:Y:S01]  /*0b20*/  @P4 LDG.E R25, desc[UR8][R10.64] ;  /* 0x000000080a194981 */ /* 0x000322000c1e1900 */
[C---:B--2---:R-:W-:Y:S02]  /*0b30*/  @P3 LEA R20, P0, R12.reuse, R20, 0x1 ;  /* 0x000000140c143211 */ /* 0x044fe400078008ff */
[----:B------:R-:W-:Y:S02]  /*0b40*/  SHF.R.S32.HI R23, RZ, 0x1f, R31 ;  /* 0x0000001fff177819 */ /* 0x000fe4000001141f */
[----:B------:R-:W-:Y:S02]  /*0b50*/  @P3 LEA.HI.X R21, R12, R21, R3, 0x1, P0 ;  /* 0x000000150c153211 */ /* 0x000fe400000f0c03 */
[----:B------:R-:W2:Y:S01]  /*0b60*/  @P6 LDC.64 R12, c[0x0][0x220] ;  /* 0x00008800ff0c6b82 */ /* 0x000ea20000000a00 */
[----:B-1----:R-:W-:Y:S01]  /*0b70*/  @P5 IMAD R3, R23, R18, RZ ;  /* 0x0000001217035224 */ /* 0x002fe200078e02ff */
[----:B------:R-:W-:-:S02]  /*0b80*/  @P5 MOV R22, R6 ;  /* 0x0000000600165202 */ /* 0x000fc40000000f00 */
[----:B------:R-:W-:Y:S01]  /*0b90*/  @P5 MOV R23, R9 ;  /* 0x0000000900175202 */ /* 0x000fe20000000f00 */
[----:B------:R-:W-:Y:S01]  /*0ba0*/  HFMA2.MMA R10, -RZ, RZ, 0, 0 ;  /* 0x00000000ff0a7435 */ /* 0x000fe200000001ff */
[C---:B------:R-:W-:Y:S02]  /*0bb0*/  @P5 IMAD R11, R31.reuse, R19, R3 ;  /* 0x000000131f0b5224 */ /* 0x040fe400078e0203 */
[----:B------:R-:W-:-:S05]  /*0bc0*/  @P5 IMAD.WIDE.U32 R18, R31, R18, R22 ;  /* 0x000000121f125225 */ /* 0x000fca00078e0016 */
[----:B------:R-:W-:Y:S02]  /*0bd0*/  @P5 IADD3 R11, R19, R11, RZ ;  /* 0x0000000b130b5210 */ /* 0x000fe40007ffe0ff */
[----:B------:R1:W4:Y:S01]  /*0be0*/  @P3 LDG.E R10, desc[UR8][R20.64] ;  /* 0x00000008140a3981 */ /* 0x000322000c1e1900 */
[----:B0-----:R-:W-:Y:S01]  /*0bf0*/  @P5 LEA R14, P0, R18, R14, 0x1 ;  /* 0x0000000e120e5211 */ /* 0x001fe200078008ff */
[----:B------:R-:W-:-:S03]  /*0c00*/  @P6 IMAD R3, R26, R16, RZ ;  /* 0x000000101a036224 */ /* 0x000fc600078e02ff */
[----:B------:R-:W-:Y:S01]  /*0c10*/  @P5 LEA.HI.X R15, R18, R15, R11, 0x1, P0 ;  /* 0x0000000f120f5211 */ /* 0x000fe200000f0c0b */
[----:B------:R-:W-:Y:S01]  /*0c20*/  HFMA2.MMA R11, -RZ, RZ, 0, 0 ;  /* 0x00000000ff0b7435 */ /* 0x000fe200000001ff */
[----:B-1----:R-:W-:Y:S02]  /*0c30*/  @P6 MOV R20, R6 ;  /* 0x0000000600146202 */ /* 0x002fe40000000f00 */
[----:B------:R-:W-:Y:S01]  /*0c40*/  @P6 MOV R21, R9 ;  /* 0x0000000900156202 */ /* 0x000fe20000000f00 */
[----:B------:R-:W-:-:S06]  /*0c50*/  @P6 IMAD R3, R35, R17, R3 ;  /* 0x0000001123036224 */ /* 0x000fcc00078e0203 */
[----:B------:R-:W4:Y:S01]  /*0c60*/  @P5 LDG.E R11, desc[UR8][R14.64] ;  /* 0x000000080e0b5981 */ /* 0x000f22000c1e1900 */
[----:B------:R-:W-:-:S05]  /*0c70*/  @P6 IMAD.WIDE.U32 R16, R35, R16, R20 ;  /* 0x0000001023106225 */ /* 0x000fca00078e0014 */
[----:B------:R-:W-:Y:S02]  /*0c80*/  @P6 IADD3 R3, R17, R3, RZ ;  /* 0x0000000311036210 */ /* 0x000fe40007ffe0ff */
[----:B--2---:R-:W-:-:S04]  /*0c90*/  @P6 LEA R12, P0, R16, R12, 0x1 ;  /* 0x0000000c100c6211 */ /* 0x004fc800078008ff */
[----:B------:R-:W-:Y:S02]  /*0ca0*/  @P6 LEA.HI.X R13, R16, R13, R3, 0x1, P0 ;  /* 0x0000000d100d6211 */ /* 0x000fe400000f0c03 */
[----:B------:R-:W-:-:S06]  /*0cb0*/  MOV R3, RZ ;  /* 0x000000ff00037202 */ /* 0x000fcc0000000f00 */
[----:B------:R0:W2:Y:S01]  /*0cc0*/  @P6 LDG.E R3, desc[UR8][R12.64] ;  /* 0x000000080c036981 */ /* 0x0000a2000c1e1900 */
[----:B------:R-:W1:Y:S02]  /*0cd0*/  S2R R22, SR_LANEID ;  /* 0x0000000000167919 */ /* 0x000e640000000000 */
[----:B-1----:R-:W-:Y:S01]  /*0ce0*/  ISETP.GT.AND P0, PT, R22, 0x1e, PT ;  /* 0x0000001e1600780c */ /* 0x002fe20003f04270 */
[--C-:B-----5:R-:W-:Y:S02]  /*0cf0*/  HADD2.F32 R23, -RZ, R28.reuse.H1_H1 ;  /* 0x3000001cff177230 */ /* 0x120fe40000004100 */
[----:B------:R-:W-:-:S03]  /*0d00*/  HADD2.F32 R18, -RZ, R28.H0_H0 ;  /* 0x2000001cff127230 */ /* 0x000fc60000004100 */
[----:B------:R-:W-:Y:S02]  /*0d10*/  FMUL.FTZ R21, R23, R23 ;  /* 0x0000001717157220 */ /* 0x000fe40000410000 */
[C---:B0-----:R-:W-:Y:S02]  /*0d20*/  FADD.FTZ R12, R18.reuse, R23 ;  /* 0x00000017120c7221 */ /* 0x041fe40000010000 */
[----:B------:R-:W-:Y:S01]  /*0d30*/  FFMA.FTZ R18, R18, R18, R21 ;  /* 0x0000001212127223 */ /* 0x000fe20000010015 */
[--C-:B---3--:R-:W-:Y:S02]  /*0d40*/  HADD2.F32 R20, -RZ, R30.reuse.H1_H1 ;  /* 0x3000001eff147230 */ /* 0x108fe40000004100 */
[----:B------:R-:W-:-:S03]  /*0d50*/  HADD2.F32 R17, -RZ, R30.H0_H0 ;  /* 0x2000001eff117230 */ /* 0x000fc60000004100 */
[----:B------:R-:W-:Y:S02]  /*0d60*/  FMUL.FTZ R16, R20, R20 ;  /* 0x0000001414107220 */ /* 0x000fe40000410000 */
[C---:B------:R-:W-:Y:S02]  /*0d70*/  FADD.FTZ R19, R17.reuse, R20 ;  /* 0x0000001411137221 */ /* 0x040fe40000010000 */
[----:B------:R-:W-:Y:S02]  /*0d80*/  FFMA.FTZ R17, R17, R17, R16 ;  /* 0x0000001111117223 */ /* 0x000fe40000010010 */
[----:B------:R-:W-:Y:S02]  /*0d90*/  FADD.FTZ R13, RZ, R19 ;  /* 0x00000013ff0d7221 */ /* 0x000fe40000010000 */
[----:B------:R-:W-:Y:S01]  /*0da0*/  FADD.FTZ R17, RZ, R17 ;  /* 0x00000011ff117221 */ /* 0x000fe20000010000 */
[--C-:B----4-:R-:W-:Y:S02]  /*0db0*/  HADD2.F32 R15, -RZ, R29.reuse.H1_H1 ;  /* 0x3000001dff0f7230 */ /* 0x110fe40000004100 */
[----:B------:R-:W-:-:S03]  /*0dc0*/  HADD2.F32 R16, -RZ, R29.H0_H0 ;  /* 0x2000001dff107230 */ /* 0x000fc60000004100 */
[----:B------:R-:W-:Y:S01]  /*0dd0*/  FMUL.FTZ R14, R15, R15 ;  /* 0x0000000f0f0e7220 */ /* 0x000fe20000410000 */
[----:B------:R-:W-:Y:S01]  /*0de0*/  FADD.FTZ R13, R13, R12 ;  /* 0x0000000c0d0d7221 */ /* 0x000fe20000010000 */
[C---:B------:R-:W-:Y:S02]  /*0df0*/  FADD.FTZ R15, R16.reuse, R15 ;  /* 0x0000000f100f7221 */ /* 0x040fe40000010000 */
[----:B------:R-:W-:Y:S01]  /*0e00*/  FFMA.FTZ R12, R16, R16, R14 ;  /* 0x00000010100c7223 */ /* 0x000fe2000001000e */
[--C-:B------:R-:W-:Y:S02]  /*0e10*/  HADD2.F32 R16, -RZ, R24.reuse.H1_H1 ;  /* 0x30000018ff107230 */ /* 0x100fe40000004100 */
[----:B------:R-:W-:Y:S02]  /*0e20*/  HADD2.F32 R14, -RZ, R24.H0_H0 ;  /* 0x20000018ff0e7230 */ /* 0x000fe40000004100 */
[----:B------:R-:W-:Y:S01]  /*0e30*/  FADD.FTZ R17, R17, R18 ;  /* 0x0000001211117221 */ /* 0x000fe20000010000 */
[----:B------:R-:W-:Y:S01]  /*0e40*/  FADD.FTZ R13, R13, R15 ;  /* 0x0000000f0d0d7221 */ /* 0x000fe20000010000 */
[----:B------:R-:W-:Y:S01]  /*0e50*/  FMUL.FTZ R15, R16, R16 ;  /* 0x00000010100f7220 */ /* 0x000fe20000410000 */
[----:B------:R-:W-:Y:S01]  /*0e60*/  FADD.FTZ R18, R14, R16 ;  /* 0x000000100e127221 */ /* 0x000fe20000010000 */
[----:B------:R-:W-:Y:S01]  /*0e70*/  FADD.FTZ R12, R17, R12 ;  /* 0x0000000c110c7221 */ /* 0x000fe20000010000 */
[----:B------:R-:W-:-:S02]  /*0e80*/  HADD2.F32 R16, -RZ, R25.H1_H1 ;  /* 0x30000019ff107230 */ /* 0x000fc40000004100 */
[----:B------:R-:W-:Y:S02]  /*0e90*/  HADD2.F32 R17, -RZ, R25.H0_H0 ;  /* 0x20000019ff117230 */ /* 0x000fe40000004100 */
[----:B------:R-:W-:Y:S01]  /*0ea0*/  FADD.FTZ R18, R13, R18 ;  /* 0x000000120d127221 */ /* 0x000fe20000010000 */
[----:B------:R-:W-:Y:S01]  /*0eb0*/  FFMA.FTZ R15, R14, R14, R15 ;  /* 0x0000000e0e0f7223 */ /* 0x000fe2000001000f */
[----:B------:R-:W-:Y:S01]  /*0ec0*/  FMUL.FTZ R13, R16, R16 ;  /* 0x00000010100d7220 */ /* 0x000fe20000410000 */
[C---:B------:R-:W-:Y:S02]  /*0ed0*/  FADD.FTZ R16, R17.reuse, R16 ;  /* 0x0000001011107221 */ /* 0x040fe40000010000 */
[----:B------:R-:W-:Y:S01]  /*0ee0*/  FADD.FTZ R15, R12, R15 ;  /* 0x0000000f0c0f7221 */ /* 0x000fe20000010000 */
[----:B------:R-:W-:Y:S01]  /*0ef0*/  FFMA.FTZ R13, R17, R17, R13 ;  /* 0x00000011110d7223 */ /* 0x000fe2000001000d */
[----:B------:R-:W-:Y:S01]  /*0f00*/  FADD.FTZ R16, R18, R16 ;  /* 0x0000001012107221 */ /* 0x000fe20000010000 */
[----:B------:R-:W-:-:S02]  /*0f10*/  HADD2.F32 R14, -RZ, R10.H1_H1 ;  /* 0x3000000aff0e7230 */ /* 0x000fc40000004100 */
[----:B------:R-:W-:-:S03]  /*0f20*/  HADD2.F32 R12, -RZ, R10.H0_H0 ;  /* 0x2000000aff0c7230 */ /* 0x000fc60000004100 */
[----:B------:R-:W-:Y:S02]  /*0f30*/  FMUL.FTZ R18, R14, R14 ;  /* 0x0000000e0e127220 */ /* 0x000fe40000410000 */
[C---:B------:R-:W-:Y:S02]  /*0f40*/  FADD.FTZ R14, R12.reuse, R14 ;  /* 0x0000000e0c0e7221 */ /* 0x040fe40000010000 */
[----:B------:R-:W-:Y:S01]  /*0f50*/  FFMA.FTZ R18, R12, R12, R18 ;  /* 0x0000000c0c127223 */ /* 0x000fe20000010012 */
[----:B------:R-:W-:Y:S01]  /*0f60*/  FADD.FTZ R13, R15, R13 ;  /* 0x0000000d0f0d7221 */ /* 0x000fe20000010000 */
[--C-:B------:R-:W-:Y:S02]  /*0f70*/  HADD2.F32 R17, -RZ, R11.reuse.H1_H1 ;  /* 0x3000000bff117230 */ /* 0x100fe40000004100 */
[----:B------:R-:W-:-:S03]  /*0f80*/  HADD2.F32 R12, -RZ, R11.H0_H0 ;  /* 0x2000000bff0c7230 */ /* 0x000fc60000004100 */
[----:B------:R-:W-:Y:S01]  /*0f90*/  FMUL.FTZ R15, R17, R17 ;  /* 0x00000011110f7220 */ /* 0x000fe20000410000 */
[----:B------:R-:W-:Y:S01]  /*0fa0*/  FADD.FTZ R18, R13, R18 ;  /* 0x000000120d127221 */ /* 0x000fe20000010000 */
[C---:B------:R-:W-:Y:S02]  /*0fb0*/  FADD.FTZ R17, R12.reuse, R17 ;  /* 0x000000110c117221 */ /* 0x040fe40000010000 */
[----:B------:R-:W-:Y:S01]  /*0fc0*/  FFMA.FTZ R12, R12, R12, R15 ;  /* 0x0000000c0c0c7223 */ /* 0x000fe2000001000f */
[----:B------:R-:W-:-:S04]  /*0fd0*/  FADD.FTZ R14, R16, R14 ;  /* 0x0000000e100e7221 */ /* 0x000fc80000010000 */
[----:B------:R-:W-:Y:S01]  /*0fe0*/  FADD.FTZ R14, R14, R17 ;  /* 0x000000110e0e7221 */ /* 0x000fe20000010000 */
[--C-:B--2---:R-:W-:Y:S02]  /*0ff0*/  HADD2.F32 R13, -RZ, R3.reuse.H1_H1 ;  /* 0x30000003ff0d7230 */ /* 0x104fe40000004100 */
[----:B------:R-:W-:-:S03]  /*1000*/  HADD2.F32 R15, -RZ, R3.H0_H0 ;  /* 0x20000003ff0f7230 */ /* 0x000fc60000004100 */
[----:B------:R-:W-:Y:S02]  /*1010*/  FMUL.FTZ R16, R13, R13 ;  /* 0x0000000d0d107220 */ /* 0x000fe40000410000 */
[C---:B------:R-:W-:Y:S01]  /*1020*/  FADD.FTZ R13, R15.reuse, R13 ;  /* 0x0000000d0f0d7221 */ /* 0x040fe20000010000 */
[----:B------:R-:W-:Y:S01]  /*1030*/  FADD.FTZ R12, R18, R12 ;  /* 0x0000000c120c7221 */ /* 0x000fe20000010000 */
        /* <DEDUP_REMOVED lines=39> */
[----:B------:R-:W3:Y:S01]  /*12b0*/  LDS.128 R20, [UR6+0x30] ;  /* 0x00003006ff147984 */ /* 0x000ee20008000c00 */
[----:B-1----:R-:W-:Y:S01]  /*12c0*/  FADD.FTZ R14, R12, R14 ;  /* 0x0000000e0c0e7221 */ /* 0x002fe20000010000 */
[----:B------:R-:W-:-:S03]  /*12d0*/  FADD.FTZ R15, R13, R15 ;  /* 0x0000000f0d0f7221 */ /* 0x000fc60000010000 */
[----:B--2---:R-:W-:Y:S01]  /*12e0*/  FADD.FTZ R16, R14, R16 ;  /* 0x000000100e107221 */ /* 0x004fe20000010000 */
[----:B------:R-:W-:Y:S02]  /*12f0*/  FADD.FTZ R17, R15, R17 ;  /* 0x000000110f117221 */ /* 0x000fe40000010000 */
[----:B0-----:R-:W0:Y:S01]  /*1300*/  LDS.128 R12, [UR6+0x40] ;  /* 0x00004006ff0c7984 */ /* 0x001e220008000c00 */
[----:B------:R-:W-:Y:S01]  /*1310*/  FADD.FTZ R16, R16, R18 ;  /* 0x0000001210107221 */ /* 0x000fe20000010000 */
[----:B------:R-:W-:-:S03]  /*1320*/  FADD.FTZ R17, R17, R19 ;  /* 0x0000001311117221 */ /* 0x000fc60000010000 */
[----:B---3--:R-:W-:Y:S01]  /*1330*/  FADD.FTZ R20, R16, R20 ;  /* 0x0000001410147221 */ /* 0x008fe20000010000 */
[----:B------:R-:W-:Y:S02]  /*1340*/  FADD.FTZ R21, R17, R21 ;  /* 0x0000001511157221 */ /* 0x000fe40000010000 */
[----:B------:R-:W1:Y:S01]  /*1350*/  LDS.128 R16, [UR6+0x50] ;  /* 0x00005006ff107984 */ /* 0x000e620008000c00 */
        /* <DEDUP_REMOVED lines=8> */
[----:B------:R-:W-:-:S03]  /*13e0*/  FADD.FTZ R13, R13, R17 ;  /* 0x000000110d0d7221 */ /* 0x000fc60000010000 */
[----:B------:R-:W-:Y:S01]  /*13f0*/  FADD.FTZ R18, R12, R18 ;  /* 0x000000120c127221 */ /* 0x000fe20000010000 */
[----:B------:R-:W-:Y:S02]  /*1400*/  FADD.FTZ R19, R13, R19 ;  /* 0x000000130d137221 */ /* 0x000fe40000010000 */
[----:B------:R-:W1:Y:S01]  /*1410*/  LDS.128 R12, [UR6+0x70] ;  /* 0x00007006ff0c7984 */ /* 0x000e620008000c00 */
        /* <DEDUP_REMOVED lines=13> */
.L_x_4506:
[----:B------:R-:W-:Y:S05]  /*14f0*/  BSYNC B0 ;  /* 0x0000000000007941 */ /* 0x000fea0003800000 */
.L_x_4505:
        /* <DEDUP_REMOVED lines=31> */
.L_x_4509:
[----:B------:R-:W2:Y:S04]  /*16f0*/  LDG.E.STRONG.GPU R20, desc[UR8][R16.64] ;  /* 0x0000000810147981 */ /* 0x000ea8000c1ef900 */
[----:B--2---:R-:W-:Y:S01]  /*1700*/  CCTL.IVALL ;  /* 0x00000000ff00798f */ /* 0x004fe20002000000 */
[----:B------:R-:W-:Y:S05]  /*1710*/  YIELD ;  /* 0x0000000000007946 */ /* 0x000fea0003800000 */
[----:B------:R-:W-:-:S13]  /*1720*/  ISETP.NE.AND P0, PT, R20, R15, PT ;  /* 0x0000000f1400720c */ /* 0x000fda0003f05270 */
[----:B------:R-:W-:Y:S05]  /*1730*/  @P0 BRA `(.L_x_4509) ;  /* 0xfffffffc00ec0947 */ /* 0x000fea000383ffff */
.L_x_4508:
        /* <DEDUP_REMOVED lines=17> */
.L_x_4513:
[----:B------:R-:W-:-:S13]  /*1850*/  ISETP.EQ.OR P6, PT, R16, UR10, P3 ;  /* 0x0000000a10007c0c */ /* 0x000fda0009fc2670 */
[----:B------:R-:W-:-:S04]  /*1860*/  @!P6 IMAD R20, R16, UR11, R2 ;  /* 0x0000000b1014ec24 */ /* 0x000fc8000f8e0202 */
[----:B------:R-:W-:-:S06]  /*1870*/  @!P6 IMAD.WIDE.U32 R20, R20, 0x8, R18 ;  /* 0x000000081414e825 */ /* 0x000fcc00078e0012 */
[----:B------:R-:W0:Y:S01]  /*1880*/  @!P6 LDG.E.64 R20, desc[UR8][R20.64] ;  /* 0x000000081414e981 */ /* 0x000e22000c1e1b00 */
[----:B------:R-:W-:-:S04]  /*1890*/  IADD3 R17, R16, 0x1, RZ ;  /* 0x0000000110117810 */ /* 0x000fc80007ffe0ff */
[----:B------:R-:W-:-:S13]  /*18a0*/  ISETP.EQ.OR P4, PT, R17, UR10, P3 ;  /* 0x0000000a11007c0c */ /* 0x000fda0009f82670 */
[----:B------:R-:W-:Y:S01]  /*18b0*/  @!P4 IMAD R22, R17, UR11, R2 ;  /* 0x0000000b1116cc24 */ /* 0x000fe2000f8e0202 */
[----:B------:R-:W-:-:S03]  /*18c0*/  IADD3 R17, R16, 0x2, RZ ;  /* 0x0000000210117810 */ /* 0x000fc60007ffe0ff */
[----:B------:R-:W-:Y:S01]  /*18d0*/  @!P4 IMAD.WIDE.U32 R22, R22, 0x8, R18 ;  /* 0x000000081616c825 */ /* 0x000fe200078e0012 */
[----:B------:R-:W-:-:S05]  /*18e0*/  ISETP.EQ.OR P5, PT, R17, UR10, P3 ;  /* 0x0000000a11007c0c */ /* 0x000fca0009fa2670 */
[----:B------:R-:W2:Y:S08]  /*18f0*/  @!P4 LDG.E.64 R22, desc[UR8][R22.64] ;  /* 0x000000081616c981 */ /* 0x000eb0000c1e1b00 */
[----:B------:R-:W-:Y:S01]  /*1900*/  @!P5 IMAD R26, R17, UR11, R2 ;  /* 0x0000000b111adc24 */ /* 0x000fe2000f8e0202 */
[----:B------:R-:W-:-:S03]  /*1910*/  IADD3 R17, R16, 0x3, RZ ;  /* 0x0000000310117810 */ /* 0x000fc60007ffe0ff */
[----:B------:R-:W-:-:S06]  /*1920*/  @!P5 IMAD.WIDE.U32 R26, R26, 0x8, R18 ;  /* 0x000000081a1ad825 */ /* 0x000fcc00078e0012 */
[----:B------:R-:W3:Y:S01]  /*1930*/  @!P5 LDG.E.64 R26, desc[UR8][R26.64] ;  /* 0x000000081a1ad981 */ /* 0x000ee2000c1e1b00 */
[----:B0-----:R-:W-:Y:S01]  /*1940*/  @!P6 FADD.FTZ R12, R12, R20 ;  /* 0x000000140c0ce221 */ /* 0x001fe20000010000 */
[----:B------:R-:W-:Y:S01]  /*1950*/  @!P6 FADD.FTZ R13, R13, R21 ;  /* 0x000000150d0de221 */ /* 0x000fe20000010000 */
[----:B------:R-:W-:-:S13]  /*1960*/  ISETP.EQ.OR P6, PT, R17, UR10, P3 ;  /* 0x0000000a11007c0c */ /* 0x000fda0009fc2670 */
[----:B------:R-:W-:-:S04]  /*1970*/  @!P6 IMAD R20, R17, UR11, R2 ;  /* 0x0000000b1114ec24 */ /* 0x000fc8000f8e0202 */
[----:B------:R-:W-:-:S06]  /*1980*/  @!P6 IMAD.WIDE.U32 R20, R20, 0x8, R18 ;  /* 0x000000081414e825 */ /* 0x000fcc00078e0012 */
[----:B------:R-:W4:Y:S01]  /*1990*/  @!P6 LDG.E.64 R20, desc[UR8][R20.64] ;  /* 0x000000081414e981 */ /* 0x000f22000c1e1b00 */
[----:B------:R-:W-:Y:S01]  /*19a0*/  IADD3 R17, R16, 0x4, RZ ;  /* 0x0000000410117810 */ /* 0x000fe20007ffe0ff */
[----:B--2---:R-:W-:Y:S01]  /*19b0*/  @!P4 FADD.FTZ R12, R12, R22 ;  /* 0x000000160c0cc221 */ /* 0x004fe20000010000 */
[----:B------:R-:W-:Y:S02]  /*19c0*/  @!P4 FADD.FTZ R13, R13, R23 ;  /* 0x000000170d0dc221 */ /* 0x000fe40000010000 */
[----:B------:R-:W-:-:S13]  /*19d0*/  ISETP.EQ.OR P4, PT, R17, UR10, P3 ;  /* 0x0000000a11007c0c */ /* 0x000fda0009f82670 */
[----:B------:R-:W-:Y:S01]  /*19e0*/  @!P4 IMAD R22, R17, UR11, R2 ;  /* 0x0000000b1116cc24 */ /* 0x000fe2000f8e0202 */
[----:B------:R-:W-:Y:S01]  /*19f0*/  IADD3 R17, R16, 0x5, RZ ;  /* 0x0000000510117810 */ /* 0x000fe20007ffe0ff */
[----:B---3--:R-:W-:Y:S02]  /*1a00*/  @!P5 FADD.FTZ R12, R12, R26 ;  /* 0x0000001a0c0cd221 */ /* 0x008fe40000010000 */
[----:B------:R-:W-:-:S04]  /*1a10*/  @!P4 IMAD.WIDE.U32 R22, R22, 0x8, R18 ;  /* 0x000000081616c825 */ /* 0x000fc800078e0012 */
[----:B------:R-:W-:Y:S01]  /*1a20*/  @!P5 FADD.FTZ R13, R13, R27 ;  /* 0x0000001b0d0dd221 */ /* 0x000fe20000010000 */
[----:B------:R-:W-:Y:S01]  /*1a30*/  ISETP.EQ.OR P5, PT, R17, UR10, P3 ;  /* 0x0000000a11007c0c */ /* 0x000fe20009fa2670 */
[----:B------:R-:W2:-:S12]  /*1a40*/  @!P4 LDG.E.64 R22, desc[UR8][R22.64] ;  /* 0x000000081616c981 */ /* 0x000e98000c1e1b00 */
[----:B------:R-:W-:Y:S01]  /*1a50*/  @!P5 IMAD R26, R17, UR11, R2 ;  /* 0x0000000b111adc24 */ /* 0x000fe2000f8e0202 */
[----:B------:R-:W-:-:S03]  /*1a60*/  IADD3 R17, R16, 0x6, RZ ;  /* 0x0000000610117810 */ /* 0x000fc60007ffe0ff */
[----:B------:R-:W-:-:S06]  /*1a70*/  @!P5 IMAD.WIDE.U32 R26, R26, 0x8, R18 ;  /* 0x000000081a1ad825 */ /* 0x000fcc00078e0012 */
[----:B------:R-:W3:Y:S01]  /*1a80*/  @!P5 LDG.E.64 R26, desc[UR8][R26.64] ;  /* 0x000000081a1ad981 */ /* 0x000ee2000c1e1b00 */
[----:B----4-:R-:W-:Y:S01]  /*1a90*/  @!P6 FADD.FTZ R12, R12, R20 ;  /* 0x000000140c0ce221 */ /* 0x010fe20000010000 */
        /* <DEDUP_REMOVED lines=32> */
[----:B---3--:R-:W-:Y:S01]  /*1ca0*/  @!P5 FADD.FTZ R12, R12, R26 ;  /* 0x0000001a0c0cd221 */ /* 0x008fe20000010000 */
[----:B------:R-:W-:Y:S02]  /*1cb0*/  @!P5 FADD.FTZ R13, R13, R27 ;  /* 0x0000001b0d0dd221 */ /* 0x000fe40000010000 */
[----:B------:R-:W-:Y:S01]  /*1cc0*/  ISETP.EQ.OR P5, PT, R17, UR10, P3 ;  /* 0x0000000a11007c0c */ /* 0x000fe20009fa2670 */
[----:B------:R-:W-:-:S06]  /*1cd0*/  @!P4 IMAD.WIDE.U32 R22, R22, 0x8, R18 ;  /* 0x000000081616c825 */ /* 0x000fcc00078e0012 */
[----:B------:R-:W2:Y:S06]  /*1ce0*/  @!P4 LDG.E.64 R22, desc[UR8][R22.64] ;  /* 0x000000081616c981 */ /* 0x000eac000c1e1b00 */
        /* <DEDUP_REMOVED lines=17> */
[----:B------:R-:W-:Y:S01]  /*1e00*/  @!P5 FADD.FTZ R13, R13, R27 ;  /* 0x0000001b0d0dd221 */ /* 0x000fe20000010000 */
[----:B------:R-:W-:Y:S02]  /*1e10*/  IADD3 R26, R16, 0xf, RZ ;  /* 0x0000000f101a7810 */ /* 0x000fe40007ffe0ff */
[----:B------:R-:W-:Y:S01]  /*1e20*/  ISETP.EQ.OR P5, PT, R17, UR10, P3 ;  /* 0x0000000a11007c0c */ /* 0x000fe20009fa2670 */
[----:B------:R-:W-:-:S06]  /*1e30*/  @!P4 IMAD.WIDE.U32 R22, R22, 0x8, R18 ;  /* 0x000000081616c825 */ /* 0x000fcc00078e0012 */
[----:B------:R-:W2:Y:S01]  /*1e40*/  @!P4 LDG.E.64 R22, desc[UR8][R22.64] ;  /* 0x000000081616c981 */ /* 0x000ea2000c1e1b00 */
[----:B----4-:R-:W-:Y:S01]  /*1e50*/  @!P6 FADD.FTZ R12, R12, R20 ;  /* 0x000000140c0ce221 */ /* 0x010fe20000010000 */
[----:B------:R-:W-:Y:S01]  /*1e60*/  @!P6 FADD.FTZ R13, R13, R21 ;  /* 0x000000150d0de221 */ /* 0x000fe20000010000 */
[----:B------:R-:W-:-:S03]  /*1e70*/  ISETP.EQ.OR P6, PT, R26, UR10, P3 ;  /* 0x0000000a1a007c0c */ /* 0x000fc60009fc2670 */
[----:B------:R-:W-:-:S04]  /*1e80*/  @!P5 IMAD R20, R17, UR11, R2 ;  /* 0x0000000b1114dc24 */ /* 0x000fc8000f8e0202 */
[----:B------:R-:W-:-:S06]  /*1e90*/  @!P5 IMAD.WIDE.U32 R20, R20, 0x8, R18 ;  /* 0x000000081414d825 */ /* 0x000fcc00078e0012 */
[----:B------:R-:W3:Y:S01]  /*1ea0*/  @!P5 LDG.E.64 R20, desc[UR8][R20.64] ;  /* 0x000000081414d981 */ /* 0x000ee2000c1e1b00 */
[----:B------:R-:W-:-:S04]  /*1eb0*/  @!P6 IMAD R26, R26, UR11, R2 ;  /* 0x0000000b1a1aec24 */ /* 0x000fc8000f8e0202 */
[----:B------:R-:W-:-:S06]  /*1ec0*/  @!P6 IMAD.WIDE.U32 R26, R26, 0x8, R18 ;  /* 0x000000081a1ae825 */ /* 0x000fcc00078e0012 */
[----:B------:R-:W4:Y:S01]  /*1ed0*/  @!P6 LDG.E.64 R26, desc[UR8][R26.64] ;  /* 0x000000081a1ae981 */ /* 0x000f22000c1e1b00 */
[----:B------:R-:W-:Y:S01]  /*1ee0*/  IADD3 R15, R15, -0x10, RZ ;  /* 0xfffffff00f0f7810 */ /* 0x000fe20007ffe0ff */
[----:B--2---:R-:W-:Y:S01]  /*1ef0*/  @!P4 FADD.FTZ R12, R12, R22 ;  /* 0x000000160c0cc221 */ /* 0x004fe20000010000 */
[----:B------:R-:W-:Y:S02]  /*1f00*/  @!P4 FADD.FTZ R13, R13, R23 ;  /* 0x000000170d0dc221 */ /* 0x000fe40000010000 */
[----:B------:R-:W-:Y:S02]  /*1f10*/  ISETP.GT.AND P4, PT, R15, 0xc, PT ;  /* 0x0000000c0f00780c */ /* 0x000fe40003f84270 */
[----:B------:R-:W-:Y:S01]  /*1f20*/  IADD3 R16, R16, 0x10, RZ ;  /* 0x0000001010107810 */ /* 0x000fe20007ffe0ff */
[----:B---3--:R-:W-:Y:S01]  /*1f30*/  @!P5 FADD.FTZ R12, R12, R20 ;  /* 0x000000140c0cd221 */ /* 0x008fe20000010000 */
[----:B------:R-:W-:-:S03]  /*1f40*/  @!P5 FADD.FTZ R13, R13, R21 ;  /* 0x000000150d0dd221 */ /* 0x000fc60000010000 */
[----:B----4-:R-:W-:Y:S01]  /*1f50*/  @!P6 FADD.FTZ R12, R12, R26 ;  /* 0x0000001a0c0ce221 */ /* 0x010fe20000010000 */
[----:B------:R-:W-:-:S05]  /*1f60*/  @!P6 FADD.FTZ R13, R13, R27 ;  /* 0x0000001b0d0de221 */ /* 0x000fca0000010000 */
[----:B------:R-:W-:Y:S05]  /*1f70*/  @P4 BRA `(.L_x_4513) ;  /* 0xfffffff800344947 */ /* 0x000fea000383ffff */
.L_x_4512:
[----:B------:R-:W-:-:S13]  /*1f80*/  ISETP.GT.AND P4, PT, R15, 0x4, PT ;  /* 0x000000040f00780c */ /* 0x000fda0003f84270 */
[----:B------:R-:W-:Y:S05]  /*1f90*/  @!P4 BRA `(.L_x_4514) ;  /* 0x0000000000ecc947 */ /* 0x000fea0003800000 */
[C---:B------:R-:W-:Y:S02]  /*1fa0*/  IADD3 R17, R16.reuse, 0x1, RZ ;  /* 0x0000000110117810 */ /* 0x040fe40007ffe0ff */
[----:B------:R-:W-:Y:S02]  /*1fb0*/  ISETP.EQ.OR P0, PT, R16, UR10, P3 ;  /* 0x0000000a10007c0c */ /* 0x000fe40009f02670 */
[----:B------:R-:W-:-:S11]  /*1fc0*/  ISETP.EQ.OR P5, PT, R17, UR10, P3 ;  /* 0x0000000a11007c0c */ /* 0x000fd60009fa2670 */
[C-C-:B------:R-:W-:Y:S02]  /*1fd0*/  @!P0 IMAD R20, R16.reuse, UR11, R2.reuse ;  /* 0x0000000b10148c24 */ /* 0x140fe4000f8e0202 */
[----:B------:R-:W-:Y:S01]  /*1fe0*/  @!P5 IMAD R26, R17, UR11, R2 ;  /* 0x0000000b111adc24 */ /* 0x000fe2000f8e0202 */
[----:B------:R-:W-:Y:S01]  /*1ff0*/  IADD3 R17, R16, 0x2, RZ ;  /* 0x0000000210117810 */ /* 0x000fe20007ffe0ff */
[----:B------:R-:W-:-:S03]  /*2000*/  @!P0 IMAD.WIDE.U32 R20, R20, 0x8, R18 ;  /* 0x0000000814148825 */ /* 0x000fc600078e0012 */
[----:B------:R-:W-:-:S03]  /*2010*/  ISETP.EQ.OR P6, PT, R17, UR10, P3 ;  /* 0x0000000a11007c0c */ /* 0x000fc60009fc2670 */
[----:B------:R-:W0:Y:S01]  /*2020*/  @!P0 LDG.E.64 R20, desc[UR8][R20.64] ;  /* 0x0000000814148981 */ /* 0x000e22000c1e1b00 */
[----:B------:R-:W-:-:S06]  /*2030*/  @!P5 IMAD.WIDE.U32 R26, R26, 0x8, R18 ;  /* 0x000000081a1ad825 */ /* 0x000fcc00078e0012 */
[----:B------:R-:W2:Y:S03]  /*2040*/  @!P5 LDG.E.64 R26, desc[UR8][R26.64] ;  /* 0x000000081a1ad981 */ /* 0x000ea6000c1e1b00 */
[----:B------:R-:W-:-:S04]  /*2050*/  @!P6 IMAD R22, R17, UR11, R2 ;  /* 0x0000000b1116ec24 */ /* 0x000fc8000f8e0202 */
[----:B------:R-:W-:-:S06]  /*2060*/  @!P6 IMAD.WIDE.U32 R22, R22, 0x8, R18 ;  /* 0x000000081616e825 */ /* 0x000fcc00078e0012 */
[----:B------:R-:W3:Y:S01]  /*2070*/  @!P6 LDG.E.64 R22, desc[UR8][R22.64] ;  /* 0x000000081616e981 */ /* 0x000ee2000c1e1b00 */
[----:B------:R-:W-:-:S04]  /*2080*/  IADD3 R17, R16, 0x3, RZ ;  /* 0x0000000310117810 */ /* 0x000fc80007ffe0ff */
[----:B------:R-:W-:Y:S02]  /*2090*/  ISETP.EQ.OR P4, PT, R17, UR10, P3 ;  /* 0x0000000a11007c0c */ /* 0x000fe40009f82670 */
[----:B------:R-:W-:Y:S01]  /*20a0*/  IADD3 R16, R16, 0x4, RZ ;  /* 0x0000000410107810 */ /* 0x000fe20007ffe0ff */
[----:B0-----:R-:W-:-:S10]  /*20b0*/  @!P0 FADD.FTZ R12, R12, R20 ;  /* 0x000000140c0c8221 */ /* 0x001fd40000010000 */
[----:B------:R-:W-:Y:S02]  /*20c0*/  @!P4 IMAD R20, R17, UR11, R2 ;  /* 0x0000000b1114cc24 */ /* 0x000fe4000f8e0202 */
[----:B------:R-:W-:Y:S02]  /*20d0*/  @!P0 FADD.FTZ R13, R13, R21 ;  /* 0x000000150d0d8221 */ /* 0x000fe40000010000 */
[----:B------:R-:W-:Y:S01]  /*20e0*/  @!P4 IMAD.WIDE.U32 R20, R20, 0x8, R18 ;  /* 0x000000081414c825 */ /* 0x000fe200078e0012 */
[----:B------:R-:W-:-:S05]  /*20f0*/  ISETP.EQ.OR P0, PT, R16, UR10, P3 ;  /* 0x0000000a10007c0c */ /* 0x000fca0009f02670 */
[----:B------:R-:W4:Y:S01]  /*2100*/  @!P4 LDG.E.64 R20, desc[UR8][R20.64] ;  /* 0x000000081414c981 */ /* 0x000f22000c1e1b00 */
[----:B--2---:R-:W-:Y:S01]  /*2110*/  @!P5 FADD.FTZ R12, R12, R26 ;  /* 0x0000001a0c0cd221 */ /* 0x004fe20000010000 */
[----:B------:R-:W-:-:S03]  /*2120*/  @!P5 FADD.FTZ R13, R13, R27 ;  /* 0x0000001b0d0dd221 */ /* 0x000fc60000010000 */
[----:B---3--:R-:W-:-:S03]  /*2130*/  @!P6 FADD.FTZ R12, R12, R22 ;  /* 0x000000160c0ce221 */ /* 0x008fc60000010000 */
[----:B------:R-:W-:Y:S02]  /*2140*/  @!P0 IMAD R22, R16, UR11, R2 ;  /* 0x0000000b10168c24 */ /* 0x000fe4000f8e0202 */
[----:B------:R-:W-:Y:S02]  /*2150*/  @!P6 FADD.FTZ R13, R13, R23 ;  /* 0x000000170d0de221 */ /* 0x000fe40000010000 */
[----:B------:R-:W-:-:S06]  /*2160*/  @!P0 IMAD.WIDE.U32 R22, R22, 0x8, R18 ;  /* 0x0000000816168825 */ /* 0x000fcc00078e0012 */
[----:B------:R-:W2:Y:S01]  /*2170*/  @!P0 LDG.E.64 R22, desc[UR8][R22.64] ;  /* 0x0000000816168981 */ /* 0x000ea2000c1e1b00 */
[----:B------:R-:W-:-:S04]  /*2180*/  IADD3 R17, R16, 0x1, RZ ;  /* 0x0000000110117810 */ /* 0x000fc80007ffe0ff */
[----:B------:R-:W-:-:S13]  /*2190*/  ISETP.EQ.OR P5, PT, R17, UR10, P3 ;  /* 0x0000000a11007c0c */ /* 0x000fda0009fa2670 */
[----:B------:R-:W-:Y:S01]  /*21a0*/  @!P5 IMAD R26, R17, UR11, R2 ;  /* 0x0000000b111adc24 */ /* 0x000fe2000f8e0202 */
[----:B------:R-:W-:-:S03]  /*21b0*/  IADD3 R17, R16, 0x3, RZ ;  /* 0x0000000310117810 */ /* 0x000fc60007ffe0ff */
[----:B------:R-:W-:-:S06]  /*21c0*/  @!P5 IMAD.WIDE.U32 R26, R26, 0x8, R18 ;  /* 0x000000081a1ad825 */ /* 0x000fcc00078e0012 */
[----:B------:R-:W3:Y:S01]  /*21d0*/  @!P5 LDG.E.64 R26, desc[UR8][R26.64] ;  /* 0x000000081a1ad981 */ /* 0x000ee2000c1e1b00 */
[----:B----4-:R-:W-:Y:S01]  /*21e0*/  @!P4 FADD.FTZ R12, R12, R20 ;  /* 0x000000140c0cc221 */ /* 0x010fe20000010000 */
[----:B------:R-:W-:Y:S01]  /*21f0*/  IADD3 R20, R16, 0x2, RZ ;  /* 0x0000000210147810 */ /* 0x000fe20007ffe0ff */
[----:B------:R-:W-:-:S03]  /*2200*/  @!P4 FADD.FTZ R13, R13, R21 ;  /* 0x000000150d0dc221 */ /* 0x000fc60000010000 */
[----:B------:R-:W-:Y:S02]  /*2210*/  ISETP.EQ.OR P6, PT, R20, UR10, P3 ;  /* 0x0000000a14007c0c */ /* 0x000fe40009fc2670 */
[----:B------:R-:W-:-:S11]  /*2220*/  ISETP.EQ.OR P4, PT, R17, UR10, P3 ;  /* 0x0000000a11007c0c */ /* 0x000fd60009f82670 */
[----:B------:R-:W-:Y:S02]  /*2230*/  @!P6 IMAD R20, R20, UR11, R2 ;  /* 0x0000000b1414ec24 */ /* 0x000fe4000f8e0202 */
[----:B--2---:R-:W-:Y:S01]  /*2240*/  @!P0 FADD.FTZ R12, R12, R22 ;  /* 0x000000160c0c8221 */ /* 0x004fe20000010000 */
[----:B------:R-:W-:Y:S02]  /*2250*/  @!P4 IMAD R22, R17, UR11, R2 ;  /* 0x0000000b1116cc24 */ /* 0x000fe4000f8e0202 */
[----:B------:R-:W-:-:S04]  /*2260*/  @!P6 IMAD.WIDE.U32 R20, R20, 0x8, R18 ;  /* 0x000000081414e825 */ /* 0x000fc800078e0012 */
[----:B------:R-:W-:Y:S01]  /*2270*/  @!P0 FADD.FTZ R13, R13, R23 ;  /* 0x000000170d0d8221 */ /* 0x000fe20000010000 */
[----:B------:R-:W-:Y:S01]  /*2280*/  @!P4 IMAD.WIDE.U32 R22, R22, 0x8, R18 ;  /* 0x000000081616c825 */ /* 0x000fe200078e0012 */
[----:B------:R-:W2:Y:S05]  /*2290*/  @!P6 LDG.E.64 R20, desc[UR8][R20.64] ;  /* 0x000000081414e981 */ /* 0x000eaa000c1e1b00 */
[----:B------:R-:W4:Y:S01]  /*22a0*/  @!P4 LDG.E.64 R22, desc[UR8][R22.64] ;  /* 0x000000081616c981 */ /* 0x000f22000c1e1b00 */
[----:B------:R-:W-:Y:S02]  /*22b0*/  IADD3 R15, R15, -0x4, RZ ;  /* 0xfffffffc0f0f7810 */ /* 0x000fe40007ffe0ff */
[----:B------:R-:W-:-:S02]  /*22c0*/  PLOP3.LUT P0, PT, PT, PT, PT, 0x8, 0x0 ;  /* 0x000000000000781c */ /* 0x000fc40003f0e170 */
[----:B------:R-:W-:Y:S02]  /*22d0*/  IADD3 R15, R15, -0x4, RZ ;  /* 0xfffffffc0f0f7810 */ /* 0x000fe40007ffe0ff */
[----:B------:R-:W-:Y:S01]  /*22e0*/  IADD3 R16, R16, 0x4, RZ ;  /* 0x0000000410107810 */ /* 0x000fe20007ffe0ff */
[----:B---3--:R-:W-:Y:S01]  /*22f0*/  @!P5 FADD.FTZ R12, R12, R26 ;  /* 0x0000001a0c0cd221 */ /* 0x008fe20000010000 */
[----:B------:R-:W-:-:S03]  /*2300*/  @!P5 FADD.FTZ R13, R13, R27 ;  /* 0x0000001b0d0dd221 */ /* 0x000fc60000010000 */
[----:B--2---:R-:W-:Y:S01]  /*2310*/  @!P6 FADD.FTZ R12, R12, R20 ;  /* 0x000000140c0ce221 */ /* 0x004fe20000010000 */
[----:B------:R-:W-:-:S03]  /*2320*/  @!P6 FADD.FTZ R13, R13, R21 ;  /* 0x000000150d0de221 */ /* 0x000fc60000010000 */
[----:B----4-:R-:W-:Y:S01]  /*2330*/  @!P4 FADD.FTZ R12, R12, R22 ;  /* 0x000000160c0cc221 */ /* 0x010fe20000010000 */
[----:B------:R-:W-:-:S07]  /*2340*/  @!P4 FADD.FTZ R13, R13, R23 ;  /* 0x000000170d0dc221 */ /* 0x000fce0000010000 */
.L_x_4514:
[----:B------:R-:W-:-:S13]  /*2350*/  ISETP.NE.OR P0, PT, R15, RZ, P0 ;  /* 0x000000ff0f00720c */ /* 0x000fda0000705670 */
[----:B------:R-:W-:Y:S05]  /*2360*/  @!P0 BRA `(.L_x_4510) ;  /* 0x00000000007c8947 */ /* 0x000fea0003800000 */
.L_x_4511:
[C---:B------:R-:W-:Y:S02]  /*2370*/  ISETP.EQ.OR P4, PT, R16.reuse, UR10, P3 ;  /* 0x0000000a10007c0c */ /* 0x040fe40009f82670 */
[----:B------:R-:W-:-:S04]  /*2380*/  IADD3 R17, R16, 0x1, RZ ;  /* 0x0000000110117810 */ /* 0x000fc80007ffe0ff */
[----:B------:R-:W-:-:S07]  /*2390*/  ISETP.EQ.OR P5, PT, R17, UR10, P3 ;  /* 0x0000000a11007c0c */ /* 0x000fce0009fa2670 */
[----:B------:R-:W-:-:S04]  /*23a0*/  @!P4 IMAD R22, R16, UR11, R2 ;  /* 0x0000000b1016cc24 */ /* 0x000fc8000f8e0202 */
[----:B------:R-:W-:-:S06]  /*23b0*/  @!P4 IMAD.WIDE.U32 R22, R22, 0x8, R18 ;  /* 0x000000081616c825 */ /* 0x000fcc00078e0012 */
[----:B------:R-:W0:Y:S01]  /*23c0*/  @!P4 LDG.E.64 R22, desc[UR8][R22.64] ;  /* 0x000000081616c981 */ /* 0x000e22000c1e1b00 */
[----:B------:R-:W-:Y:S01]  /*23d0*/  @!P5 IMAD R20, R17, UR11, R2 ;  /* 0x0000000b1114dc24 */ /* 0x000fe2000f8e0202 */
[C---:B------:R-:W-:Y:S02]  /*23e0*/  IADD3 R17, R16.reuse, 0x2, RZ ;  /* 0x0000000210117810 */ /* 0x040fe40007ffe0ff */
[----:B------:R-:W-:Y:S01]  /*23f0*/  IADD3 R26, R16, 0x3, RZ ;  /* 0x00000003101a7810 */ /* 0x000fe20007ffe0ff */
[----:B------:R-:W-:Y:S01]  /*2400*/  @!P5 IMAD.WIDE.U32 R20, R20, 0x8, R18 ;  /* 0x000000081414d825 */ /* 0x000fe200078e0012 */
[----:B------:R-:W-:Y:S02]  /*2410*/  ISETP.EQ.OR P6, PT, R17, UR10, P3 ;  /* 0x0000000a11007c0c */ /* 0x000fe40009fc2670 */
[----:B------:R-:W-:-:S03]  /*2420*/  ISETP.EQ.OR P0, PT, R26, UR10, P3 ;  /* 0x0000000a1a007c0c */ /* 0x000fc60009f02670 */
[----:B------:R-:W2:Y:S10]  /*2430*/  @!P5 LDG.E.64 R20, desc[UR8][R20.64] ;  /* 0x000000081414d981 */ /* 0x000eb4000c1e1b00 */
[----:B------:R-:W-:-:S04]  /*2440*/  @!P0 IMAD R26, R26, UR11, R2 ;  /* 0x0000000b1a1a8c24 */ /* 0x000fc8000f8e0202 */
[----:B------:R-:W-:-:S06]  /*2450*/  @!P0 IMAD.WIDE.U32 R26, R26, 0x8, R18 ;  /* 0x000000081a1a8825 */ /* 0x000fcc00078e0012 */
[----:B------:R-:W3:Y:S01]  /*2460*/  @!P0 LDG.E.64 R26, desc[UR8][R26.64] ;  /* 0x000000081a1a8981 */ /* 0x000ee2000c1e1b00 */
[----:B0-----:R-:W-:Y:S01]  /*2470*/  @!P4 FADD.FTZ R12, R12, R22 ;  /* 0x000000160c0cc221 */ /* 0x001fe20000010000 */
[----:B------:R-:W-:Y:S02]  /*2480*/  @!P6 IMAD R22, R17, UR11, R2 ;  /* 0x0000000b1116ec24 */ /* 0x000fe4000f8e0202 */
[----:B------:R-:W-:Y:S02]  /*2490*/  @!P4 FADD.FTZ R13, R13, R23 ;  /* 0x000000170d0dc221 */ /* 0x000fe40000010000 */
[----:B------:R-:W-:-:S06]  /*24a0*/  @!P6 IMAD.WIDE.U32 R22, R22, 0x8, R18 ;  /* 0x000000081616e825 */ /* 0x000fcc00078e0012 */
[----:B------:R-:W4:Y:S01]  /*24b0*/  @!P6 LDG.E.64 R22, desc[UR8][R22.64] ;  /* 0x000000081616e981 */ /* 0x000f22000c1e1b00 */
[----:B------:R-:W-:Y:S01]  /*24c0*/  IADD3 R15, R15, -0x4, RZ ;  /* 0xfffffffc0f0f7810 */ /* 0x000fe20007ffe0ff */
[----:B--2---:R-:W-:-:S03]  /*24d0*/  @!P5 FADD.FTZ R12, R12, R20 ;  /* 0x000000140c0cd221 */ /* 0x004fc60000010000 */
[----:B------:R-:W-:Y:S01]  /*24e0*/  ISETP.NE.AND P4, PT, R15, RZ, PT ;  /* 0x000000ff0f00720c */ /* 0x000fe20003f85270 */
[----:B------:R-:W-:Y:S01]  /*24f0*/  @!P5 FADD.FTZ R13, R13, R21 ;  /* 0x000000150d0dd221 */ /* 0x000fe20000010000 */
[----:B------:R-:W-:Y:S01]  /*2500*/  IADD3 R16, R16, 0x4, RZ ;  /* 0x0000000410107810 */ /* 0x000fe20007ffe0ff */
[----:B----4-:R-:W-:Y:S02]  /*2510*/  @!P6 FADD.FTZ R12, R12, R22 ;  /* 0x000000160c0ce221 */ /* 0x010fe40000010000 */
[----:B------:R-:W-:Y:S02]  /*2520*/  @!P6 FADD.FTZ R13, R13, R23 ;  /* 0x000000170d0de221 */ /* 0x000fe40000010000 */
[----:B---3--:R-:W-:Y:S02]  /*2530*/  @!P0 FADD.FTZ R12, R12, R26 ;  /* 0x0000001a0c0c8221 */ /* 0x008fe40000010000 */
[----:B------:R-:W-:-:S04]  /*2540*/  @!P0 FADD.FTZ R13, R13, R27 ;  /* 0x0000001b0d0d8221 */ /* 0x000fc80000010000 */
[----:B------:R-:W-:Y:S05]  /*2550*/  @P4 BRA `(.L_x_4511) ;  /* 0xfffffffc00844947 */ /* 0x000fea000383ffff */
.L_x_4510:
        /* <DEDUP_REMOVED lines=11> */
.L_x_4516:
[----:B------:R-:W-:Y:S05]  /*2610*/  BSYNC B0 ;  /* 0x0000000000007941 */ /* 0x000fea0003800000 */
.L_x_4515:
        /* <DEDUP_REMOVED lines=16> */
.L_x_4507:
[----:B------:R-:W1:Y:S01]  /*2720*/  S2R R27, SR_TID.X ;  /* 0x00000000001b7919 */ /* 0x000e620000002100 */
[----:B------:R-:W-:Y:S01]  /*2730*/  ULDC.64 UR6, c[0x0][0x218] ;  /* 0x0000860000067ab9 */ /* 0x000fe20000000a00 */
[----:B------:R-:W-:Y:S01]  /*2740*/  MOV R18, UR13 ;  /* 0x0000000d00127c02 */ /* 0x000fe20008000f00 */
[----:B------:R-:W-:Y:S01]  /*2750*/  ULDC UR14, c[0x0][0x2a4] ;  /* 0x0000a900000e7ab9 */ /* 0x000fe20000000800 */
[----:B------:R-:W-:Y:S01]  /*2760*/  ISETP.EQ.U32.AND P4, PT, RZ, UR6, PT ;  /* 0x00000006ff007c0c */ /* 0x000fe2000bf82070 */
[----:B------:R-:W-:Y:S01]  /*2770*/  UMOV UR6, 0x400 ;  /* 0x0000040000067882 */ /* 0x000fe20000000000 */
[C---:B------:R-:W-:Y:S01]  /*2780*/  SHF.L.U64.HI R17, R4.reuse, 0x1, R5 ;  /* 0x0000000104117819 */ /* 0x040fe20000010205 */
[----:B------:R-:W-:Y:S01]  /*2790*/  ULDC.64 UR16, c[0x0][0x228] ;  /* 0x00008a0000107ab9 */ /* 0x000fe20000000a00 */
[----:B------:R-:W-:Y:S01]  /*27a0*/  SHF.L.U32 R16, R4, 0x1, RZ ;  /* 0x0000000104107819 */ /* 0x000fe200000006ff */
[----:B------:R-:W-:Y:S01]  /*27b0*/  ULDC.64 UR18, c[0x0][0x230] ;  /* 0x00008c0000127ab9 */ /* 0x000fe20000000a00 */
[----:B-1----:R-:W-:-:S04]  /*27c0*/  LOP3.LUT P0, RZ, R27, UR10, RZ, 0xfc, !PT ;  /* 0x0000000a1bff7c12 */ /* 0x002fc8000f80fcff */
[----:B------:R-:W-:Y:S01]  /*27d0*/  ISETP.EQ.OR.EX P0, PT, RZ, UR7, P0, P4 ;  /* 0x00000007ff007c0c */ /* 0x000fe20008702740 */
[----:B------:R-:W1:-:S12]  /*27e0*/  S2UR UR7, SR_CgaCtaId ;  /* 0x00000000000779c3 */ /* 0x000e580000008800 */
[----:B------:R-:W2:Y:S01]  /*27f0*/  @!P0 LDC.64 R14, c[0x0][0x218] ;  /* 0x00008600ff0e8b82 */ /* 0x000ea20000000a00 */
[----:B------:R-:W-:Y:S01]  /*2800*/  @!P0 FMUL.FTZ R19, R13, UR14 ;  /* 0x0000000e0d138c20 */ /* 0x000fe20008410000 */
[----:B-1----:R-:W-:-:S09]  /*2810*/  ULEA UR6, UR7, UR6, 0x18 ;  /* 0x0000000607067291 */ /* 0x002fd2000f8ec03f */
[----:B------:R0:W-:Y:S01]  /*2820*/  @!P3 STS.64 [UR6+0x98], R12 ;  /* 0x0000980cff00b988 */ /* 0x0001e20008000a06 */
[----:B--2---:R-:W-:-:S04]  /*2830*/  @!P0 IMAD.WIDE R4, R18, 0x8, R14 ;  /* 0x0000000812048825 */ /* 0x004fc800078e020e */
[----:B------:R-:W-:Y:S01]  /*2840*/  @!P0 FMUL.FTZ R18, R12, UR14 ;  /* 0x0000000e0c128c20 */ /* 0x000fe20008410000 */
[C---:B------:R-:W-:Y:S02]  /*2850*/  IADD3 R14, P4, R16.reuse, UR16, RZ ;  /* 0x00000010100e7c10 */ /* 0x040fe4000ff9e0ff */
[----:B------:R-:W-:Y:S02]  /*2860*/  IADD3 R16, P5, R16, UR18, RZ ;  /* 0x0000001210107c10 */ /* 0x000fe4000ffbe0ff */
[----:B------:R1:W-:Y:S01]  /*2870*/  @!P0 STG.E.64 desc[UR8][R4.64], R18 ;  /* 0x0000001204008986 */ /* 0x0003e2000c101b08 */
[C---:B------:R-:W-:Y:S01]  /*2880*/  IADD3.X R15, R17.reuse, UR17, RZ, P4, !PT ;  /* 0x00000011110f7c10 */ /* 0x040fe2000a7fe4ff */
[----:B------:R-:W-:Y:S01]  /*2890*/  HADD2.F32 R21, -RZ, R25.H0_H0 ;  /* 0x20000019ff157230 */ /* 0x000fe20000004100 */
[----:B------:R-:W-:Y:S01]  /*28a0*/  IADD3.X R17, R17, UR19, RZ, P5, !PT ;  /* 0x0000001311117c10 */ /* 0x000fe2000affe4ff */
[----:B------:R-:W-:Y:S01]  /*28b0*/  BAR.SYNC.DEFER_BLOCKING 0x0 ;  /* 0x0000000000007b1d */ /* 0x000fe20000010000 */
[----:B0-----:R-:W-:Y:S01]  /*28c0*/  HADD2.F32 R12, -RZ, R10.H0_H0 ;  /* 0x2000000aff0c7230 */ /* 0x001fe20000004100 */
[----:B------:R-:W-:-:S04]  /*28d0*/  ISETP.NE.AND P6, PT, RZ, UR12, PT ;  /* 0x0000000cff007c0c */ /* 0x000fc8000bfc5270 */
[----:B------:R-:W-:Y:S01]  /*28e0*/  ULDC.64 UR16, c[0x0][0x278] ;  /* 0x00009e0000107ab9 */ /* 0x000fe20000000a00 */
[----:B------:R-:W2:Y:S04]  /*28f0*/  LDG.E.U16 R13, desc[UR8][R16.64] ;  /* 0x00000008100d7981 */ /* 0x000ea8000c1e1500 */
[----:B-1----:R-:W3:Y:S04]  /*2900*/  LDG.E.U16 R19, desc[UR8][R14.64] ;  /* 0x000000080e137981 */ /* 0x002ee8000c1e1500 */
[----:B------:R-:W4:Y:S04]  /*2910*/  LDG.E.U16 R18, desc[UR8][R14.64+0x2] ;  /* 0x000002080e127981 */ /* 0x000f28000c1e1500 */
[----:B------:R0:W5:Y:S04]  /*2920*/  LDG.E.U16 R20, desc[UR8][R16.64+0x2] ;  /* 0x0000020810147981 */ /* 0x000168000c1e1500 */
[----:B------:R-:W1:Y:S02]  /*2930*/  LDS.64 R4, [UR6+0x98] ;  /* 0x00009806ff047984 */ /* 0x000e640008000a00 */
[----:B-1----:R-:W-:-:S04]  /*2940*/  FMUL.FTZ R26, R4, UR14 ;  /* 0x0000000e041a7c20 */ /* 0x002fc80008410000 */
[----:B------:R-:W-:-:S04]  /*2950*/  FMUL.FTZ R22, R26, R26 ;  /* 0x0000001a1a167220 */ /* 0x000fc80000410000 */
[----:B------:R-:W-:-:S05]  /*2960*/  FFMA.FTZ R22, R5, UR14, -R22 ;  /* 0x0000000e05167c23 */ /* 0x000fca0008010816 */
[----:B------:R-:W-:-:S13]  /*2970*/  FSETP.GTU.FTZ.AND P0, PT, R22, RZ, PT ;  /* 0x000000ff1600720b */ /* 0x000fda0003f1c000 */
[----:B------:R-:W-:Y:S01]  /*2980*/  VOTEU.ANY UP0, P0 ;  /* 0x00000000003f7886 */ /* 0x000fe20000000100 */
[----:B------:R-:W-:-:S04]  /*2990*/  PLOP3.LUT P0, PT, PT, PT, UP0, 0x80, 0x0 ;  /* 0x000000000000781c */ /* 0x000fc80003f0f008 */
[----:B------:R-:W-:-:S09]  /*29a0*/  @UP0 ULDC UR6, c[0x0][0x238] ;  /* 0x00008e0000060ab9 */ /* 0x000fd20000000800 */
[----:B------:R-:W-:-:S06]  /*29b0*/  @P0 FADD.FTZ R22, R22, UR6 ;  /* 0x0000000616160e21 */ /* 0x000fcc0008010000 */
[----:B------:R-:W1:Y:S01]  /*29c0*/  @P0 MUFU.RSQ R22, R22 ;  /* 0x0000001600160308 */ /* 0x000e620000001400 */
[----:B0-----:R-:W-:Y:S02]  /*29d0*/  HADD2.F32 R17, -RZ, R30.H0_H0 ;  /* 0x2000001eff117230 */ /* 0x001fe40000004100 */
[----:B------:R-:W-:Y:S02]  /*29e0*/  HADD2.F32 R16, -RZ, R28.H0_H0 ;  /* 0x2000001cff107230 */ /* 0x000fe40000004100 */
[----:B------:R-:W-:Y:S02]  /*29f0*/  HADD2.F32 R15, -RZ, R29.H0_H0 ;  /* 0x2000001dff0f7230 */ /* 0x000fe40000004100 */
[----:B------:R-:W-:Y:S02]  /*2a00*/  HADD2.F32 R14, -RZ, R24.H0_H0 ;  /* 0x20000018ff0e7230 */ /* 0x000fe40000004100 */
[----:B------:R-:W-:Y:S01]  /*2a10*/  HADD2.F32 R5, -RZ, R11.H0_H0 ;  /* 0x2000000bff057230 */ /* 0x000fe20000004100 */
[----:B-1----:R-:W-:Y:S01]  /*2a20*/  @P0 R2UR UR7, R22 ;  /* 0x00000000160702ca */ /* 0x002fe200000e0000 */
[--C-:B------:R-:W-:Y:S01]  /*2a30*/  FADD.FTZ R17, R17, -R26.reuse ;  /* 0x8000001a11117221 */ /* 0x100fe20000010000 */
[--C-:B------:R-:W-:Y:S01]  /*2a40*/  FADD.FTZ R16, R16, -R26.reuse ;  /* 0x8000001a10107221 */ /* 0x100fe20000010000 */
[--C-:B------:R-:W-:Y:S01]  /*2a50*/  FADD.FTZ R15, R15, -R26.reuse ;  /* 0x8000001a0f0f7221 */ /* 0x100fe20000010000 */
[--C-:B------:R-:W-:Y:S01]  /*2a60*/  FADD.FTZ R14, R14, -R26.reuse ;  /* 0x8000001a0e0e7221 */ /* 0x100fe20000010000 */
[--C-:B------:R-:W-:Y:S01]  /*2a70*/  FADD.FTZ R12, R12, -R26.reuse ;  /* 0x8000001a0c0c7221 */ /* 0x100fe20000010000 */
[----:B------:R-:W-:Y:S01]  /*2a80*/  FADD.FTZ R5, R5, -R26 ;  /* 0x8000001a05057221 */ /* 0x000fe20000010000 */
[----:B------:R-:W-:Y:S01]  /*2a90*/  UMOV UR6, 0x3f800000 ;  /* 0x3f80000000067882 */ /* 0x000fe20000000000 */
[----:B------:R-:W-:-:S05]  /*2aa0*/  HADD2.F32 R30, -RZ, R30.H1_H1 ;  /* 0x3000001eff1e7230 */ /* 0x000fca0000004100 */
[----:B------:R-:W-:Y:S02]  /*2ab0*/  @UP0 UMOV UR6, UR7 ;  /* 0x0000000700060c82 */ /* 0x000fe40008000000 */
[----:B------:R-:W-:Y:S01]  /*2ac0*/  FMUL.FTZ R17, R17, UR6 ;  /* 0x0000000611117c20 */ /* 0x000fe20008410000 */
[----:B------:R-:W-:Y:S01]  /*2ad0*/  FMUL.FTZ R16, R16, UR6 ;  /* 0x0000000610107c20 */ /* 0x000fe20008410000 */
[----:B------:R-:W-:Y:S01]  /*2ae0*/  FMUL.FTZ R15, R15, UR6 ;  /* 0x000000060f0f7c20 */ /* 0x000fe20008410000 */
[----:B------:R-:W-:Y:S01]  /*2af0*/  FMUL.FTZ R14, R14, UR6 ;  /* 0x000000060e0e7c20 */ /* 0x000fe20008410000 */
[----:B------:R-:W-:Y:S01]  /*2b00*/  FMUL.FTZ R12, R12, UR6 ;  /* 0x000000060c0c7c20 */ /* 0x000fe20008410000 */
[----:B------:R-:W-:Y:S01]  /*2b10*/  FMUL.FTZ R5, R5, UR6 ;  /* 0x0000000605057c20 */ /* 0x000fe20008410000 */
[----:B------:R-:W-:Y:S01]  /*2b20*/  HADD2.F32 R28, -RZ, R28.H1_H1 ;  /* 0x3000001cff1c7230 */ /* 0x000fe20000004100 */
[----:B------:R-:W-:Y:S01]  /*2b30*/  ISETP.GE.U32.AND P0, PT, R36, UR16, PT ;  /* 0x0000001024007c0c */ /* 0x000fe2000bf06070 */
[----:B------:R-:W-:-:S02]  /*2b40*/  HADD2.F32 R22, -RZ, R24.H1_H1 ;  /* 0x30000018ff167230 */ /* 0x000fc40000004100 */
[--C-:B------:R-:W-:Y:S01]  /*2b50*/  FADD.FTZ R30, R30, -R26.reuse ;  /* 0x8000001a1e1e7221 */ /* 0x100fe20000010000 */
[----:B------:R-:W-:Y:S02]  /*2b60*/  HADD2.F32 R23, -RZ, R25.H1_H1 ;  /* 0x30000019ff177230 */ /* 0x000fe40000004100 */
[----:B------:R-:W-:Y:S02]  /*2b70*/  HADD2.F32 R24, -RZ, R10.H1_H1 ;  /* 0x3000000aff187230 */ /* 0x000fe40000004100 */
[----:B------:R-:W-:Y:S02]  /*2b80*/  HADD2.F32 R25, -RZ, R11.H1_H1 ;  /* 0x3000000bff197230 */ /* 0x000fe40000004100 */
[--C-:B------:R-:W-:Y:S02]  /*2b90*/  HADD2.F32 R10, -RZ, R3.reuse.H1_H1 ;  /* 0x30000003ff0a7230 */ /* 0x100fe40000004100 */
[--C-:B------:R-:W-:Y:S01]  /*2ba0*/  FADD.FTZ R28, R28, -R26.reuse ;  /* 0x8000001a1c1c7221 */ /* 0x100fe20000010000 */
[----:B------:R-:W-:Y:S01]  /*2bb0*/  FMUL.FTZ R30, R30, UR6 ;  /* 0x000000061e1e7c20 */ /* 0x000fe20008410000 */
[--C-:B------:R-:W-:Y:S01]  /*2bc0*/  FADD.FTZ R22, R22, -R26.reuse ;  /* 0x8000001a16167221 */ /* 0x100fe20000010000 */
[--C-:B------:R-:W-:Y:S01]  /*2bd0*/  FADD.FTZ R23, R23, -R26.reuse ;  /* 0x8000001a17177221 */ /* 0x100fe20000010000 */
[--C-:B------:R-:W-:Y:S01]  /*2be0*/  FADD.FTZ R24, R24, -R26.reuse ;  /* 0x8000001a18187221 */ /* 0x100fe20000010000 */
[--C-:B------:R-:W-:Y:S01]  /*2bf0*/  FADD.FTZ R25, R25, -R26.reuse ;  /* 0x8000001a19197221 */ /* 0x100fe20000010000 */
[----:B------:R-:W-:Y:S01]  /*2c00*/  FMUL.FTZ R28, R28, UR6 ;  /* 0x000000061c1c7c20 */ /* 0x000fe20008410000 */
[----:B--2---:R-:W-:Y:S01]  /*2c10*/  SHF.L.U32 R4, R13, 0x10, RZ ;  /* 0x000000100d047819 */ /* 0x004fe200000006ff */
[----:B------:R-:W-:Y:S01]  /*2c20*/  FADD.FTZ R13, R21, -R26 ;  /* 0x8000001a150d7221 */ /* 0x000fe20000010000 */
[----:B------:R-:W-:Y:S01]  /*2c30*/  HADD2.F32 R21, -RZ, R3.H0_H0 ;  /* 0x20000003ff157230 */ /* 0x000fe20000004100 */
[----:B---3--:R-:W-:-:S04]  /*2c40*/  SHF.L.U32 R19, R19, 0x10, RZ ;  /* 0x0000001013137819 */ /* 0x008fc800000006ff */
[----:B------:R-:W-:Y:S01]  /*2c50*/  FADD.FTZ R21, R21, -R26 ;  /* 0x8000001a15157221 */ /* 0x000fe20000010000 */
[----:B------:R-:W-:-:S03]  /*2c60*/  FMUL.FTZ R13, R13, UR6 ;  /* 0x000000060d0d7c20 */ /* 0x000fc60008410000 */
[----:B------:R-:W-:Y:S01]  /*2c70*/  FMUL.FTZ R21, R21, UR6 ;  /* 0x0000000615157c20 */ /* 0x000fe20008410000 */
        /* <DEDUP_REMOVED lines=8> */
[----:B------:R-:W-:Y:S01]  /*2d00*/  HADD2.F32 R21, -RZ, R29.H1_H1 ;  /* 0x3000001dff157230 */ /* 0x000fe20000004100 */
[----:B------:R-:W-:-:S02]  /*2d10*/  SHF.R.S32.HI R29, RZ, 0x1f, R36 ;  /* 0x0000001fff1d7819 */ /* 0x000fc40000011424 */
[----:B----4-:R-:W-:Y:S02]  /*2d20*/  SHF.L.U32 R3, R18, 0x10, RZ ;  /* 0x0000001012037819 */ /* 0x010fe400000006ff */
[----:B------:R-:W-:Y:S02]  /*2d30*/  ISETP.GE.AND.EX P0, PT, R29, UR17, PT, P0 ;  /* 0x000000111d007c0c */ /* 0x000fe4000bf06300 */
[----:B-----5:R-:W-:Y:S01]  /*2d40*/  SHF.L.U32 R20, R20, 0x10, RZ ;  /* 0x0000001014147819 */ /* 0x020fe200000006ff */
[--C-:B------:R-:W-:Y:S01]  /*2d50*/  FADD.FTZ R21, R21, -R26.reuse ;  /* 0x8000001a15157221 */ /* 0x100fe20000010000 */
[----:B------:R-:W-:Y:S01]  /*2d60*/  ISETP.LT.U32.AND P0, PT, R27, 0x200, !P0 ;  /* 0x000002001b00780c */ /* 0x000fe20004701070 */
[----:B------:R-:W-:Y:S02]  /*2d70*/  FADD.FTZ R26, R10, -R26 ;  /* 0x8000001a0a1a7221 */ /* 0x000fe40000010000 */
        /* <DEDUP_REMOVED lines=12> */
.L_x_4517:
[----:B------:R-:W-:Y:S04]  /*2e40*/  BSSY B0, `(.L_x_4518) ;  /* 0x000000f000007945 */ /* 0x000fe80003800000 */
[----:B------:R-:W-:Y:S05]  /*2e50*/  @P2 BRA `(.L_x_4519) ;  /* 0x0000000000342947 */ /* 0x000fea0003800000 */
[----:B------:R-:W-:Y:S01]  /*2e60*/  SHF.R.S32.HI R18, RZ, 0x1f, R0 ;  /* 0x0000001fff127819 */ /* 0x000fe20000011400 */
[----:B------:R-:W-:Y:S01]  /*2e70*/  ULDC.64 UR14, c[0x0][0x270] ;  /* 0x00009c00000e7ab9 */ /* 0x000fe20000000a00 */
[----:B------:R-:W-:Y:S02]  /*2e80*/  MOV R10, R6 ;  /* 0x00000006000a7202 */ /* 0x000fe40000000f00 */
[----:B------:R-:W-:Y:S01]  /*2e90*/  MOV R11, R9 ;  /* 0x00000009000b7202 */ /* 0x000fe20000000f00 */
[----:B------:R-:W-:Y:S01]  /*2ea0*/  IMAD R18, R18, UR14, RZ ;  /* 0x0000000e12127c24 */ /* 0x000fe2000f8e02ff */
[----:B------:R-:W-:Y:S01]  /*2eb0*/  F2FP.F16.F32.PACK_AB R17, R27, R17 ;  /* 0x000000111b11723e */ /* 0x000fe200000000ff */
[----:B------:R-:W-:-:S04]  /*2ec0*/  IMAD.WIDE.U32 R10, R0, UR14, R10 ;  /* 0x0000000e000a7c25 */ /* 0x000fc8000f8e000a */
[----:B------:R-:W-:Y:S01]  /*2ed0*/  IMAD R18, R0, UR15, R18 ;  /* 0x0000000f00127c24 */ /* 0x000fe2000f8e0212 */
[----:B------:R-:W-:-:S04]  /*2ee0*/  ULDC.64 UR14, c[0x0][0x210] ;  /* 0x00008400000e7ab9 */ /* 0x000fc80000000a00 */
[----:B------:R-:W-:Y:S02]  /*2ef0*/  IADD3 R11, R11, R18, RZ ;  /* 0x000000120b0b7210 */ /* 0x000fe40007ffe0ff */
[----:B------:R-:W-:-:S04]  /*2f00*/  LEA R18, P2, R10, UR14, 0x1 ;  /* 0x0000000e0a127c11 */ /* 0x000fc8000f8408ff */
[----:B------:R-:W-:-:S05]  /*2f10*/  LEA.HI.X R19, R10, UR15, R11, 0x1, P2 ;  /* 0x0000000f0a137c11 */ /* 0x000fca00090f0c0b */
[----:B------:R0:W-:Y:S04]  /*2f20*/  STG.E desc[UR8][R18.64], R17 ;  /* 0x0000001112007986 */ /* 0x0001e8000c101908 */
.L_x_4519:
[----:B------:R-:W-:Y:S05]  /*2f30*/  BSYNC B0 ;  /* 0x0000000000007941 */ /* 0x000fea0003800000 */
.L_x_4518:
[----:B------:R-:W-:Y:S01]  /*2f40*/  FFMA.FTZ R28, R3, R28, R20 ;  /* 0x0000001c031c7223 */ /* 0x000fe20000010014 */
[----:B------:R-:W-:Y:S06]  /*2f50*/  @!P6 BRA `(.L_x_4520) ;  /* 0x000000000028e947 */ /* 0x000fec0003800000 */
        /* <DEDUP_REMOVED lines=10> */
.L_x_4520:
        /* <DEDUP_REMOVED lines=14> */
.L_x_4522:
[----:B------:R-:W-:Y:S05]  /*30e0*/  BSYNC B0 ;  /* 0x0000000000007941 */ /* 0x000fea0003800000 */
.L_x_4521:
[----:B------:R-:W-:Y:S01]  /*30f0*/  SHF.R.S32.HI R10, RZ, 0x1f, R34 ;  /* 0x0000001fff0a7819 */ /* 0x000fe20000011422 */
[----:B------:R-:W-:Y:S01]  /*3100*/  FMUL.FTZ R22, R22, UR6 ;  /* 0x0000000616167c20 */ /* 0x000fe20008410000 */
[----:B------:R-:W-:Y:S01]  /*3110*/  ISETP.GE.U32.AND P5, PT, R34, UR16, PT ;  /* 0x0000001022007c0c */ /* 0x000fe2000bfa6070 */
[----:B------:R-:W-:Y:S01]  /*3120*/  FMUL.FTZ R24, R24, UR6 ;  /* 0x0000000618187c20 */ /* 0x000fe20008410000 */
[----:B------:R-:W-:Y:S01]  /*3130*/  ISETP.GE.U32.AND P0, PT, R33, UR16, PT ;  /* 0x0000001021007c0c */ /* 0x000fe2000bf06070 */
[----:B------:R-:W-:Y:S01]  /*3140*/  FMUL.FTZ R25, R25, UR6 ;  /* 0x0000000619197c20 */ /* 0x000fe20008410000 */
[----:B------:R-:W-:Y:S01]  /*3150*/  ISETP.GE.AND.EX P5, PT, R10, UR17, PT, P5 ;  /* 0x000000110a007c0c */ /* 0x000fe2000bfa6350 */
[----:B------:R-:W-:Y:S01]  /*3160*/  FMUL.FTZ R26, R26, UR6 ;  /* 0x000000061a1a7c20 */ /* 0x000fe20008410000 */
[----:B------:R-:W2:Y:S01]  /*3170*/  S2R R10, SR_TID.X ;  /* 0x00000000000a7919 */ /* 0x000ea20000002100 */
[----:B------:R-:W-:Y:S01]  /*3180*/  ISETP.GE.U32.AND P2, PT, R32, UR16, PT ;  /* 0x0000001020007c0c */ /* 0x000fe2000bf46070 */
[----:B-1----:R-:W-:Y:S01]  /*3190*/  FMUL.FTZ R16, R21, UR6 ;  /* 0x0000000615107c20 */ /* 0x002fe20008410000 */
[----:B------:R-:W-:Y:S01]  /*31a0*/  ISETP.GE.U32.AND P3, PT, R31, UR16, PT ;  /* 0x000000101f007c0c */ /* 0x000fe2000bf66070 */
[--C-:B------:R-:W-:Y:S01]  /*31b0*/  FFMA.FTZ R11, R3, R25, R20.reuse ;  /* 0x00000019030b7223 */ /* 0x100fe20000010014 */
[----:B------:R-:W-:Y:S01]  /*31c0*/  ISETP.GE.U32.AND P4, PT, R35, UR16, PT ;  /* 0x0000001023007c0c */ /* 0x000fe2000bf86070 */
[----:B------:R-:W-:Y:S01]  /*31d0*/  FFMA.FTZ R21, R3, R26, R20 ;  /* 0x0000001a03157223 */ /* 0x000fe20000010014 */
[----:B------:R-:W-:-:S02]  /*31e0*/  SHF.R.S32.HI R30, RZ, 0x1f, R33 ;  /* 0x0000001fff1e7819 */ /* 0x000fc40000011421 */
[----:B------:R-:W-:Y:S02]  /*31f0*/  SHF.R.S32.HI R29, RZ, 0x1f, R32 ;  /* 0x0000001fff1d7819 */ /* 0x000fe40000011420 */
[----:B------:R-:W-:Y:S02]  /*3200*/  SHF.R.S32.HI R28, RZ, 0x1f, R31 ;  /* 0x0000001fff1c7819 */ /* 0x000fe4000001141f */
[----:B------:R-:W-:Y:S02]  /*3210*/  SHF.R.S32.HI R27, RZ, 0x1f, R35 ;  /* 0x0000001fff1b7819 */ /* 0x000fe40000011423 */
[----:B------:R-:W-:Y:S02]  /*3220*/  ISETP.GE.AND.EX P0, PT, R30, UR17, PT, P0 ;  /* 0x000000111e007c0c */ /* 0x000fe4000bf06300 */
[----:B------:R-:W-:Y:S02]  /*3230*/  ISETP.GE.AND.EX P2, PT, R29, UR17, PT, P2 ;  /* 0x000000111d007c0c */ /* 0x000fe4000bf46320 */
[----:B------:R-:W-:-:S02]  /*3240*/  ISETP.GE.AND.EX P3, PT, R28, UR17, PT, P3 ;  /* 0x000000111c007c0c */ /* 0x000fc4000bf66330 */
[----:B------:R-:W-:Y:S02]  /*3250*/  ISETP.GE.AND.EX P4, PT, R27, UR17, PT, P4 ;  /* 0x000000111b007c0c */ /* 0x000fe4000bf86340 */
[C---:B--2---:R-:W-:Y:S02]  /*3260*/  ISETP.LT.U32.AND P5, PT, R10.reuse, 0x200, !P5 ;  /* 0x000002000a00780c */ /* 0x044fe40006fa1070 */
[C---:B------:R-:W-:Y:S02]  /*3270*/  ISETP.LT.U32.AND P0, PT, R10.reuse, 0x200, !P0 ;  /* 0x000002000a00780c */ /* 0x040fe40004701070 */
[C---:B------:R-:W-:Y:S02]  /*3280*/  ISETP.LT.U32.AND P2, PT, R10.reuse, 0x200, !P2 ;  /* 0x000002000a00780c */ /* 0x040fe40005741070 */
[C---:B------:R-:W-:Y:S02]  /*3290*/  ISETP.LT.U32.AND P3, PT, R10.reuse, 0x200, !P3 ;  /* 0x000002000a00780c */ /* 0x040fe40005f61070 */
[----:B------:R-:W-:Y:S01]  /*32a0*/  ISETP.LT.U32.AND P4, PT, R10, 0x200, !P4 ;  /* 0x000002000a00780c */ /* 0x000fe20006781070 */
[----:B------:R-:W-:Y:S01]  /*32b0*/  FMUL.FTZ R10, R23, UR6 ;  /* 0x00000006170a7c20 */ /* 0x000fe20008410000 */
[----:B------:R-:W-:-:S03]  /*32c0*/  FFMA.FTZ R23, R3, R22, R20 ;  /* 0x0000001603177223 */ /* 0x000fc60000010014 */
[C-C-:B------:R-:W-:Y:S01]  /*32d0*/  FFMA.FTZ R22, R3.reuse, R10, R20.reuse ;  /* 0x0000000a03167223 */ /* 0x140fe20000010014 */
[C-C-:B------:R-:W-:Y:S01]  /*32e0*/  FFMA.FTZ R10, R3.reuse, R24, R20.reuse ;  /* 0x00000018030a7223 */ /* 0x140fe20000010014 */
        /* <DEDUP_REMOVED lines=12> */
.L_x_4523:
[----:B------:R-:W-:Y:S04]  /*33b0*/  BSSY B0, `(.L_x_4524) ;  /* 0x0000010000007945 */ /* 0x000fe80003800000 */
[----:B------:R-:W-:Y:S05]  /*33c0*/  @P1 BRA `(.L_x_4525) ;  /* 0x0000000000381947 */ /* 0x000fea0003800000 */
[----:B0-----:R-:W-:Y:S01]  /*33d0*/  IADD3 R18, R0, 0x10, RZ ;  /* 0x0000001000127810 */ /* 0x001fe20007ffe0ff */
        /* <DEDUP_REMOVED lines=13> */
.L_x_4525:
[----:B------:R-:W-:Y:S05]  /*34b0*/  BSYNC B0 ;  /* 0x0000000000007941 */ /* 0x000fea0003800000 */
.L_x_4524:
[----:B------:R-:W-:Y:S05]  /*34c0*/  @!P6 BRA `(.L_x_4526) ;  /* 0x000000000028e947 */ /* 0x000fea0003800000 */
[----:B-1----:R-:W-:Y:S01]  /*34d0*/  FMUL.FTZ R3, R14, -1.4426950216293334961 ;  /* 0xbfb8aa3b0e037820 */ /* 0x002fe20000410000 */
[----:B------:R-:W-:-:S05]  /*34e0*/  FMUL.FTZ R16, R23, -1.4426950216293334961 ;  /* 0xbfb8aa3b17107820 */ /* 0x000fca0000410000 */
        /* <DEDUP_REMOVED lines=8> */
.L_x_4526:
[----:B------:R-:W-:Y:S04]  /*3570*/  BSSY B0, `(.L_x_4527) ;  /* 0x000000f000007945 */ /* 0x000fe80003800000 */
[----:B------:R-:W-:Y:S05]  /*3580*/  @!P5 BRA `(.L_x_4528) ;  /* 0x000000000034d947 */ /* 0x000fea0003800000 */
[----:B-1----:R-:W-:Y:S01]  /*3590*/  SHF.R.S32.HI R3, RZ, 0x1f, R34 ;  /* 0x0000001fff037819 */ /* 0x002fe20000011422 */
[----:B------:R-:W-:Y:S01]  /*35a0*/  ULDC.64 UR14, c[0x0][0x270] ;  /* 0x00009c00000e7ab9 */ /* 0x000fe20000000a00 */
[----:B------:R-:W-:Y:S02]  /*35b0*/  MOV R16, R6 ;  /* 0x0000000600107202 */ /* 0x000fe40000000f00 */
[----:B0-----:R-:W-:Y:S01]  /*35c0*/  MOV R17, R9 ;  /* 0x0000000900117202 */ /* 0x001fe20000000f00 */
        /* <DEDUP_REMOVED lines=9> */
.L_x_4528:
[----:B------:R-:W-:Y:S05]  /*3660*/  BSYNC B0 ;  /* 0x0000000000007941 */ /* 0x000fea0003800000 */
.L_x_4527:
[----:B------:R-:W-:Y:S05]  /*3670*/  @!P6 BRA `(.L_x_4529) ;  /* 0x000000000028e947 */ /* 0x000fea0003800000 */
[----:B-1----:R-:W-:Y:S01]  /*3680*/  FMUL.FTZ R3, R13, -1.4426950216293334961 ;  /* 0xbfb8aa3b0d037820 */ /* 0x002fe20000410000 */
[----:B------:R-:W-:-:S05]  /*3690*/  FMUL.FTZ R15, R22, -1.4426950216293334961 ;  /* 0xbfb8aa3b160f7820 */ /* 0x000fca0000410000 */
[----:B------:R-:W1:Y:S08]  /*36a0*/  MUFU.EX2 R3, R3 ;  /* 0x0000000300037308 */ /* 0x000e700000000800 */
[----:B------:R-:W3:Y:S01]  /*36b0*/  MUFU.EX2 R15, R15 ;  /* 0x0000000f000f7308 */ /* 0x000ee20000000800 */
[----:B-1----:R-:W-:-:S07]  /*36c0*/  FADD.FTZ R14, R3, 1 ;  /* 0x3f800000030e7421 */ /* 0x002fce0000010000 */
[----:B------:R-:W1:Y:S01]  /*36d0*/  MUFU.RCP R14, R14 ;  /* 0x0000000e000e7308 */ /* 0x000e620000001000 */
[----:B---3--:R-:W-:-:S07]  /*36e0*/  FADD.FTZ R16, R15, 1 ;  /* 0x3f8000000f107421 */ /* 0x008fce0000010000 */
[----:B0-----:R-:W0:Y:S01]  /*36f0*/  MUFU.RCP R17, R16 ;  /* 0x0000001000117308 */ /* 0x001e220000001000 */
[----:B-1----:R-:W-:Y:S01]  /*3700*/  FMUL.FTZ R13, R13, R14 ;  /* 0x0000000e0d0d7220 */ /* 0x002fe20000410000 */
[----:B0-----:R-:W-:-:S07]  /*3710*/  FMUL.FTZ R22, R22, R17 ;  /* 0x0000001116167220 */ /* 0x001fce0000410000 */
.L_x_4529:
[----:B------:R-:W-:Y:S04]  /*3720*/  BSSY B0, `(.L_x_4530) ;  /* 0x000000e000007945 */ /* 0x000fe80003800000 */
[----:B------:R-:W-:Y:S05]  /*3730*/  @!P0 BRA `(.L_x_4531) ;  /* 0x0000000000308947 */ /* 0x000fea0003800000 */
[----:B------:R-:W-:Y:S01]  /*3740*/  ULDC.64 UR14, c[0x0][0x270] ;  /* 0x00009c00000e7ab9 */ /* 0x000fe20000000a00 */
[----:B------:R-:W-:Y:S01]  /*3750*/  MOV R14, R6 ;  /* 0x00000006000e7202 */ /* 0x000fe20000000f00 */
[----:B------:R-:W-:Y:S01]  /*3760*/  IMAD R16, R30, UR14, RZ ;  /* 0x0000000e1e107c24 */ /* 0x000fe2000f8e02ff */
[----:B------:R-:W-:Y:S02]  /*3770*/  MOV R15, R9 ;  /* 0x00000009000f7202 */ /* 0x000fe40000000f00 */
[----:B------:R-:W-:Y:S01]  /*3780*/  F2FP.F16.F32.PACK_AB R13, R22, R13 ;  /* 0x0000000d160d723e */ /* 0x000fe200000000ff */
[C---:B-1----:R-:W-:Y:S02]  /*3790*/  IMAD R3, R33.reuse, UR15, R16 ;  /* 0x0000000f21037c24 */ /* 0x042fe4000f8e0210 */
[----:B------:R-:W-:Y:S01]  /*37a0*/  IMAD.WIDE.U32 R14, R33, UR14, R14 ;  /* 0x0000000e210e7c25 */ /* 0x000fe2000f8e000e */
[----:B------:R-:W-:Y:S02]  /*37b0*/  ULDC.64 UR14, c[0x0][0x210] ;  /* 0x00008400000e7ab9 */ /* 0x000fe40000000a00 */
[----:B------:R-:W-:-:S02]  /*37c0*/  LEA R16, P0, R14, UR14, 0x1 ;  /* 0x0000000e0e107c11 */ /* 0x000fc4000f8008ff */
[----:B------:R-:W-:-:S04]  /*37d0*/  IADD3 R3, R15, R3, RZ ;  /* 0x000000030f037210 */ /* 0x000fc80007ffe0ff */
[----:B0-----:R-:W-:-:S05]  /*37e0*/  LEA.HI.X R17, R14, UR15, R3, 0x1, P0 ;  /* 0x0000000f0e117c11 */ /* 0x001fca00080f0c03 */
[----:B------:R3:W-:Y:S02]  /*37f0*/  STG.E desc[UR8][R16.64], R13 ;  /* 0x0000000d10007986 */ /* 0x0007e4000c101908 */
.L_x_4531:
[----:B------:R-:W-:Y:S05]  /*3800*/  BSYNC B0 ;  /* 0x0000000000007941 */ /* 0x000fea0003800000 */
.L_x_4530:
[----:B------:R-:W-:Y:S05]  /*3810*/  @!P6 BRA `(.L_x_4532) ;  /* 0x000000000028e947 */ /* 0x000fea0003800000 */
[----:B-1----:R-:W-:Y:S01]  /*3820*/  FMUL.FTZ R3, R12, -1.4426950216293334961 ;  /* 0xbfb8aa3b0c037820 */ /* 0x002fe20000410000 */
[----:B------:R-:W-:-:S05]  /*3830*/  FMUL.FTZ R14, R10, -1.4426950216293334961 ;  /* 0xbfb8aa3b0a0e7820 */ /* 0x000fca0000410000 */
[----:B------:R-:W3:Y:S08]  /*3840*/  MUFU.EX2 R3, R3 ;  /* 0x0000000300037308 */ /* 0x000ef00000000800 */
[----:B------:R-:W1:Y:S01]  /*3850*/  MUFU.EX2 R14, R14 ;  /* 0x0000000e000e7308 */ /* 0x000e620000000800 */
[----:B---3--:R-:W-:-:S07]  /*3860*/  FADD.FTZ R13, R3, 1 ;  /* 0x3f800000030d7421 */ /* 0x008fce0000010000 */
[----:B------:R-:W3:Y:S01]  /*3870*/  MUFU.RCP R13, R13 ;  /* 0x0000000d000d7308 */ /* 0x000ee20000001000 */
[----:B-1----:R-:W-:-:S07]  /*3880*/  FADD.FTZ R15, R14, 1 ;  /* 0x3f8000000e0f7421 */ /* 0x002fce0000010000 */
[----:B------:R-:W1:Y:S01]  /*3890*/  MUFU.RCP R15, R15 ;  /* 0x0000000f000f7308 */ /* 0x000e620000001000 */
[----:B---3--:R-:W-:Y:S01]  /*38a0*/  FMUL.FTZ R12, R12, R13 ;  /* 0x0000000d0c0c7220 */ /* 0x008fe20000410000 */
[----:B-1----:R-:W-:-:S07]  /*38b0*/  FMUL.FTZ R10, R10, R15 ;  /* 0x0000000f0a0a7220 */ /* 0x002fce0000410000 */
.L_x_4532:
        /* <DEDUP_REMOVED lines=9> */
[----:B---3--:R-:W-:Y:S02]  /*3950*/  LEA R16, P0, R14, UR14, 0x1 ;  /* 0x0000000e0e107c11 */ /* 0x008fe4000f8008ff */
[----:B------:R-:W-:-:S04]  /*3960*/  IADD3 R3, R15, R3, RZ ;  /* 0x000000030f037210 */ /* 0x000fc80007ffe0ff */
[----:B0-----:R-:W-:Y:S02]  /*3970*/  LEA.HI.X R17, R14, UR15, R3, 0x1, P0 ;  /* 0x0000000f0e117c11 */ /* 0x001fe400080f0c03 */
[----:B------:R-:W-:-:S05]  /*3980*/  F2FP.F16.F32.PACK_AB R3, R10, R12 ;  /* 0x0000000c0a03723e */ /* 0x000fca00000000ff */
[----:B------:R4:W-:Y:S02]  /*3990*/  STG.E desc[UR8][R16.64], R3 ;  /* 0x0000000310007986 */ /* 0x0009e4000c101908 */
.L_x_4534:
[----:B------:R-:W-:Y:S05]  /*39a0*/  BSYNC B0 ;  /* 0x0000000000007941 */ /* 0x000fea0003800000 */
.L_x_4533:
[----:B------:R-:W-:Y:S05]  /*39b0*/  @!P6 BRA `(.L_x_4535) ;  /* 0x000000000028e947 */ /* 0x000fea0003800000 */
[----:B-1--4-:R-:W-:Y:S01]  /*39c0*/  FMUL.FTZ R3, R5, -1.4426950216293334961 ;  /* 0xbfb8aa3b05037820 */ /* 0x012fe20000410000 */
[----:B------:R-:W-:-:S05]  /*39d0*/  FMUL.FTZ R12, R11, -1.4426950216293334961 ;  /* 0xbfb8aa3b0b0c7820 */ /* 0x000fca0000410000 */
[----:B------:R-:W1:Y:S08]  /*39e0*/  MUFU.EX2 R3, R3 ;  /* 0x0000000300037308 */ /* 0x000e700000000800 */
[----:B------:R-:W3:Y:S01]  /*39f0*/  MUFU.EX2 R12, R12 ;  /* 0x0000000c000c7308 */ /* 0x000ee20000000800 */
[----:B-1----:R-:W-:-:S07]  /*3a00*/  FADD.FTZ R10, R3, 1 ;  /* 0x3f800000030a7421 */ /* 0x002fce0000010000 */
[----:B------:R-:W1:Y:S01]  /*3a10*/  MUFU.RCP R10, R10 ;  /* 0x0000000a000a7308 */ /* 0x000e620000001000 */
[----:B---3--:R-:W-:-:S07]  /*3a20*/  FADD.FTZ R13, R12, 1 ;  /* 0x3f8000000c0d7421 */ /* 0x008fce0000010000 */
[----:B------:R-:W3:Y:S01]  /*3a30*/  MUFU.RCP R14, R13 ;  /* 0x0000000d000e7308 */ /* 0x000ee20000001000 */
[----:B-1----:R-:W-:Y:S01]  /*3a40*/  FMUL.FTZ R5, R5, R10 ;  /* 0x0000000a05057220 */ /* 0x002fe20000410000 */
[----:B---3--:R-:W-:-:S07]  /*3a50*/  FMUL.FTZ R11, R11, R14 ;  /* 0x0000000e0b0b7220 */ /* 0x008fce0000410000 */
.L_x_4535:
[----:B------:R-:W-:Y:S04]  /*3a60*/  BSSY B0, `(.L_x_4536) ;  /* 0x000000e000007945 */ /* 0x000fe80003800000 */
[----:B------:R-:W-:Y:S05]  /*3a70*/  @!P3 BRA `(.L_x_4537) ;  /* 0x000000000030b947 */ /* 0x000fea0003800000 */
[----:B------:R-:W-:Y:S01]  /*3a80*/  ULDC.64 UR14, c[0x0][0x270] ;  /* 0x00009c00000e7ab9 */ /* 0x000fe20000000a00 */
[----:B------:R-:W-:Y:S01]  /*3a90*/  MOV R12, R6 ;  /* 0x00000006000c7202 */ /* 0x000fe20000000f00 */
[----:B------:R-:W-:Y:S01]  /*3aa0*/  IMAD R10, R28, UR14, RZ ;  /* 0x0000000e1c0a7c24 */ /* 0x000fe2000f8e02ff */
[----:B---3--:R-:W-:Y:S02]  /*3ab0*/  MOV R13, R9 ;  /* 0x00000009000d7202 */ /* 0x008fe40000000f00 */
[----:B------:R-:W-:Y:S01]  /*3ac0*/  F2FP.F16.F32.PACK_AB R5, R11, R5 ;  /* 0x000000050b05723e */ /* 0x000fe200000000ff */
[C---:B-1--4-:R-:W-:Y:S02]  /*3ad0*/  IMAD R3, R31.reuse, UR15, R10 ;  /* 0x0000000f1f037c24 */ /* 0x052fe4000f8e020a */
[----:B------:R-:W-:Y:S01]  /*3ae0*/  IMAD.WIDE.U32 R12, R31, UR14, R12 ;  /* 0x0000000e1f0c7c25 */ /* 0x000fe2000f8e000c */
[----:B------:R-:W-:Y:S02]  /*3af0*/  ULDC.64 UR14, c[0x0][0x210] ;  /* 0x00008400000e7ab9 */ /* 0x000fe40000000a00 */
[----:B------:R-:W-:-:S02]  /*3b00*/  LEA R14, P0, R12, UR14, 0x1 ;  /* 0x0000000e0c0e7c11 */ /* 0x000fc4000f8008ff */
[----:B------:R-:W-:-:S04]  /*3b10*/  IADD3 R3, R13, R3, RZ ;  /* 0x000000030d037210 */ /* 0x000fc80007ffe0ff */
[----:B------:R-:W-:-:S05]  /*3b20*/  LEA.HI.X R15, R12, UR15, R3, 0x1, P0 ;  /* 0x0000000f0c0f7c11 */ /* 0x000fca00080f0c03 */
[----:B------:R1:W-:Y:S02]  /*3b30*/  STG.E desc[UR8][R14.64], R5 ;  /* 0x000000050e007986 */ /* 0x0003e4000c101908 */
.L_x_4537:
[----:B------:R-:W-:Y:S05]  /*3b40*/  BSYNC B0 ;  /* 0x0000000000007941 */ /* 0x000fea0003800000 */
.L_x_4536:
[----:B------:R-:W-:Y:S05]  /*3b50*/  @!P6 BRA `(.L_x_4538) ;  /* 0x000000000028e947 */ /* 0x000fea0003800000 */
[----:B-1--4-:R-:W-:Y:S01]  /*3b60*/  FMUL.FTZ R3, R4, -1.4426950216293334961 ;  /* 0xbfb8aa3b04037820 */ /* 0x012fe20000410000 */
[----:B------:R-:W-:-:S05]  /*3b70*/  FMUL.FTZ R10, R21, -1.4426950216293334961 ;  /* 0xbfb8aa3b150a7820 */ /* 0x000fca0000410000 */
[----:B------:R-:W1:Y:S08]  /*3b80*/  MUFU.EX2 R3, R3 ;  /* 0x0000000300037308 */ /* 0x000e700000000800 */
[----:B------:R-:W4:Y:S01]  /*3b90*/  MUFU.EX2 R10, R10 ;  /* 0x0000000a000a7308 */ /* 0x000f220000000800 */
[----:B-1----:R-:W-:-:S07]  /*3ba0*/  FADD.FTZ R5, R3, 1 ;  /* 0x3f80000003057421 */ /* 0x002fce0000010000 */
[----:B------:R-:W1:Y:S01]  /*3bb0*/  MUFU.RCP R5, R5 ;  /* 0x0000000500057308 */ /* 0x000e620000001000 */
[----:B----4-:R-:W-:-:S07]  /*3bc0*/  FADD.FTZ R11, R10, 1 ;  /* 0x3f8000000a0b7421 */ /* 0x010fce0000010000 */
[----:B------:R-:W4:Y:S01]  /*3bd0*/  MUFU.RCP R12, R11 ;  /* 0x0000000b000c7308 */ /* 0x000f220000001000 */
[----:B-1----:R-:W-:Y:S01]  /*3be0*/  FMUL.FTZ R4, R4, R5 ;  /* 0x0000000504047220 */ /* 0x002fe20000410000 */
[----:B----4-:R-:W-:-:S07]  /*3bf0*/  FMUL.FTZ R21, R21, R12 ;  /* 0x0000000c15157220 */ /* 0x010fce0000410000 */
.L_x_4538:
[----:B------:R-:W-:Y:S04]  /*3c00*/  BSSY B0, `(.L_x_4539) ;  /* 0x000000d000007945 */ /* 0x000fe80003800000 */
[----:B------:R-:W-:Y:S05]  /*3c10*/  @!P4 BRA `(.L_x_4540) ;  /* 0x00000000002cc947 */ /* 0x000fea0003800000 */
[----:B------:R-:W-:Y:S01]  /*3c20*/  ULDC.64 UR6, c[0x0][0x270] ;  /* 0x00009c0000067ab9 */ /* 0x000fe20000000a00 */
[----:B------:R-:W-:Y:S01]  /*3c30*/  MOV R7, R9 ;  /* 0x0000000900077202 */ /* 0x000fe20000000f00 */
[----:B------:R-:W-:Y:S01]  /*3c40*/  IMAD R8, R27, UR6, RZ ;  /* 0x000000061b087c24 */ /* 0x000fe2000f8e02ff */
[----:B------:R-:W-:Y:S01]  /*3c50*/  F2FP.F16.F32.PACK_AB R21, R21, R4 ;  /* 0x000000041515723e */ /* 0x000fe200000000ff */
[----:B------:R-:W-:-:S04]  /*3c60*/  IMAD.WIDE.U32 R6, R35, UR6, R6 ;  /* 0x0000000623067c25 */ /* 0x000fc8000f8e0006 */
[----:B-1--4-:R-:W-:Y:S01]  /*3c70*/  IMAD R3, R35, UR7, R8 ;  /* 0x0000000723037c24 */ /* 0x012fe2000f8e0208 */
[----:B------:R-:W-:Y:S02]  /*3c80*/  ULDC.64 UR6, c[0x0][0x210] ;  /* 0x0000840000067ab9 */ /* 0x000fe40000000a00 */
[----:B------:R-:W-:Y:S02]  /*3c90*/  LEA R8, P0, R6, UR6, 0x1 ;  /* 0x0000000606087c11 */ /* 0x000fe4000f8008ff */
[----:B------:R-:W-:-:S04]  /*3ca0*/  IADD3 R3, R7, R3, RZ ;  /* 0x0000000307037210 */ /* 0x000fc80007ffe0ff */
[----:B------:R-:W-:-:S05]  /*3cb0*/  LEA.HI.X R9, R6, UR7, R3, 0x1, P0 ;  /* 0x0000000706097c11 */ /* 0x000fca00080f0c03 */
[----:B------:R1:W-:Y:S02]  /*3cc0*/  STG.E desc[UR8][R8.64], R21 ;  /* 0x0000001508007986 */ /* 0x0003e4000c101908 */
.L_x_4540:
[----:B------:R-:W-:Y:S05]  /*3cd0*/  BSYNC B0 ;  /* 0x0000000000007941 */ /* 0x000fea0003800000 */
.L_x_4539:
[----:B------:R-:W-:Y:S02]  /*3ce0*/  UIADD3 UR13, UR11, UR13, URZ ;  /* 0x0000000d0b0d7290 */ /* 0x000fe4000fffe03f */
[----:B------:R-:W-:Y:S02]  /*3cf0*/  UIADD3 UR4, UR4, 0x1, URZ ;  /* 0x0000000104047890 */ /* 0x000fe4000fffe03f */
[----:B------:R-:W-:-:S06]  /*3d00*/  UISETP.GE.AND UP0, UPT, UR13, UR5, UPT ;  /* 0x000000050d00728c */ /* 0x000fcc000bf06270 */
[----:B------:R-:W-:-:S13]  /*3d10*/  PLOP3.LUT P0, PT, PT, PT, UP0, 0x80, 0x0 ;  /* 0x000000000000781c */ /* 0x000fda0003f0f008 */
[----:B------:R-:W-:Y:S05]  /*3d20*/  @!P0 BRA `(.L_x_4541) ;  /* 0xffffffc400488947 */ /* 0x000fea000383ffff */
[----:B------:R-:W-:Y:S05]  /*3d30*/  EXIT ;  /* 0x000000000000794d */ /* 0x000fea0003800000 */
.L_x_4542:
        /* <DEDUP_REMOVED lines=12> */
.L_x_5712:


//--------------------- .text._Z35group_norm_nhwc_fwd_one_pass_kernelI11Fp16IOBf16WLi128ELi128ELi512EEv26Group_norm_nhwc_fwd_params --------------------------
	.section	.text._Z35group_norm_nhwc_fwd_one_pass_kernelI11Fp16IOBf16WLi128ELi128ELi512EEv26Group_norm_nhwc_fwd_params,"ax",@progbits
	.align	128
        .global         _Z35group_norm_nhwc_fwd_one_pass_kernelI11Fp16IOBf16WLi128ELi128ELi512EEv26Group_norm_nhwc_fwd_params
        .type           _Z35group_norm_nhwc_fwd_one_pass_kernelI11Fp16IOBf16WLi128ELi128ELi512EEv26Group_norm_nhwc_fwd_params,@function
        .size           _Z35group_norm_nhwc_fwd_one_pass_kernelI11Fp16IOBf16WLi128ELi128ELi512EEv26Group_norm_nhwc_fwd_params,(.L_x_5713 - _Z35group_norm_nhwc_fwd_one_pass_kernelI11Fp16IOBf16WLi128ELi128ELi512EEv26Group_norm_nhwc_fwd_params)
        .other          _Z35group_norm_nhwc_fwd_one_pass_kernelI11Fp16IOBf16WLi128ELi128ELi512EEv26Group_norm_nhwc_fwd_params,@"STO_CUDA_ENTRY STV_DEFAULT"
_Z35group_norm_nhwc_fwd_one_pass_kernelI11Fp16IOBf16WLi128ELi128ELi512EEv26Group_norm_nhwc_fwd_params:
.text._Z35group_norm_nhwc_fwd_one_pass_kernelI11Fp16IOBf16WLi128ELi128ELi512EEv26Group_norm_nhwc_fwd_params:
        /* <DEDUP_REMOVED lines=11> */
.L_x_4604:
        /* <DEDUP_REMOVED lines=516> */
.L_x_4544:
[----:B------:R-:W-:Y:S05]  /*20f0*/  BSYNC B0 ;  /* 0x0000000000007941 */ /* 0x000fea0003800000 */
.L_x_4543:
        /* <DEDUP_REMOVED lines=30> */
.L_x_4547:
[----:B0-----:R-:W2:Y:S04]  /*22e0*/  LDG.E.STRONG.GPU R23, desc[UR10][R18.64] ;  /* 0x0000000a12177981 */ /* 0x001ea8000c1ef900 */
[----:B--2---:R-:W-:Y:S01]  /*22f0*/  CCTL.IVALL ;  /* 0x00000000ff00798f */ /* 0x004fe20002000000 */
[----:B------:R-:W-:Y:S05]  /*2300*/  YIELD ;  /* 0x0000000000007946 */ /* 0x000fea0003800000 */
[----:B------:R-:W-:-:S13]  /*2310*/  ISETP.NE.AND P6, PT, R23, R48, PT ;  /* 0x000000301700720c */ /* 0x000fda0003fc5270 */
[----:B------:R-:W-:Y:S05]  /*2320*/  @P6 BRA `(.L_x_4547) ;  /* 0xfffffffc00ec6947 */ /* 0x000fea000383ffff */
.L_x_4546:
        /* <DEDUP_REMOVED lines=20> */
.L_x_4551:
        /* <DEDUP_REMOVED lines=117> */
.L_x_4550:
        /* <DEDUP_REMOVED lines=62> */
.L_x_4552:
[----:B------:R-:W-:-:S06]  /*2fa0*/  UISETP.NE.OR UP0, UPT, UR7, URZ, UP0 ;  /* 0x0000003f0700728c */ /* 0x000fcc0008705670 */
[----:B------:R-:W-:-:S13]  /*2fb0*/  PLOP3.LUT P6, PT, PT, PT, UP0, 0x80, 0x0 ;  /* 0x000000000000781c */ /* 0x000fda0003fcf008 */
[----:B------:R-:W-:Y:S05]  /*2fc0*/  @!P6 BRA `(.L_x_4548) ;  /* 0x000000000088e947 */ /* 0x000fea0003800000 */
.L_x_4549:
[----:B------:R-:W0:Y:S01]  /*2fd0*/  S2UR UR8, SR_CTAID.X ;  /* 0x00000000000879c3 */ /* 0x000e220000002500 */
[----:B------:R-:W-:Y:S01]  /*2fe0*/  NOP ;  /* 0x0000000000007918 */ /* 0x000fe20000000000 */
.L_x_4553:
        /* <DEDUP_REMOVED lines=32> */
.L_x_4548:
        /* <DEDUP_REMOVED lines=10> */
.L_x_4555:
[----:B------:R-:W-:Y:S05]  /*3290*/  BSYNC B0 ;  /* 0x0000000000007941 */ /* 0x000fea0003800000 */
.L_x_4554:
        /* <DEDUP_REMOVED lines=17> */
.L_x_4545:
        /* <DEDUP_REMOVED lines=11> */
[----:B------:R0:W-:Y:S01]  /*3460*/  @!P5 STS.64 [UR7+0x98], R16 ;  /* 0x00009810ff00d988 */ /* 0x0001e20008000a07 */
[----:B------:R-:W-:Y:S01]  /*3470*/  ISETP.NE.AND P0, PT, R18, RZ, PT ;  /* 0x000000ff1200720c */ /* 0x000fe20003f05270 */
[----:B------:R-:W-:-:S10]  /*3480*/  ULDC.64 UR12, c[0x0][0x228] ;  /* 0x00008a00000c7ab9 */ /* 0x000fd40000000a00 */
[----:B------:R-:W1:Y:S01]  /*3490*/  @!P6 LDC.64 R20, c[0x0][0x218] ;  /* 0x00008600ff14eb82 */ /* 0x000e620000000a00 */
[----:B------:R-:W-:Y:S01]  /*34a0*/  @!P6 FMUL.FTZ R19, R17, UR8 ;  /* 0x000000081113ec20 */ /* 0x000fe20008410000 */
[----:B------:R-:W-:Y:S01]  /*34b0*/  @!P6 FMUL.FTZ R18, R16, UR8 ;  /* 0x000000081012ec20 */ /* 0x000fe20008410000 */
[C---:B0-----:R-:W-:Y:S02]  /*34c0*/  SHF.L.U32 R17, R42.reuse, 0x1, RZ ;  /* 0x000000012a117819 */ /* 0x041fe400000006ff */
[----:B------:R-:W-:Y:S01]  /*34d0*/  SHF.L.U64.HI R42, R42, 0x1, R43 ;  /* 0x000000012a2a7819 */ /* 0x000fe2000001022b */
[----:B-1----:R-:W-:-:S05]  /*34e0*/  @!P6 IMAD.WIDE R22, R23, 0x8, R20 ;  /* 0x000000081716e825 */ /* 0x002fca00078e0214 */
[----:B------:R0:W-:Y:S01]  /*34f0*/  @!P6 STG.E.64 desc[UR10][R22.64], R18 ;  /* 0x000000121600e986 */ /* 0x0001e2000c101b0a */
[----:B------:R-:W-:Y:S01]  /*3500*/  BAR.SYNC.DEFER_BLOCKING 0x0 ;  /* 0x0000000000007b1d */ /* 0x000fe20000010000 */
[--C-:B------:R-:W-:Y:S02]  /*3510*/  HADD2.F32 R43, -RZ, R10.reuse.H0_H0 ;  /* 0x2000000aff2b7230 */ /* 0x100fe40000004100 */
[----:B------:R-:W-:-:S05]  /*3520*/  HADD2.F32 R44, -RZ, R10.H1_H1 ;  /* 0x3000000aff2c7230 */ /* 0x000fca0000004100 */
[----:B0-----:R-:W0:Y:S01]  /*3530*/  LDC R23, c[0x0][0x294] ;  /* 0x0000a500ff177b82 */ /* 0x001e220000000800 */
[----:B------:R-:W1:Y:S02]  /*3540*/  LDS.64 R20, [UR7+0x98] ;  /* 0x00009807ff147984 */ /* 0x000e640008000a00 */
[----:B-1----:R-:W-:-:S05]  /*3550*/  FMUL.FTZ R20, R20, UR8 ;  /* 0x0000000814147c20 */ /* 0x002fca0008410000 */
[----:B------:R-:W-:-:S13]  /*3560*/  R2UR UR7, R20 ;  /* 0x00000000140772ca */ /* 0x000fda00000e0000 */
        /* <DEDUP_REMOVED lines=9> */
[----:B------:R-:W-:Y:S02]  /*3600*/  ULDC.64 UR12, c[0x0][0x230] ;  /* 0x00008c00000c7ab9 */ /* 0x000fe40000000a00 */
[----:B------:R-:W2:Y:S04]  /*3610*/  LDG.E.U16 R22, desc[UR10][R18.64] ;  /* 0x0000000a12167981 */ /* 0x000ea8000c1e1500 */
[----:B------:R-:W3:Y:S06]  /*3620*/  LDG.E.U16 R21, desc[UR10][R18.64+0x2] ;  /* 0x0000020a12157981 */ /* 0x000eec000c1e1500 */
[----:B------:R-:W-:Y:S01]  /*3630*/  @P5 FADD.FTZ R20, R16, UR8 ;  /* 0x0000000810145e21 */ /* 0x000fe20008010000 */
[----:B------:R-:W-:Y:S01]  /*3640*/  PLOP3.LUT P5, PT, PT, PT, UP0, 0x80, 0x0 ;  /* 0x000000000000781c */ /* 0x000fe20003faf008 */
[----:B------:R-:W-:-:S12]  /*3650*/  UMOV UR8, 0x3f800000 ;  /* 0x3f80000000087882 */ /* 0x000fd80000000000 */
[----:B------:R-:W1:Y:S01]  /*3660*/  @P5 MUFU.RSQ R20, R20 ;  /* 0x0000001400145308 */ /* 0x000e620000001400 */
[----:B------:R-:W-:-:S04]  /*3670*/  IADD3 R16, P5, R17, UR12, RZ ;  /* 0x0000000c11107c10 */ /* 0x000fc8000ffbe0ff */
[----:B------:R-:W-:Y:S02]  /*3680*/  IADD3.X R17, R42, UR13, RZ, P5, !PT ;  /* 0x0000000d2a117c10 */ /* 0x000fe4000affe4ff */
[----:B------:R-:W-:-:S03]  /*3690*/  PLOP3.LUT P5, PT, PT, PT, UP0, 0x80, 0x0 ;  /* 0x000000000000781c */ /* 0x000fc60003faf008 */
[----:B------:R-:W4:Y:S04]  /*36a0*/  LDG.E.U16 R37, desc[UR10][R16.64] ;  /* 0x0000000a10257981 */ /* 0x000f28000c1e1500 */
[----:B------:R-:W5:Y:S06]  /*36b0*/  LDG.E.U16 R42, desc[UR10][R16.64+0x2] ;  /* 0x0000020a102a7981 */ /* 0x000f6c000c1e1500 */
[----:B-1----:R-:W-:-:S02]  /*36c0*/  @P5 R2UR UR8, R20 ;  /* 0x00000000140852ca */ /* 0x002fc400000e0000 */
[----:B------:R-:W1:Y:S01]  /*36d0*/  S2R R20, SR_TID.X ;  /* 0x0000000000147919 */ /* 0x000e620000002100 */
[----:B------:R-:W-:Y:S01]  /*36e0*/  ISETP.NE.AND P5, PT, RZ, UR9, PT ;  /* 0x00000009ff007c0c */ /* 0x000fe2000bfa5270 */
[----:B------:R-:W-:Y:S01]  /*36f0*/  FADD.FTZ R10, R43, -UR7 ;  /* 0x800000072b0a7e21 */ /* 0x000fe20008010000 */
[----:B------:R-:W-:-:S08]  /*3700*/  FADD.FTZ R43, R44, -UR7 ;  /* 0x800000072c2b7e21 */ /* 0x000fd00008010000 */
[----:B------:R-:W-:Y:S01]  /*3710*/  FMUL.FTZ R10, R10, UR8 ;  /* 0x000000080a0a7c20 */ /* 0x000fe20008410000 */
[----:B------:R-:W-:Y:S01]  /*3720*/  FMUL.FTZ R43, R43, UR8 ;  /* 0x000000082b2b7c20 */ /* 0x000fe20008410000 */
[----:B--2---:R-:W-:Y:S02]  /*3730*/  SHF.L.U32 R22, R22, 0x10, RZ ;  /* 0x0000001016167819 */ /* 0x004fe400000006ff */
[----:B---3--:R-:W-:Y:S02]  /*3740*/  SHF.L.U32 R21, R21, 0x10, RZ ;  /* 0x0000001015157819 */ /* 0x008fe400000006ff */
[----:B----4-:R-:W-:Y:S02]  /*3750*/  SHF.L.U32 R19, R37, 0x10, RZ ;  /* 0x0000001025137819 */ /* 0x010fe400000006ff */
[----:B-----5:R-:W-:Y:S01]  /*3760*/  SHF.L.U32 R18, R42, 0x10, RZ ;  /* 0x000000102a127819 */ /* 0x020fe200000006ff */
[--C-:B------:R-:W-:Y:S02]  /*3770*/  HADD2.F32 R42, -RZ, R11.reuse.H0_H0 ;  /* 0x2000000bff2a7230 */ /* 0x100fe40000004100 */
[----:B------:R-:W-:Y:S01]  /*3780*/  FFMA.FTZ R44, R22, R10, R19 ;  /* 0x0000000a162c7223 */ /* 0x000fe20000010013 */
[----:B------:R-:W-:-:S02]  /*3790*/  HADD2.F32 R37, -RZ, R11.H1_H1 ;  /* 0x3000000bff257230 */ /* 0x000fc40000004100 */
        /* <DEDUP_REMOVED lines=12> */
.L_x_4556:
        /* <DEDUP_REMOVED lines=15> */
.L_x_4558:
[----:B------:R-:W-:Y:S05]  /*3950*/  BSYNC B0 ;  /* 0x0000000000007941 */ /* 0x000fea0003800000 */
.L_x_4557:
        /* <DEDUP_REMOVED lines=23> */
.L_x_4559:
        /* <DEDUP_REMOVED lines=14> */
.L_x_4561:
[----:B------:R-:W-:Y:S05]  /*3bb0*/  BSYNC B0 ;  /* 0x0000000000007941 */ /* 0x000fea0003800000 */
.L_x_4560:
        /* <DEDUP_REMOVED lines=17> */
.L_x_4562:
        /* <DEDUP_REMOVED lines=14> */
.L_x_4564:
[----:B------:R-:W-:Y:S05]  /*3db0*/  BSYNC B0 ;  /* 0x0000000000007941 */ /* 0x000fea0003800000 */
.L_x_4563:
[----:B------:R-:W-:Y:S01]  /*3dc0*/  FMUL.FTZ R16, R16, UR8 ;  /* 0x0000000810107c20 */ /* 0x000fe20008410000 */
[----:B------:R-:W-:Y:S01]  /*3dd0*/  FMUL.FTZ R14, R14, UR8 ;  /* 0x000000080e0e7c20 */ /* 0x000fe20008410000 */
[--C-:B------:R-:W-:Y:S02]  /*3de0*/  HADD2.F32 R11, -RZ, R24.reuse.H0_H0 ;  /* 0x20000018ff0b7230 */ /* 0x100fe40000004100 */
[----:B------:R-:W-:Y:S02]  /*3df0*/  HADD2.F32 R24, -RZ, R24.H1_H1 ;  /* 0x30000018ff187230 */ /* 0x000fe40000004100 */
[----:B------:R-:W-:Y:S01]  /*3e00*/  FFMA.FTZ R16, R22, R16, R19 ;  /* 0x0000001016107223 */ /* 0x000fe20000010013 */
[----:B------:R-:W-:Y:S01]  /*3e10*/  FFMA.FTZ R7, R21, R14, R18 ;  /* 0x0000000e15077223 */ /* 0x000fe20000010012 */
[----:B------:R-:W-:Y:S06]  /*3e20*/  @!P5 BRA `(.L_x_4565) ;  /* 0x000000000028d947 */ /* 0x000fec0003800000 */
        /* <DEDUP_REMOVED lines=10> */
.L_x_4565:
[----:B------:R-:W-:Y:S01]  /*3ed0*/  LOP3.LUT P0, RZ, R36, 0x10, RZ, 0xc0, !PT ;  /* 0x0000001024ff7812 */ /* 0x000fe2000780c0ff */
[----:B------:R-:W-:-:S12]  /*3ee0*/  BSSY B0, `(.L_x_4566) ;  /* 0x0000010000007945 */ /* 0x000fd80003800000 */
[----:B------:R-:W-:Y:S05]  /*3ef0*/  @P0 BRA `(.L_x_4567) ;  /* 0x0000000000380947 */ /* 0x000fea0003800000 */
[----:B0-----:R-:W-:Y:S01]  /*3f00*/  IADD3 R3, R0, 0x18, RZ ;  /* 0x0000001800037810 */ /* 0x001fe20007ffe0ff */
[----:B------:R-:W-:Y:S01]  /*3f10*/  ULDC.64 UR12, c[0x0][0x270] ;  /* 0x00009c00000c7ab9 */ /* 0x000fe20000000a00 */
[----:B-1----:R-:W-:Y:S02]  /*3f20*/  MOV R4, R38 ;  /* 0x0000002600047202 */ /* 0x002fe40000000f00 */
        /* <DEDUP_REMOVED lines=11> */
.L_x_4567:
[----:B------:R-:W-:Y:S05]  /*3fe0*/  BSYNC B0 ;  /* 0x0000000000007941 */ /* 0x000fea0003800000 */
.L_x_4566:
[----:B0-2---:R-:W-:Y:S01]  /*3ff0*/  FADD.FTZ R2, R11, -UR7 ;  /* 0x800000070b027e21 */ /* 0x005fe20008010000 */
[----:B------:R-:W-:Y:S01]  /*4000*/  FADD.FTZ R3, R24, -UR7 ;  /* 0x8000000718037e21 */ /* 0x000fe20008010000 */
        /* <DEDUP_REMOVED lines=11> */
[----:B-1----:R-:W-:Y:S01]  /*40c0*/  FMUL.FTZ R5, R10, -1.4426950216293334961 ;  /* 0xbfb8aa3b0a057820 */ /* 0x002fe20000410000 */
        /* <DEDUP_REMOVED lines=9> */
.L_x_4568:
[----:B------:R-:W-:Y:S01]  /*4160*/  LOP3.LUT P0, RZ, R36, 0x20, RZ, 0xc0, !PT ;  /* 0x0000002024ff7812 */ /* 0x000fe2000780c0ff */
[----:B------:R-:W-:-:S12]  /*4170*/  BSSY B0, `(.L_x_4569) ;  /* 0x0000010000007945 */ /* 0x000fd80003800000 */
[----:B------:R-:W-:Y:S05]  /*4180*/  @P0 BRA `(.L_x_4570) ;  /* 0x0000000000380947 */ /* 0x000fea0003800000 */
[----:B------:R-:W-:Y:S01]  /*4190*/  IADD3 R3, R0, 0x20, RZ ;  /* 0x0000002000037810 */ /* 0x000fe20007ffe0ff */
        /* <DEDUP_REMOVED lines=13> */
.L_x_4570:
[----:B------:R-:W-:Y:S05]  /*4270*/  BSYNC B0 ;  /* 0x0000000000007941 */ /* 0x000fea0003800000 */
.L_x_4569:
[----:B------:R-:W-:Y:S01]  /*4280*/  FMUL.FTZ R12, R12, UR8 ;  /* 0x000000080c0c7c20 */ /* 0x000fe20008410000 */
[----:B------:R-:W-:Y:S01]  /*4290*/  FMUL.FTZ R14, R14, UR8 ;  /* 0x000000080e0e7c20 */ /* 0x000fe20008410000 */
[----:B------:R-:W-:Y:S01]  /*42a0*/  FADD.FTZ R11, R16, -UR7 ;  /* 0x80000007100b7e21 */ /* 0x000fe20008010000 */
[----:B------:R-:W-:Y:S01]  /*42b0*/  FADD.FTZ R16, R27, -UR7 ;  /* 0x800000071b107e21 */ /* 0x000fe20008010000 */
[----:B------:R-:W-:Y:S01]  /*42c0*/  FFMA.FTZ R12, R22, R12, R19 ;  /* 0x0000000c160c7223 */ /* 0x000fe20000010013 */
[----:B0-----:R-:W-:Y:S01]  /*42d0*/  FFMA.FTZ R7, R21, R14, R18 ;  /* 0x0000000e15077223 */ /* 0x001fe20000010012 */
        /* <DEDUP_REMOVED lines=11> */
.L_x_4571:
        /* <DEDUP_REMOVED lines=17> */
.L_x_4573:
[----:B------:R-:W-:Y:S05]  /*44a0*/  BSYNC B0 ;  /* 0x0000000000007941 */ /* 0x000fea0003800000 */
.L_x_4572:
[----:B------:R-:W-:Y:S01]  /*44b0*/  FMUL.FTZ R11, R11, UR8 ;  /* 0x000000080b0b7c20 */ /* 0x000fe20008410000 */
[----:B------:R-:W-:Y:S01]  /*44c0*/  FMUL.FTZ R16, R16, UR8 ;  /* 0x0000000810107c20 */ /* 0x000fe20008410000 */
[--C-:B------:R-:W-:Y:S02]  /*44d0*/  HADD2.F32 R10, -RZ, R29.reuse.H0_H0 ;  /* 0x2000001dff0a7230 */ /* 0x100fe40000004100 */
[----:B------:R-:W-:Y:S02]  /*44e0*/  HADD2.F32 R29, -RZ, R29.H1_H1 ;  /* 0x3000001dff1d7230 */ /* 0x000fe40000004100 */
[----:B------:R-:W-:Y:S01]  /*44f0*/  FFMA.FTZ R11, R22, R11, R19 ;  /* 0x0000000b160b7223 */ /* 0x000fe20000010013 */
[----:B------:R-:W-:Y:S01]  /*4500*/  FFMA.FTZ R16, R21, R16, R18 ;  /* 0x0000001015107223 */ /* 0x000fe20000010012 */
[----:B------:R-:W-:Y:S06]  /*4510*/  @!P5 BRA `(.L_x_4574) ;  /* 0x000000000028d947 */ /* 0x000fec0003800000 */
        /* <DEDUP_REMOVED lines=10> */
.L_x_4574:
[----:B------:R-:W-:Y:S01]  /*45c0*/  LOP3.LUT P0, RZ, R36, 0x100, RZ, 0xc0, !PT ;  /* 0x0000010024ff7812 */ /* 0x000fe2000780c0ff */
[----:B------:R-:W-:-:S12]  /*45d0*/  BSSY B0, `(.L_x_4575) ;  /* 0x0000010000007945 */ /* 0x000fd80003800000 */
[----:B------:R-:W-:Y:S05]  /*45e0*/  @P0 BRA `(.L_x_4576) ;  /* 0x0000000000380947 */ /* 0x000fea0003800000 */
[----:B-1----:R-:W-:Y:S01]  /*45f0*/  IADD3 R5, R0, 0x30, RZ ;  /* 0x0000003000057810 */ /* 0x002fe20007ffe0ff */
[----:B------:R-:W-:Y:S01]  /*4600*/  ULDC.64 UR12, c[0x0][0x270] ;  /* 0x00009c00000c7ab9 */ /* 0x000fe20000000a00 */
[----:B0-----:R-:W-:Y:S02]  /*4610*/  MOV R2, R38 ;  /* 0x0000002600027202 */ /* 0x001fe40000000f00 */
        /* <DEDUP_REMOVED lines=11> */
.L_x_4576:
[----:B------:R-:W-:Y:S05]  /*46d0*/  BSYNC B0 ;  /* 0x0000000000007941 */ /* 0x000fea0003800000 */
.L_x_4575:
[----:B0-----:R-:W-:Y:S01]  /*46e0*/  FADD.FTZ R2, R10, -UR7 ;  /* 0x800000070a027e21 */ /* 0x001fe20008010000 */
[----:B------:R-:W-:Y:S01]  /*46f0*/  FADD.FTZ R3, R29, -UR7 ;  /* 0x800000071d037e21 */ /* 0x000fe20008010000 */
        /* <DEDUP_REMOVED lines=10> */
[----:B-12---:R-:W-:Y:S01]  /*47a0*/  FMUL.FTZ R5, R10, -1.4426950216293334961 ;  /* 0xbfb8aa3b0a057820 */ /* 0x006fe20000410000 */
        /* <DEDUP_REMOVED lines=9> */
.L_x_4577:
[----:B------:R-:W-:Y:S01]  /*4840*/  LOP3.LUT P0, RZ, R36, 0x80, RZ, 0xc0, !PT ;  /* 0x0000008024ff7812 */ /* 0x000fe2000780c0ff */
[----:B------:R-:W-:-:S12]  /*4850*/  BSSY B0, `(.L_x_4578) ;  /* 0x0000010000007945 */ /* 0x000fd80003800000 */
[----:B------:R-:W-:Y:S05]  /*4860*/  @P0 BRA `(.L_x_4579) ;  /* 0x0000000000380947 */ /* 0x000fea0003800000 */
[----:B------:R-:W-:Y:S01]  /*4870*/  IADD3 R3, R0, 0x38, RZ ;  /* 0x0000003800037810 */ /* 0x000fe20007ffe0ff */
[----:B------:R-:W-:Y:S01]  /*4880*/  ULDC.64 UR12, c[0x0][0x270] ;  /* 0x00009c00000c7ab9 */ /* 0x000fe20000000a00 */
[----:B-12---:R-:W-:Y:S02]  /*4890*/  MOV R4, R38 ;  /* 0x0000002600047202 */ /* 0x006fe40000000f00 */
        /* <DEDUP_REMOVED lines=11> */
.L_x_4579:
[----:B------:R-:W-:Y:S05]  /*4950*/  BSYNC B0 ;  /* 0x0000000000007941 */ /* 0x000fea0003800000 */
.L_x_4578:
[----:B------:R-:W-:Y:S01]  /*4960*/  FMUL.FTZ R12, R12, UR8 ;  /* 0x000000080c0c7c20 */ /* 0x000fe20008410000 */
[----:B------:R-:W-:Y:S01]  /*4970*/  FMUL.FTZ R14, R14, UR8 ;  /* 0x000000080e0e7c20 */ /* 0x000fe20008410000 */
[--C-:B--2---:R-:W-:Y:S02]  /*4980*/  HADD2.F32 R11, -RZ, R32.reuse.H0_H0 ;  /* 0x20000020ff0b7230 */ /* 0x104fe40000004100 */
[----:B------:R-:W-:Y:S02]  /*4990*/  IMAD R16, R23, UR6, R16 ;  /* 0x0000000617107c24 */ /* 0x000fe4000f8e0210 */
[----:B------:R-:W-:Y:S01]  /*49a0*/  FFMA.FTZ R12, R22, R12, R19 ;  /* 0x0000000c160c7223 */ /* 0x000fe20000010013 */
[----:B------:R-:W-:Y:S02]  /*49b0*/  HADD2.F32 R32, -RZ, R32.H1_H1 ;  /* 0x30000020ff207230 */ /* 0x000fe40000004100 */
        /* <DEDUP_REMOVED lines=12> */
.L_x_4580:
        /* <DEDUP_REMOVED lines=17> */
.L_x_4582:
[----:B------:R-:W-:Y:S05]  /*4b90*/  BSYNC B0 ;  /* 0x0000000000007941 */ /* 0x000fea0003800000 */
.L_x_4581:
[----:B------:R-:W-:Y:S01]  /*4ba0*/  FADD.FTZ R2, R11, -UR7 ;  /* 0x800000070b027e21 */ /* 0x000fe20008010000 */
[----:B------:R-:W-:Y:S01]  /*4bb0*/  FADD.FTZ R3, R32, -UR7 ;  /* 0x8000000720037e21 */ /* 0x000fe20008010000 */
[----:B------:R-:W-:Y:S01]  /*4bc0*/  ULDC.64 UR14, c[0x0][0x278] ;  /* 0x00009e00000e7ab9 */ /* 0x000fe20000000a00 */
[----:B01----:R-:W-:Y:S01]  /*4bd0*/  IADD3 R4, R16, 0x68, RZ ;  /* 0x0000006810047810 */ /* 0x003fe20007ffe0ff */
        /* <DEDUP_REMOVED lines=17> */
.L_x_4583:
        /* <DEDUP_REMOVED lines=17> */
.L_x_4585:
[----:B------:R-:W-:Y:S05]  /*4e00*/  BSYNC B0 ;  /* 0x0000000000007941 */ /* 0x000fea0003800000 */
.L_x_4584:
        /* <DEDUP_REMOVED lines=12> */
[----:B------:R-:W-:Y:S01]  /*4ed0*/  ISETP.GE.U32.AND P1, PT, R2, UR14, PT ;  /* 0x0000000e02007c0c */ /* 0x000fe2000bf26070 */
[----:B------:R-:W-:Y:S01]  /*4ee0*/  FADD.FTZ R16, R16, -UR7 ;  /* 0x8000000710107e21 */ /* 0x000fe20008010000 */
[----:B------:R-:W-:Y:S01]  /*4ef0*/  SHF.R.S32.HI R11, RZ, 0x1f, R4 ;  /* 0x0000001fff0b7819 */ /* 0x000fe20000011404 */
[----:B------:R-:W-:Y:S01]  /*4f00*/  FADD.FTZ R17, R17, -UR7 ;  /* 0x8000000711117e21 */ /* 0x000fe20008010000 */
[----:B------:R-:W-:Y:S01]  /*4f10*/  SHF.R.S32.HI R7, RZ, 0x1f, R3 ;  /* 0x0000001fff077819 */ /* 0x000fe20000011403 */
[----:B------:R-:W-:Y:S01]  /*4f20*/  FMUL.FTZ R5, R5, UR8 ;  /* 0x0000000805057c20 */ /* 0x000fe20008410000 */
[----:B------:R-:W-:Y:S01]  /*4f30*/  SHF.R.S32.HI R0, RZ, 0x1f, R2 ;  /* 0x0000001fff007819 */ /* 0x000fe20000011402 */
[----:B------:R-:W-:Y:S01]  /*4f40*/  FMUL.FTZ R10, R10, UR8 ;  /* 0x000000080a0a7c20 */ /* 0x000fe20008410000 */
[----:B------:R-:W-:Y:S01]  /*4f50*/  FMUL.FTZ R12, R12, UR8 ;  /* 0x000000080c0c7c20 */ /* 0x000fe20008410000 */
[----:B------:R-:W-:Y:S01]  /*4f60*/  FMUL.FTZ R14, R14, UR8 ;  /* 0x000000080e0e7c20 */ /* 0x000fe20008410000 */
[----:B------:R-:W-:Y:S01]  /*4f70*/  FMUL.FTZ R32, R16, UR8 ;  /* 0x0000000810207c20 */ /* 0x000fe20008410000 */
[----:B------:R-:W-:Y:S01]  /*4f80*/  ISETP.GE.AND.EX P6, PT, R11, UR15, PT, P6 ;  /* 0x0000000f0b007c0c */ /* 0x000fe2000bfc6360 */
[----:B------:R-:W-:Y:S01]  /*4f90*/  FMUL.FTZ R42, R17, UR8 ;  /* 0x00000008112a7c20 */ /* 0x000fe20008410000 */
[----:B------:R-:W-:Y:S01]  /*4fa0*/  ISETP.GE.AND.EX P0, PT, R7, UR15, PT, P0 ;  /* 0x0000000f07007c0c */ /* 0x000fe2000bf06300 */
[--C-:B------:R-:W-:Y:S01]  /*4fb0*/  FFMA.FTZ R24, R22, R5, R19.reuse ;  /* 0x0000000516187223 */ /* 0x100fe20000010013 */
[----:B------:R-:W-:Y:S01]  /*4fc0*/  ISETP.GE.AND.EX P1, PT, R0, UR15, PT, P1 ;  /* 0x0000000f00007c0c */ /* 0x000fe2000bf26310 */
[C-C-:B------:R-:W-:Y:S01]  /*4fd0*/  FFMA.FTZ R23, R22.reuse, R10, R19.reuse ;  /* 0x0000000a16177223 */ /* 0x140fe20000010013 */
[C-C-:B------:R-:W-:Y:S01]  /*4fe0*/  FFMA.FTZ R16, R22.reuse, R12, R19.reuse ;  /* 0x0000000c16107223 */ /* 0x140fe20000010013 */
[C-C-:B------:R-:W-:Y:S01]  /*4ff0*/  FFMA.FTZ R10, R22.reuse, R14, R19.reuse ;  /* 0x0000000e160a7223 */ /* 0x140fe20000010013 */
[C-C-:B------:R-:W-:Y:S01]  /*5000*/  FFMA.FTZ R5, R22.reuse, R32, R19.reuse ;  /* 0x0000002016057223 */ /* 0x140fe20000010013 */
[----:B------:R-:W-:Y:S01]  /*5010*/  FFMA.FTZ R19, R22, R42, R19 ;  /* 0x0000002a16137223 */ /* 0x000fe20000010013 */
[C---:B------:R-:W-:Y:S01]  /*5020*/  ISETP.GT.U32.OR P6, PT, R20.reuse, 0x1ff, P6 ;  /* 0x000001ff1400780c */ /* 0x040fe200037c4470 */
[----:B------:R-:W-:Y:S01]  /*5030*/  HADD2.F32 R14, -RZ, R34.H1_H1 ;  /* 0x30000022ff0e7230 */ /* 0x000fe20000004100 */
[C---:B------:R-:W-:Y:S01]  /*5040*/  ISETP.GT.U32.OR P0, PT, R20.reuse, 0x1ff, P0 ;  /* 0x000001ff1400780c */ /* 0x040fe20000704470 */
[----:B------:R-:W-:Y:S01]  /*5050*/  HADD2.F32 R17, -RZ, R35.H1_H1 ;  /* 0x30000023ff117230 */ /* 0x000fe20000004100 */
[----:B------:R-:W-:Y:S01]  /*5060*/  ISETP.GT.U32.OR P1, PT, R20, 0x1ff, P1 ;  /* 0x000001ff1400780c */ /* 0x000fe20000f24470 */
[----:B------:R-:W-:-:S02]  /*5070*/  HADD2.F32 R20, -RZ, R26.H1_H1 ;  /* 0x3000001aff147230 */ /* 0x000fc40000004100 */
[----:B------:R-:W-:Y:S01]  /*5080*/  FADD.FTZ R14, R14, -UR7 ;  /* 0x800000070e0e7e21 */ /* 0x000fe20008010000 */
[----:B------:R-:W-:Y:S02]  /*5090*/  HADD2.F32 R22, -RZ, R28.H1_H1 ;  /* 0x3000001cff167230 */ /* 0x000fe40000004100 */
[----:B------:R-:W-:Y:S01]  /*50a0*/  FADD.FTZ R17, R17, -UR7 ;  /* 0x8000000711117e21 */ /* 0x000fe20008010000 */
[----:B------:R-:W-:Y:S02]  /*50b0*/  HADD2.F32 R25, -RZ, R30.H1_H1 ;  /* 0x3000001eff197230 */ /* 0x000fe40000004100 */
[----:B------:R-:W-:Y:S01]  /*50c0*/  FADD.FTZ R20, R20, -UR7 ;  /* 0x8000000714147e21 */ /* 0x000fe20008010000 */
[----:B------:R-:W-:Y:S02]  /*50d0*/  HADD2.F32 R12, -RZ, R33.H1_H1 ;  /* 0x30000021ff0c7230 */ /* 0x000fe40000004100 */
        /* <DEDUP_REMOVED lines=26> */
.L_x_4586:
        /* <DEDUP_REMOVED lines=14> */
.L_x_4588:
[----:B------:R-:W-:Y:S05]  /*5360*/  BSYNC B0 ;  /* 0x0000000000007941 */ /* 0x000fea0003800000 */
.L_x_4587:
        /* <DEDUP_REMOVED lines=11> */
.L_x_4589:
        /* <DEDUP_REMOVED lines=15> */
.L_x_4591:
[----:B------:R-:W-:Y:S05]  /*5510*/  BSYNC B0 ;  /* 0x0000000000007941 */ /* 0x000fea0003800000 */
.L_x_4590:
[----:B------:R-:W-:Y:S05]  /*5520*/  @!P5 BRA `(.L_x_4592) ;  /* 0x000000000028d947 */ /* 0x000fea0003800000 */
[----:B------:R-:W-:Y:S01]  /*5530*/  FMUL.FTZ R18, R25, -1.4426950216293334961 ;  /* 0xbfb8aa3b19127820 */ /* 0x000fe20000410000 */
[----:B------:R-:W-:-:S05]  /*5540*/  FMUL.FTZ R6, R16, -1.4426950216293334961 ;  /* 0xbfb8aa3b10067820 */ /* 0x000fca0000410000 */
[----:B------:R-:W2:Y:S08]  /*5550*/  MUFU.EX2 R18, R18 ;  /* 0x0000001200127308 */ /* 0x000eb00000000800 */
[----:B------:R-:W1:Y:S01]  /*5560*/  MUFU.EX2 R6, R6 ;  /* 0x0000000600067308 */ /* 0x000e620000000800 */
[----:B--2---:R-:W-:-:S07]  /*5570*/  FADD.FTZ R20, R18, 1 ;  /* 0x3f80000012147421 */ /* 0x004fce0000010000 */
[----:B------:R-:W2:Y:S01]  /*5580*/  MUFU.RCP R20, R20 ;  /* 0x0000001400147308 */ /* 0x000ea20000001000 */
[----:B-1----:R-:W-:-:S07]  /*5590*/  FADD.FTZ R8, R6, 1 ;  /* 0x3f80000006087421 */ /* 0x002fce0000010000 */
[----:B------:R-:W1:Y:S01]  /*55a0*/  MUFU.RCP R9, R8 ;  /* 0x0000000800097308 */ /* 0x000e620000001000 */
[----:B--2---:R-:W-:Y:S01]  /*55b0*/  FMUL.FTZ R25, R25, R20 ;  /* 0x0000001419197220 */ /* 0x004fe20000410000 */
[----:B-1----:R-:W-:-:S07]  /*55c0*/  FMUL.FTZ R16, R16, R9 ;  /* 0x0000000910107220 */ /* 0x002fce0000410000 */
.L_x_4592:
[----:B------:R-:W-:Y:S04]  /*55d0*/  BSSY B0, `(.L_x_4593) ;  /* 0x000000e000007945 */ /* 0x000fe80003800000 */
[----:B------:R-:W-:Y:S05]  /*55e0*/  @P4 BRA `(.L_x_4594) ;  /* 0x0000000000304947 */ /* 0x000fea0003800000 */
[----:B------:R-:W-:Y:S01]  /*55f0*/  ULDC.64 UR12, c[0x0][0x270] ;  /* 0x00009c00000c7ab9 */ /* 0x000fe20000000a00 */
[----:B-1----:R-:W-:Y:S01]  /*5600*/  MOV R8, R38 ;  /* 0x0000002600087202 */ /* 0x002fe20000000f00 */
[----:B------:R-:W-:Y:S01]  /*5610*/  IMAD R6, R15, UR12, RZ ;  /* 0x0000000c0f067c24 */ /* 0x000fe2000f8e02ff */
[----:B------:R-:W-:Y:S02]  /*5620*/  MOV R9, R41 ;  /* 0x0000002900097202 */ /* 0x000fe40000000f00 */
[----:B------:R-:W-:Y:S01]  /*5630*/  F2FP.F16.F32.PACK_AB R25, R25, R16 ;  /* 0x000000101919723e */ /* 0x000fe200000000ff */
[----:B0-----:R-:W-:-:S04]  /*5640*/  IMAD.WIDE.U32 R20, R13, UR12, R8 ;  /* 0x0000000c0d147c25 */ /* 0x001fc8000f8e0008 */
[----:B------:R-:W-:Y:S01]  /*5650*/  IMAD R13, R13, UR13, R6 ;  /* 0x0000000d0d0d7c24 */ /* 0x000fe2000f8e0206 */
[----:B------:R-:W-:Y:S02]  /*5660*/  ULDC.64 UR12, c[0x0][0x210] ;  /* 0x00008400000c7ab9 */ /* 0x000fe40000000a00 */
[----:B------:R-:W-:Y:S02]  /*5670*/  LEA R8, P2, R20, UR12, 0x1 ;  /* 0x0000000c14087c11 */ /* 0x000fe4000f8408ff */
[----:B------:R-:W-:-:S04]  /*5680*/  IADD3 R13, R21, R13, RZ ;  /* 0x0000000d150d7210 */ /* 0x000fc80007ffe0ff */
[----:B------:R-:W-:-:S05]  /*5690*/  LEA.HI.X R9, R20, UR13, R13, 0x1, P2 ;  /* 0x0000000d14097c11 */ /* 0x000fca00090f0c0d */
[----:B------:R2:W-:Y:S02]  /*56a0*/  STG.E desc[UR10][R8.64], R25 ;  /* 0x0000001908007986 */ /* 0x0005e4000c10190a */
.L_x_4594:
[----:B------:R-:W-:Y:S05]  /*56b0*/  BSYNC B0 ;  /* 0x0000000000007941 */ /* 0x000fea0003800000 */
.L_x_4593:
        /* <DEDUP_REMOVED lines=11> */
.L_x_4595:
        /* <DEDUP_REMOVED lines=8> */
[----:B0-----:R-:W-:Y:S01]  /*57f0*/  IMAD.WIDE.U32 R20, R4, UR12, R8 ;  /* 0x0000000c04147c25 */ /* 0x001fe2000f8e0008 */
[----:B------:R-:W-:Y:S02]  /*5800*/  ULDC.64 UR12, c[0x0][0x210] ;  /* 0x00008400000c7ab9 */ /* 0x000fe40000000a00 */
[----:B------:R-:W-:-:S02]  /*5810*/  LEA R8, P2, R20, UR12, 0x1 ;  /* 0x0000000c14087c11 */ /* 0x000fc4000f8408ff */
[----:B------:R-:W-:-:S04]  /*5820*/  IADD3 R11, R21, R11, RZ ;  /* 0x0000000b150b7210 */ /* 0x000fc80007ffe0ff */
[----:B------:R-:W-:-:S05]  /*5830*/  LEA.HI.X R9, R20, UR13, R11, 0x1, P2 ;  /* 0x0000000d14097c11 */ /* 0x000fca00090f0c0b */
[----:B------:R3:W-:Y:S02]  /*5840*/  STG.E desc[UR10][R8.64], R17 ;  /* 0x0000001108007986 */ /* 0x0007e4000c10190a */
.L_x_4597:
[----:B------:R-:W-:Y:S05]  /*5850*/  BSYNC B0 ;  /* 0x0000000000007941 */ /* 0x000fea0003800000 */
.L_x_4596:
        /* <DEDUP_REMOVED lines=11> */
.L_x_4598:
        /* <DEDUP_REMOVED lines=14> */
.L_x_4600:
[----:B------:R-:W-:Y:S05]  /*59f0*/  BSYNC B0 ;  /* 0x0000000000007941 */ /* 0x000fea0003800000 */
.L_x_4599:
        /* <DEDUP_REMOVED lines=11> */
.L_x_4601:
        /* <DEDUP_REMOVED lines=13> */
.L_x_4603:
[----:B------:R-:W-:Y:S05]  /*5b80*/  BSYNC B0 ;  /* 0x0000000000007941 */ /* 0x000fea0003800000 */
.L_x_4602:
        /* <DEDUP_REMOVED lines=10> */
.L_x_4605:
        /* <DEDUP_REMOVED lines=13> */
.L_x_5713:


//--------------------- .text._Z35group_norm_nhwc_fwd_one_pass_kernelI11Fp16IOBf16WLi256ELi128ELi512EEv26Group_norm_nhwc_fwd_params --------------------------
	.section	.text._Z35group_norm_nhwc_fwd_one_pass_kernelI11Fp16IOBf16WLi256ELi128ELi512EEv26Group_norm_nhwc_fwd_params,"ax",@progbits
	.align	128
        .global         _Z35group_norm_nhwc_fwd_one_pass_kernelI11Fp16IOBf16WLi256ELi128ELi512EEv26Group_norm_nhwc_fwd_params
        .type           _Z35group_norm_nhwc_fwd_one_pass_kernelI11Fp16IOBf16WLi256ELi128ELi512EEv26Group_norm_nhwc_fwd_params,@function
        .size           _Z35group_norm_nhwc_fwd_one_pass_kernelI11Fp16IOBf16WLi256ELi128ELi512EEv26Group_norm_nhwc_fwd_params,(.L_x_5714 - _Z35group_norm_nhwc_fwd_one_pass_kernelI11Fp16IOBf16WLi256ELi128ELi512EEv26Group_norm_nhwc_fwd_params)
        .other          _Z35group_norm_nhwc_fwd_one_pass_kernelI11Fp16IOBf16WLi256ELi128ELi512EEv26Group_norm_nhwc_fwd_params,@"STO_CUDA_ENTRY STV_DEFAULT"
_Z35group_norm_nhwc_fwd_one_pass_kernelI11Fp16IOBf16WLi256ELi128ELi512EEv26Group_norm_nhwc_fwd_params:
.text._Z35group_norm_nhwc_fwd_one_pass_kernelI11Fp16IOBf16WLi256ELi128ELi512EEv26Group_norm_nhwc_fwd_params:
        /* <DEDUP_REMOVED lines=90> */
[C---:B------:R-:W-:Y:S01]  /*05a0*/  IADD3 R112, R68.reuse, 0x30, RZ ;  /* 0x0000003044707810 */ /* 0x040fe20007ffe0ff */
        /* <DEDUP_REMOVED lines=17> */
[C---:B------:R-:W-:Y:S02]  /*06c0*/  IADD3 R14, R68.reuse, 0xe0, RZ ;  /* 0x000000e0440e7810 */ /* 0x040fe40007ffe0ff */
[----:B------:R-:W-:Y:S02]  /*06d0*/  IADD3 R102, R68, 0x48, RZ ;  /* 0x0000004844667810 */ /* 0x000fe40007ffe0ff */
[----:B------:R-:W-:-:S02]  /*06e0*/  SHF.R.S32.HI R16, RZ, 0x1f, R14 ;  /* 0x0000001fff107819 */ /* 0x000fc4000001140e */
[----:B------:R-:W-:Y:S02]  /*06f0*/  SHF.R.S32.HI R125, RZ, 0x1f, R102 ;  /* 0x0000001fff7d7819 */ /* 0x000fe40000011466 */
[C---:B------:R-:W-:Y:S02]  /*0700*/  IADD3 R95, R68.reuse, 0x50, RZ ;  /* 0x00000050445f7810 */ /* 0x040fe40007ffe0ff */
[----:B------:R-:W-:Y:S02]  /*0710*/  IADD3 R94, R68, 0x58, RZ ;  /* 0x00000058445e7810 */ /* 0x000fe40007ffe0ff */
[----:B------:R-:W-:Y:S02]  /*0720*/  @P0 LOP3.LUT R19, R19, 0x8000, RZ, 0xfc, !PT ;  /* 0x0000800013130812 */ /* 0x000fe400078efcff */
[----:B------:R-:W-:Y:S02]  /*0730*/  ISETP.LT.U32.AND P0, PT, R13, UR4, PT ;  /* 0x000000040d007c0c */ /* 0x000fe4000bf01070 */
[----:B------:R-:W-:-:S02]  /*0740*/  LOP3.LUT R19, R19, 0xffffbfff, RZ, 0xc0, !PT ;  /* 0xffffbfff13137812 */ /* 0x000fc400078ec0ff */
[----:B------:R-:W-:Y:S02]  /*0750*/  ISETP.LT.AND.EX P0, PT, R15, UR5, !P4, P0 ;  /* 0x000000050f007c0c */ /* 0x000fe4000e701300 */
[C---:B------:R-:W-:Y:S02]  /*0760*/  IADD3 R15, R68.reuse, 0xe8, RZ ;  /* 0x000000e8440f7810 */ /* 0x040fe40007ffe0ff */
[----:B------:R-:W-:Y:S02]  /*0770*/  SHF.R.S32.HI R124, RZ, 0x1f, R95 ;  /* 0x0000001fff7c7819 */ /* 0x000fe4000001145f */
[----:B------:R-:W-:Y:S02]  /*0780*/  SHF.R.S32.HI R17, RZ, 0x1f, R15 ;  /* 0x0000001fff117819 */ /* 0x000fe4000001140f */
[C---:B------:R-:W-:Y:S02]  /*0790*/  IADD3 R93, R68.reuse, 0x60, RZ ;  /* 0x00000060445d7810 */ /* 0x040fe40007ffe0ff */
[----:B------:R-:W-:-:S02]  /*07a0*/  IADD3 R91, R68, 0x68, RZ ;  /* 0x00000068445b7810 */ /* 0x000fc40007ffe0ff */
[----:B------:R-:W-:Y:S02]  /*07b0*/  IADD3 R90, R68, 0x70, RZ ;  /* 0x00000070445a7810 */ /* 0x000fe40007ffe0ff */
[----:B------:R-:W-:Y:S02]  /*07c0*/  @P0 LOP3.LUT R19, R19, 0x4000, RZ, 0xfc, !PT ;  /* 0x0000400013130812 */ /* 0x000fe400078efcff */
[----:B------:R-:W-:Y:S02]  /*07d0*/  ISETP.LT.U32.AND P0, PT, R14, UR4, PT ;  /* 0x000000040e007c0c */ /* 0x000fe4000bf01070 */
[----:B------:R-:W-:Y:S02]  /*07e0*/  LOP3.LUT R19, R19, 0xffffdfff, RZ, 0xc0, !PT ;  /* 0xffffdfff13137812 */ /* 0x000fe400078ec0ff */
[----:B------:R-:W-:Y:S02]  /*07f0*/  ISETP.LT.AND.EX P0, PT, R16, UR5, !P4, P0 ;  /* 0x0000000510007c0c */ /* 0x000fe4000e701300 */
[----:B------:R-:W-:-:S02]  /*0800*/  IADD3 R16, R68, 0xf0, RZ ;  /* 0x000000f044107810 */ /* 0x000fc40007ffe0ff */
[----:B------:R-:W-:Y:S02]  /*0810*/  IADD3 R118, R68, 0x78, RZ ;  /* 0x0000007844767810 */ /* 0x000fe40007ffe0ff */
[----:B------:R-:W-:Y:S02]  /*0820*/  SHF.R.S32.HI R123, RZ, 0x1f, R94 ;  /* 0x0000001fff7b7819 */ /* 0x000fe4000001145e */
        /* <DEDUP_REMOVED lines=53> */
[----:B------:R-:W-:Y:S01]  /*0b80*/  LOP3.LUT R19, R19, 0xffffffef, RZ, 0xc0, !PT ;  /* 0xffffffef13137812 */ /* 0x000fe200078ec0ff */
[----:B0-----:R-:W0:Y:S01]  /*0b90*/  LDC R17, c[0x0][0x10] ;  /* 0x00000400ff117b82 */ /* 0x001e220000000800 */
        /* <DEDUP_REMOVED lines=10> */
[----:B------:R-:W-:Y:S02]  /*0c40*/  ISETP.LT.U32.AND P2, PT, R91, UR4, PT ;  /* 0x000000045b007c0c */ /* 0x000fe4000bf41070 */
[----:B------:R-:W-:Y:S02]  /*0c50*/  LOP3.LUT R19, R19, 0xfffffffd, RZ, 0xc0, !PT ;  /* 0xfffffffd13137812 */ /* 0x000fe400078ec0ff */
[----:B------:R-:W-:-:S02]  /*0c60*/  ISETP.LT.AND.EX P0, PT, R123, UR5, !P4, P0 ;  /* 0x000000057b007c0c */ /* 0x000fc4000e701300 */
[----:B------:R-:W-:Y:S02]  /*0c70*/  @P1 LOP3.LUT R19, R19, 0x2, RZ, 0xfc, !PT ;  /* 0x0000000213131812 */ /* 0x000fe400078efcff */
[----:B------:R-:W-:Y:S02]  /*0c80*/  ISETP.LT.U32.AND P1, PT, R93, UR4, PT ;  /* 0x000000045d007c0c */ /* 0x000fe4000bf21070 */
[----:B------:R-:W-:Y:S02]  /*0c90*/  ISETP.LT.AND.EX P2, PT, R121, UR5, !P4, P2 ;  /* 0x0000000579007c0c */ /* 0x000fe4000e741320 */
[----:B------:R-:W-:Y:S02]  /*0ca0*/  ISETP.LT.AND.EX P1, PT, R122, UR5, !P4, P1 ;  /* 0x000000057a007c0c */ /* 0x000fe4000e721310 */
[----:B------:R-:W-:Y:S02]  /*0cb0*/  ISETP.LT.AND.EX P4, PT, R119, UR5, !P4, P5 ;  /* 0x0000000577007c0c */ /* 0x000fe4000e781350 */
[----:B------:R-:W-:-:S11]  /*0cc0*/  MOV R18, R0 ;  /* 0x0000000000127202 */ /* 0x000fd60000000f00 */
.L_x_4714:
[----:B--2---:R-:W2:Y:S01]  /*0cd0*/  LDL R28, [R1+0x20] ;  /* 0x00002000011c7983 */ /* 0x004ea20000100800 */
[----:B-1----:R-:W1:Y:S03]  /*0ce0*/  LDC R29, c[0x0][0x288] ;  /* 0x0000a200ff1d7b82 */ /* 0x002e660000000800 */
        /* <DEDUP_REMOVED lines=16> */
[----:B------:R-:W4:Y:S08]  /*0df0*/  @P3 LDC.64 R98, c[0x0][0x220] ;  /* 0x00008800ff623b82 */ /* 0x000f300000000a00 */
        /* <DEDUP_REMOVED lines=26> */
[----:B------:R-:W-:Y:S02]  /*0fa0*/  SHF.R.S32.HI R22, RZ, 0x1f, R61 ;  /* 0x0000001fff167819 */ /* 0x000fe4000001143d */
[----:B------:R-:W-:-:S03]  /*0fb0*/  IADD3 R23, -R61, RZ, RZ ;  /* 0x000000ff3d177210 */ /* 0x000fc60007ffe1ff */
[----:B------:R-:W-:Y:S02]  /*0fc0*/  IMAD R22, R22, UR4, RZ ;  /* 0x0000000416167c24 */ /* 0x000fe4000f8e02ff */
[----:B------:R-:W-:Y:S02]  /*0fd0*/  IMAD R74, R29, R23, R18 ;  /* 0x000000171d4a7224 */ /* 0x000fe400078e0212 */
[----:B------:R-:W-:Y:S01]  /*0fe0*/  IMAD R63, R61, UR5, R22 ;  /* 0x000000053d3f7c24 */ /* 0x000fe2000f8e0216 */
[----:B------:R-:W5:Y:S02]  /*0ff0*/  LDL R29, [R1+0xc] ;  /* 0x00000c00011d7983 */ /* 0x000f640000100800 */
[----:B------:R-:W-:-:S04]  /*1000*/  LEA R74, R74, R75, 0x7 ;  /* 0x0000004b4a4a7211 */ /* 0x000fc800078e38ff */
[----:B------:R-:W-:-:S03]  /*1010*/  SHF.R.S32.HI R75, RZ, 0x1f, R74 ;  /* 0x0000001fff4b7819 */ /* 0x000fc6000001144a */
[----:B------:R-:W-:Y:S01]  /*1020*/  IMAD.WIDE.U32 R60, R61, UR4, R74 ;  /* 0x000000043d3c7c25 */ /* 0x000fe2000f8e004a */
[----:B------:R-:W-:Y:S01]  /*1030*/  SHF.R.S32.HI R41, RZ, 0x1f, R15 ;  /* 0x0000001fff297819 */ /* 0x000fe2000001140f */
[----:B------:R-:W-:Y:S02]  /*1040*/  ULDC.64 UR4, c[0x0][0x278] ;  /* 0x00009e0000047ab9 */ /* 0x000fe40000000a00 */
[----:B--2---:R-:W-:Y:S02]  /*1050*/  @P4 IMAD R22, R28, R20, RZ ;  /* 0x000000141c164224 */ /* 0x004fe400078e02ff */
[----:B------:R-:W2:Y:S01]  /*1060*/  LDL R28, [R1+0x14] ;  /* 0x00001400011c7983 */ /* 0x000ea20000100800 */
[----:B------:R-:W-:Y:S01]  /*1070*/  IADD3 R63, R61, R63, RZ ;  /* 0x0000003f3d3f7210 */ /* 0x000fe20007ffe0ff */
        /* <DEDUP_REMOVED lines=15> */
[C---:B------:R-:W-:Y:S01]  /*1170*/  @P6 LEA R42, P5, R20.reuse, R42, 0x1 ;  /* 0x0000002a142a6211 */ /* 0x040fe200078a08ff */
[----:B------:R-:W3:Y:S03]  /*1180*/  LDL R27, [R1+0x4] ;  /* 0x00000400011b7983 */ /* 0x000ee60000100800 */
        /* <DEDUP_REMOVED lines=10> */
[----:B------:R-:W2:Y:S01]  /*1230*/  @P4 LDC.64 R20, c[0x0][0x270] ;  /* 0x00009c00ff144b82 */ /* 0x000ea20000000a00 */
[----:B------:R-:W-:Y:S02]  /*1240*/  @P4 MOV R23, R63 ;  /* 0x0000003f00174202 */ /* 0x000fe40000000f00 */
[----:B------:R-:W-:-:S13]  /*1250*/  LOP3.LUT P6, RZ, R19, 0x80, RZ, 0xc0, !PT ;  /* 0x0000008013ff7812 */ /* 0x000fda00078cc0ff */
[----:B------:R-:W1:Y:S01]  /*1260*/  @P6 LDC.64 R96, c[0x0][0x220] ;  /* 0x00008800ff606b82 */ /* 0x000e620000000a00 */
[----:B--2---:R-:W-:Y:S02]  /*1270*/  @P4 IMAD R22, R28, R20, RZ ;  /* 0x000000141c164224 */ /* 0x004fe400078e02ff */
[----:B------:R-:W2:Y:S02]  /*1280*/  LDL R28, [R1+0x8] ;  /* 0x00000800011c7983 */ /* 0x000ea40000100800 */
[----:B------:R-:W-:Y:S01]  /*1290*/  @P4 IMAD R21, R115, R21, R22 ;  /* 0x0000001573154224 */ /* 0x000fe200078e0216 */
[----:B------:R-:W-:-:S05]  /*12a0*/  @P4 MOV R22, R60 ;  /* 0x0000003c00164202 */ /* 0x000fca0000000f00 */
[----:B------:R-:W-:-:S05]  /*12b0*/  @P4 IMAD.WIDE.U32 R22, R115, R20, R22 ;  /* 0x0000001473164225 */ /* 0x000fca00078e0016 */
[----:B------:R-:W-:Y:S02]  /*12c0*/  @P4 IADD3 R20, R23, R21, RZ ;  /* 0x0000001517144210 */ /* 0x000fe40007ffe0ff */
[----:B0-----:R-:W-:-:S04]  /*12d0*/  @P4 LEA R48, P5, R22, R48, 0x1 ;  /* 0x0000003016304211 */ /* 0x001fc800078a08ff */
        /* <DEDUP_REMOVED lines=24> */
[----:B------:R-:W2:Y:S01]  /*1460*/  @P4 LDC.64 R20, c[0x0][0x270] ;  /* 0x00009c00ff144b82 */ /* 0x000ea20000000a00 */
[----:B------:R-:W-:Y:S02]  /*1470*/  @P4 MOV R23, R63 ;  /* 0x0000003f00174202 */ /* 0x000fe40000000f00 */
[----:B------:R-:W-:-:S13]  /*1480*/  LOP3.LUT P6, RZ, R19, 0x10, RZ, 0xc0, !PT ;  /* 0x0000001013ff7812 */ /* 0x000fda00078cc0ff */
[----:B------:R-:W0:Y:S01]  /*1490*/  @P6 LDC.64 R52, c[0x0][0x220] ;  /* 0x00008800ff346b82 */ /* 0x000e220000000a00 */
[----:B------:R-:W-:-:S13]  /*14a0*/  LOP3.LUT P3, RZ, R19, 0x8, RZ, 0xc0, !PT ;  /* 0x0000000813ff7812 */ /* 0x000fda000786c0ff */
[----:B------:R-:W1:Y:S01]  /*14b0*/  @P3 LDC.64 R86, c[0x0][0x220] ;  /* 0x00008800ff563b82 */ /* 0x000e620000000a00 */
[----:B--2---:R-:W-:-:S04]  /*14c0*/  @P4 IMAD R22, R28, R20, RZ ;  /* 0x000000141c164224 */ /* 0x004fc800078e02ff */
[----:B------:R-:W-:Y:S01]  /*14d0*/  @P4 IMAD R21, R112, R21, R22 ;  /* 0x0000001570154224 */ /* 0x000fe200078e0216 */
[----:B------:R-:W-:-:S05]  /*14e0*/  @P4 MOV R22, R60 ;  /* 0x0000003c00164202 */ /* 0x000fca0000000f00 */
[----:B------:R-:W-:-:S05]  /*14f0*/  @P4 IMAD.WIDE.U32 R22, R112, R20, R22 ;  /* 0x0000001470164225 */ /* 0x000fca00078e0016 */
[----:B------:R-:W-:Y:S02]  /*1500*/  @P4 IADD3 R20, R23, R21, RZ ;  /* 0x0000001517144210 */ /* 0x000fe40007ffe0ff */
[----:B-----5:R-:W-:-:S04]  /*1510*/  @P4 LEA R88, P5, R22, R88, 0x1 ;  /* 0x0000005816584211 */ /* 0x020fc800078a08ff */
        /* <DEDUP_REMOVED lines=24> */
[----:B------:R-:W2:Y:S01]  /*16a0*/  @P6 LDC.64 R84, c[0x0][0x220] ;  /* 0x00008800ff546b82 */ /* 0x000ea20000000a00 */
[----:B-1----:R-:W-:-:S04]  /*16b0*/  @P4 IMAD R22, R125, R20, RZ ;  /* 0x000000147d164224 */ /* 0x002fc800078e02ff */
[----:B------:R-:W-:Y:S01]  /*16c0*/  @P4 IMAD R21, R102, R21, R22 ;  /* 0x0000001566154224 */ /* 0x000fe200078e0216 */
[----:B------:R-:W-:-:S05]  /*16d0*/  @P4 MOV R22, R60 ;  /* 0x0000003c00164202 */ /* 0x000fca0000000f00 */
[----:B------:R-:W-:-:S05]  /*16e0*/  @P4 IMAD.WIDE.U32 R22, R102, R20, R22 ;  /* 0x0000001466164225 */ /* 0x000fca00078e0016 */
[----:B------:R-:W-:Y:S02]  /*16f0*/  @P4 IADD3 R20, R23, R21, RZ ;  /* 0x0000001517144210 */ /* 0x000fe40007ffe0ff */
[----:B0-----:R-:W-:-:S04]  /*1700*/  @P4 LEA R54, P5, R22, R54, 0x1 ;  /* 0x0000003616364211 */ /* 0x001fc800078a08ff */
        /* <DEDUP_REMOVED lines=8> */
[----:B--2---:R-:W-:-:S04]  /*1790*/  @P6 LEA R84, P5, R22, R84, 0x1 ;  /* 0x0000005416546211 */ /* 0x004fc800078a08ff */
        /* <DEDUP_REMOVED lines=255> */
[----:B0-----:R-:W-:-:S06]  /*2790*/  @P5 IMAD R92, R92, R72, RZ ;  /* 0x000000485c5c5224 */ /* 0x001fcc00078e02ff */
[----:B------:R-:W-:Y:S01]  /*27a0*/  @P4 LOP3.LUT R77, R77, 0x2, RZ, 0xfc, !PT ;  /* 0x000000024d4d4812 */ /* 0x000fe200078efcff */
[----:B------:R-:W-:Y:S01]  /*27b0*/  @P5 IMAD.WIDE.U32 R40, R68, R72, R40 ;  /* 0x0000004844285225 */ /* 0x000fe200078e0028 */
[----:B------:R-:W-:-:S03]  /*27c0*/  LOP3.LUT P4, RZ, R19, 0x200, RZ, 0xc0, !PT ;  /* 0x0000020013ff7812 */ /* 0x000fc6000788c0ff */
[----:B------:R-:W-:Y:S02]  /*27d0*/  @P5 IMAD R92, R68, R73, R92 ;  /* 0x00000049445c5224 */ /* 0x000fe400078e025c */
[----:B------:R-:W0:Y:S01]  /*27e0*/  @P5 LDC.64 R72, c[0x0][0x220] ;  /* 0x00008800ff485b82 */ /* 0x000e220000000a00 */
[----:B------:R-:W-:-:S07]  /*27f0*/  LOP3.LUT R77, R77, 0xfffffffb, RZ, 0xc0, !PT ;  /* 0xfffffffb4d4d7812 */ /* 0x000fce00078ec0ff */
        /* <DEDUP_REMOVED lines=10> */
[----:B0-----:R-:W-:-:S07]  /*28a0*/  MOV R72, RZ ;  /* 0x000000ff00487202 */ /* 0x001fce0000000f00 */
[----:B------:R-:W3:Y:S01]  /*28b0*/  @P4 LDG.E R72, desc[UR6][R100.64] ;  /* 0x0000000664484981 */ /* 0x000ee2000c1e1900 */
[----:B------:R-:W-:-:S13]  /*28c0*/  LOP3.LUT P4, RZ, R77, 0x8, RZ, 0xc0, !PT ;  /* 0x000000084dff7812 */ /* 0x000fda000788c0ff */
[----:B------:R0:W4:Y:S01]  /*28d0*/  @P4 LDG.E R41, desc[UR6][R42.64] ;  /* 0x000000062a294981 */ /* 0x000122000c1e1900 */
[----:B------:R-:W-:Y:S02]  /*28e0*/  LOP3.LUT P4, RZ, R77, 0x4, RZ, 0xc0, !PT ;  /* 0x000000044dff7812 */ /* 0x000fe4000788c0ff */
[----:B0-----:R-:W-:-:S11]  /*28f0*/  CS2R R42, SRZ ;  /* 0x00000000002a7805 */ /* 0x001fd6000001ff00 */
[----:B------:R-:W5:Y:S01]  /*2900*/  @P4 LDG.E R42, desc[UR6][R98.64] ;  /* 0x00000006622a4981 */ /* 0x000f62000c1e1900 */
[----:B------:R-:W-:Y:S02]  /*2910*/  LOP3.LUT P4, RZ, R77, 0x2, RZ, 0xc0, !PT ;  /* 0x000000024dff7812 */ /* 0x000fe4000788c0ff */
[C---:B------:R-:W-:Y:S02]  /*2920*/  LOP3.LUT P3, RZ, R19.reuse, 0x40, RZ, 0xc0, !PT ;  /* 0x0000004013ff7812 */ /* 0x040fe4000786c0ff */
[----:B------:R-:W-:-:S09]  /*2930*/  LOP3.LUT P1, RZ, R19, 0x10, RZ, 0xc0, !PT ;  /* 0x0000001013ff7812 */ /* 0x000fd2000782c0ff */
[----:B------:R0:W2:Y:S01]  /*2940*/  @P4 LDG.E R43, desc[UR6][R48.64] ;  /* 0x00000006302b4981 */ /* 0x0000a2000c1e1900 */
[C---:B------:R-:W-:Y:S02]  /*2950*/  LOP3.LUT P5, RZ, R19.reuse, 0x4, RZ, 0xc0, !PT ;  /* 0x0000000413ff7812 */ /* 0x040fe400078ac0ff */
[----:B0-----:R-:W-:Y:S02]  /*2960*/  CS2R R48, SRZ ;  /* 0x0000000000307805 */ /* 0x001fe4000001ff00 */
[----:B------:R-:W-:-:S04]  /*2970*/  LOP3.LUT P2, RZ, R19, 0x20, RZ, 0xc0, !PT ;  /* 0x0000002013ff7812 */ /* 0x000fc8000784c0ff */
[----:B------:R0:W2:Y:S02]  /*2980*/  @P3 LDG.E R49, desc[UR6][R50.64] ;  /* 0x0000000632313981 */ /* 0x0000a4000c1e1900 */
[----:B0-----:R-:W-:-:S06]  /*2990*/  CS2R R50, SRZ ;  /* 0x0000000000327805 */ /* 0x001fcc000001ff00 */
[----:B------:R0:W2:Y:S01]  /*29a0*/  @P1 LDG.E R51, desc[UR6][R52.64] ;  /* 0x0000000634331981 */ /* 0x0000a2000c1e1900 */
[----:B------:R-:W-:-:S03]  /*29b0*/  LOP3.LUT P0, RZ, R19, 0x8, RZ, 0xc0, !PT ;  /* 0x0000000813ff7812 */ /* 0x000fc6000780c0ff */
[----:B------:R1:W2:Y:S01]  /*29c0*/  @P2 LDG.E R50, desc[UR6][R88.64] ;  /* 0x0000000658322981 */ /* 0x0002a2000c1e1900 */
[----:B0-----:R-:W-:-:S06]  /*29d0*/  CS2R R52, SRZ ;  /* 0x0000000000347805 */ /* 0x001fcc000001ff00 */
[----:B------:R0:W2:Y:S01]  /*29e0*/  @P5 LDG.E R53, desc[UR6][R54.64] ;  /* 0x0000000636355981 */ /* 0x0000a2000c1e1900 */
[C---:B------:R-:W-:Y:S02]  /*29f0*/  LOP3.LUT P5, RZ, R19.reuse, 0x1000, RZ, 0xc0, !PT ;  /* 0x0000100013ff7812 */ /* 0x040fe400078ac0ff */
[C---:B------:R-:W-:Y:S01]  /*2a00*/  LOP3.LUT P6, RZ, R19.reuse, 0x2, RZ, 0xc0, !PT ;  /* 0x0000000213ff7812 */ /* 0x040fe200078cc0ff */
[----:B------:R0:W2:Y:S01]  /*2a10*/  @P0 LDG.E R52, desc[UR6][R86.64] ;  /* 0x0000000656340981 */ /* 0x0000a2000c1e1900 */
[----:B-1----:R-:W-:Y:S02]  /*2a20*/  P2R R88, PR, RZ, 0x20 ;  /* 0x00000020ff587803 */ /* 0x002fe40000000000 */
[----:B------:R-:W-:Y:S02]  /*2a30*/  LOP3.LUT P5, RZ, R19, 0x2000, RZ, 0xc0, !PT ;  /* 0x0000200013ff7812 */ /* 0x000fe400078ac0ff */
[----:B------:R-:W-:Y:S02]  /*2a40*/  LOP3.LUT P4, RZ, R77, 0x1, RZ, 0xc0, !PT ;  /* 0x000000014dff7812 */ /* 0x000fe4000788c0ff */
[----:B------:R-:W-:-:S02]  /*2a50*/  P2R R77, PR, RZ, 0x20 ;  /* 0x00000020ff4d7803 */ /* 0x000fc40000000000 */
[C---:B------:R-:W-:Y:S02]  /*2a60*/  LOP3.LUT P5, RZ, R19.reuse, 0x4000, RZ, 0xc0, !PT ;  /* 0x0000400013ff7812 */ /* 0x040fe400078ac0ff */
[----:B0-----:R-:W-:Y:S02]  /*2a70*/  CS2R R54, SRZ ;  /* 0x0000000000367805 */ /* 0x001fe4000001ff00 */
[----:B------:R-:W-:Y:S02]  /*2a80*/  P2R R86, PR, RZ, 0x20 ;  /* 0x00000020ff567803 */ /* 0x000fe40000000000 */
[C---:B------:R-:W-:Y:S02]  /*2a90*/  LOP3.LUT P5, RZ, R19.reuse, 0x8000, RZ, 0xc0, !PT ;  /* 0x0000800013ff7812 */ /* 0x040fe400078ac0ff */
[----:B------:R0:W2:Y:S01]  /*2aa0*/  @P6 LDG.E R54, desc[UR6][R84.64] ;  /* 0x0000000654366981 */ /* 0x0000a2000c1e1900 */
[C---:B------:R-:W-:Y:S02]  /*2ab0*/  LOP3.LUT P0, RZ, R19.reuse, 0x8000000, RZ, 0xc0, !PT ;  /* 0x0800000013ff7812 */ /* 0x040fe4000780c0ff */
[----:B------:R-:W-:Y:S01]  /*2ac0*/  LOP3.LUT P1, RZ, R19, 0x10000000, RZ, 0xc0, !PT ;  /* 0x1000000013ff7812 */ /* 0x000fe2000782c0ff */
[----:B------:R1:W2:Y:S01]  /*2ad0*/  @P4 LDG.E R48, desc[UR6][R96.64] ;  /* 0x0000000660304981 */ /* 0x0002a2000c1e1900 */
[----:B0-----:R-:W-:-:S02]  /*2ae0*/  P2R R85, PR, RZ, 0x20 ;  /* 0x00000020ff557803 */ /* 0x001fc40000000000 */
[----:B------:R-:W-:-:S07]  /*2af0*/  LOP3.LUT P5, RZ, R19, 0x10000, RZ, 0xc0, !PT ;  /* 0x0001000013ff7812 */ /* 0x000fce00078ac0ff */
[----:B------:R0:W2:Y:S01]  /*2b00*/  @P0 LDG.E R55, desc[UR6][R56.64] ;  /* 0x0000000638370981 */ /* 0x0000a2000c1e1900 */
        /* <DEDUP_REMOVED lines=12> */
[----:B-1----:R-:W-:Y:S02]  /*2bd0*/  P2R R96, PR, RZ, 0x20 ;  /* 0x00000020ff607803 */ /* 0x002fe40000000000 */
[C---:B------:R-:W-:Y:S02]  /*2be0*/  LOP3.LUT P5, RZ, R19.reuse, 0x800000, RZ, 0xc0, !PT ;  /* 0x0080000013ff7812 */ /* 0x040fe400078ac0ff */
[----:B0-----:R-:W-:Y:S02]  /*2bf0*/  CS2R R56, SRZ ;  /* 0x0000000000387805 */ /* 0x001fe4000001ff00 */
[C---:B------:R-:W-:Y:S02]  /*2c00*/  LOP3.LUT P4, RZ, R19.reuse, 0x80000000, RZ, 0xc0, !PT ;  /* 0x8000000013ff7812 */ /* 0x040fe4000788c0ff */
[----:B------:R-:W-:Y:S02]  /*2c10*/  P2R R97, PR, RZ, 0x20 ;  /* 0x00000020ff617803 */ /* 0x000fe40000000000 */
[----:B------:R-:W-:Y:S01]  /*2c20*/  LOP3.LUT P5, RZ, R19, 0x1000000, RZ, 0xc0, !PT ;  /* 0x0100000013ff7812 */ /* 0x000fe200078ac0ff */
[----:B------:R0:W2:Y:S03]  /*2c30*/  @P1 LDG.E R56, desc[UR6][R58.64] ;  /* 0x000000063a381981 */ /* 0x0000a6000c1e1900 */
[----:B------:R-:W-:-:S02]  /*2c40*/  P2R R98, PR, RZ, 0x20 ;  /* 0x00000020ff627803 */ /* 0x000fc40000000000 */
[----:B------:R-:W-:Y:S02]  /*2c50*/  LOP3.LUT P5, RZ, R19, 0x2000000, RZ, 0xc0, !PT ;  /* 0x0200000013ff7812 */ /* 0x000fe400078ac0ff */
[----:B0-----:R-:W-:-:S06]  /*2c60*/  CS2R R58, SRZ ;  /* 0x00000000003a7805 */ /* 0x001fcc000001ff00 */
[----:B------:R0:W2:Y:S02]  /*2c70*/  @P4 LDG.E R59, desc[UR6][R64.64] ;  /* 0x00000006403b4981 */ /* 0x0000a4000c1e1900 */
[----:B0-----:R-:W-:-:S06]  /*2c80*/  CS2R R64, SRZ ;  /* 0x0000000000407805 */ /* 0x001fcc000001ff00 */
[----:B------:R0:W2:Y:S01]  /*2c90*/  @P5 LDG.E R64, desc[UR6][R66.64] ;  /* 0x0000000642405981 */ /* 0x0000a2000c1e1900 */
[----:B------:R-:W-:-:S13]  /*2ca0*/  ISETP.NE.AND P5, PT, R98, RZ, PT ;  /* 0x000000ff6200720c */ /* 0x000fda0003fa5270 */
[----:B------:R1:W2:Y:S01]  /*2cb0*/  @P5 LDG.E R65, desc[UR6][R70.64] ;  /* 0x0000000646415981 */ /* 0x0002a2000c1e1900 */
[----:B------:R-:W-:Y:S02]  /*2cc0*/  ISETP.NE.AND P5, PT, R97, RZ, PT ;  /* 0x000000ff6100720c */ /* 0x000fe40003fa5270 */
[----:B0-----:R-:W-:-:S11]  /*2cd0*/  CS2R R66, SRZ ;  /* 0x0000000000427805 */ /* 0x001fd6000001ff00 */
[----:B------:R0:W2:Y:S01]  /*2ce0*/  @P5 LDG.E R66, desc[UR6][R78.64] ;  /* 0x000000064e425981 */ /* 0x0000a2000c1e1900 */
[----:B------:R-:W-:-:S13]  /*2cf0*/  ISETP.NE.AND P5, PT, R96, RZ, PT ;  /* 0x000000ff6000720c */ /* 0x000fda0003fa5270 */
[----:B------:R-:W2:Y:S01]  /*2d00*/  @P5 LDG.E R67, desc[UR6][R46.64] ;  /* 0x000000062e435981 */ /* 0x000ea2000c1e1900 */
[----:B------:R-:W-:Y:S02]  /*2d10*/  ISETP.NE.AND P5, PT, R68, RZ, PT ;  /* 0x000000ff4400720c */ /* 0x000fe40003fa5270 */
[----:B------:R-:W-:Y:S02]  /*2d20*/  MOV R68, RZ ;  /* 0x000000ff00447202 */ /* 0x000fe40000000f00 */
[----:B-1----:R-:W-:-:S09]  /*2d30*/  CS2R R70, SRZ ;  /* 0x0000000000467805 */ /* 0x002fd2000001ff00 */
[----:B------:R-:W2:Y:S01]  /*2d40*/  @P5 LDG.E R68, desc[UR6][R44.64] ;  /* 0x000000062c445981 */ /* 0x000ea2000c1e1900 */
[----:B------:R-:W-:Y:S02]  /*2d50*/  ISETP.NE.AND P5, PT, R92, RZ, PT ;  /* 0x000000ff5c00720c */ /* 0x000fe40003fa5270 */
[C---:B------:R-:W-:Y:S02]  /*2d60*/  LOP3.LUT P2, RZ, R19.reuse, 0x20000000, RZ, 0xc0, !PT ;  /* 0x2000000013ff7812 */ /* 0x040fe4000784c0ff */
[----:B------:R-:W-:-:S09]  /*2d70*/  LOP3.LUT P3, RZ, R19, 0x40000000, RZ, 0xc0, !PT ;  /* 0x4000000013ff7812 */ /* 0x000fd2000786c0ff */
[----:B------:R-:W2:Y:S01]  /*2d80*/  @P5 LDG.E R70, desc[UR6][R38.64] ;  /* 0x0000000626465981 */ /* 0x000ea2000c1e1900 */
[----:B------:R-:W-:-:S03]  /*2d90*/  ISETP.NE.AND P5, PT, R73, RZ, PT ;  /* 0x000000ff4900720c */ /* 0x000fc60003fa5270 */
[----:B------:R-:W2:Y:S01]  /*2da0*/  @P2 LDG.E R57, desc[UR6][R82.64] ;  /* 0x0000000652392981 */ /* 0x000ea2000c1e1900 */
[----:B------:R-:W-:-:S03]  /*2db0*/  MOV R73, RZ ;  /* 0x000000ff00497202 */ /* 0x000fc60000000f00 */
[----:B------:R-:W2:Y:S06]  /*2dc0*/  @P3 LDG.E R58, desc[UR6][R80.64] ;  /* 0x00000006503a3981 */ /* 0x000eac000c1e1900 */
[----:B------:R-:W2:Y:S01]  /*2dd0*/  @P5 LDG.E R71, desc[UR6][R34.64] ;  /* 0x0000000622475981 */ /* 0x000ea2000c1e1900 */
[----:B------:R-:W-:Y:S02]  /*2de0*/  ISETP.NE.AND P5, PT, R87, RZ, PT ;  /* 0x000000ff5700720c */ /* 0x000fe40003fa5270 */
[----:B0-----:R-:W-:-:S11]  /*2df0*/  MOV R78, RZ ;  /* 0x000000ff004e7202 */ /* 0x001fd60000000f00 */
[----:B------:R-:W2:Y:S01]  /*2e00*/  @P5 LDG.E R73, desc[UR6][R36.64] ;  /* 0x0000000624495981 */ /* 0x000ea2000c1e1900 */
[----:B------:R-:W-:-:S13]  /*2e10*/  ISETP.NE.AND P5, PT, R89, RZ, PT ;  /* 0x000000ff5900720c */ /* 0x000fda0003fa5270 */
[----:B------:R-:W2:Y:S01]  /*2e20*/  @P5 LDG.E R78, desc[UR6][R32.64] ;  /* 0x00000006204e5981 */ /* 0x000ea2000c1e1900 */
[----:B------:R-:W-:Y:S02]  /*2e30*/  ISETP.NE.AND P5, PT, R84, RZ, PT ;  /* 0x000000ff5400720c */ /* 0x000fe40003fa5270 */
[----:B------:R-:W-:-:S11]  /*2e40*/  MOV R84, RZ ;  /* 0x000000ff00547202 */ /* 0x000fd60000000f00 */
[----:B------:R3:W2:Y:S01]  /*2e50*/  @P5 LDG.E R84, desc[UR6][R30.64] ;  /* 0x000000061e545981 */ /* 0x0006a2000c1e1900 */
[----:B------:R-:W-:Y:S02]  /*2e60*/  ISETP.NE.AND P5, PT, R85, RZ, PT ;  /* 0x000000ff5500720c */ /* 0x000fe40003fa5270 */
[----:B------:R-:W-:-:S11]  /*2e70*/  MOV R85, RZ ;  /* 0x000000ff00557202 */ /* 0x000fd60000000f00 */
[----:B------:R0:W2:Y:S01]  /*2e80*/  @P5 LDG.E R85, desc[UR6][R28.64] ;  /* 0x000000061c555981 */ /* 0x0000a2000c1e1900 */
[----:B------:R-:W-:Y:S02]  /*2e90*/  ISETP.NE.AND P5, PT, R86, RZ, PT ;  /* 0x000000ff5600720c */ /* 0x000fe40003fa5270 */
[----:B------:R-:W-:-:S11]  /*2ea0*/  CS2R R86, SRZ ;  /* 0x0000000000567805 */ /* 0x000fd6000001ff00 */
[----:B------:R-:W2:Y:S01]  /*2eb0*/  @P5 LDG.E R86, desc[UR6][R24.64] ;  /* 0x0000000618565981 */ /* 0x000ea2000c1e1900 */
[----:B------:R-:W-:Y:S02]  /*2ec0*/  ISETP.NE.AND P5, PT, R77, RZ, PT ;  /* 0x000000ff4d00720c */ /* 0x000fe40003fa5270 */
[----:B------:R-:W-:-:S11]  /*2ed0*/  LOP3.LUT P6, RZ, R19, 0x800, RZ, 0xc0, !PT ;  /* 0x0000080013ff7812 */ /* 0x000fd600078cc0ff */
[----:B------:R-:W2:Y:S01]  /*2ee0*/  @P5 LDG.E R87, desc[UR6][R26.64] ;  /* 0x000000061a575981 */ /* 0x000ea2000c1e1900 */
[----:B------:R-:W-:Y:S02]  /*2ef0*/  ISETP.NE.AND P5, PT, R88, RZ, PT ;  /* 0x000000ff5800720c */ /* 0x000fe40003fa5270 */
[----:B------:R-:W-:-:S06]  /*2f00*/  CS2R R88, SRZ ;  /* 0x0000000000587805 */ /* 0x000fcc000001ff00 */
[----:B------:R5:W2:Y:S05]  /*2f10*/  @P6 LDG.E R89, desc[UR6][R20.64] ;  /* 0x0000000614596981 */ /* 0x000aaa000c1e1900 */
[----:B------:R1:W2:Y:S01]  /*2f20*/  @P5 LDG.E R88, desc[UR6][R22.64] ;  /* 0x0000000616585981 */ /* 0x0002a2000c1e1900 */
[--C-:B---3--:R-:W-:Y:S02]  /*2f30*/  HADD2.F32 R31, -RZ, R72.reuse.H1_H1 ;  /* 0x30000048ff1f7230 */ /* 0x108fe40000004100 */
[----:B------:R-:W-:Y:S02]  /*2f40*/  HADD2.F32 R30, -RZ, R72.H0_H0 ;  /* 0x20000048ff1e7230 */ /* 0x000fe40000004100 */
[----:B----4-:R-:W-:-:S02]  /*2f50*/  HADD2.F32 R33, -RZ, R41.H1_H1 ;  /* 0x30000029ff217230 */ /* 0x010fc40000004100 */
[----:B0-----:R-:W-:Y:S01]  /*2f60*/  FMUL.FTZ R29, R31, R31 ;  /* 0x0000001f1f1d7220 */ /* 0x001fe20000410000 */
[----:B------:R-:W-:Y:S02]  /*2f70*/  HADD2.F32 R28, -RZ, R41.H0_H0 ;  /* 0x20000029ff1c7230 */ /* 0x000fe40000004100 */
[C---:B------:R-:W-:Y:S01]  /*2f80*/  FADD.FTZ R31, R30.reuse, R31 ;  /* 0x0000001f1e1f7221 */ /* 0x040fe20000010000 */
[--C-:B-----5:R-:W-:Y:S02]  /*2f90*/  HADD2.F32 R21, -RZ, R42.reuse.H1_H1 ;  /* 0x3000002aff157230 */ /* 0x120fe40000004100 */
[----:B------:R-:W-:Y:S01]  /*2fa0*/  FMUL.FTZ R25, R33, R33 ;  /* 0x0000002121197220 */ /* 0x000fe20000410000 */
[----:B------:R-:W-:Y:S01]  /*2fb0*/  FFMA.FTZ R29, R30, R30, R29 ;  /* 0x0000001e1e1d7223 */ /* 0x000fe2000001001d */
[----:B------:R-:W-:Y:S02]  /*2fc0*/  HADD2.F32 R20, -RZ, R42.H0_H0 ;  /* 0x2000002aff147230 */ /* 0x000fe40000004100 */
[C---:B-1----:R-:W-:Y:S01]  /*2fd0*/  FADD.FTZ R22, R28.reuse, R33 ;  /* 0x000000211c167221 */ /* 0x042fe20000010000 */
[----:B------:R-:W-:Y:S01]  /*2fe0*/  FADD.FTZ R31, RZ, R31 ;  /* 0x0000001fff1f7221 */ /* 0x000fe20000010000 */
[----:B------:R-:W-:Y:S01]  /*2ff0*/  FFMA.FTZ R28, R28, R28, R25 ;  /* 0x0000001c1c1c7223 */ /* 0x000fe20000010019 */
[----:B------:R-:W-:Y:S01]  /*3000*/  FADD.FTZ R29, RZ, R29 ;  /* 0x0000001dff1d7221 */ /* 0x000fe20000010000 */
[----:B--2---:R-:W-:-:S02]  /*3010*/  HADD2.F32 R25, -RZ, R43.H1_H1 ;  /* 0x3000002bff197230 */ /* 0x004fc40000004100 */
[----:B------:R-:W-:Y:S01]  /*3020*/  FMUL.FTZ R23, R21, R21 ;  /* 0x0000001515177220 */ /* 0x000fe20000410000 */
[----:B------:R-:W-:Y:S02]  /*3030*/  HADD2.F32 R24, -RZ, R43.H0_H0 ;  /* 0x2000002bff187230 */ /* 0x000fe40000004100 */
[----:B------:R-:W-:Y:S01]  /*3040*/  FADD.FTZ R22, R31, R22 ;  /* 0x000000161f167221 */ /* 0x000fe20000010000 */
[C---:B------:R-:W-:Y:S01]  /*3050*/  FADD.FTZ R21, R20.reuse, R21 ;  /* 0x0000001514157221 */ /* 0x040fe20000010000 */
[----:B------:R-:W-:Y:S01]  /*3060*/  FADD.FTZ R28, R29, R28 ;  /* 0x0000001c1d1c7221 */ /* 0x000fe20000010000 */
[----:B------:R-:W-:Y:S01]  /*3070*/  FFMA.FTZ R23, R20, R20, R23 ;  /* 0x0000001414177223 */ /* 0x000fe20000010017 */
[----:B------:R-:W-:Y:S01]  /*3080*/  FADD.FTZ R20, R24, R25 ;  /* 0x0000001918147221 */ /* 0x000fe20000010000 */
[----:B------:R-:W-:Y:S01]  /*3090*/  FADD.FTZ R21, R22, R21 ;  /* 0x0000001516157221 */ /* 0x000fe20000010000 */
[----:B------:R-:W-:Y:S01]  /*30a0*/  FMUL.FTZ R27, R25, R25 ;  /* 0x00000019191b7220 */ /* 0x000fe20000410000 */
[----:B------:R-:W-:-:S02]  /*30b0*/  HADD2.F32 R29, -RZ, R48.H1_H1 ;  /* 0x30000030ff1d7230 */ /* 0x000fc40000004100 */
[----:B------:R-:W-:Y:S01]  /*30c0*/  FADD.FTZ R20, R21, R20 ;  /* 0x0000001415147221 */ /* 0x000fe20000010000 */
[----:B------:R-:W-:Y:S02]  /*30d0*/  HADD2.F32 R22, -RZ, R48.H0_H0 ;  /* 0x20000030ff167230 */ /* 0x000fe40000004100 */
        /* <DEDUP_REMOVED lines=44> */
[----:B------:R-:W-:Y:S01]  /*33a0*/  FADD.FTZ R21, R21, R22 ;  /* 0x0000001615157221 */ /* 0x000fe20000010000 */
[C---:B------:R-:W-:Y:S02]  /*33b0*/  FADD.FTZ R25, R23.reuse, R24 ;  /* 0x0000001817197221 */ /* 0x040fe40000010000 */
[----:B------:R-:W-:Y:S01]  /*33c0*/  FFMA.FTZ R26, R23, R23, R26 ;  /* 0x00000017171a7223 */ /* 0x000fe2000001001a */
[----:B------:R-:W-:Y:S01]  /*33d0*/  FADD.FTZ R20, R20, R27 ;  /* 0x0000001b14147221 */ /* 0x000fe20000010000 */
[----:B------:R-:W-:-:S02]  /*33e0*/  HADD2.F32 R23, -RZ, R55.H1_H1 ;  /* 0x30000037ff177230 */ /* 0x000fc40000004100 */
[----:B------:R-:W-:Y:S02]  /*33f0*/  HADD2.F32 R22, -RZ, R55.H0_H0 ;  /* 0x20000037ff167230 */ /* 0x000fe40000004100 */
[----:B------:R-:W-:Y:S01]  /*3400*/  FADD.FTZ R20, R20, R25 ;  /* 0x0000001914147221 */ /* 0x000fe20000010000 */
[--C-:B------:R-:W-:Y:S02]  /*3410*/  HADD2.F32 R27, -RZ, R56.reuse.H1_H1 ;  /* 0x30000038ff1b7230 */ /* 0x100fe40000004100 */
[----:B------:R-:W-:Y:S01]  /*3420*/  FMUL.FTZ R25, R23, R23 ;  /* 0x0000001717197220 */ /* 0x000fe20000410000 */
[C---:B------:R-:W-:Y:S01]  /*3430*/  FADD.FTZ R23, R22.reuse, R23 ;  /* 0x0000001716177221 */ /* 0x040fe20000010000 */
[----:B------:R-:W-:Y:S01]  /*3440*/  FADD.FTZ R21, R21, R26 ;  /* 0x0000001a15157221 */ /* 0x000fe20000010000 */
[----:B------:R-:W-:Y:S02]  /*3450*/  HADD2.F32 R24, -RZ, R56.H0_H0 ;  /* 0x20000038ff187230 */ /* 0x000fe40000004100 */
[----:B------:R-:W-:Y:S01]  /*3460*/  FFMA.FTZ R22, R22, R22, R25 ;  /* 0x0000001616167223 */ /* 0x000fe20000010019 */
[----:B------:R-:W-:Y:S01]  /*3470*/  FADD.FTZ R20, R20, R23 ;  /* 0x0000001714147221 */ /* 0x000fe20000010000 */
[----:B------:R-:W-:-:S02]  /*3480*/  FMUL.FTZ R23, R27, R27 ;  /* 0x0000001b1b177220 */ /* 0x000fc40000410000 */
[----:B------:R-:W-:Y:S01]  /*3490*/  FADD.FTZ R21, R21, R22 ;  /* 0x0000001615157221 */ /* 0x000fe20000010000 */
[C---:B------:R-:W-:Y:S01]  /*34a0*/  FADD.FTZ R27, R24.reuse, R27 ;  /* 0x0000001b181b7221 */ /* 0x040fe20000010000 */
[----:B------:R-:W-:-:S03]  /*34b0*/  FFMA.FTZ R24, R24, R24, R23 ;  /* 0x0000001818187223 */ /* 0x000fc60000010017 */
[----:B------:R-:W-:Y:S01]  /*34c0*/  FADD.FTZ R20, R20, R27 ;  /* 0x0000001b14147221 */ /* 0x000fe20000010000 */
[----:B------:R-:W-:Y:S01]  /*34d0*/  FADD.FTZ R21, R21, R24 ;  /* 0x0000001815157221 */ /* 0x000fe20000010000 */
[----:B------:R-:W-:Y:S02]  /*34e0*/  HADD2.F32 R27, -RZ, R59.H1_H1 ;  /* 0x3000003bff1b7230 */ /* 0x000fe40000004100 */
[--C-:B------:R-:W-:Y:S02]  /*34f0*/  HADD2.F32 R25, -RZ, R57.reuse.H1_H1 ;  /* 0x30000039ff197230 */ /* 0x100fe40000004100 */
[----:B------:R-:W-:Y:S02]  /*3500*/  HADD2.F32 R22, -RZ, R57.H0_H0 ;  /* 0x20000039ff167230 */ /* 0x000fe40000004100 */
[----:B------:R-:W-:Y:S02]  /*3510*/  HADD2.F32 R26, -RZ, R58.H1_H1 ;  /* 0x3000003aff1a7230 */ /* 0x000fe40000004100 */
[----:B------:R-:W-:Y:S01]  /*3520*/  FMUL.FTZ R23, R25, R25 ;  /* 0x0000001919177220 */ /* 0x000fe20000410000 */
[----:B------:R-:W-:-:S03]  /*3530*/  FADD.FTZ R25, R22, R25 ;  /* 0x0000001916197221 */ /* 0x000fc60000010000 */
[----:B------:R-:W-:Y:S01]  /*3540*/  FFMA.FTZ R22, R22, R22, R23 ;  /* 0x0000001616167223 */ /* 0x000fe20000010017 */
[----:B------:R-:W-:Y:S02]  /*3550*/  HADD2.F32 R23, -RZ, R58.H0_H0 ;  /* 0x2000003aff177230 */ /* 0x000fe40000004100 */
[----:B------:R-:W-:Y:S01]  /*3560*/  FMUL.FTZ R24, R26, R26 ;  /* 0x0000001a1a187220 */ /* 0x000fe20000410000 */
        /* <DEDUP_REMOVED lines=99> */
[----:B------:R-:W-:Y:S01]  /*3ba0*/  FFMA.FTZ R22, R22, R22, R23 ;  /* 0x0000001616167223 */ /* 0x000fe20000010017 */
[----:B------:R-:W-:Y:S01]  /*3bb0*/  FADD.FTZ R21, R21, R24 ;  /* 0x0000001815157221 */ /* 0x000fe20000010000 */
[----:B------:R-:W-:Y:S02]  /*3bc0*/  HADD2.F32 R23, -RZ, R88.H0_H0 ;  /* 0x20000058ff177230 */ /* 0x000fe40000004100 */
[----:B------:R-:W-:Y:S01]  /*3bd0*/  FMUL.FTZ R24, R26, R26 ;  /* 0x0000001a1a187220 */ /* 0x000fe20000410000 */
[----:B------:R-:W-:Y:S01]  /*3be0*/  FADD.FTZ R20, R20, R27 ;  /* 0x0000001b14147221 */ /* 0x000fe20000010000 */
[--C-:B------:R-:W-:Y:S02]  /*3bf0*/  HADD2.F32 R27, -RZ, R89.reuse.H1_H1 ;  /* 0x30000059ff1b7230 */ /* 0x100fe40000004100 */
[----:B------:R-:W-:Y:S01]  /*3c00*/  FADD.FTZ R21, R21, R22 ;  /* 0x0000001615157221 */ /* 0x000fe20000010000 */
[----:B------:R-:W-:Y:S01]  /*3c10*/  FFMA.FTZ R24, R23, R23, R24 ;  /* 0x0000001717187223 */ /* 0x000fe20000010018 */
[----:B------:R-:W-:Y:S01]  /*3c20*/  FADD.FTZ R20, R20, R25 ;  /* 0x0000001914147221 */ /* 0x000fe20000010000 */
[----:B------:R-:W-:-:S02]  /*3c30*/  HADD2.F32 R22, -RZ, R89.H0_H0 ;  /* 0x20000059ff167230 */ /* 0x000fc40000004100 */
[----:B------:R-:W-:Y:S01]  /*3c40*/  FADD.FTZ R25, R23, R26 ;  /* 0x0000001a17197221 */ /* 0x000fe20000010000 */
[----:B------:R-:W0:Y:S01]  /*3c50*/  S2R R28, SR_LANEID ;  /* 0x00000000001c7919 */ /* 0x000e220000000000 */
[----:B------:R-:W-:Y:S01]  /*3c60*/  FMUL.FTZ R23, R27, R27 ;  /* 0x0000001b1b177220 */ /* 0x000fe20000410000 */
[----:B------:R-:W-:Y:S01]  /*3c70*/  FADD.FTZ R21, R21, R24 ;  /* 0x0000001815157221 */ /* 0x000fe20000010000 */
[--C-:B------:R-:W-:Y:S02]  /*3c80*/  HADD2.F32 R24, -RZ, R40.reuse.H1_H1 ;  /* 0x30000028ff187230 */ /* 0x100fe40000004100 */
[C---:B------:R-:W-:Y:S01]  /*3c90*/  FADD.FTZ R27, R22.reuse, R27 ;  /* 0x0000001b161b7221 */ /* 0x040fe20000010000 */
[----:B------:R-:W-:Y:S01]  /*3ca0*/  FFMA.FTZ R22, R22, R22, R23 ;  /* 0x0000001616167223 */ /* 0x000fe20000010017 */
[----:B------:R-:W-:Y:S02]  /*3cb0*/  HADD2.F32 R23, -RZ, R40.H0_H0 ;  /* 0x20000028ff177230 */ /* 0x000fe40000004100 */
[----:B------:R-:W-:Y:S01]  /*3cc0*/  FADD.FTZ R20, R20, R25 ;  /* 0x0000001914147221 */ /* 0x000fe20000010000 */
[----:B------:R-:W-:Y:S01]  /*3cd0*/  FMUL.FTZ R26, R24, R24 ;  /* 0x00000018181a7220 */ /* 0x000fe20000410000 */
[----:B------:R-:W-:-:S02]  /*3ce0*/  FADD.FTZ R21, R21, R22 ;  /* 0x0000001615157221 */ /* 0x000fc40000010000 */
        /* <DEDUP_REMOVED lines=85> */
.L_x_4607:
[----:B------:R-:W-:Y:S05]  /*4240*/  BSYNC B0 ;  /* 0x0000000000007941 */ /* 0x000fea0003800000 */
.L_x_4606:
        /* <DEDUP_REMOVED lines=27> */
.L_x_4610:
[----:B0-----:R-:W2:Y:S04]  /*4400*/  LDG.E.STRONG.GPU R26, desc[UR6][R20.64] ;  /* 0x00000006141a7981 */ /* 0x001ea8000c1ef900 */
[----:B--2---:R-:W-:Y:S01]  /*4410*/  CCTL.IVALL ;  /* 0x00000000ff00798f */ /* 0x004fe20002000000 */
[----:B------:R-:W-:Y:S05]  /*4420*/  YIELD ;  /* 0x0000000000007946 */ /* 0x000fea0003800000 */
[----:B------:R-:W-:-:S13]  /*4430*/  ISETP.NE.AND P5, PT, R26, R31, PT ;  /* 0x0000001f1a00720c */ /* 0x000fda0003fa5270 */
[----:B------:R-:W-:Y:S05]  /*4440*/  @P5 BRA `(.L_x_4610) ;  /* 0xfffffffc00ec5947 */ /* 0x000fea000383ffff */
.L_x_4609:
        /* <DEDUP_REMOVED lines=8> */
[----:B------:R-:W-:-:S04]  /*44d0*/  LOP3.LUT R20, R77, 0x3, RZ, 0xc0, !PT ;  /* 0x000000034d147812 */ /* 0x000fc800078ec0ff */
[----:B------:R-:W-:Y:S02]  /*44e0*/  IADD3 R21, -R20, R77, RZ ;  /* 0x0000004d14157210 */ /* 0x000fe40007ffe1ff */
[----:B------:R-:W-:Y:S02]  /*44f0*/  MOV R20, RZ ;  /* 0x000000ff00147202 */ /* 0x000fe40000000f00 */
        /* <DEDUP_REMOVED lines=12> */
.L_x_4614:
        /* <DEDUP_REMOVED lines=115> */
.L_x_4613:
        /* <DEDUP_REMOVED lines=63> */
.L_x_4615:
[----:B------:R-:W-:-:S04]  /*50e0*/  LOP3.LUT P5, RZ, R19, 0x1, RZ, 0xc0, !PT ;  /* 0x0000000113ff7812 */ /* 0x000fc800078ac0ff */
[----:B------:R-:W-:-:S13]  /*50f0*/  ISETP.NE.OR P5, PT, R21, RZ, P5 ;  /* 0x000000ff1500720c */ /* 0x000fda0002fa5670 */
[----:B------:R-:W-:Y:S05]  /*5100*/  @!P5 BRA `(.L_x_4611) ;  /* 0x00000000007cd947 */ /* 0x000fea0003800000 */
.L_x_4612:
        /* <DEDUP_REMOVED lines=31> */
.L_x_4611:
        /* <DEDUP_REMOVED lines=10> */
.L_x_4617:
[----:B------:R-:W-:Y:S05]  /*53a0*/  BSYNC B0 ;  /* 0x0000000000007941 */ /* 0x000fea0003800000 */
.L_x_4616:
        /* <DEDUP_REMOVED lines=17> */
.L_x_4608:
        /* <DEDUP_REMOVED lines=23> */
[----:B------:R0:W-:Y:S01]  /*5630*/  @!P5 STG.E.64 desc[UR6][R22.64], R24 ;  /* 0x000000181600d986 */ /* 0x0001e2000c101b06 */
[----:B------:R-:W-:Y:S01]  /*5640*/  BAR.SYNC.DEFER_BLOCKING 0x0 ;  /* 0x0000000000007b1d */ /* 0x000fe20000010000 */
[----:B0-----:R-:W-:-:S04]  /*5650*/  IADD3 R22, P5, R26, UR10, RZ ;  /* 0x0000000a1a167c10 */ /* 0x001fc8000ffbe0ff */
[----:B------:R-:W-:Y:S01]  /*5660*/  IADD3.X R23, R74, UR11, RZ, P5, !PT ;  /* 0x0000000b4a177c10 */ /* 0x000fe2000affe4ff */
[----:B------:R-:W2:Y:S04]  /*5670*/  LDG.E.U16 R39, desc[UR6][R20.64] ;  /* 0x0000000614277981 */ /* 0x000ea8000c1e1500 */
[----:B------:R-:W3:Y:S04]  /*5680*/  LDG.E.U16 R97, desc[UR6][R20.64+0x2] ;  /* 0x0000020614617981 */ /* 0x000ee8000c1e1500 */
[----:B------:R-:W4:Y:S04]  /*5690*/  LDG.E.U16 R46, desc[UR6][R22.64] ;  /* 0x00000006162e7981 */ /* 0x000f28000c1e1500 */
[----:B------:R-:W5:Y:S04]  /*56a0*/  LDG.E.U16 R98, desc[UR6][R22.64+0x2] ;  /* 0x0000020616627981 */ /* 0x000f68000c1e1500 */
[----:B------:R-:W0:Y:S02]  /*56b0*/  LDS.64 R24, [UR4+0x98] ;  /* 0x00009804ff187984 */ /* 0x000e240008000a00 */
[----:B0-----:R-:W-:-:S04]  /*56c0*/  FMUL.FTZ R44, R24, UR5 ;  /* 0x00000005182c7c20 */ /* 0x001fc80008410000 */
[----:B------:R-:W-:-:S04]  /*56d0*/  FMUL.FTZ R26, R44, R44 ;  /* 0x0000002c2c1a7220 */ /* 0x000fc80000410000 */
[----:B------:R-:W-:-:S05]  /*56e0*/  FFMA.FTZ R26, R25, UR5, -R26 ;  /* 0x00000005191a7c23 */ /* 0x000fca000801081a */
[----:B------:R-:W-:-:S13]  /*56f0*/  FSETP.GTU.FTZ.AND P5, PT, R26, RZ, PT ;  /* 0x000000ff1a00720b */ /* 0x000fda0003fbc000 */
[----:B------:R-:W0:Y:S01]  /*5700*/  @P5 LDC R27, c[0x0][0x238] ;  /* 0x00008e00ff1b5b82 */ /* 0x000e220000000800 */
[----:B------:R-:W-:Y:S01]  /*5710*/  ISETP.NE.AND P6, PT, RZ, UR9, PT ;  /* 0x00000009ff007c0c */ /* 0x000fe2000bfc5270 */
[----:B------:R-:W-:-:S05]  /*5720*/  HADD2.F32 R25, -RZ, R72.H0_H0 ;  /* 0x20000048ff197230 */ /* 0x000fca0000004100 */
[----:B------:R-:W-:Y:S01]  /*5730*/  FADD.FTZ R24, R25, -R44 ;  /* 0x8000002c19187221 */ /* 0x000fe20000010000 */
[----:B0-----:R-:W-:-:S04]  /*5740*/  @P5 FADD.FTZ R26, R26, R27 ;  /* 0x0000001b1a1a5221 */ /* 0x001fc80000010000 */
[----:B------:R-:W0:Y:S01]  /*5750*/  @P5 MUFU.RSQ R45, R26 ;  /* 0x0000001a002d5308 */ /* 0x000e220000001400 */
[----:B------:R-:W-:-:S05]  /*5760*/  HADD2.F32 R27, -RZ, R72.H1_H1 ;  /* 0x30000048ff1b7230 */ /* 0x000fca0000004100 */
[----:B------:R-:W-:Y:S01]  /*5770*/  FADD.FTZ R28, R27, -R44 ;  /* 0x8000002c1b1c7221 */ /* 0x000fe20000010000 */
[----:B------:R-:W-:Y:S02]  /*5780*/  HADD2.F32 R37, -RZ, R41.H0_H0 ;  /* 0x20000029ff257230 */ /* 0x000fe40000004100 */
[----:B------:R-:W-:Y:S02]  /*5790*/  HADD2.F32 R25, -RZ, R42.H0_H0 ;  /* 0x2000002aff197230 */ /* 0x000fe40000004100 */
[-C--:B0-----:R-:W-:Y:S01]  /*57a0*/  FMUL.FTZ R28, R28, R45.reuse ;  /* 0x0000002d1c1c7220 */ /* 0x081fe20000410000 */
[----:B------:R-:W-:Y:S01]  /*57b0*/  FMUL.FTZ R24, R24, R45 ;  /* 0x0000002d18187220 */ /* 0x000fe20000410000 */
[----:B--2---:R-:W-:Y:S02]  /*57c0*/  SHF.L.U32 R39, R39, 0x10, RZ ;  /* 0x0000001027277819 */ /* 0x004fe400000006ff */
[----:B---3--:R-:W-:Y:S02]  /*57d0*/  SHF.L.U32 R97, R97, 0x10, RZ ;  /* 0x0000001061617819 */ /* 0x008fe400000006ff */
[----:B----4-:R-:W-:-:S02]  /*57e0*/  SHF.L.U32 R46, R46, 0x10, RZ ;  /* 0x000000102e2e7819 */ /* 0x010fc400000006ff */
[----:B-----5:R-:W-:-:S03]  /*57f0*/  SHF.L.U32 R98, R98, 0x10, RZ ;  /* 0x0000001062627819 */ /* 0x020fc600000006ff */
        /* <DEDUP_REMOVED lines=13> */
.L_x_4618:
        /* <DEDUP_REMOVED lines=16> */
.L_x_4620:
[----:B------:R-:W-:Y:S05]  /*59d0*/  BSYNC B0 ;  /* 0x0000000000007941 */ /* 0x000fea0003800000 */
.L_x_4619:
        /* <DEDUP_REMOVED lines=38> */
[----:B0-----:R-:W-:Y:S02]  /*5c40*/  HADD2.F32 R23, -RZ, R59.H0_H0 ;  /* 0x2000003bff177230 */ /* 0x001fe40000004100 */
        /* <DEDUP_REMOVED lines=19> */
[-C--:B------:R-:W-:Y:S01]  /*5d80*/  FMUL.FTZ R96, R96, R45.reuse ;  /* 0x0000002d60607220 */ /* 0x080fe20000410000 */
[--C-:B------:R-:W-:Y:S01]  /*5d90*/  FADD.FTZ R28, R35, -R44.reuse ;  /* 0x8000002c231c7221 */ /* 0x100fe20000010000 */
[-C--:B------:R-:W-:Y:S01]  /*5da0*/  FMUL.FTZ R92, R92, R45.reuse ;  /* 0x0000002d5c5c7220 */ /* 0x080fe20000410000 */
        /* <DEDUP_REMOVED lines=29> */
[----:B------:R-:W-:-:S02]  /*5f80*/  HADD2.F32 R42, -RZ, R42.H1_H1 ;  /* 0x3000002aff2a7230 */ /* 0x000fc40000004100 */
[----:B------:R-:W-:Y:S01]  /*5f90*/  FMUL.FTZ R47, R26, R45 ;  /* 0x0000002d1a2f7220 */ /* 0x000fe20000410000 */
[----:B------:R-:W-:Y:S02]  /*5fa0*/  HADD2.F32 R43, -RZ, R43.H1_H1 ;  /* 0x3000002bff2b7230 */ /* 0x000fe40000004100 */
[C-C-:B------:R-:W-:Y:S01]  /*5fb0*/  FFMA.FTZ R96, R39.reuse, R96, R46.reuse ;  /* 0x0000006027607223 */ /* 0x140fe2000001002e */
[----:B------:R-:W-:Y:S02]  /*5fc0*/  HADD2.F32 R48, -RZ, R48.H1_H1 ;  /* 0x30000030ff307230 */ /* 0x000fe40000004100 */
[C-C-:B------:R-:W-:Y:S01]  /*5fd0*/  FFMA.FTZ R92, R39.reuse, R92, R46.reuse ;  /* 0x0000005c275c7223 */ /* 0x140fe2000001002e */
[----:B------:R-:W-:Y:S02]  /*5fe0*/  HADD2.F32 R49, -RZ, R49.H1_H1 ;  /* 0x30000031ff317230 */ /* 0x000fe40000004100 */
[----:B------:R-:W-:Y:S01]  /*5ff0*/  FFMA.FTZ R83, R39, R83, R46 ;  /* 0x0000005327537223 */ /* 0x000fe2000001002e */
[----:B------:R-:W-:-:S02]  /*6000*/  HADD2.F32 R50, -RZ, R50.H1_H1 ;  /* 0x30000032ff327230 */ /* 0x000fc40000004100 */
[C-C-:B------:R-:W-:Y:S01]  /*6010*/  FFMA.FTZ R82, R39.reuse, R82, R46.reuse ;  /* 0x0000005227527223 */ /* 0x140fe2000001002e */
        /* <DEDUP_REMOVED lines=52> */
[----:B------:R-:W-:Y:S01]  /*6360*/  FFMA.FTZ R39, R39, R47, R46 ;  /* 0x0000002f27277223 */ /* 0x000fe2000001002e */
        /* <DEDUP_REMOVED lines=104> */
.L_x_4621:
        /* <DEDUP_REMOVED lines=16> */
.L_x_4623:
[----:B------:R-:W-:Y:S05]  /*6af0*/  BSYNC B0 ;  /* 0x0000000000007941 */ /* 0x000fea0003800000 */
.L_x_4622:
[----:B0-----:R-:W0:Y:S01]  /*6b00*/  S2R R97, SR_TID.X ;  /* 0x0000000000617919 */ /* 0x001e220000002100 */
[----:B------:R-:W1:Y:S01]  /*6b10*/  LDC R64, c[0x0][0x294] ;  /* 0x0000a500ff407b82 */ /* 0x000e620000000800 */
[----:B0-----:R-:W-:-:S05]  /*6b20*/  SHF.R.U32.HI R68, RZ, 0x6, R97 ;  /* 0x00000006ff447819 */ /* 0x001fca0000011661 */
[----:B-1----:R-:W-:Y:S01]  /*6b30*/  IMAD R68, R64, UR8, R68 ;  /* 0x0000000840447c24 */ /* 0x002fe2000f8e0244 */
        /* <DEDUP_REMOVED lines=11> */
.L_x_4624:
        /* <DEDUP_REMOVED lines=16> */
.L_x_4626:
[----:B------:R-:W-:Y:S05]  /*6cf0*/  BSYNC B0 ;  /* 0x0000000000007941 */ /* 0x000fea0003800000 */
.L_x_4625:
        /* <DEDUP_REMOVED lines=12> */
.L_x_4627:
        /* <DEDUP_REMOVED lines=16> */
.L_x_4629:
[----:B------:R-:W-:Y:S05]  /*6ec0*/  BSYNC B0 ;  /* 0x0000000000007941 */ /* 0x000fea0003800000 */
.L_x_4628:
        /* <DEDUP_REMOVED lines=11> */
.L_x_4630:
[----:B------:R-:W-:Y:S01]  /*6f80*/  LOP3.LUT P5, RZ, R19, 0x80, RZ, 0xc0, !PT ;  /* 0x0000008013ff7812 */ /* 0x000fe200078ac0ff */
[----:B------:R-:W-:-:S12]  /*6f90*/  BSSY B0, `(.L_x_4631) ;  /* 0x000000f000007945 */ /* 0x000fd80003800000 */
[----:B------:R-:W-:Y:S05]  /*6fa0*/  @!P5 BRA `(.L_x_4632) ;  /* 0x000000000034d947 */ /* 0x000fea0003800000 */
[----:B------:R-:W0:Y:S01]  /*6fb0*/  LDL R64, [R1+0x10] ;  /* 0x0000100001407983 */ /* 0x000e220000100800 */
[----:B------:R-:W-:Y:S01]  /*6fc0*/  ULDC.64 UR4, c[0x0][0x270] ;  /* 0x00009c0000047ab9 */ /* 0x000fe20000000a00 */
[----:B------:R-:W-:Y:S02]  /*6fd0*/  MOV R65, R63 ;  /* 0x0000003f00417202 */ /* 0x000fe40000000f00 */
        /* <DEDUP_REMOVED lines=10> */
.L_x_4632:
[----:B------:R-:W-:Y:S05]  /*7080*/  BSYNC B0 ;  /* 0x0000000000007941 */ /* 0x000fea0003800000 */
.L_x_4631:
        /* <DEDUP_REMOVED lines=11> */
.L_x_4633:
[----:B------:R-:W-:Y:S01]  /*7140*/  LOP3.LUT P5, RZ, R19, 0x40, RZ, 0xc0, !PT ;  /* 0x0000004013ff7812 */ /* 0x000fe200078ac0ff */
[----:B------:R-:W-:-:S12]  /*7150*/  BSSY B0, `(.L_x_4634) ;  /* 0x000000f000007945 */ /* 0x000fd80003800000 */
[----:B------:R-:W-:Y:S05]  /*7160*/  @!P5 BRA `(.L_x_4635) ;  /* 0x000000000034d947 */ /* 0x000fea0003800000 */
[----:B------:R-:W0:Y:S01]  /*7170*/  LDL R64, [R1+0xc] ;  /* 0x00000c0001407983 */ /* 0x000e220000100800 */
[----:B------:R-:W-:Y:S01]  /*7180*/  ULDC.64 UR4, c[0x0][0x270] ;  /* 0x00009c0000047ab9 */ /* 0x000fe20000000a00 */
[----:B------:R-:W-:Y:S02]  /*7190*/  MOV R65, R63 ;  /* 0x0000003f00417202 */ /* 0x000fe40000000f00 */
[----:B------:R-:W-:Y:S01]  /*71a0*/  F2FP.F16.F32.PACK_AB R81, R86, R81 ;  /* 0x000000515651723e */ /* 0x000fe200000000ff */
[----:B01----:R-:W-:Y:S01]  /*71b0*/  IMAD R66, R64, UR4, RZ ;  /* 0x0000000440427c24 */ /* 0x003fe2000f8e02ff */
        /* <DEDUP_REMOVED lines=8> */
.L_x_4635:
[----:B------:R-:W-:Y:S05]  /*7240*/  BSYNC B0 ;  /* 0x0000000000007941 */ /* 0x000fea0003800000 */
.L_x_4634:
        /* <DEDUP_REMOVED lines=11> */
.L_x_4636:
[----:B------:R-:W-:Y:S01]  /*7300*/  LOP3.LUT P5, RZ, R19, 0x20, RZ, 0xc0, !PT ;  /* 0x0000002013ff7812 */ /* 0x000fe200078ac0ff */
[----:B------:R-:W-:-:S12]  /*7310*/  BSSY B0, `(.L_x_4637) ;  /* 0x000000f000007945 */ /* 0x000fd80003800000 */
[----:B------:R-:W-:Y:S05]  /*7320*/  @!P5 BRA `(.L_x_4638) ;  /* 0x000000000034d947 */ /* 0x000fea0003800000 */
[----:B------:R-:W0:Y:S01]  /*7330*/  LDL R64, [R1+0x8] ;  /* 0x0000080001407983 */ /* 0x000e220000100800 */
[----:B------:R-:W-:Y:S01]  /*7340*/  ULDC.64 UR4, c[0x0][0x270] ;  /* 0x00009c0000047ab9 */ /* 0x000fe20000000a00 */
[----:B------:R-:W-:Y:S02]  /*7350*/  MOV R65, R63 ;  /* 0x0000003f00417202 */ /* 0x000fe40000000f00 */
[----:B------:R-:W-:Y:S01]  /*7360*/  F2FP.F16.F32.PACK_AB R85, R85, R80 ;  /* 0x000000505555723e */ /* 0x000fe200000000ff */
        /* <DEDUP_REMOVED lines=9> */
.L_x_4638:
[----:B------:R-:W-:Y:S05]  /*7400*/  BSYNC B0 ;  /* 0x0000000000007941 */ /* 0x000fea0003800000 */
.L_x_4637:
        /* <DEDUP_REMOVED lines=11> */
.L_x_4639:
[----:B------:R-:W-:Y:S01]  /*74c0*/  LOP3.LUT P5, RZ, R19, 0x10, RZ, 0xc0, !PT ;  /* 0x0000001013ff7812 */ /* 0x000fe200078ac0ff */
[----:B------:R-:W-:-:S12]  /*74d0*/  BSSY B0, `(.L_x_4640) ;  /* 0x000000f000007945 */ /* 0x000fd80003800000 */
[----:B------:R-:W-:Y:S05]  /*74e0*/  @!P5 BRA `(.L_x_4641) ;  /* 0x000000000034d947 */ /* 0x000fea0003800000 */
[----:B------:R-:W0:Y:S01]  /*74f0*/  LDL R64, [R1+0x4] ;  /* 0x0000040001407983 */ /* 0x000e220000100800 */
[----:B------:R-:W-:Y:S01]  /*7500*/  ULDC.64 UR4, c[0x0][0x270] ;  /* 0x00009c0000047ab9 */ /* 0x000fe20000000a00 */
[----:B------:R-:W-:Y:S02]  /*7510*/  MOV R65, R63 ;  /* 0x0000003f00417202 */ /* 0x000fe40000000f00 */
[----:B------:R-:W-:Y:S01]  /*7520*/  F2FP.F16.F32.PACK_AB R79, R84, R79 ;  /* 0x0000004f544f723e */ /* 0x000fe200000000ff */
[----:B0123--:R-:W-:Y:S01]  /*7530*/  IMAD R67, R64, UR4, RZ ;  /* 0x0000000440437c24 */ /* 0x00ffe2000f8e02ff */
        /* <DEDUP_REMOVED lines=8> */
.L_x_4641:
[----:B------:R-:W-:Y:S05]  /*75c0*/  BSYNC B0 ;  /* 0x0000000000007941 */ /* 0x000fea0003800000 */
.L_x_4640:
        /* <DEDUP_REMOVED lines=11> */
.L_x_4642:
[----:B------:R-:W-:Y:S01]  /*7680*/  LOP3.LUT P5, RZ, R19, 0x8, RZ, 0xc0, !PT ;  /* 0x0000000813ff7812 */ /* 0x000fe200078ac0ff */
[----:B------:R-:W-:-:S12]  /*7690*/  BSSY B0, `(.L_x_4643) ;  /* 0x000000f000007945 */ /* 0x000fd80003800000 */
[----:B------:R-:W-:Y:S05]  /*76a0*/  @!P5 BRA `(.L_x_4644) ;  /* 0x000000000034d947 */ /* 0x000fea0003800000 */
[----:B------:R-:W0:Y:S01]  /*76b0*/  LDL R64, [R1] ;  /* 0x0000000001407983 */ /* 0x000e220000100800 */
[----:B------:R-:W-:Y:S01]  /*76c0*/  ULDC.64 UR4, c[0x0][0x270] ;  /* 0x00009c0000047ab9 */ /* 0x000fe20000000a00 */
[----:B------:R-:W-:Y:S02]  /*76d0*/  MOV R65, R63 ;  /* 0x0000003f00417202 */ /* 0x000fe40000000f00 */
[----:B------:R-:W-:Y:S01]  /*76e0*/  F2FP.F16.F32.PACK_AB R77, R78, R77 ;  /* 0x0000004d4e4d723e */ /* 0x000fe200000000ff */
[----:B01234-:R-:W-:Y:S01]  /*76f0*/  IMAD R66, R64, UR4, RZ ;  /* 0x0000000440427c24 */ /* 0x01ffe2000f8e02ff */
        /* <DEDUP_REMOVED lines=8> */
.L_x_4644:
[----:B------:R-:W-:Y:S05]  /*7780*/  BSYNC B0 ;  /* 0x0000000000007941 */ /* 0x000fea0003800000 */
.L_x_4643:
        /* <DEDUP_REMOVED lines=11> */
.L_x_4645:
[----:B------:R-:W-:Y:S01]  /*7840*/  LOP3.LUT P5, RZ, R19, 0x4, RZ, 0xc0, !PT ;  /* 0x0000000413ff7812 */ /* 0x000fe200078ac0ff */
[----:B------:R-:W-:-:S12]  /*7850*/  BSSY B0, `(.L_x_4646) ;  /* 0x000000e000007945 */ /* 0x000fd80003800000 */
[----:B------:R-:W-:Y:S05]  /*7860*/  @!P5 BRA `(.L_x_4647) ;  /* 0x000000000030d947 */ /* 0x000fea0003800000 */
[----:B------:R-:W-:Y:S01]  /*7870*/  ULDC.64 UR4, c[0x0][0x270] ;  /* 0x00009c0000047ab9 */ /* 0x000fe20000000a00 */
[----:B------:R-:W-:Y:S01]  /*7880*/  MOV R64, R60 ;  /* 0x0000003c00407202 */ /* 0x000fe20000000f00 */
[----:B01234-:R-:W-:Y:S01]  /*7890*/  IMAD R67, R125, UR4, RZ ;  /* 0x000000047d437c24 */ /* 0x01ffe2000f8e02ff */
        /* <DEDUP_REMOVED lines=9> */
.L_x_4647:
[----:B------:R-:W-:Y:S05]  /*7930*/  BSYNC B0 ;  /* 0x0000000000007941 */ /* 0x000fea0003800000 */
.L_x_4646:
        /* <DEDUP_REMOVED lines=11> */
.L_x_4648:
        /* <DEDUP_REMOVED lines=15> */
.L_x_4650:
[----:B------:R-:W-:Y:S05]  /*7ae0*/  BSYNC B0 ;  /* 0x0000000000007941 */ /* 0x000fea0003800000 */
.L_x_4649:
        /* <DEDUP_REMOVED lines=11> */
.L_x_4651:
[----:B------:R-:W-:Y:S04]  /*7ba0*/  BSSY B0, `(.L_x_4652) ;  /* 0x000000e000007945 */ /* 0x000fe80003800000 */
        /* <DEDUP_REMOVED lines=13> */
.L_x_4653:
[----:B------:R-:W-:Y:S05]  /*7c80*/  BSYNC B0 ;  /* 0x0000000000007941 */ /* 0x000fea0003800000 */
.L_x_4652:
        /* <DEDUP_REMOVED lines=11> */
.L_x_4654:
        /* <DEDUP_REMOVED lines=14> */
.L_x_4656:
[----:B------:R-:W-:Y:S05]  /*7e20*/  BSYNC B0 ;  /* 0x0000000000007941 */ /* 0x000fea0003800000 */
.L_x_4655:
[----:B------:R-:W-:Y:S05]  /*7e30*/  @!P6 BRA `(.L_x_4657) ;  /* 0x000000000028e947 */ /* 0x000fea0003800000 */
[----:B------:R-:W-:Y:S01]  /*7e40*/  FMUL.FTZ R20, R21, -1.4426950216293334961 ;  /* 0xbfb8aa3b15147820 */ /* 0x000fe20000410000 */
[----:B------:R-:W-:-:S05]  /*7e50*/  FMUL.FTZ R64, R41, -1.4426950216293334961 ;  /* 0xbfb8aa3b29407820 */ /* 0x000fca0000410000 */
[----:B------:R-:W5:Y:S08]  /*7e60*/  MUFU.EX2 R20, R20 ;  /* 0x0000001400147308 */ /* 0x000f700000000800 */
[----:B------:R-:W0:Y:S01]  /*7e70*/  MUFU.EX2 R64, R64 ;  /* 0x0000004000407308 */ /* 0x000e220000000800 */
[----:B-----5:R-:W-:-:S07]  /*7e80*/  FADD.FTZ R40, R20, 1 ;  /* 0x3f80000014287421 */ /* 0x020fce0000010000 */
[----:B------:R-:W5:Y:S01]  /*7e90*/  MUFU.RCP R40, R40 ;  /* 0x0000002800287308 */ /* 0x000f620000001000 */
[----:B0-----:R-:W-:-:S07]  /*7ea0*/  FADD.FTZ R65, R64, 1 ;  /* 0x3f80000040417421 */ /* 0x001fce0000010000 */
[----:B-1234-:R-:W0:Y:S01]  /*7eb0*/  MUFU.RCP R66, R65 ;  /* 0x0000004100427308 */ /* 0x01ee220000001000 */
[----:B-----5:R-:W-:Y:S01]  /*7ec0*/  FMUL.FTZ R21, R21, R40 ;  /* 0x0000002815157220 */ /* 0x020fe20000410000 */
[----:B0-----:R-:W-:-:S07]  /*7ed0*/  FMUL.FTZ R41, R41, R66 ;  /* 0x0000004229297220 */ /* 0x001fce0000410000 */
.L_x_4657:
[----:B------:R-:W-:Y:S04]  /*7ee0*/  BSSY B0, `(.L_x_4658) ;  /* 0x000000e000007945 */ /* 0x000fe80003800000 */
[----:B------:R-:W-:Y:S05]  /*7ef0*/  @!P2 BRA `(.L_x_4659) ;  /* 0x000000000030a947 */ /* 0x000fea0003800000 */
[----:B------:R-:W-:Y:S01]  /*7f00*/  ULDC.64 UR4, c[0x0][0x270] ;  /* 0x00009c0000047ab9 */ /* 0x000fe20000000a00 */
[----:B------:R-:W-:Y:S01]  /*7f10*/  MOV R64, R60 ;  /* 0x0000003c00407202 */ /* 0x000fe20000000f00 */
[----:B------:R-:W-:Y:S01]  /*7f20*/  IMAD R20, R121, UR4, RZ ;  /* 0x0000000479147c24 */ /* 0x000fe2000f8e02ff */
[----:B0-----:R-:W-:Y:S02]  /*7f30*/  MOV R65, R63 ;  /* 0x0000003f00417202 */ /* 0x001fe40000000f00 */
[----:B------:R-:W-:Y:S01]  /*7f40*/  F2FP.F16.F32.PACK_AB R21, R41, R21 ;  /* 0x000000152915723e */ /* 0x000fe200000000ff */
[C---:B-1234-:R-:W-:Y:S02]  /*7f50*/  IMAD R67, R91.reuse, UR5, R20 ;  /* 0x000000055b437c24 */ /* 0x05efe4000f8e0214 */
[----:B------:R-:W-:Y:S01]  /*7f60*/  IMAD.WIDE.U32 R64, R91, UR4, R64 ;  /* 0x000000045b407c25 */ /* 0x000fe2000f8e0040 */
[----:B------:R-:W-:-:S04]  /*7f70*/  ULDC.64 UR4, c[0x0][0x210] ;  /* 0x0000840000047ab9 */ /* 0x000fc80000000a00 */
[----:B------:R-:W-:Y:S02]  /*7f80*/  IADD3 R67, R65, R67, RZ ;  /* 0x0000004341437210 */ /* 0x000fe40007ffe0ff */
[----:B------:R-:W-:-:S04]  /*7f90*/  LEA R66, P5, R64, UR4, 0x1 ;  /* 0x0000000440427c11 */ /* 0x000fc8000f8a08ff */
[----:B------:R-:W-:-:S05]  /*7fa0*/  LEA.HI.X R67, R64, UR5, R67, 0x1, P5 ;  /* 0x0000000540437c11 */ /* 0x000fca000a8f0c43 */
[----:B------:R0:W-:Y:S04]  /*7fb0*/  STG.E desc[UR6][R66.64], R21 ;  /* 0x0000001542007986 */ /* 0x0001e8000c101906 */
.L_x_4659:
[----:B------:R-:W-:Y:S05]  /*7fc0*/  BSYNC B0 ;  /* 0x0000000000007941 */ /* 0x000fea0003800000 */
.L_x_4658:
        /* <DEDUP_REMOVED lines=11> */
.L_x_4660:
        /* <DEDUP_REMOVED lines=14> */
.L_x_4662:
[----:B------:R-:W-:Y:S05]  /*8160*/  BSYNC B0 ;  /* 0x0000000000007941 */ /* 0x000fea0003800000 */
.L_x_4661:
        /* <DEDUP_REMOVED lines=11> */
.L_x_4663:
        /* <DEDUP_REMOVED lines=14> */
.L_x_4665:
[----:B------:R-:W-:Y:S05]  /*8300*/  BSYNC B0 ;  /* 0x0000000000007941 */ /* 0x000fea0003800000 */
.L_x_4664:
        /* <DEDUP_REMOVED lines=11> */
.L_x_4666:
        /* <DEDUP_REMOVED lines=16> */
.L_x_4668:
[----:B------:R-:W-:Y:S05]  /*84c0*/  BSYNC B0 ;  /* 0x0000000000007941 */ /* 0x000fea0003800000 */
.L_x_4667:
        /* <DEDUP_REMOVED lines=11> */
.L_x_4669:
        /* <DEDUP_REMOVED lines=16> */
.L_x_4671:
[----:B------:R-:W-:Y:S05]  /*8680*/  BSYNC B0 ;  /* 0x0000000000007941 */ /* 0x000fea0003800000 */
.L_x_4670:
        /* <DEDUP_REMOVED lines=11> */
.L_x_4672:
        /* <DEDUP_REMOVED lines=16> */
.L_x_4674:
[----:B------:R-:W-:Y:S05]  /*8840*/  BSYNC B0 ;  /* 0x0000000000007941 */ /* 0x000fea0003800000 */
.L_x_4673:
        /* <DEDUP_REMOVED lines=11> */
.L_x_4675:
        /* <DEDUP_REMOVED lines=16> */
.L_x_4677:
[----:B------:R-:W-:Y:S05]  /*8a00*/  BSYNC B0 ;  /* 0x0000000000007941 */ /* 0x000fea0003800000 */
.L_x_4676:
        /* <DEDUP_REMOVED lines=11> */
.L_x_4678:
        /* <DEDUP_REMOVED lines=16> */
.L_x_4680:
[----:B------:R-:W-:Y:S05]  /*8bc0*/  BSYNC B0 ;  /* 0x0000000000007941 */ /* 0x000fea0003800000 */
.L_x_4679:
        /* <DEDUP_REMOVED lines=11> */
.L_x_4681:
        /* <DEDUP_REMOVED lines=16> */
.L_x_4683:
[----:B------:R-:W-:Y:S05]  /*8d80*/  BSYNC B0 ;  /* 0x0000000000007941 */ /* 0x000fea0003800000 */
.L_x_4682:
        /* <DEDUP_REMOVED lines=11> */
.L_x_4684:
        /* <DEDUP_REMOVED lines=16> */
.L_x_4686:
[----:B------:R-:W-:Y:S05]  /*8f40*/  BSYNC B0 ;  /* 0x0000000000007941 */ /* 0x000fea0003800000 */
.L_x_4685:
        /* <DEDUP_REMOVED lines=11> */
.L_x_4687:
        /* <DEDUP_REMOVED lines=16> */
.L_x_4689:
[----:B------:R-:W-:Y:S05]  /*9100*/  BSYNC B0 ;  /* 0x0000000000007941 */ /* 0x000fea0003800000 */
.L_x_4688:
        /* <DEDUP_REMOVED lines=11> */
.L_x_4690:
        /* <DEDUP_REMOVED lines=16> */
.L_x_4692:
[----:B------:R-:W-:Y:S05]  /*92c0*/  BSYNC B0 ;  /* 0x0000000000007941 */ /* 0x000fea0003800000 */
.L_x_4691:
        /* <DEDUP_REMOVED lines=11> */
.L_x_4693:
        /* <DEDUP_REMOVED lines=16> */
.L_x_4695:
[----:B------:R-:W-:Y:S05]  /*9480*/  BSYNC B0 ;  /* 0x0000000000007941 */ /* 0x000fea0003800000 */
.L_x_4694:
        /* <DEDUP_REMOVED lines=11> */
.L_x_4696:
        /* <DEDUP_REMOVED lines=16> */
.L_x_4698:
[----:B------:R-:W-:Y:S05]  /*9640*/  BSYNC B0 ;  /* 0x0000000000007941 */ /* 0x000fea0003800000 */
.L_x_4697:
        /* <DEDUP_REMOVED lines=11> */
.L_x_4699:
        /* <DEDUP_REMOVED lines=16> */
.L_x_4701:
[----:B------:R-:W-:Y:S05]  /*9800*/  BSYNC B0 ;  /* 0x0000000000007941 */ /* 0x000fea0003800000 */
.L_x_4700:
        /* <DEDUP_REMOVED lines=11> */
.L_x_4702:
        /* <DEDUP_REMOVED lines=16> */
.L_x_4704:
[----:B------:R-:W-:Y:S05]  /*99c0*/  BSYNC B0 ;  /* 0x0000000000007941 */ /* 0x000fea0003800000 */
.L_x_4703:
        /* <DEDUP_REMOVED lines=11> */
.L_x_4705:
        /* <DEDUP_REMOVED lines=16> */
.L_x_4707:
[----:B------:R-:W-:Y:S05]  /*9b80*/  BSYNC B0 ;  /* 0x0000000000007941 */ /* 0x000fea0003800000 */
.L_x_4706:
        /* <DEDUP_REMOVED lines=11> */
.L_x_4708:
        /* <DEDUP_REMOVED lines=16> */
.L_x_4710:
[----:B------:R-:W-:Y:S05]  /*9d40*/  BSYNC B0 ;  /* 0x0000000000007941 */ /* 0x000fea0003800000 */
.L_x_4709:
        /* <DEDUP_REMOVED lines=11> */
.L_x_4711:
        /* <DEDUP_REMOVED lines=18> */
.L_x_4713:
[----:B------:R-:W-:Y:S05]  /*9f20*/  BSYNC B0 ;  /* 0x0000000000007941 */ /* 0x000fea0003800000 */
.L_x_4712:
        /* <DEDUP_REMOVED lines=8> */
.L_x_4715:
        /* <DEDUP_REMOVED lines=13> */
.L_x_5714:


//--------------------- .text._Z35group_norm_nhwc_fwd_one_pass_kernelI11Fp16IOBf16WLi512ELi128ELi512EEv26Group_norm_nhwc_fwd_params --------------------------
	.section	.text._Z35group_norm_nhwc_fwd_one_pass_kernelI11Fp16IOBf16WLi512ELi128ELi512EEv26Group_norm_nhwc_fwd_params,"ax",@progbits
	.align	128
        .global         _Z35group_norm_nhwc_fwd_one_pass_kernelI11Fp16IOBf16WLi512ELi128ELi512EEv26Group_norm_nhwc_fwd_params
        .type           _Z35group_norm_nhwc_fwd_one_pass_kernelI11Fp16IOBf16WLi512ELi128ELi512EEv26Group_norm_nhwc_fwd_params,@function
        .size           _Z35group_norm_nhwc_fwd_one_pass_kernelI11Fp16IOBf16WLi512ELi128ELi512EEv26Group_norm_nhwc_fwd_params,(.L_x_5715 - _Z35group_norm_nhwc_fwd_one_pass_kernelI11Fp16IOBf16WLi512ELi128ELi512EEv26Group_norm_nhwc_fwd_params)
        .other          _Z35group_norm_nhwc_fwd_one_pass_kernelI11Fp16IOBf16WLi512ELi128ELi512EEv26Group_norm_nhwc_fwd_params,@"STO_CUDA_ENTRY STV_DEFAULT"
_Z35group_norm_nhwc_fwd_one_pass_kernelI11Fp16IOBf16WLi512ELi128ELi512EEv26Group_norm_nhwc_fwd_params:
.text._Z35group_norm_nhwc_fwd_one_pass_kernelI11Fp16IOBf16WLi512ELi128ELi512EEv26Group_norm_nhwc_fwd_params:
        /* <DEDUP_REMOVED lines=18> */
.L_x_4732:
        /* <DEDUP_REMOVED lines=10> */
[----:B0-2---:R-:W-:Y:S01]  /*01c0*/  VIADD R17, R3, 0x20 ;  /* 0x0000002003117836 */ /* 0x005fe20000000000 */
        /* <DEDUP_REMOVED lines=2229> */
.L_x_4717:
[----:B------:R-:W-:Y:S05]  /*8d20*/  BSYNC B0 ;  /* 0x0000000000007941 */ /* 0x000fea0003800000 */
.L_x_4716:
        /* <DEDUP_REMOVED lines=34> */
.L_x_4721:
[----:B------:R-:W2:Y:S04]  /*8f50*/  LDG.E.STRONG.GPU R0, desc[UR12][R18.64] ;  /* 0x0000000c12007981 */ /* 0x000ea8000c1ef900 */
[----:B--2---:R-:W-:Y:S04]  /*8f60*/  CCTL.IVALL ;  /* 0x00000000ff00798f */ /* 0x004fe80002000000 */
[----:B------:R0:W-:Y:S01]  /*8f70*/  STL [R1], R0 ;  /* 0x0000000001007387 */ /* 0x0001e20000100800 */
[----:B------:R-:W-:-:S13]  /*8f80*/  ISETP.NE.AND P1, PT, R0, UR6, PT ;  /* 0x0000000600007c0c */ /* 0x000fda000bf25270 */
[----:B0-----:R-:W-:Y:S05]  /*8f90*/  @P1 BRA `(.L_x_4721) ;  /* 0xfffffffc00ec1947 */ /* 0x001fea000383ffff */
.L_x_4720:
[----:B------:R-:W-:Y:S05]  /*8fa0*/  BSYNC B0 ;  /* 0x0000000000007941 */ /* 0x000fea0003800000 */
.L_x_4719:
        /* <DEDUP_REMOVED lines=18> */
.L_x_4725:
        /* <DEDUP_REMOVED lines=115> */
.L_x_4724:
        /* <DEDUP_REMOVED lines=61> */
.L_x_4726:
[----:B------:R-:W-:-:S13]  /*9bd0*/  ISETP.NE.OR P1, PT, R0, RZ, P1 ;  /* 0x000000ff0000720c */ /* 0x000fda0000f25670 */
[----:B------:R-:W-:Y:S05]  /*9be0*/  @!P1 BRA `(.L_x_4722) ;  /* 0x00000000007c9947 */ /* 0x000fea0003800000 */
.L_x_4723:
        /* <DEDUP_REMOVED lines=31> */
.L_x_4722:
        /* <DEDUP_REMOVED lines=11> */
.L_x_4728:
[----:B------:R-:W-:Y:S05]  /*9e90*/  BSYNC B0 ;  /* 0x0000000000007941 */ /* 0x000fea0003800000 */
.L_x_4727:
        /* <DEDUP_REMOVED lines=19> */
.L_x_4718:
        /* <DEDUP_REMOVED lines=26> */
[----:B0-----:R-:W-:Y:S01]  /*a170*/  ULEA UR6, UR7, UR6, 0x18 ;  /* 0x0000000607067291 */ /* 0x001fe2000f8ec03f */
[----:B------:R-:W-:Y:S01]  /*a180*/  IADD3.X R13, R0, UR11, RZ, P3, !PT ;  /* 0x0000000b000d7c10 */ /* 0x000fe20009ffe4ff */
[----:B------:R-:W-:Y:S01]  /*a190*/  ULDC.64 UR10, c[0x0][0x278] ;  /* 0x00009e00000a7ab9 */ /* 0x000fe20000000a00 */
[----:B------:R-:W-:-:S06]  /*a1a0*/  ULDC.U8 UR7, c[0x0][0x28c] ;  /* 0x0000a30000077ab9 */ /* 0x000fcc0000000000 */
[----:B------:R0:W-:Y:S01]  /*a1b0*/  @!P2 STS.64 [UR6+0x98], R4 ;  /* 0x00009804ff00a988 */ /* 0x0001e20008000a06 */
[----:B-1----:R-:W-:Y:S01]  /*a1c0*/  @!P1 IMAD.WIDE R10, R15, 0x8, R10 ;  /* 0x000000080f0a9825 */ /* 0x002fe200078e020a */
[----:B------:R-:W-:Y:S01]  /*a1d0*/  IADD3.X R15, R0, UR17, RZ, P4, !PT ;  /* 0x00000011000f7c10 */ /* 0x000fe2000a7fe4ff */
[----:B------:R-:W-:-:S03]  /*a1e0*/  ULDC.64 UR16, c[0x0][0x270] ;  /* 0x00009c0000107ab9 */ /* 0x000fc60000000a00 */
[----:B------:R-:W-:Y:S01]  /*a1f0*/  @!P1 STG.E.64 desc[UR12][R10.64], R16 ;  /* 0x000000100a009986 */ /* 0x000fe2000c101b0c */
[----:B------:R-:W-:Y:S06]  /*a200*/  BAR.SYNC.DEFER_BLOCKING 0x0 ;  /* 0x0000000000007b1d */ /* 0x000fec0000010000 */
[----:B------:R-:W2:Y:S04]  /*a210*/  LDG.E.U16 R18, desc[UR12][R12.64] ;  /* 0x0000000c0c127981 */ /* 0x000ea8000c1e1500 */
[----:B------:R-:W3:Y:S04]  /*a220*/  LDG.E.U16 R19, desc[UR12][R12.64+0x2] ;  /* 0x0000020c0c137981 */ /* 0x000ee8000c1e1500 */
[----:B------:R-:W4:Y:S04]  /*a230*/  LDG.E.U16 R20, desc[UR12][R14.64] ;  /* 0x0000000c0e147981 */ /* 0x000f28000c1e1500 */
[----:B------:R-:W5:Y:S01]  /*a240*/  LDG.E.U16 R21, desc[UR12][R14.64+0x2] ;  /* 0x0000020c0e157981 */ /* 0x000f62000c1e1500 */
[----:B------:R-:W-:Y:S01]  /*a250*/  ISETP.NE.AND P4, PT, RZ, UR7, PT ;  /* 0x00000007ff007c0c */ /* 0x000fe2000bf85270 */
[----:B0-----:R-:W-:-:S02]  /*a260*/  IMAD.MOV.U32 R4, RZ, RZ, RZ ;  /* 0x000000ffff047224 */ /* 0x001fc400078e00ff */
[----:B------:R-:W0:Y:S01]  /*a270*/  LDS.64 R22, [UR6+0x98] ;  /* 0x00009806ff167984 */ /* 0x000e220008000a00 */
        /* <DEDUP_REMOVED lines=8> */
[----:B------:R0:W1:Y:S01]  /*a300*/  @P1 MUFU.RSQ R2, R16 ;  /* 0x0000001000021308 */ /* 0x0000620000001400 */
[----:B--2---:R-:W-:Y:S01]  /*a310*/  SHF.L.U32 R5, R18, 0x10, RZ ;  /* 0x0000001012057819 */ /* 0x004fe200000006ff */
[----:B---3--:R-:W-:Y:S01]  /*a320*/  IMAD.U32 R10, R19, 0x10000, RZ ;  /* 0x00010000130a7824 */ /* 0x008fe200078e00ff */
[----:B----4-:R-:W-:Y:S01]  /*a330*/  SHF.L.U32 R12, R20, 0x10, RZ ;  /* 0x00000010140c7819 */ /* 0x010fe200000006ff */
[----:B01---5:R-:W-:-:S07]  /*a340*/  IMAD.U32 R11, R21, 0x10000, RZ ;  /* 0x00010000150b7824 */ /* 0x023fce00078e00ff */
.L_x_4731:
[----:B--2---:R-:W2:Y:S04]  /*a350*/  LDL R13, [UR6] ;  /* 0x00000006ff0d7983 */ /* 0x004ea80008100800 */
[----:B0-----:R-:W3:Y:S04]  /*a360*/  LDL R16, [UR6+0x4] ;  /* 0x00000406ff107983 */ /* 0x001ee80008100800 */
[----:B------:R-:W4:Y:S04]  /*a370*/  LDL R22, [UR6+0x8] ;  /* 0x00000806ff167983 */ /* 0x000f280008100800 */
[----:B------:R-:W5:Y:S01]  /*a380*/  LDL R28, [UR6+0xc] ;  /* 0x00000c06ff1c7983 */ /* 0x000f620008100800 */
        /* <DEDUP_REMOVED lines=23> */
[----:B---3--:R-:W-:Y:S02]  /*a500*/  HADD2.F32 R17, -RZ, R16.H1_H1 ;  /* 0x30000010ff117230 */ /* 0x008fe40000004100 */
[C---:B------:R-:W-:Y:S01]  /*a510*/  FADD.FTZ R15, -R0.reuse, R15 ;  /* 0x0000000f000f7221 */ /* 0x040fe20000010100 */
[----:B------:R-:W-:Y:S01]  /*a520*/  FADD.FTZ R13, -R0, R13 ;  /* 0x0000000d000d7221 */ /* 0x000fe20000010100 */
[----:B----4-:R-:W-:-:S02]  /*a530*/  HADD2.F32 R21, -RZ, R22.H0_H0 ;  /* 0x20000016ff157230 */ /* 0x010fc40000004100 */
[-C--:B------:R-:W-:Y:S01]  /*a540*/  FMUL.FTZ R15, R15, R2.reuse ;  /* 0x000000020f0f7220 */ /* 0x080fe20000410000 */
[----:B------:R-:W-:Y:S01]  /*a550*/  FADD.FTZ R17, -R0, R17 ;  /* 0x0000001100117221 */ /* 0x000fe20000010100 */
[-C--:B------:R-:W-:Y:S01]  /*a560*/  FMUL.FTZ R13, R13, R2.reuse ;  /* 0x000000020d0d7220 */ /* 0x080fe20000410000 */
[----:B------:R-:W-:Y:S02]  /*a570*/  HADD2.F32 R23, -RZ, R22.H1_H1 ;  /* 0x30000016ff177230 */ /* 0x000fe40000004100 */
[----:B------:R-:W-:Y:S01]  /*a580*/  FFMA.FTZ R18, R5, R15, R12 ;  /* 0x0000000f05127223 */ /* 0x000fe2000001000c */
[----:B------:R-:W-:Y:S02]  /*a590*/  HADD2.F32 R15, -RZ, R16.H0_H0 ;  /* 0x20000010ff0f7230 */ /* 0x000fe40000004100 */
[----:B------:R-:W-:Y:S01]  /*a5a0*/  FFMA.FTZ R13, R10, R13, R11 ;  /* 0x0000000d0a0d7223 */ /* 0x000fe2000001000b */
[----:B------:R-:W-:Y:S01]  /*a5b0*/  FMUL.FTZ R17, R17, R2 ;  /* 0x0000000211117220 */ /* 0x000fe20000410000 */
[----:B------:R-:W-:Y:S01]  /*a5c0*/  @P4 FMUL.FTZ R14, R18, -1.4426950216293334961 ;  /* 0xbfb8aa3b120e4820 */ /* 0x000fe20000410000 */
[C---:B------:R-:W-:Y:S01]  /*a5d0*/  FADD.FTZ R25, -R0.reuse, R21 ;  /* 0x0000001500197221 */ /* 0x040fe20000010100 */
[----:B------:R-:W-:Y:S01]  /*a5e0*/  FADD.FTZ R15, -R0, R15 ;  /* 0x0000000f000f7221 */ /* 0x000fe20000010100 */
[----:B------:R-:W-:Y:S01]  /*a5f0*/  FFMA.FTZ R20, R10, R17, R11 ;  /* 0x000000110a147223 */ /* 0x000fe2000001000b */
[----:B-----5:R-:W-:-:S02]  /*a600*/  HADD2.F32 R29, -RZ, R28.H0_H0 ;  /* 0x2000001cff1d7230 */ /* 0x020fc40000004100 */
[-C--:B------:R-:W-:Y:S01]  /*a610*/  FMUL.FTZ R25, R25, R2.reuse ;  /* 0x0000000219197220 */ /* 0x080fe20000410000 */
[----:B------:R-:W-:Y:S01]  /*a620*/  FMUL.FTZ R16, R15, R2 ;  /* 0x000000020f107220 */ /* 0x000fe20000410000 */
[----:B------:R-:W-:Y:S01]  /*a630*/  @P4 FMUL.FTZ R15, R13, -1.4426950216293334961 ;  /* 0xbfb8aa3b0d0f4820 */ /* 0x000fe20000410000 */
[----:B------:R-:W2:Y:S01]  /*a640*/  @P4 MUFU.EX2 R14, R14 ;  /* 0x0000000e000e4308 */ /* 0x000ea20000000800 */
[----:B------:R-:W-:Y:S01]  /*a650*/  @P4 FMUL.FTZ R17, R20, -1.4426950216293334961 ;  /* 0xbfb8aa3b14114820 */ /* 0x000fe20000410000 */
[C-C-:B------:R-:W-:Y:S01]  /*a660*/  FFMA.FTZ R19, R5.reuse, R16, R12.reuse ;  /* 0x0000001005137223 */ /* 0x140fe2000001000c */
[C---:B------:R-:W-:Y:S01]  /*a670*/  FADD.FTZ R27, -R0.reuse, R23 ;  /* 0x00000017001b7221 */ /* 0x040fe20000010100 */
[----:B------:R-:W-:Y:S01]  /*a680*/  FFMA.FTZ R25, R5, R25, R12 ;  /* 0x0000001905197223 */ /* 0x000fe2000001000c */
[----:B------:R-:W-:Y:S01]  /*a690*/  FADD.FTZ R29, -R0, R29 ;  /* 0x0000001d001d7221 */ /* 0x000fe20000010100 */
[----:B------:R-:W-:Y:S01]  /*a6a0*/  @P4 FMUL.FTZ R16, R19, -1.4426950216293334961 ;  /* 0xbfb8aa3b13104820 */ /* 0x000fe20000410000 */
[-C--:B------:R-:W-:Y:S01]  /*a6b0*/  FMUL.FTZ R27, R27, R2.reuse ;  /* 0x000000021b1b7220 */ /* 0x080fe20000410000 */
[----:B------:R-:W3:Y:S01]  /*a6c0*/  @P4 MUFU.EX2 R15, R15 ;  /* 0x0000000f000f4308 */ /* 0x000ee20000000800 */
[----:B------:R-:W-:-:S02]  /*a6d0*/  FMUL.FTZ R29, R29, R2 ;  /* 0x000000021d1d7220 */ /* 0x000fc40000410000 */
[----:B------:R-:W-:Y:S02]  /*a6e0*/  FFMA.FTZ R24, R10, R27, R11 ;  /* 0x0000001b0a187223 */ /* 0x000fe4000001000b */
[----:B------:R-:W-:Y:S02]  /*a6f0*/  FFMA.FTZ R30, R5, R29, R12 ;  /* 0x0000001d051e7223 */ /* 0x000fe4000001000c */
[----:B------:R-:W-:Y:S01]  /*a700*/  @P4 FMUL.FTZ R22, R24, -1.4426950216293334961 ;  /* 0xbfb8aa3b18164820 */ /* 0x000fe20000410000 */
[----:B------:R-:W4:Y:S01]  /*a710*/  @P4 MUFU.EX2 R23, R17 ;  /* 0x0000001100174308 */ /* 0x000f220000000800 */
[----:B--2---:R-:W-:Y:S01]  /*a720*/  @P4 FADD.FTZ R14, R14, 1 ;  /* 0x3f8000000e0e4421 */ /* 0x004fe20000010000 */
[----:B------:R-:W-:-:S06]  /*a730*/  @P4 FMUL.FTZ R29, R30, -1.4426950216293334961 ;  /* 0xbfb8aa3b1e1d4820 */ /* 0x000fcc0000410000 */
[----:B------:R2:W5:Y:S01]  /*a740*/  @P4 MUFU.EX2 R21, R16 ;  /* 0x0000001000154308 */ /* 0x0005620000000800 */
[----:B---3--:R-:W-:-:S07]  /*a750*/  @P4 FADD.FTZ R15, R15, 1 ;  /* 0x3f8000000f0f4421 */ /* 0x008fce0000010000 */
[----:B------:R3:W1:Y:S01]  /*a760*/  @P4 MUFU.RCP R17, R14 ;  /* 0x0000000e00114308 */ /* 0x0006620000001000 */
[----:B--2---:R-:W-:Y:S01]  /*a770*/  @P4 FMUL.FTZ R16, R25, -1.4426950216293334961 ;  /* 0xbfb8aa3b19104820 */ /* 0x004fe20000410000 */
[----:B----4-:R-:W-:-:S06]  /*a780*/  @P4 FADD.FTZ R23, R23, 1 ;  /* 0x3f80000017174421 */ /* 0x010fcc0000010000 */
[----:B------:R-:W2:Y:S01]  /*a790*/  @P4 MUFU.EX2 R26, R16 ;  /* 0x00000010001a4308 */ /* 0x000ea20000000800 */
[----:B---3--:R-:W-:Y:S02]  /*a7a0*/  @!P1 IMAD.MOV.U32 R14, RZ, RZ, R6 ;  /* 0x000000ffff0e9224 */ /* 0x008fe400078e0006 */
[----:B-----5:R-:W-:-:S05]  /*a7b0*/  @P4 FADD.FTZ R21, R21, 1 ;  /* 0x3f80000015154421 */ /* 0x020fca0000010000 */
[----:B------:R3:W4:Y:S01]  /*a7c0*/  @P4 MUFU.RCP R16, R15 ;  /* 0x0000000f00104308 */ /* 0x0007220000001000 */
[----:B-1----:R-:W-:-:S07]  /*a7d0*/  @P4 FMUL.FTZ R18, R18, R17 ;  /* 0x0000001112124220 */ /* 0x002fce0000410000 */
[----:B------:R1:W5:Y:S01]  /*a7e0*/  @P4 MUFU.EX2 R31, R29 ;  /* 0x0000001d001f4308 */ /* 0x0003620000000800 */
[----:B---3--:R-:W-:Y:S01]  /*a7f0*/  @!P1 MOV R15, R9 ;  /* 0x00000009000f9202 */ /* 0x008fe20000000f00 */
[----:B--2---:R-:W-:Y:S02]  /*a800*/  @P4 FADD.FTZ R26, R26, 1 ;  /* 0x3f8000001a1a4421 */ /* 0x004fe40000010000 */
[----:B------:R-:W-:Y:S02]  /*a810*/  @!P1 IMAD.WIDE.U32 R14, R37, R46, R14 ;  /* 0x0000002e250e9225 */ /* 0x000fe400078e000e */
[----:B------:R-:W2:Y:S02]  /*a820*/  @!P3 LDC.64 R46, c[0x0][0x210] ;  /* 0x00008400ff2ebb82 */ /* 0x000ea40000000a00 */
[----:B------:R-:W3:Y:S01]  /*a830*/  @P4 MUFU.EX2 R27, R22 ;  /* 0x00000016001b4308 */ /* 0x000ee20000000800 */
[----:B-1----:R-:W-:Y:S02]  /*a840*/  HADD2.F32 R29, -RZ, R28.H1_H1 ;  /* 0x3000001cff1d7230 */ /* 0x002fe40000004100 */
[----:B----4-:R-:W-:Y:S01]  /*a850*/  @P4 FMUL.FTZ R13, R13, R16 ;  /* 0x000000100d0d4220 */ /* 0x010fe20000410000 */
[----:B------:R-:W-:Y:S01]  /*a860*/  @!P1 IMAD.IADD R15, R15, 0x1, R33 ;  /* 0x000000010f0f9824 */ /* 0x000fe200078e0221 */
[----:B------:R-:W-:Y:S01]  /*a870*/  @!P1 LEA R16, P5, R14, R34, 0x1 ;  /* 0x000000220e109211 */ /* 0x000fe200078a08ff */
[----:B------:R-:W-:-:S02]  /*a880*/  VIADD R37, R37, 0x18 ;  /* 0x0000001825257836 */ /* 0x000fc40000000000 */
[----:B------:R-:W-:Y:S01]  /*a890*/  FADD.FTZ R29, -R0, R29 ;  /* 0x0000001d001d7221 */ /* 0x000fe20000010100 */
[----:B------:R1:W4:Y:S01]  /*a8a0*/  @P4 MUFU.RCP R22, R21 ;  /* 0x0000001500164308 */ /* 0x0003220000001000 */
[----:B------:R-:W-:Y:S02]  /*a8b0*/  @!P1 LEA.HI.X R17, R14, R35, R15, 0x1, P5 ;  /* 0x000000230e119211 */ /* 0x000fe400028f0c0f */
[----:B------:R-:W-:Y:S01]  /*a8c0*/  FMUL.FTZ R29, R29, R2 ;  /* 0x000000021d1d7220 */ /* 0x000fe20000410000 */
[----:B------:R-:W-:Y:S01]  /*a8d0*/  @!P3 MOV R14, R6 ;  /* 0x00000006000eb202 */ /* 0x000fe20000000f00 */
[----:B------:R-:W0:Y:S01]  /*a8e0*/  @!P2 LDC.64 R34, c[0x0][0x210] ;  /* 0x00008400ff22ab82 */ /* 0x000e220000000a00 */
[----:B------:R-:W-:Y:S02]  /*a8f0*/  @!P3 IMAD.MOV.U32 R15, RZ, RZ, R9 ;  /* 0x000000ffff0fb224 */ /* 0x000fe400078e0009 */
[----:B------:R-:W-:Y:S01]  /*a900*/  FFMA.FTZ R29, R10, R29, R11 ;  /* 0x0000001d0a1d7223 */ /* 0x000fe2000001000b */
[----:B-----5:R-:W-:Y:S01]  /*a910*/  @P4 FADD.FTZ R31, R31, 1 ;  /* 0x3f8000001f1f4421 */ /* 0x020fe20000010000 */
[----:B------:R-:W5:Y:S01]  /*a920*/  @P4 MUFU.RCP R23, R23 ;  /* 0x0000001700174308 */ /* 0x000f620000001000 */
[----:B-1----:R-:W-:Y:S01]  /*a930*/  @!P1 F2FP.F16.F32.PACK_AB R21, R13, R18 ;  /* 0x000000120d15923e */ /* 0x002fe200000000ff */
[----:B------:R-:W-:-:S02]  /*a940*/  @!P3 IMAD R18, R41, R48, RZ ;  /* 0x000000302912b224 */ /* 0x000fc400078e02ff */
[----:B------:R-:W-:Y:S01]  /*a950*/  @P4 FMUL.FTZ R13, R29, -1.4426950216293334961 ;  /* 0xbfb8aa3b1d0d4820 */ /* 0x000fe20000410000 */
[----:B------:R-:W-:-:S04]  /*a960*/  @!P3 IMAD.WIDE.U32 R14, R39, R48, R14 ;  /* 0x00000030270eb225 */ /* 0x000fc800078e000e */
[----:B---3--:R-:W-:Y:S01]  /*a970*/  @P4 FADD.FTZ R27, R27, 1 ;  /* 0x3f8000001b1b4421 */ /* 0x008fe20000010000 */
[----:B------:R1:W-:Y:S01]  /*a980*/  @!P1 STG.E desc[UR12][R16.64], R21 ;  /* 0x0000001510009986 */ /* 0x0003e2000c10190c */
[----:B------:R-:W-:Y:S02]  /*a990*/  @!P3 IMAD R33, R39, R49, R18 ;  /* 0x000000312721b224 */ /* 0x000fe400078e0212 */
[----:B----4-:R-:W-:Y:S01]  /*a9a0*/  @P4 FMUL.FTZ R19, R19, R22 ;  /* 0x0000001613134220 */ /* 0x010fe20000410000 */
[----:B--2---:R-:W-:Y:S01]  /*a9b0*/  @!P3 LEA R18, P5, R14, R46, 0x1 ;  /* 0x0000002e0e12b211 */ /* 0x004fe200078a08ff */
[----:B------:R-:W2:Y:S01]  /*a9c0*/  @P4 MUFU.EX2 R13, R13 ;  /* 0x0000000d000d4308 */ /* 0x000ea20000000800 */
[----:B------:R-:W-:Y:S01]  /*a9d0*/  @!P3 IADD3 R15, R15, R33, RZ ;  /* 0x000000210f0fb210 */ /* 0x000fe20007ffe0ff */
[----:B-----5:R-:W-:-:S06]  /*a9e0*/  @P4 FMUL.FTZ R20, R20, R23 ;  /* 0x0000001714144220 */ /* 0x020fcc0000410000 */
[----:B------:R-:W3:Y:S01]  /*a9f0*/  @P4 MUFU.RCP R26, R26 ;  /* 0x0000001a001a4308 */ /* 0x000ee20000001000 */
[----:B------:R-:W-:Y:S01]  /*aa00*/  @!P3 F2FP.F16.F32.PACK_AB R23, R20, R19 ;  /* 0x000000131417b23e */ /* 0x000fe200000000ff */
[-C--:B0-----:R-:W-:Y:S01]  /*aa10*/  @!P2 IMAD R20, R45, R50.reuse, RZ ;  /* 0x000000322d14a224 */ /* 0x081fe200078e02ff */
[----:B------:R-:W-:Y:S01]  /*aa20*/  @!P3 LEA.HI.X R19, R14, R47, R15, 0x1, P5 ;  /* 0x0000002f0e13b211 */ /* 0x000fe200028f0c0f */
[----:B------:R-:W-:Y:S01]  /*aa30*/  @!P2 IMAD.MOV.U32 R14, RZ, RZ, R6 ;  /* 0x000000ffff0ea224 */ /* 0x000fe200078e0006 */
[----:B------:R-:W-:Y:S01]  /*aa40*/  @!P2 MOV R15, R9 ;  /* 0x00000009000fa202 */ /* 0x000fe20000000f00 */
[----:B------:R-:W-:Y:S02]  /*aa50*/  @!P2 IMAD R33, R43, R51, R20 ;  /* 0x000000332b21a224 */ /* 0x000fe400078e0214 */
[----:B------:R-:W0:Y:S01]  /*aa60*/  @P4 MUFU.RCP R27, R27 ;  /* 0x0000001b001b4308 */ /* 0x000e220000001000 */
[----:B--2---:R-:W-:Y:S01]  /*aa70*/  @P4 FADD.FTZ R13, R13, 1 ;  /* 0x3f8000000d0d4421 */ /* 0x004fe20000010000 */
[----:B------:R2:W-:Y:S01]  /*aa80*/  @!P3 STG.E desc[UR12][R18.64], R23 ;  /* 0x000000171200b986 */ /* 0x0005e2000c10190c */
[----:B------:R-:W-:-:S03]  /*aa90*/  @!P2 IMAD.WIDE.U32 R14, R43, R50, R14 ;  /* 0x000000322b0ea225 */ /* 0x000fc600078e000e */
[----:B-1----:R-:W-:Y:S02]  /*aaa0*/  @!P2 LEA R16, P1, R14, R34, 0x1 ;  /* 0x000000220e10a211 */ /* 0x002fe400078208ff */
[----:B------:R-:W1:Y:S01]  /*aab0*/  @P4 MUFU.RCP R31, R31 ;  /* 0x0000001f001f4308 */ /* 0x000e620000001000 */
[----:B------:R-:W-:Y:S01]  /*aac0*/  @!P2 IADD3 R15, R15, R33, RZ ;  /* 0x000000210f0fa210 */ /* 0x000fe20007ffe0ff */
[----:B---3--:R-:W-:-:S03]  /*aad0*/  @P4 FMUL.FTZ R25, R25, R26 ;  /* 0x0000001a19194220 */ /* 0x008fc60000410000 */
[----:B------:R-:W-:Y:S02]  /*aae0*/  @!P2 LEA.HI.X R17, R14, R35, R15, 0x1, P1 ;  /* 0x000000230e11a211 */ /* 0x000fe400008f0c0f */
[----:B------:R-:W-:Y:S01]  /*aaf0*/  ISETP.GE.U32.AND P1, PT, R37, UR10, PT ;  /* 0x0000000a25007c0c */ /* 0x000fe2000bf26070 */
[----:B------:R-:W3:Y:S01]  /*ab00*/  @P4 MUFU.RCP R20, R13 ;  /* 0x0000000d00144308 */ /* 0x000ee20000001000 */
[----:B------:R-:W-:Y:S01]  /*ab10*/  SHF.R.S32.HI R14, RZ, 0x1f, R37 ;  /* 0x0000001fff0e7819 */ /* 0x000fe20000011425 */
[----:B0-----:R-:W-:-:S03]  /*ab20*/  @P4 FMUL.FTZ R24, R24, R27 ;  /* 0x0000001b18184220 */ /* 0x001fc60000410000 */
[----:B------:R-:W-:Y:S02]  /*ab30*/  ISETP.GE.OR.EX P1, PT, R14, UR11, P0, P1 ;  /* 0x0000000b0e007c0c */ /* 0x000fe40008726710 */
[----:B------:R-:W-:Y:S01]  /*ab40*/  @!P2 F2FP.F16.F32.PACK_AB R25, R24, R25 ;  /* 0x000000191819a23e */ /* 0x000fe200000000ff */
[----:B-1----:R-:W-:-:S04]  /*ab50*/  @P4 FMUL.FTZ R30, R30, R31 ;  /* 0x0000001f1e1e4220 */ /* 0x002fc80000410000 */
[----:B------:R2:W-:Y:S01]  /*ab60*/  @!P2 STG.E desc[UR12][R16.64], R25 ;  /* 0x000000191000a986 */ /* 0x0005e2000c10190c */
[----:B------:R-:W-:Y:S01]  /*ab70*/  ISETP.NE.AND P2, PT, R4, 0x40, PT ;  /* 0x000000400400780c */ /* 0x000fe20003f45270 */
[----:B---3--:R-:W-:-:S04]  /*ab80*/  @P4 FMUL.FTZ R29, R29, R20 ;  /* 0x000000141d1d4220 */ /* 0x008fc80000410000 */
[----:B------:R-:W-:Y:S08]  /*ab90*/  @P1 BRA `(.L_x_4730) ;  /* 0x0000000000281947 */ /* 0x000ff00003800000 */
[----:B------:R-:W-:Y:S01]  /*aba0*/  IMAD R13, R14, UR16, RZ ;  /* 0x000000100e0d7c24 */ /* 0x000fe2000f8e02ff */
[----:B------:R-:W-:Y:S01]  /*abb0*/  MOV R14, R6 ;  /* 0x00000006000e7202 */ /* 0x000fe20000000f00 */
[----:B------:R-:W-:Y:S01]  /*abc0*/  IMAD.MOV.U32 R15, RZ, RZ, R9 ;  /* 0x000000ffff0f7224 */ /* 0x000fe200078e0009 */
[----:B------:R-:W-:Y:S01]  /*abd0*/  F2FP.F16.F32.PACK_AB R29, R29, R30 ;  /* 0x0000001e1d1d723e */ /* 0x000fe200000000ff */
[C---:B------:R-:W-:Y:S02]  /*abe0*/  IMAD R13, R37.reuse, UR17, R13 ;  /* 0x00000011250d7c24 */ /* 0x040fe4000f8e020d */
[----:B------:R-:W-:-:S05]  /*abf0*/  IMAD.WIDE.U32 R14, R37, UR16, R14 ;  /* 0x00000010250e7c25 */ /* 0x000fca000f8e000e */
[----:B------:R-:W-:Y:S02]  /*ac00*/  IADD3 R13, R15, R13, RZ ;  /* 0x0000000d0f0d7210 */ /* 0x000fe40007ffe0ff */
[----:B--2---:R-:W-:-:S04]  /*ac10*/  LEA R16, P1, R14, UR18, 0x1 ;  /* 0x000000120e107c11 */ /* 0x004fc8000f8208ff */
[----:B------:R-:W-:-:S05]  /*ac20*/  LEA.HI.X R17, R14, UR19, R13, 0x1, P1 ;  /* 0x000000130e117c11 */ /* 0x000fca00088f0c0d */
[----:B------:R0:W-:Y:S04]  /*ac30*/  STG.E desc[UR12][R16.64], R29 ;  /* 0x0000001d10007986 */ /* 0x0001e8000c10190c */
.L_x_4730:
[----:B------:R-:W-:Y:S05]  /*ac40*/  BSYNC B0 ;  /* 0x0000000000007941 */ /* 0x000fea0003800000 */
.L_x_4729:
        /* <DEDUP_REMOVED lines=11> */
.L_x_4733:
        /* <DEDUP_REMOVED lines=16> */
.L_x_5715:


//--------------------- .text._Z35group_norm_nhwc_fwd_one_pass_kernelI11Fp16IOFp16WLi64ELi128ELi512EEv26Group_norm_nhwc_fwd_params --------------------------
	.section	.text._Z35group_norm_nhwc_fwd_one_pass_kernelI11Fp16IOFp16WLi64ELi128ELi512EEv26Group_norm_nhwc_fwd_params,"ax",@progbits
	.align	128
        .global         _Z35group_norm_nhwc_fwd_one_pass_kernelI11Fp16IOFp16WLi64ELi128ELi512EEv26Group_norm_nhwc_fwd_params
        .type           _Z35group_norm_nhwc_fwd_one_pass_kernelI11Fp16IOFp16WLi64ELi128ELi512EEv26Group_norm_nhwc_fwd_params,@function
        .size           _Z35group_norm_nhwc_fwd_one_pass_kernelI11Fp16IOFp16WLi64ELi128ELi512EEv26Group_norm_nhwc_fwd_params,(.L_x_5716 - _Z35group_norm_nhwc_fwd_one_pass_kernelI11Fp16IOFp16WLi64ELi128ELi512EEv26Group_norm_nhwc_fwd_params)
        .other          _Z35group_norm_nhwc_fwd_one_pass_kernelI11Fp16IOFp16WLi64ELi128ELi512EEv26Group_norm_nhwc_fwd_params,@"STO_CUDA_ENTRY STV_DEFAULT"
_Z35group_norm_nhwc_fwd_one_pass_kernelI11Fp16IOFp16WLi64ELi128ELi512EEv26Group_norm_nhwc_fwd_params:
.text._Z35group_norm_nhwc_fwd_one_pass_kernelI11Fp16IOFp16WLi64ELi128ELi512EEv26Group_norm_nhwc_fwd_params:
        /* <DEDUP_REMOVED lines=37> */
.L_x_4770:
        /* <DEDUP_REMOVED lines=298> */
.L_x_4735:
[----:B------:R-:W-:Y:S05]  /*14f0*/  BSYNC B0 ;  /* 0x0000000000007941 */ /* 0x000fea0003800000 */
.L_x_4734:
        /* <DEDUP_REMOVED lines=31> */
.L_x_4738:
[----:B------:R-:W2:Y:S04]  /*16f0*/  LDG.E.STRONG.GPU R20, desc[UR8][R16.64] ;  /* 0x0000000810147981 */ /* 0x000ea8000c1ef900 */
[----:B--2---:R-:W-:Y:S01]  /*1700*/  CCTL.IVALL ;  /* 0x00000000ff00798f */ /* 0x004fe20002000000 */
[----:B------:R-:W-:Y:S05]  /*1710*/  YIELD ;  /* 0x0000000000007946 */ /* 0x000fea0003800000 */
[----:B------:R-:W-:-:S13]  /*1720*/  ISETP.NE.AND P0, PT, R20, R15, PT ;  /* 0x0000000f1400720c */ /* 0x000fda0003f05270 */
[----:B------:R-:W-:Y:S05]  /*1730*/  @P0 BRA `(.L_x_4738) ;  /* 0xfffffffc00ec0947 */ /* 0x000fea000383ffff */
.L_x_4737:
        /* <DEDUP_REMOVED lines=17> */
.L_x_4742:
        /* <DEDUP_REMOVED lines=115> */
.L_x_4741:
        /* <DEDUP_REMOVED lines=61> */
.L_x_4743:
[----:B------:R-:W-:-:S13]  /*2350*/  ISETP.NE.OR P0, PT, R15, RZ, P0 ;  /* 0x000000ff0f00720c */ /* 0x000fda0000705670 */
[----:B------:R-:W-:Y:S05]  /*2360*/  @!P0 BRA `(.L_x_4739) ;  /* 0x00000000007c8947 */ /* 0x000fea0003800000 */
.L_x_4740:
        /* <DEDUP_REMOVED lines=31> */
.L_x_4739:
        /* <DEDUP_REMOVED lines=11> */
.L_x_4745:
[----:B------:R-:W-:Y:S05]  /*2610*/  BSYNC B0 ;  /* 0x0000000000007941 */ /* 0x000fea0003800000 */
.L_x_4744:
        /* <DEDUP_REMOVED lines=16> */
.L_x_4736:
        /* <DEDUP_REMOVED lines=71> */
[----:B------:R-:W-:Y:S02]  /*2b90*/  HADD2.F32 R10, -RZ, R3.H1_H1 ;  /* 0x30000003ff0a7230 */ /* 0x000fe40000004100 */
[--C-:B------:R-:W-:Y:S01]  /*2ba0*/  FADD.FTZ R28, R28, -R26.reuse ;  /* 0x8000001a1c1c7221 */ /* 0x100fe20000010000 */
[----:B------:R-:W-:Y:S01]  /*2bb0*/  FMUL.FTZ R30, R30, UR6 ;  /* 0x000000061e1e7c20 */ /* 0x000fe20008410000 */
[--C-:B------:R-:W-:Y:S01]  /*2bc0*/  FADD.FTZ R22, R22, -R26.reuse ;  /* 0x8000001a16167221 */ /* 0x100fe20000010000 */
[--C-:B------:R-:W-:Y:S01]  /*2bd0*/  FADD.FTZ R23, R23, -R26.reuse ;  /* 0x8000001a17177221 */ /* 0x100fe20000010000 */
[--C-:B------:R-:W-:Y:S01]  /*2be0*/  FADD.FTZ R24, R24, -R26.reuse ;  /* 0x8000001a18187221 */ /* 0x100fe20000010000 */
[----:B------:R-:W-:Y:S01]  /*2bf0*/  FADD.FTZ R25, R25, -R26 ;  /* 0x8000001a19197221 */ /* 0x000fe20000010000 */
[----:B------:R-:W-:Y:S01]  /*2c00*/  FMUL.FTZ R28, R28, UR6 ;  /* 0x000000061c1c7c20 */ /* 0x000fe20008410000 */
[----:B--2---:R-:W-:-:S02]  /*2c10*/  HADD2.F32 R4, -RZ, R13.H0_H0 ;  /* 0x2000000dff047230 */ /* 0x004fc40000004100 */
[----:B------:R-:W-:Y:S01]  /*2c20*/  FADD.FTZ R13, R21, -R26 ;  /* 0x8000001a150d7221 */ /* 0x000fe20000010000 */
[----:B------:R-:W-:Y:S02]  /*2c30*/  HADD2.F32 R21, -RZ, R3.H0_H0 ;  /* 0x20000003ff157230 */ /* 0x000fe40000004100 */
[----:B---3--:R-:W-:-:S03]  /*2c40*/  HADD2.F32 R19, -RZ, R19.H0_H0 ;  /* 0x20000013ff137230 */ /* 0x008fc60000004100 */
        /* <DEDUP_REMOVED lines=12> */
[----:B------:R-:W-:Y:S01]  /*2d10*/  SHF.R.S32.HI R29, RZ, 0x1f, R36 ;  /* 0x0000001fff1d7819 */ /* 0x000fe20000011424 */
[----:B----4-:R-:W-:-:S02]  /*2d20*/  HADD2.F32 R3, -RZ, R18.H0_H0 ;  /* 0x20000012ff037230 */ /* 0x010fc40000004100 */
[----:B-----5:R-:W-:Y:S01]  /*2d30*/  HADD2.F32 R20, -RZ, R20.H0_H0 ;  /* 0x20000014ff147230 */ /* 0x020fe20000004100 */
[----:B------:R-:W-:Y:S01]  /*2d40*/  ISETP.GE.AND.EX P0, PT, R29, UR17, PT, P0 ;  /* 0x000000111d007c0c */ /* 0x000fe2000bf06300 */
[--C-:B------:R-:W-:Y:S01]  /*2d50*/  FADD.FTZ R21, R21, -R26.reuse ;  /* 0x8000001a15157221 */ /* 0x100fe20000010000 */
[----:B------:R-:W-:Y:S02]  /*2d60*/  FADD.FTZ R26, R10, -R26 ;  /* 0x8000001a0a1a7221 */ /* 0x000fe40000010000 */
[----:B------:R-:W-:Y:S01]  /*2d70*/  ISETP.LT.U32.AND P0, PT, R27, 0x200, !P0 ;  /* 0x000002001b00780c */ /* 0x000fe20004701070 */
[----:B------:R-:W-:Y:S01]  /*2d80*/  FFMA.FTZ R27, R3, R30, R20 ;  /* 0x0000001e031b7223 */ /* 0x000fe20000010014 */
[----:B------:R-:W-:Y:S11]  /*2d90*/  @!P6 BRA `(.L_x_4746) ;  /* 0x000000000028e947 */ /* 0x000ff60003800000 */
        /* <DEDUP_REMOVED lines=10> */
.L_x_4746:
        /* <DEDUP_REMOVED lines=15> */
.L_x_4748:
[----:B------:R-:W-:Y:S05]  /*2f30*/  BSYNC B0 ;  /* 0x0000000000007941 */ /* 0x000fea0003800000 */
.L_x_4747:
        /* <DEDUP_REMOVED lines=12> */
.L_x_4749:
        /* <DEDUP_REMOVED lines=14> */
.L_x_4751:
[----:B------:R-:W-:Y:S05]  /*30e0*/  BSYNC B0 ;  /* 0x0000000000007941 */ /* 0x000fea0003800000 */
.L_x_4750:
        /* <DEDUP_REMOVED lines=44> */
.L_x_4752:
        /* <DEDUP_REMOVED lines=16> */
.L_x_4754:
[----:B------:R-:W-:Y:S05]  /*34b0*/  BSYNC B0 ;  /* 0x0000000000007941 */ /* 0x000fea0003800000 */
.L_x_4753:
        /* <DEDUP_REMOVED lines=11> */
.L_x_4755:
        /* <DEDUP_REMOVED lines=15> */
.L_x_4757:
[----:B------:R-:W-:Y:S05]  /*3660*/  BSYNC B0 ;  /* 0x0000000000007941 */ /* 0x000fea0003800000 */
.L_x_4756:
        /* <DEDUP_REMOVED lines=11> */
.L_x_4758:
        /* <DEDUP_REMOVED lines=14> */
.L_x_4760:
[----:B------:R-:W-:Y:S05]  /*3800*/  BSYNC B0 ;  /* 0x0000000000007941 */ /* 0x000fea0003800000 */
.L_x_4759:
        /* <DEDUP_REMOVED lines=11> */
.L_x_4761:
        /* <DEDUP_REMOVED lines=14> */
.L_x_4763:
[----:B------:R-:W-:Y:S05]  /*39a0*/  BSYNC B0 ;  /* 0x0000000000007941 */ /* 0x000fea0003800000 */
.L_x_4762:
        /* <DEDUP_REMOVED lines=11> */
.L_x_4764:
        /* <DEDUP_REMOVED lines=14> */
.L_x_4766:
[----:B------:R-:W-:Y:S05]  /*3b40*/  BSYNC B0 ;  /* 0x0000000000007941 */ /* 0x000fea0003800000 */
.L_x_4765:
        /* <DEDUP_REMOVED lines=11> */
.L_x_4767:
        /* <DEDUP_REMOVED lines=13> */
.L_x_4769:
[----:B------:R-:W-:Y:S05]  /*3cd0*/  BSYNC B0 ;  /* 0x0000000000007941 */ /* 0x000fea0003800000 */
.L_x_4768:
[----:B------:R-:W-:Y:S02]  /*3ce0*/  UIADD3 UR13, UR11, UR13, URZ ;  /* 0x0000000d0b0d7290 */ /* 0x000fe4000fffe03f */
[----:B------:R-:W-:Y:S02]  /*3cf0*/  UIADD3 UR4, UR4, 0x1, URZ ;  /* 0x0000000104047890 */ /* 0x000fe4000fffe03f */
[----:B------:R-:W-:-:S06]  /*3d00*/  UISETP.GE.AND UP0, UPT, UR13, UR5, UPT ;  /* 0x000000050d00728c */ /* 0x000fcc000bf06270 */
[----:B------:R-:W-:-:S13]  /*3d10*/  PLOP3.LUT P0, PT, PT, PT, UP0, 0x80, 0x0 ;  /* 0x000000000000781c */ /* 0x000fda0003f0f008 */
[----:B------:R-:W-:Y:S05]  /*3d20*/  @!P0 BRA `(.L_x_4770) ;  /* 0xffffffc400488947 */ /* 0x000fea000383ffff */
[----:B------:R-:W-:Y:S05]  /*3d30*/  EXIT ;  /* 0x000000000000794d */ /* 0x000fea0003800000 */
.L_x_4771:
        /* <DEDUP_REMOVED lines=12> */
.L_x_5716:


//--------------------- .text._Z35group_norm_nhwc_fwd_one_pass_kernelI11Fp16IOFp16WLi128ELi128ELi512EEv26Group_norm_nhwc_fwd_params --------------------------
	.section	.text._Z35group_norm_nhwc_fwd_one_pass_kernelI11Fp16IOFp16WLi128ELi128ELi512EEv26Group_norm_nhwc_fwd_params,"ax",@progbits
	.align	128
        .global         _Z35group_norm_nhwc_fwd_one_pass_kernelI11Fp16IOFp16WLi128ELi128ELi512EEv26Group_norm_nhwc_fwd_params
        .type           _Z35group_norm_nhwc_fwd_one_pass_kernelI11Fp16IOFp16WLi128ELi128ELi512EEv26Group_norm_nhwc_fwd_params,@function
        .size           _Z35group_norm_nhwc_fwd_one_pass_kernelI11Fp16IOFp16WLi128ELi128ELi512EEv26Group_norm_nhwc_fwd_params,(.L_x_5717 - _Z35group_norm_nhwc_fwd_one_pass_kernelI11Fp16IOFp16WLi128ELi128ELi512EEv26Group_norm_nhwc_fwd_params)
        .other          _Z35group_norm_nhwc_fwd_one_pass_kernelI11Fp16IOFp16WLi128ELi128ELi512EEv26Group_norm_nhwc_fwd_params,@"STO_CUDA_ENTRY STV_DEFAULT"
_Z35group_norm_nhwc_fwd_one_pass_kernelI11Fp16IOFp16WLi128ELi128ELi512EEv26Group_norm_nhwc_fwd_params:
.text._Z35group_norm_nhwc_fwd_one_pass_kernelI11Fp16IOFp16WLi128ELi128ELi512EEv26Group_norm_nhwc_fwd_params:
        /* <DEDUP_REMOVED lines=11> */
.L_x_4833:
        /* <DEDUP_REMOVED lines=516> */
.L_x_4773:
[----:B------:R-:W-:Y:S05]  /*20f0*/  BSYNC B0 ;  /* 0x0000000000007941 */ /* 0x000fea0003800000 */
.L_x_4772:
        /* <DEDUP_REMOVED lines=30> */
.L_x_4776:
[----:B0-----:R-:W2:Y:S04]  /*22e0*/  LDG.E.STRONG.GPU R23, desc[UR10][R18.64] ;  /* 0x0000000a12177981 */ /* 0x001ea8000c1ef900 */
[----:B--2---:R-:W-:Y:S01]  /*22f0*/  CCTL.IVALL ;  /* 0x00000000ff00798f */ /* 0x004fe20002000000 */
[----:B------:R-:W-:Y:S05]  /*2300*/  YIELD ;  /* 0x0000000000007946 */ /* 0x000fea0003800000 */
[----:B------:R-:W-:-:S13]  /*2310*/  ISETP.NE.AND P6, PT, R23, R48, PT ;  /* 0x000000301700720c */ /* 0x000fda0003fc5270 */
[----:B------:R-:W-:Y:S05]  /*2320*/  @P6 BRA `(.L_x_4776) ;  /* 0xfffffffc00ec6947 */ /* 0x000fea000383ffff */
.L_x_4775:
        /* <DEDUP_REMOVED lines=20> */
.L_x_4780:
        /* <DEDUP_REMOVED lines=117> */
.L_x_4779:
        /* <DEDUP_REMOVED lines=62> */
.L_x_4781:
[----:B------:R-:W-:-:S06]  /*2fa0*/  UISETP.NE.OR UP0, UPT, UR7, URZ, UP0 ;  /* 0x0000003f0700728c */ /* 0x000fcc0008705670 */
[----:B------:R-:W-:-:S13]  /*2fb0*/  PLOP3.LUT P6, PT, PT, PT, UP0, 0x80, 0x0 ;  /* 0x000000000000781c */ /* 0x000fda0003fcf008 */
[----:B------:R-:W-:Y:S05]  /*2fc0*/  @!P6 BRA `(.L_x_4777) ;  /* 0x000000000088e947 */ /* 0x000fea0003800000 */
.L_x_4778:
[----:B------:R-:W0:Y:S01]  /*2fd0*/  S2UR UR8, SR_CTAID.X ;  /* 0x00000000000879c3 */ /* 0x000e220000002500 */
[----:B------:R-:W-:Y:S01]  /*2fe0*/  NOP ;  /* 0x0000000000007918 */ /* 0x000fe20000000000 */
.L_x_4782:
        /* <DEDUP_REMOVED lines=32> */
.L_x_4777:
        /* <DEDUP_REMOVED lines=10> */
.L_x_4784:
[----:B------:R-:W-:Y:S05]  /*3290*/  BSYNC B0 ;  /* 0x0000000000007941 */ /* 0x000fea0003800000 */
.L_x_4783:
        /* <DEDUP_REMOVED lines=17> */
.L_x_4774:
        /* <DEDUP_REMOVED lines=56> */
[----:B--2---:R-:W-:Y:S02]  /*3730*/  HADD2.F32 R22, -RZ, R22.H0_H0 ;  /* 0x20000016ff167230 */ /* 0x004fe40000004100 */
[----:B---3--:R-:W-:Y:S02]  /*3740*/  HADD2.F32 R21, -RZ, R21.H0_H0 ;  /* 0x20000015ff157230 */ /* 0x008fe40000004100 */
[----:B----4-:R-:W-:Y:S02]  /*3750*/  HADD2.F32 R19, -RZ, R37.H0_H0 ;  /* 0x20000025ff137230 */ /* 0x010fe40000004100 */
[----:B-----5:R-:W-:-:S03]  /*3760*/  HADD2.F32 R18, -RZ, R42.H0_H0 ;  /* 0x2000002aff127230 */ /* 0x020fc60000004100 */
[----:B------:R-:W-:Y:S01]  /*3770*/  FFMA.FTZ R44, R22, R10, R19 ;  /* 0x0000000a162c7223 */ /* 0x000fe20000010013 */
[--C-:B------:R-:W-:Y:S02]  /*3780*/  HADD2.F32 R42, -RZ, R11.reuse.H0_H0 ;  /* 0x2000000bff2a7230 */ /* 0x100fe40000004100 */
[----:B------:R-:W-:Y:S02]  /*3790*/  HADD2.F32 R37, -RZ, R11.H1_H1 ;  /* 0x3000000bff257230 */ /* 0x000fe40000004100 */
        /* <DEDUP_REMOVED lines=12> */
.L_x_4785:
        /* <DEDUP_REMOVED lines=15> */
.L_x_4787:
[----:B------:R-:W-:Y:S05]  /*3950*/  BSYNC B0 ;  /* 0x0000000000007941 */ /* 0x000fea0003800000 */
.L_x_4786:
        /* <DEDUP_REMOVED lines=23> */
.L_x_4788:
        /* <DEDUP_REMOVED lines=14> */
.L_x_4790:
[----:B------:R-:W-:Y:S05]  /*3bb0*/  BSYNC B0 ;  /* 0x0000000000007941 */ /* 0x000fea0003800000 */
.L_x_4789:
        /* <DEDUP_REMOVED lines=17> */
.L_x_4791:
        /* <DEDUP_REMOVED lines=14> */
.L_x_4793:
[----:B------:R-:W-:Y:S05]  /*3db0*/  BSYNC B0 ;  /* 0x0000000000007941 */ /* 0x000fea0003800000 */
.L_x_4792:
        /* <DEDUP_REMOVED lines=17> */
.L_x_4794:
        /* <DEDUP_REMOVED lines=17> */
.L_x_4796:
[----:B------:R-:W-:Y:S05]  /*3fe0*/  BSYNC B0 ;  /* 0x0000000000007941 */ /* 0x000fea0003800000 */
.L_x_4795:
        /* <DEDUP_REMOVED lines=23> */
.L_x_4797:
        /* <DEDUP_REMOVED lines=17> */
.L_x_4799:
[----:B------:R-:W-:Y:S05]  /*4270*/  BSYNC B0 ;  /* 0x0000000000007941 */ /* 0x000fea0003800000 */
.L_x_4798:
        /* <DEDUP_REMOVED lines=17> */
.L_x_4800:
        /* <DEDUP_REMOVED lines=17> */
.L_x_4802:
[----:B------:R-:W-:Y:S05]  /*44a0*/  BSYNC B0 ;  /* 0x0000000000007941 */ /* 0x000fea0003800000 */
.L_x_4801:
        /* <DEDUP_REMOVED lines=17> */
.L_x_4803:
        /* <DEDUP_REMOVED lines=17> */
.L_x_4805:
[----:B------:R-:W-:Y:S05]  /*46d0*/  BSYNC B0 ;  /* 0x0000000000007941 */ /* 0x000fea0003800000 */
.L_x_4804:
        /* <DEDUP_REMOVED lines=22> */
.L_x_4806:
        /* <DEDUP_REMOVED lines=17> */
.L_x_4808:
[----:B------:R-:W-:Y:S05]  /*4950*/  BSYNC B0 ;  /* 0x0000000000007941 */ /* 0x000fea0003800000 */
.L_x_4807:
        /* <DEDUP_REMOVED lines=18> */
.L_x_4809:
        /* <DEDUP_REMOVED lines=17> */
.L_x_4811:
[----:B------:R-:W-:Y:S05]  /*4b90*/  BSYNC B0 ;  /* 0x0000000000007941 */ /* 0x000fea0003800000 */
.L_x_4810:
        /* <DEDUP_REMOVED lines=21> */
.L_x_4812:
        /* <DEDUP_REMOVED lines=17> */
.L_x_4814:
[----:B------:R-:W-:Y:S05]  /*4e00*/  BSYNC B0 ;  /* 0x0000000000007941 */ /* 0x000fea0003800000 */
.L_x_4813:
        /* <DEDUP_REMOVED lines=71> */
.L_x_4815:
        /* <DEDUP_REMOVED lines=14> */
.L_x_4817:
[----:B------:R-:W-:Y:S05]  /*5360*/  BSYNC B0 ;  /* 0x0000000000007941 */ /* 0x000fea0003800000 */
.L_x_4816:
        /* <DEDUP_REMOVED lines=11> */
.L_x_4818:
        /* <DEDUP_REMOVED lines=15> */
.L_x_4820:
[----:B------:R-:W-:Y:S05]  /*5510*/  BSYNC B0 ;  /* 0x0000000000007941 */ /* 0x000fea0003800000 */
.L_x_4819:
        /* <DEDUP_REMOVED lines=11> */
.L_x_4821:
        /* <DEDUP_REMOVED lines=14> */
.L_x_4823:
[----:B------:R-:W-:Y:S05]  /*56b0*/  BSYNC B0 ;  /* 0x0000000000007941 */ /* 0x000fea0003800000 */
.L_x_4822:
        /* <DEDUP_REMOVED lines=11> */
.L_x_4824:
        /* <DEDUP_REMOVED lines=14> */
.L_x_4826:
[----:B------:R-:W-:Y:S05]  /*5850*/  BSYNC B0 ;  /* 0x0000000000007941 */ /* 0x000fea0003800000 */
.L_x_4825:
        /* <DEDUP_REMOVED lines=11> */
.L_x_4827:
        /* <DEDUP_REMOVED lines=14> */
.L_x_4829:
[----:B------:R-:W-:Y:S05]  /*59f0*/  BSYNC B0 ;  /* 0x0000000000007941 */ /* 0x000fea0003800000 */
.L_x_4828:
        /* <DEDUP_REMOVED lines=11> */
.L_x_4830:
        /* <DEDUP_REMOVED lines=13> */
.L_x_4832:
[----:B------:R-:W-:Y:S05]  /*5b80*/  BSYNC B0 ;  /* 0x0000000000007941 */ /* 0x000fea0003800000 */
.L_x_4831:
        /* <DEDUP_REMOVED lines=10> */
.L_x_4834:
        /* <DEDUP_REMOVED lines=13> */
.L_x_5717:


//--------------------- .text._Z35group_norm_nhwc_fwd_one_pass_kernelI11Fp16IOFp16WLi256ELi128ELi512EEv26Group_norm_nhwc_fwd_params --------------------------
	.section	.text._Z35group_norm_nhwc_fwd_one_pass_kernelI11Fp16IOFp16WLi256ELi128ELi512EEv26Group_norm_nhwc_fwd_params,"ax",@progbits
	.align	128
        .global         _Z35group_norm_nhwc_fwd_one_pass_kernelI11Fp16IOFp16WLi256ELi128ELi512EEv26Group_norm_nhwc_fwd_params
        .type           _Z35group_norm_nhwc_fwd_one_pass_kernelI11Fp16IOFp16WLi256ELi128ELi512EEv26Group_norm_nhwc_fwd_params,@function
        .size           _Z35group_norm_nhwc_fwd_one_pass_kernelI11Fp16IOFp16WLi256ELi128ELi512EEv26Group_norm_nhwc_fwd_params,(.L_x_5718 - _Z35group_norm_nhwc_fwd_one_pass_kernelI11Fp16IOFp16WLi256ELi128ELi512EEv26Group_norm_nhwc_fwd_params)
        .other          _Z35group_norm_nhwc_fwd_one_pass_kernelI11Fp16IOFp16WLi256ELi128ELi512EEv26Group_norm_nhwc_fwd_params,@"STO_CUDA_ENTRY STV_DEFAULT"
_Z35group_norm_nhwc_fwd_one_pass_kernelI11Fp16IOFp16WLi256ELi128ELi512EEv26Group_norm_nhwc_fwd_params:
.text._Z35group_norm_nhwc_fwd_one_pass_kernelI11Fp16IOFp16WLi256ELi128ELi512EEv26Group_norm_nhwc_fwd_params:
        /* <DEDUP_REMOVED lines=205> */
.L_x_4943:
        /* <DEDUP_REMOVED lines=855> */
.L_x_4836:
[----:B------:R-:W-:Y:S05]  /*4240*/  BSYNC B0 ;  /* 0x0000000000007941 */ /* 0x000fea0003800000 */
.L_x_4835:
        /* <DEDUP_REMOVED lines=27> */
.L_x_4839:
[----:B0-----:R-:W2:Y:S04]  /*4400*/  LDG.E.STRONG.GPU R26, desc[UR6][R20.64] ;  /* 0x00000006141a7981 */ /* 0x001ea8000c1ef900 */
[----:B--2---:R-:W-:Y:S01]  /*4410*/  CCTL.IVALL ;  /* 0x00000000ff00798f */ /* 0x004fe20002000000 */
[----:B------:R-:W-:Y:S05]  /*4420*/  YIELD ;  /* 0x0000000000007946 */ /* 0x000fea0003800000 */
[----:B------:R-:W-:-:S13]  /*4430*/  ISETP.NE.AND P5, PT, R26, R31, PT ;  /* 0x0000001f1a00720c */ /* 0x000fda0003fa5270 */
[----:B------:R-:W-:Y:S05]  /*4440*/  @P5 BRA `(.L_x_4839) ;  /* 0xfffffffc00ec5947 */ /* 0x000fea000383ffff */
.L_x_4838:
        /* <DEDUP_REMOVED lines=23> */
.L_x_4843:
        /* <DEDUP_REMOVED lines=115> */
.L_x_4842:
        /* <DEDUP_REMOVED lines=63> */
.L_x_4844:
[----:B------:R-:W-:-:S04]  /*50e0*/  LOP3.LUT P5, RZ, R19, 0x1, RZ, 0xc0, !PT ;  /* 0x0000000113ff7812 */ /* 0x000fc800078ac0ff */
[----:B------:R-:W-:-:S13]  /*50f0*/  ISETP.NE.OR P5, PT, R21, RZ, P5 ;  /* 0x000000ff1500720c */ /* 0x000fda0002fa5670 */
[----:B------:R-:W-:Y:S05]  /*5100*/  @!P5 BRA `(.L_x_4840) ;  /* 0x00000000007cd947 */ /* 0x000fea0003800000 */
.L_x_4841:
        /* <DEDUP_REMOVED lines=31> */
.L_x_4840:
        /* <DEDUP_REMOVED lines=10> */
.L_x_4846:
[----:B------:R-:W-:Y:S05]  /*53a0*/  BSYNC B0 ;  /* 0x0000000000007941 */ /* 0x000fea0003800000 */
.L_x_4845:
        /* <DEDUP_REMOVED lines=17> */
.L_x_4837:
        /* <DEDUP_REMOVED lines=48> */
[----:B--2---:R-:W-:Y:S02]  /*57c0*/  HADD2.F32 R39, -RZ, R39.H0_H0 ;  /* 0x20000027ff277230 */ /* 0x004fe40000004100 */
[----:B---3--:R-:W-:Y:S02]  /*57d0*/  HADD2.F32 R97, -RZ, R97.H0_H0 ;  /* 0x20000061ff617230 */ /* 0x008fe40000004100 */
[----:B----4-:R-:W-:-:S02]  /*57e0*/  HADD2.F32 R46, -RZ, R46.H0_H0 ;  /* 0x2000002eff2e7230 */ /* 0x010fc40000004100 */
        /* <DEDUP_REMOVED lines=14> */
.L_x_4847:
        /* <DEDUP_REMOVED lines=16> */
.L_x_4849:
[----:B------:R-:W-:Y:S05]  /*59d0*/  BSYNC B0 ;  /* 0x0000000000007941 */ /* 0x000fea0003800000 */
.L_x_4848:
        /* <DEDUP_REMOVED lines=257> */
.L_x_4850:
        /* <DEDUP_REMOVED lines=16> */
.L_x_4852:
[----:B------:R-:W-:Y:S05]  /*6af0*/  BSYNC B0 ;  /* 0x0000000000007941 */ /* 0x000fea0003800000 */
.L_x_4851:
        /* <DEDUP_REMOVED lines=15> */
.L_x_4853:
        /* <DEDUP_REMOVED lines=16> */
.L_x_4855:
[----:B------:R-:W-:Y:S05]  /*6cf0*/  BSYNC B0 ;  /* 0x0000000000007941 */ /* 0x000fea0003800000 */
.L_x_4854:
        /* <DEDUP_REMOVED lines=12> */
.L_x_4856:
        /* <DEDUP_REMOVED lines=16> */
.L_x_4858:
[----:B------:R-:W-:Y:S05]  /*6ec0*/  BSYNC B0 ;  /* 0x0000000000007941 */ /* 0x000fea0003800000 */
.L_x_4857:
        /* <DEDUP_REMOVED lines=11> */
.L_x_4859:
        /* <DEDUP_REMOVED lines=16> */
.L_x_4861:
[----:B------:R-:W-:Y:S05]  /*7080*/  BSYNC B0 ;  /* 0x0000000000007941 */ /* 0x000fea0003800000 */
.L_x_4860:
        /* <DEDUP_REMOVED lines=11> */
.L_x_4862:
        /* <DEDUP_REMOVED lines=16> */
.L_x_4864:
[----:B------:R-:W-:Y:S05]  /*7240*/  BSYNC B0 ;  /* 0x0000000000007941 */ /* 0x000fea0003800000 */
.L_x_4863:
        /* <DEDUP_REMOVED lines=11> */
.L_x_4865:
        /* <DEDUP_REMOVED lines=16> */
.L_x_4867:
[----:B------:R-:W-:Y:S05]  /*7400*/  BSYNC B0 ;  /* 0x0000000000007941 */ /* 0x000fea0003800000 */
.L_x_4866:
        /* <DEDUP_REMOVED lines=11> */
.L_x_4868:
        /* <DEDUP_REMOVED lines=16> */
.L_x_4870:
[----:B------:R-:W-:Y:S05]  /*75c0*/  BSYNC B0 ;  /* 0x0000000000007941 */ /* 0x000fea0003800000 */
.L_x_4869:
        /* <DEDUP_REMOVED lines=11> */
.L_x_4871:
        /* <DEDUP_REMOVED lines=16> */
.L_x_4873:
[----:B------:R-:W-:Y:S05]  /*7780*/  BSYNC B0 ;  /* 0x0000000000007941 */ /* 0x000fea0003800000 */
.L_x_4872:
        /* <DEDUP_REMOVED lines=11> */
.L_x_4874:
        /* <DEDUP_REMOVED lines=15> */
.L_x_4876:
[----:B------:R-:W-:Y:S05]  /*7930*/  BSYNC B0 ;  /* 0x0000000000007941 */ /* 0x000fea0003800000 */
.L_x_4875:
        /* <DEDUP_REMOVED lines=11> */
.L_x_4877:
        /* <DEDUP_REMOVED lines=15> */
.L_x_4879:
[----:B------:R-:W-:Y:S05]  /*7ae0*/  BSYNC B0 ;  /* 0x0000000000007941 */ /* 0x000fea0003800000 */
.L_x_4878:
        /* <DEDUP_REMOVED lines=11> */
.L_x_4880:
        /* <DEDUP_REMOVED lines=14> */
.L_x_4882:
[----:B------:R-:W-:Y:S05]  /*7c80*/  BSYNC B0 ;  /* 0x0000000000007941 */ /* 0x000fea0003800000 */
.L_x_4881:
        /* <DEDUP_REMOVED lines=11> */
.L_x_4883:
        /* <DEDUP_REMOVED lines=14> */
.L_x_4885:
[----:B------:R-:W-:Y:S05]  /*7e20*/  BSYNC B0 ;  /* 0x0000000000007941 */ /* 0x000fea0003800000 */
.L_x_4884:
        /* <DEDUP_REMOVED lines=11> */
.L_x_4886:
        /* <DEDUP_REMOVED lines=14> */
.L_x_4888:
[----:B------:R-:W-:Y:S05]  /*7fc0*/  BSYNC B0 ;  /* 0x0000000000007941 */ /* 0x000fea0003800000 */
.L_x_4887:
        /* <DEDUP_REMOVED lines=11> */
.L_x_4889:
        /* <DEDUP_REMOVED lines=14> */
.L_x_4891:
[----:B------:R-:W-:Y:S05]  /*8160*/  BSYNC B0 ;  /* 0x0000000000007941 */ /* 0x000fea0003800000 */
.L_x_4890:
        /* <DEDUP_REMOVED lines=11> */
.L_x_4892:
        /* <DEDUP_REMOVED lines=14> */
.L_x_4894:
[----:B------:R-:W-:Y:S05]  /*8300*/  BSYNC B0 ;  /* 0x0000000000007941 */ /* 0x000fea0003800000 */
.L_x_4893:
        /* <DEDUP_REMOVED lines=11> */
.L_x_4895:
        /* <DEDUP_REMOVED lines=16> */
.L_x_4897:
[----:B------:R-:W-:Y:S05]  /*84c0*/  BSYNC B0 ;  /* 0x0000000000007941 */ /* 0x000fea0003800000 */
.L_x_4896:
        /* <DEDUP_REMOVED lines=11> */
.L_x_4898:
        /* <DEDUP_REMOVED lines=16> */
.L_x_4900:
[----:B------:R-:W-:Y:S05]  /*8680*/  BSYNC B0 ;  /* 0x0000000000007941 */ /* 0x000fea0003800000 */
.L_x_4899:
        /* <DEDUP_REMOVED lines=11> */
.L_x_4901:
        /* <DEDUP_REMOVED lines=16> */
.L_x_4903:
[----:B------:R-:W-:Y:S05]  /*8840*/  BSYNC B0 ;  /* 0x0000000000007941 */ /* 0x000fea0003800000 */
.L_x_4902:
        /* <DEDUP_REMOVED lines=11> */
.L_x_4904:
        /* <DEDUP_REMOVED lines=16> */
.L_x_4906:
[----:B------:R-:W-:Y:S05]  /*8a00*/  BSYNC B0 ;  /* 0x0000000000007941 */ /* 0x000fea0003800000 */
.L_x_4905:
        /* <DEDUP_REMOVED lines=11> */
.L_x_4907:
        /* <DEDUP_REMOVED lines=16> */
.L_x_4909:
[----:B------:R-:W-:Y:S05]  /*8bc0*/  BSYNC B0 ;  /* 0x0000000000007941 */ /* 0x000fea0003800000 */
.L_x_4908:
        /* <DEDUP_REMOVED lines=11> */
.L_x_4910:
        /* <DEDUP_REMOVED lines=16> */
.L_x_4912:
[----:B------:R-:W-:Y:S05]  /*8d80*/  BSYNC B0 ;  /* 0x0000000000007941 */ /* 0x000fea0003800000 */
.L_x_4911:
        /* <DEDUP_REMOVED lines=11> */
.L_x_4913:
        /* <DEDUP_REMOVED lines=16> */
.L_x_4915:
[----:B------:R-:W-:Y:S05]  /*8f40*/  BSYNC B0 ;  /* 0x0000000000007941 */ /* 0x000fea0003800000 */
.L_x_4914:
        /* <DEDUP_REMOVED lines=11> */
.L_x_4916:
        /* <DEDUP_REMOVED lines=16> */
.L_x_4918:
[----:B------:R-:W-:Y:S05]  /*9100*/  BSYNC B0 ;  /* 0x0000000000007941 */ /* 0x000fea0003800000 */
.L_x_4917:
        /* <DEDUP_REMOVED lines=11> */
.L_x_4919:
        /* <DEDUP_REMOVED lines=16> */
.L_x_4921:
[----:B------:R-:W-:Y:S05]  /*92c0*/  BSYNC B0 ;  /* 0x0000000000007941 */ /* 0x000fea0003800000 */
.L_x_4920:
        /* <DEDUP_REMOVED lines=11> */
.L_x_4922:
        /* <DEDUP_REMOVED lines=16> */
.L_x_4924:
[----:B------:R-:W-:Y:S05]  /*9480*/  BSYNC B0 ;  /* 0x0000000000007941 */ /* 0x000fea0003800000 */
.L_x_4923:
        /* <DEDUP_REMOVED lines=11> */
.L_x_4925:
        /* <DEDUP_REMOVED lines=16> */
.L_x_4927:
[----:B------:R-:W-:Y:S05]  /*9640*/  BSYNC B0 ;  /* 0x0000000000007941 */ /* 0x000fea0003800000 */
.L_x_4926:
        /* <DEDUP_REMOVED lines=11> */
.L_x_4928:
        /* <DEDUP_REMOVED lines=16> */
.L_x_4930:
[----:B------:R-:W-:Y:S05]  /*9800*/  BSYNC B0 ;  /* 0x0000000000007941 */ /* 0x000fea0003800000 */
.L_x_4929:
        /* <DEDUP_REMOVED lines=11> */
.L_x_4931:
        /* <DEDUP_REMOVED lines=16> */
.L_x_4933:
[----:B------:R-:W-:Y:S05]  /*99c0*/  BSYNC B0 ;  /* 0x0000000000007941 */ /* 0x000fea0003800000 */
.L_x_4932:
        /* <DEDUP_REMOVED lines=11> */
.L_x_4934:
        /* <DEDUP_REMOVED lines=16> */
.L_x_4936:
[----:B------:R-:W-:Y:S05]  /*9b80*/  BSYNC B0 ;  /* 0x0000000000007941 */ /* 0x000fea0003800000 */
.L_x_4935:
        /* <DEDUP_REMOVED lines=11> */
.L_x_4937:
        /* <DEDUP_REMOVED lines=16> */
.L_x_4939:
[----:B------:R-:W-:Y:S05]  /*9d40*/  BSYNC B0 ;  /* 0x0000000000007941 */ /* 0x000fea0003800000 */
.L_x_4938:
        /* <DEDUP_REMOVED lines=11> */
.L_x_4940:
        /* <DEDUP_REMOVED lines=18> */
.L_x_4942:
[----:B------:R-:W-:Y:S05]  /*9f20*/  BSYNC B0 ;  /* 0x0000000000007941 */ /* 0x000fea0003800000 */
.L_x_4941:
        /* <DEDUP_REMOVED lines=8> */
.L_x_4944:
        /* <DEDUP_REMOVED lines=13> */
.L_x_5718:


//--------------------- .text._Z35group_norm_nhwc_fwd_one_pass_kernelI11Fp16IOFp16WLi512ELi128ELi512EEv26Group_norm_nhwc_fwd_params --------------------------
	.section	.text._Z35group_norm_nhwc_fwd_one_pass_kernelI11Fp16IOFp16WLi512ELi128ELi512EEv26Group_norm_nhwc_fwd_params,"ax",@progbits
	.align	128
        .global         _Z35group_norm_nhwc_fwd_one_pass_kernelI11Fp16IOFp16WLi512ELi128ELi512EEv26Group_norm_nhwc_fwd_params
        .type           _Z35group_norm_nhwc_fwd_one_pass_kernelI11Fp16IOFp16WLi512ELi128ELi512EEv26Group_norm_nhwc_fwd_params,@function
        .size           _Z35group_norm_nhwc_fwd_one_pass_kernelI11Fp16IOFp16WLi512ELi128ELi512EEv26Group_norm_nhwc_fwd_params,(.L_x_5719 - _Z35group_norm_nhwc_fwd_one_pass_kernelI11Fp16IOFp16WLi512ELi128ELi512EEv26Group_norm_nhwc_fwd_params)
        .other          _Z35group_norm_nhwc_fwd_one_pass_kernelI11Fp16IOFp16WLi512ELi128ELi512EEv26Group_norm_nhwc_fwd_params,@"STO_CUDA_ENTRY STV_DEFAULT"
_Z35group_norm_nhwc_fwd_one_pass_kernelI11Fp16IOFp16WLi512ELi128ELi512EEv26Group_norm_nhwc_fwd_params:
.text._Z35group_norm_nhwc_fwd_one_pass_kernelI11Fp16IOFp16WLi512ELi128ELi512EEv26Group_norm_nhwc_fwd_params:
        /* <DEDUP_REMOVED lines=18> */
.L_x_4961:
        /* <DEDUP_REMOVED lines=2240> */
.L_x_4946:
[----:B------:R-:W-:Y:S05]  /*8d20*/  BSYNC B0 ;  /* 0x0000000000007941 */ /* 0x000fea0003800000 */
.L_x_4945:
        /* <DEDUP_REMOVED lines=34> */
.L_x_4950:
[----:B------:R-:W2:Y:S04]  /*8f50*/  LDG.E.STRONG.GPU R0, desc[UR12][R18.64] ;  /* 0x0000000c12007981 */ /* 0x000ea8000c1ef900 */
[----:B--2---:R-:W-:Y:S04]  /*8f60*/  CCTL.IVALL ;  /* 0x00000000ff00798f */ /* 0x004fe80002000000 */
[----:B------:R0:W-:Y:S01]  /*8f70*/  STL [R1], R0 ;  /* 0x0000000001007387 */ /* 0x0001e20000100800 */
[----:B------:R-:W-:-:S13]  /*8f80*/  ISETP.NE.AND P1, PT, R0, UR6, PT ;  /* 0x0000000600007c0c */ /* 0x000fda000bf25270 */
[----:B0-----:R-:W-:Y:S05]  /*8f90*/  @P1 BRA `(.L_x_4950) ;  /* 0xfffffffc00ec1947 */ /* 0x001fea000383ffff */
.L_x_4949:
[----:B------:R-:W-:Y:S05]  /*8fa0*/  BSYNC B0 ;  /* 0x0000000000007941 */ /* 0x000fea0003800000 */
.L_x_4948:
        /* <DEDUP_REMOVED lines=18> */
.L_x_4954:
        /* <DEDUP_REMOVED lines=32> */
[----:B-----5:R-:W-:Y:S01]  /*92d0*/  @!P5 FADD.FTZ R4, R4, R22 ;  /* 0x000000160404d221 */ /* 0x020fe20000010000 */
        /* <DEDUP_REMOVED lines=13> */
[----:B------:R-:W5:Y:S01]  /*93b0*/  @!P5 LDG.E.64 R22, desc[UR12][R22.64] ;  /* 0x0000000c1616d981 */ /* 0x000f62000c1e1b00 */
        /* <DEDUP_REMOVED lines=14> */
[----:B-----5:R-:W-:Y:S01]  /*94a0*/  @!P5 FADD.FTZ R4, R4, R22 ;  /* 0x000000160404d221 */ /* 0x020fe20000010000 */
        /* <DEDUP_REMOVED lines=53> */
.L_x_4953:
        /* <DEDUP_REMOVED lines=61> */
.L_x_4955:
[----:B------:R-:W-:-:S13]  /*9bd0*/  ISETP.NE.OR P1, PT, R0, RZ, P1 ;  /* 0x000000ff0000720c */ /* 0x000fda0000f25670 */
[----:B------:R-:W-:Y:S05]  /*9be0*/  @!P1 BRA `(.L_x_4951) ;  /* 0x00000000007c9947 */ /* 0x000fea0003800000 */
.L_x_4952:
        /* <DEDUP_REMOVED lines=31> */
.L_x_4951:
        /* <DEDUP_REMOVED lines=11> */
.L_x_4957:
[----:B------:R-:W-:Y:S05]  /*9e90*/  BSYNC B0 ;  /* 0x0000000000007941 */ /* 0x000fea0003800000 */
.L_x_4956:
        /* <DEDUP_REMOVED lines=19> */
.L_x_4947:
        /* <DEDUP_REMOVED lines=52> */
[----:B--2---:R-:W-:Y:S02]  /*a310*/  HADD2.F32 R5, -RZ, R18.H0_H0 ;  /* 0x20000012ff057230 */ /* 0x004fe40000004100 */
[----:B---3--:R-:W-:Y:S02]  /*a320*/  HADD2.F32 R10, -RZ, R19.H0_H0 ;  /* 0x20000013ff0a7230 */ /* 0x008fe40000004100 */
[----:B----4-:R-:W-:Y:S02]  /*a330*/  HADD2.F32 R12, -RZ, R20.H0_H0 ;  /* 0x20000014ff0c7230 */ /* 0x010fe40000004100 */
[----:B01---5:R-:W-:-:S07]  /*a340*/  HADD2.F32 R11, -RZ, R21.H0_H0 ;  /* 0x20000015ff0b7230 */ /* 0x023fce0000004100 */
.L_x_4960:
        /* <DEDUP_REMOVED lines=143> */
.L_x_4959:
[----:B------:R-:W-:Y:S05]  /*ac40*/  BSYNC B0 ;  /* 0x0000000000007941 */ /* 0x000fea0003800000 */
.L_x_4958:
        /* <DEDUP_REMOVED lines=11> */
.L_x_4962:
        /* <DEDUP_REMOVED lines=16> */
.L_x_5719:


//--------------------- .text._Z35group_norm_nhwc_fwd_one_pass_kernelI11Fp32IOFp32WLi64ELi128ELi512EEv26Group_norm_nhwc_fwd_params --------------------------
	.section	.text._Z35group_norm_nhwc_fwd_one_pass_kernelI11Fp32IOFp32WLi64ELi128ELi512EEv26Group_norm_nhwc_fwd_params,"ax",@progbits
	.align	128
        .global         _Z35group_norm_nhwc_fwd_one_pass_kernelI11Fp32IOFp32WLi64ELi128ELi512EEv26Group_norm_nhwc_fwd_params
        .type           _Z35group_norm_nhwc_fwd_one_pass_kernelI11Fp32IOFp32WLi64ELi128ELi512EEv26Group_norm_nhwc_fwd_params,@function
        .size           _Z35group_norm_nhwc_fwd_one_pass_kernelI11Fp32IOFp32WLi64ELi128ELi512EEv26Group_norm_nhwc_fwd_params,(.L_x_5720 - _Z35group_norm_nhwc_fwd_one_pass_kernelI11Fp32IOFp32WLi64ELi128ELi512EEv26Group_norm_nhwc_fwd_params)
        .other          _Z35group_norm_nhwc_fwd_one_pass_kernelI11Fp32IOFp32WLi64ELi128ELi512EEv26Group_norm_nhwc_fwd_params,@"STO_CUDA_ENTRY STV_DEFAULT"
_Z35group_norm_nhwc_fwd_one_pass_kernelI11Fp32IOFp32WLi64ELi128ELi512EEv26Group_norm_nhwc_fwd_params:
.text._Z35group_norm_nhwc_fwd_one_pass_kernelI11Fp32IOFp32WLi64ELi128ELi512EEv26Group_norm_nhwc_fwd_params:
        /* <DEDUP_REMOVED lines=32> */
[C---:B------:R-:W-:Y:S02]  /*0200*/  IADD3 R2, R51.reuse, 0x38, RZ ;  /* 0x0000003833027810 */ /* 0x040fe40007ffe0ff */
[----:B------:R-:W-:Y:S02]  /*0210*/  ISETP.LT.U32.AND P4, PT, R51, UR8, PT ;  /* 0x0000000833007c0c */ /* 0x000fe4000bf81070 */
[----:B------:R-:W-:Y:S02]  /*0220*/  SHF.R.S32.HI R45, RZ, 0x1f, R51 ;  /* 0x0000001fff2d7819 */ /* 0x000fe40000011433 */
[----:B------:R-:W-:Y:S02]  /*0230*/  ISETP.LT.U32.AND P3, PT, R50, UR8, PT ;  /* 0x0000000832007c0c */ /* 0x000fe4000bf61070 */
[----:B------:R-:W-:-:S02]  /*0240*/  ISETP.LT.U32.AND P2, PT, R49, UR8, PT ;  /* 0x0000000831007c0c */ /* 0x000fc4000bf41070 */
[----:B------:R-:W-:Y:S02]  /*0250*/  SHF.R.S32.HI R43, RZ, 0x1f, R50 ;  /* 0x0000001fff2b7819 */ /* 0x000fe40000011432 */
[----:B------:R-:W-:Y:S02]  /*0260*/  SHF.R.S32.HI R41, RZ, 0x1f, R49 ;  /* 0x0000001fff297819 */ /* 0x000fe40000011431 */
[----:B------:R-:W-:Y:S02]  /*0270*/  ISETP.LT.U32.AND P0, PT, R48, UR8, PT ;  /* 0x0000000830007c0c */ /* 0x000fe4000bf01070 */
[----:B------:R-:W-:Y:S02]  /*0280*/  SHF.R.S32.HI R39, RZ, 0x1f, R48 ;  /* 0x0000001fff277819 */ /* 0x000fe40000011430 */
[----:B------:R-:W-:Y:S02]  /*0290*/  LEA R0, R0, UR5, 0x3 ;  /* 0x0000000500007c11 */ /* 0x000fe4000f8e18ff */
[----:B------:R-:W-:-:S02]  /*02a0*/  SHF.R.S32.HI R9, RZ, 0x1f, R46 ;  /* 0x0000001fff097819 */ /* 0x000fc4000001142e */
[----:B------:R-:W-:Y:S02]  /*02b0*/  SHF.R.S32.HI R7, RZ, 0x1f, R44 ;  /* 0x0000001fff077819 */ /* 0x000fe4000001142c */
[----:B------:R-:W-:Y:S02]  /*02c0*/  SHF.R.S32.HI R5, RZ, 0x1f, R42 ;  /* 0x0000001fff057819 */ /* 0x000fe4000001142a */
[----:B------:R-:W-:Y:S02]  /*02d0*/  SHF.R.S32.HI R3, RZ, 0x1f, R2 ;  /* 0x0000001fff037819 */ /* 0x000fe40000011402 */
[----:B------:R-:W-:Y:S02]  /*02e0*/  ISETP.LT.AND.EX P4, PT, R45, UR9, !P1, P4 ;  /* 0x000000092d007c0c */ /* 0x000fe4000cf81340 */
[----:B------:R-:W-:Y:S02]  /*02f0*/  ISETP.LT.AND.EX P3, PT, R43, UR9, !P1, P3 ;  /* 0x000000092b007c0c */ /* 0x000fe4000cf61330 */
[----:B------:R-:W-:-:S02]  /*0300*/  ISETP.LT.AND.EX P2, PT, R41, UR9, !P1, P2 ;  /* 0x0000000929007c0c */ /* 0x000fc4000cf41320 */
[----:B------:R-:W-:Y:S01]  /*0310*/  ISETP.LT.AND.EX P1, PT, R39, UR9, !P1, P0 ;  /* 0x0000000927007c0c */ /* 0x000fe2000cf21300 */
[----:B--2-4-:R-:W-:-:S12]  /*0320*/  ULDC.64 UR8, c[0x0][0x208] ;  /* 0x0000820000087ab9 */ /* 0x014fd80000000a00 */
.L_x_4999:
[----:B0-----:R-:W0:Y:S01]  /*0330*/  LDC R17, c[0x0][0x288] ;  /* 0x0000a200ff117b82 */ /* 0x001e220000000800 */
[----:B------:R-:W-:Y:S01]  /*0340*/  ULDC.64 UR14, c[0x0][0x278] ;  /* 0x00009e00000e7ab9 */ /* 0x000fe20000000a00 */
[----:B------:R-:W-:-:S06]  /*0350*/  ULDC.64 UR12, c[0x0][0x280] ;  /* 0x0000a000000c7ab9 */ /* 0x000fcc0000000a00 */
[----:B-1----:R-:W1:Y:S08]  /*0360*/  @P4 LDC.64 R20, c[0x0][0x270] ;  /* 0x00009c00ff144b82 */ /* 0x002e700000000a00 */
[----:B------:R-:W2:Y:S01]  /*0370*/  @P1 LDC.64 R18, c[0x0][0x270] ;  /* 0x00009c00ff121b82 */ /* 0x000ea20000000a00 */
[----:B0-----:R-:W-:-:S04]  /*0380*/  IABS R13, R17 ;  /* 0x00000011000d7213 */ /* 0x001fc80000000000 */
[----:B------:R-:W0:Y:S01]  /*0390*/  I2F.RP R12, R13 ;  /* 0x0000000d000c7306 */ /* 0x000e220000209400 */
[----:B-1----:R-:W-:-:S04]  /*03a0*/  @P4 IMAD R22, R45, R20, RZ ;  /* 0x000000142d164224 */ /* 0x002fc800078e02ff */
[----:B------:R-:W-:-:S03]  /*03b0*/  @P4 IMAD R27, R51, R21, R22 ;  /* 0x00000015331b4224 */ /* 0x000fc600078e0216 */
[----:B0-----:R-:W0:Y:S02]  /*03c0*/  MUFU.RCP R12, R12 ;  /* 0x0000000c000c7308 */ /* 0x001e240000001000 */
[----:B0-----:R-:W-:-:S06]  /*03d0*/  IADD3 R10, R12, 0xffffffe, RZ ;  /* 0x0ffffffe0c0a7810 */ /* 0x001fcc0007ffe0ff */
[----:B------:R0:W1:Y:S02]  /*03e0*/  F2I.FTZ.U32.TRUNC.NTZ R11, R10 ;  /* 0x0000000a000b7305 */ /* 0x000064000021f000 */
[----:B0-----:R-:W-:Y:S02]  /*03f0*/  MOV R10, RZ ;  /* 0x000000ff000a7202 */ /* 0x001fe40000000f00 */
[----:B-1----:R-:W-:-:S05]  /*0400*/  IADD3 R14, RZ, -R11, RZ ;  /* 0x8000000bff0e7210 */ /* 0x002fca0007ffe0ff */
        /* <DEDUP_REMOVED lines=10> */
[----:B------:R-:W0:Y:S03]  /*04b0*/  @P4 LDC.64 R14, c[0x0][0x220] ;  /* 0x00008800ff0e4b82 */ /* 0x000e260000000a00 */
        /* <DEDUP_REMOVED lines=11> */
[----:B------:R-:W-:Y:S02]  /*0570*/  SHF.R.S32.HI R12, RZ, 0x1f, R53 ;  /* 0x0000001fff0c7819 */ /* 0x000fe40000011435 */
[----:B------:R-:W-:Y:S01]  /*0580*/  ISETP.GE.AND.EX P6, PT, R9, UR15, PT, P6 ;  /* 0x0000000f09007c0c */ /* 0x000fe2000bfc6360 */
[----:B------:R-:W-:Y:S01]  /*0590*/  IMAD R56, R17, R11, R4 ;  /* 0x0000000b11387224 */ /* 0x000fe200078e0204 */
[----:B------:R-:W-:Y:S01]  /*05a0*/  ISETP.GE.U32.AND P5, PT, R44, UR14, PT ;  /* 0x0000000e2c007c0c */ /* 0x000fe2000bfa6070 */
[----:B------:R-:W1:Y:S01]  /*05b0*/  @P3 LDC.64 R10, c[0x0][0x270] ;  /* 0x00009c00ff0a3b82 */ /* 0x000e620000000a00 */
[----:B------:R-:W-:Y:S01]  /*05c0*/  IMAD R16, R12, UR12, RZ ;  /* 0x0000000c0c107c24 */ /* 0x000fe2000f8e02ff */
[----:B------:R-:W-:-:S02]  /*05d0*/  ISETP.LT.U32.AND P6, PT, R38, 0x200, !P6 ;  /* 0x000002002600780c */ /* 0x000fc400077c1070 */
[----:B------:R-:W-:Y:S01]  /*05e0*/  LEA R56, R56, R57, 0x7 ;  /* 0x0000003938387211 */ /* 0x000fe200078e38ff */
[----:B------:R-:W-:Y:S01]  /*05f0*/  IMAD R55, R53, UR13, R16 ;  /* 0x0000000d35377c24 */ /* 0x000fe2000f8e0210 */
[----:B------:R-:W-:Y:S02]  /*0600*/  ISETP.GE.AND.EX P5, PT, R7, UR15, PT, P5 ;  /* 0x0000000f07007c0c */ /* 0x000fe4000bfa6350 */
[--C-:B------:R-:W-:Y:S01]  /*0610*/  SHF.R.S32.HI R57, RZ, 0x1f, R56.reuse ;  /* 0x0000001fff397819 */ /* 0x100fe20000011438 */
[----:B------:R-:W3:Y:S01]  /*0620*/  @P2 LDC.64 R12, c[0x0][0x270] ;  /* 0x00009c00ff0c2b82 */ /* 0x000ee20000000a00 */
[----:B------:R-:W-:Y:S01]  /*0630*/  ISETP.LT.U32.AND P5, PT, R38, 0x200, !P5 ;  /* 0x000002002600780c */ /* 0x000fe20006fa1070 */
[----:B------:R-:W-:-:S06]  /*0640*/  IMAD.WIDE.U32 R52, R53, UR12, R56 ;  /* 0x0000000c35347c25 */ /* 0x000fcc000f8e0038 */
[----:B------:R-:W4:Y:S01]  /*0650*/  @P3 LDC.64 R16, c[0x0][0x220] ;  /* 0x00008800ff103b82 */ /* 0x000f220000000a00 */
[----:B------:R-:W-:Y:S02]  /*0660*/  IADD3 R55, R53, R55, RZ ;  /* 0x0000003735377210 */ /* 0x000fe40007ffe0ff */
[-C--:B------:R-:W-:Y:S02]  /*0670*/  @P4 MOV R54, R52.reuse ;  /* 0x0000003400364202 */ /* 0x080fe40000000f00 */
[----:B------:R-:W-:Y:S01]  /*0680*/  @P3 MOV R28, R52 ;  /* 0x00000034001c3202 */ /* 0x000fe20000000f00 */
[----:B-1----:R-:W-:Y:S02]  /*0690*/  @P3 IMAD R24, R43, R10, RZ ;  /* 0x0000000a2b183224 */ /* 0x002fe400078e02ff */
[----:B------:R-:W1:Y:S01]  /*06a0*/  @P6 LDC.64 R22, c[0x0][0x270] ;  /* 0x00009c00ff166b82 */ /* 0x000e620000000a00 */
[----:B------:R-:W-:Y:S01]  /*06b0*/  @P4 IMAD.WIDE.U32 R30, R51, R20, R54 ;  /* 0x00000014331e4225 */ /* 0x000fe200078e0036 */
[----:B------:R-:W-:-:S03]  /*06c0*/  @P3 MOV R29, R55 ;  /* 0x00000037001d3202 */ /* 0x000fc60000000f00 */
[C---:B------:R-:W-:Y:S01]  /*06d0*/  @P3 IMAD R33, R50.reuse, R11, R24 ;  /* 0x0000000b32213224 */ /* 0x040fe200078e0218 */
[----:B------:R-:W-:Y:S01]  /*06e0*/  @P4 IADD3 R11, R31, R27, RZ ;  /* 0x0000001b1f0b4210 */ /* 0x000fe20007ffe0ff */
[----:B------:R-:W-:Y:S01]  /*06f0*/  @P3 IMAD.WIDE.U32 R28, R50, R10, R28 ;  /* 0x0000000a321c3225 */ /* 0x000fe200078e001c */
[----:B------:R-:W5:Y:S01]  /*0700*/  @P2 LDC.64 R20, c[0x0][0x220] ;  /* 0x00008800ff142b82 */ /* 0x000f620000000a00 */
[C---:B0-----:R-:W-:Y:S02]  /*0710*/  @P4 LEA R26, P0, R30.reuse, R14, 0x2 ;  /* 0x0000000e1e1a4211 */ /* 0x041fe400078010ff */
[----:B---3--:R-:W-:Y:S01]  /*0720*/  @P2 IMAD R32, R41, R12, RZ ;  /* 0x0000000c29202224 */ /* 0x008fe200078e02ff */
[----:B------:R-:W-:Y:S02]  /*0730*/  @P2 MOV R14, R52 ;  /* 0x00000034000e2202 */ /* 0x000fe40000000f00 */
[----:B------:R-:W-:Y:S01]  /*0740*/  @P4 LEA.HI.X R27, R30, R15, R11, 0x2, P0 ;  /* 0x0000000f1e1b4211 */ /* 0x000fe200000f140b */
[----:B------:R-:W-:Y:S01]  /*0750*/  @P2 IMAD R31, R49, R13, R32 ;  /* 0x0000000d311f2224 */ /* 0x000fe200078e0220 */
[----:B------:R-:W-:Y:S01]  /*0760*/  @P2 MOV R15, R55 ;  /* 0x00000037000f2202 */ /* 0x000fe20000000f00 */
[----:B------:R-:W0:Y:S01]  /*0770*/  @P1 LDC.64 R24, c[0x0][0x220] ;  /* 0x00008800ff181b82 */ /* 0x000e220000000a00 */
[----:B------:R-:W-:-:S02]  /*0780*/  @P3 IADD3 R13, R29, R33, RZ ;  /* 0x000000211d0d3210 */ /* 0x000fc40007ffe0ff */
[----:B----4-:R-:W-:Y:S01]  /*0790*/  @P3 LEA R36, P0, R28, R16, 0x2 ;  /* 0x000000101c243211 */ /* 0x010fe200078010ff */
[----:B------:R-:W-:-:S03]  /*07a0*/  @P2 IMAD.WIDE.U32 R14, R49, R12, R14 ;  /* 0x0000000c310e2225 */ /* 0x000fc600078e000e */
[----:B------:R-:W-:Y:S01]  /*07b0*/  @P3 LEA.HI.X R37, R28, R17, R13, 0x2, P0 ;  /* 0x000000111c253211 */ /* 0x000fe200000f140d */
[----:B------:R-:W3:Y:S01]  /*07c0*/  @P6 LDC.64 R10, c[0x0][0x220] ;  /* 0x00008800ff0a6b82 */ /* 0x000ee20000000a00 */
[----:B--2---:R-:W-:Y:S01]  /*07d0*/  @P1 IMAD R16, R39, R18, RZ ;  /* 0x0000001227101224 */ /* 0x004fe200078e02ff */
[----:B------:R-:W-:Y:S02]  /*07e0*/  @P2 IADD3 R15, R15, R31, RZ ;  /* 0x0000001f0f0f2210 */ /* 0x000fe40007ffe0ff */
[----:B------:R-:W-:Y:S01]  /*07f0*/  @P1 MOV R17, R55 ;  /* 0x0000003700111202 */ /* 0x000fe20000000f00 */
[----:B------:R-:W-:Y:S01]  /*0800*/  @P1 IMAD R29, R48, R19, R16 ;  /* 0x00000013301d1224 */ /* 0x000fe200078e0210 */
[----:B------:R-:W-:Y:S02]  /*0810*/  @P1 MOV R16, R52 ;  /* 0x0000003400101202 */ /* 0x000fe40000000f00 */
[----:B------:R-:W2:Y:S01]  /*0820*/  @P5 LDC.64 R12, c[0x0][0x270] ;  /* 0x00009c00ff0c5b82 */ /* 0x000ea20000000a00 */
[----:B-----5:R-:W-:Y:S01]  /*0830*/  @P2 LEA R34, P0, R14, R20, 0x2 ;  /* 0x000000140e222211 */ /* 0x020fe200078010ff */
[----:B-1----:R-:W-:-:S02]  /*0840*/  @P6 IMAD R20, R9, R22, RZ ;  /* 0x0000001609146224 */ /* 0x002fc400078e02ff */
[----:B------:R-:W-:Y:S01]  /*0850*/  @P1 IMAD.WIDE.U32 R18, R48, R18, R16 ;  /* 0x0000001230121225 */ /* 0x000fe200078e0010 */
[----:B------:R-:W-:Y:S02]  /*0860*/  @P2 LEA.HI.X R35, R14, R21, R15, 0x2, P0 ;  /* 0x000000150e232211 */ /* 0x000fe400000f140f */
[----:B------:R-:W-:Y:S01]  /*0870*/  @P6 MOV R14, R52 ;  /* 0x00000034000e6202 */ /* 0x000fe20000000f00 */
[----:B------:R-:W-:Y:S01]  /*0880*/  @P6 IMAD R17, R46, R23, R20 ;  /* 0x000000172e116224 */ /* 0x000fe200078e0214 */
[----:B------:R-:W-:Y:S02]  /*0890*/  @P6 MOV R15, R55 ;  /* 0x00000037000f6202 */ /* 0x000fe40000000f00 */
[----:B------:R-:W-:Y:S02]  /*08a0*/  @P1 IADD3 R16, R19, R29, RZ ;  /* 0x0000001d13101210 */ /* 0x000fe40007ffe0ff */
[----:B0-----:R-:W-:Y:S01]  /*08b0*/  @P1 LEA R24, P0, R18, R24, 0x2 ;  /* 0x0000001812181211 */ /* 0x001fe200078010ff */
[----:B------:R-:W-:Y:S01]  /*08c0*/  @P6 IMAD.WIDE.U32 R22, R46, R22, R14 ;  /* 0x000000162e166225 */ /* 0x000fe200078e000e */
[----:B------:R-:W-:Y:S01]  /*08d0*/  @P5 MOV R19, R55 ;  /* 0x0000003700135202 */ /* 0x000fe20000000f00 */
[----:B------:R-:W0:Y:S01]  /*08e0*/  @P5 LDC.64 R14, c[0x0][0x220] ;  /* 0x00008800ff0e5b82 */ /* 0x000e220000000a00 */
[----:B------:R-:W-:-:S02]  /*08f0*/  @P1 LEA.HI.X R25, R18, R25, R16, 0x2, P0 ;  /* 0x0000001912191211 */ /* 0x000fc400000f1410 */
[C---:B---3--:R-:W-:Y:S02]  /*0900*/  @P6 LEA R16, P0, R22.reuse, R10, 0x2 ;  /* 0x0000000a16106211 */ /* 0x048fe400078010ff */
[----:B------:R-:W-:Y:S02]  /*0910*/  @P6 IADD3 R17, R23, R17, RZ ;  /* 0x0000001117116210 */ /* 0x000fe40007ffe0ff */
[----:B------:R-:W-:Y:S01]  /*0920*/  @P5 MOV R18, R52 ;  /* 0x0000003400125202 */ /* 0x000fe20000000f00 */
[-C--:B--2---:R-:W-:Y:S01]  /*0930*/  @P5 IMAD R10, R7, R12.reuse, RZ ;  /* 0x0000000c070a5224 */ /* 0x084fe200078e02ff */
[----:B------:R-:W-:Y:S02]  /*0940*/  @P6 LEA.HI.X R17, R22, R11, R17, 0x2, P0 ;  /* 0x0000000b16116211 */ /* 0x000fe400000f1411 */
[----:B------:R-:W-:Y:S01]  /*0950*/  MOV R11, RZ ;  /* 0x000000ff000b7202 */ /* 0x000fe20000000f00 */
[C---:B------:R-:W-:Y:S01]  /*0960*/  @P5 IMAD R13, R44.reuse, R13, R10 ;  /* 0x0000000d2c0d5224 */ /* 0x040fe200078e020a */
[----:B------:R-:W-:Y:S01]  /*0970*/  MOV R10, RZ ;  /* 0x000000ff000a7202 */ /* 0x000fe20000000f00 */
[----:B------:R-:W-:Y:S01]  /*0980*/  @P5 IMAD.WIDE.U32 R18, R44, R12, R18 ;  /* 0x0000000c2c125225 */ /* 0x000fe200078e0012 */
[----:B------:R-:W-:-:S04]  /*0990*/  ISETP.GE.U32.AND P0, PT, R42, UR14, PT ;  /* 0x0000000e2a007c0c */ /* 0x000fc8000bf06070 */
[----:B------:R1:W2:Y:S01]  /*09a0*/  @P6 LDG.E.64 R10, desc[UR8][R16.64] ;  /* 0x00000008100a6981 */ /* 0x0002a2000c1e1b00 */
[----:B------:R-:W-:Y:S02]  /*09b0*/  @P5 IADD3 R12, R19, R13, RZ ;  /* 0x0000000d130c5210 */ /* 0x000fe40007ffe0ff */
[----:B------:R-:W-:Y:S02]  /*09c0*/  ISETP.GE.AND.EX P0, PT, R5, UR15, PT, P0 ;  /* 0x0000000f05007c0c */ /* 0x000fe4000bf06300 */
[----:B0-----:R-:W-:Y:S02]  /*09d0*/  @P5 LEA R58, P6, R18, R14, 0x2 ;  /* 0x0000000e123a5211 */ /* 0x001fe400078c10ff */
[----:B------:R-:W-:Y:S02]  /*09e0*/  ISETP.LT.U32.AND P0, PT, R38, 0x200, !P0 ;  /* 0x000002002600780c */ /* 0x000fe40004701070 */
[----:B------:R-:W-:Y:S02]  /*09f0*/  @P5 LEA.HI.X R59, R18, R15, R12, 0x2, P6 ;  /* 0x0000000f123b5211 */ /* 0x000fe400030f140c */
[----:B------:R-:W-:-:S04]  /*0a00*/  ISETP.GE.U32.AND P6, PT, R2, UR14, PT ;  /* 0x0000000e02007c0c */ /* 0x000fc8000bfc6070 */
[----:B------:R-:W-:-:S04]  /*0a10*/  ISETP.GE.AND.EX P6, PT, R3, UR15, PT, P6 ;  /* 0x0000000f03007c0c */ /* 0x000fc8000bfc6360 */
[----:B------:R-:W-:Y:S01]  /*0a20*/  ISETP.LT.U32.AND P6, PT, R38, 0x200, !P6 ;  /* 0x000002002600780c */ /* 0x000fe200077c1070 */
[----:B------:R-:W0:Y:S01]  /*0a30*/  @P0 LDC.64 R22, c[0x0][0x270] ;  /* 0x00009c00ff160b82 */ /* 0x000e220000000a00 */
[----:B------:R-:W-:Y:S02]  /*0a40*/  CS2R R12, SRZ ;  /* 0x00000000000c7805 */ /* 0x000fe4000001ff00 */
[----:B------:R-:W-:Y:S02]  /*0a50*/  CS2R R14, SRZ ;  /* 0x00000000000e7805 */ /* 0x000fe4000001ff00 */
[----:B------:R-:W-:Y:S02]  /*0a60*/  CS2R R28, SRZ ;  /* 0x00000000001c7805 */ /* 0x000fe4000001ff00 */
[----:B------:R3:W4:Y:S01]  /*0a70*/  @P4 LDG.E.64 R12, desc[UR8][R26.64] ;  /* 0x000000081a0c4981 */ /* 0x000722000c1e1b00 */
[----:B------:R-:W5:Y:S03]  /*0a80*/  @P0 LDC.64 R20, c[0x0][0x220] ;  /* 0x00008800ff140b82 */ /* 0x000f660000000a00 */
[----:B------:R-:W2:Y:S01]  /*0a90*/  @P3 LDG.E.64 R14, desc[UR8][R36.64] ;  /* 0x00000008240e3981 */ /* 0x000ea2000c1e1b00 */
[----:B------:R-:W-:-:S03]  /*0aa0*/  CS2R R30, SRZ ;  /* 0x00000000001e7805 */ /* 0x000fc6000001ff00 */
[----:B------:R-:W2:Y:S01]  /*0ab0*/  @P2 LDG.E.64 R28, desc[UR8][R34.64] ;  /* 0x00000008221c2981 */ /* 0x000ea2000c1e1b00 */
[----:B------:R-:W5:Y:S08]  /*0ac0*/  @P6 LDC.64 R18, c[0x0][0x270] ;  /* 0x00009c00ff126b82 */ /* 0x000f700000000a00 */
[----:B-1----:R-:W1:Y:S01]  /*0ad0*/  @P6 LDC.64 R16, c[0x0][0x220] ;  /* 0x00008800ff106b82 */ /* 0x002e620000000a00 */
[----:B0-----:R-:W-:Y:S01]  /*0ae0*/  @P0 IMAD R61, R5, R22, RZ ;  /* 0x00000016053d0224 */ /* 0x001fe200078e02ff */
[----:B---3--:R-:W-:-:S02]  /*0af0*/  @P0 MOV R26, R52 ;  /* 0x00000034001a0202 */ /* 0x008fc40000000f00 */
[----:B------:R-:W-:Y:S02]  /*0b00*/  CS2R R32, SRZ ;  /* 0x0000000000207805 */ /* 0x000fe4000001ff00 */
[----:B------:R-:W-:Y:S01]  /*0b10*/  @P0 MOV R27, R55 ;  /* 0x00000037001b0202 */ /* 0x000fe20000000f00 */
[C---:B------:R-:W-:Y:S01]  /*0b20*/  @P0 IMAD R61, R42.reuse, R23, R61 ;  /* 0x000000172a3d0224 */ /* 0x040fe200078e023d */
[----:B------:R0:W3:Y:S01]  /*0b30*/  @P1 LDG.E.64 R30, desc[UR8][R24.64] ;  /* 0x00000008181e1981 */ /* 0x0000e2000c1e1b00 */
[----:B------:R-:W-:-:S03]  /*0b40*/  @P0 IMAD.WIDE.U32 R22, R42, R22, R26 ;  /* 0x000000162a160225 */ /* 0x000fc600078e001a */
[----:B------:R-:W3:Y:S01]  /*0b50*/  @P5 LDG.E.64 R32, desc[UR8][R58.64] ;  /* 0x000000083a205981 */ /* 0x000ee2000c1e1b00 */
[----:B-----5:R-:W-:Y:S01]  /*0b60*/  @P6 IMAD R60, R3, R18, RZ ;  /* 0x00000012033c6224 */ /* 0x020fe200078e02ff */
[----:B0-----:R-:W-:Y:S02]  /*0b70*/  @P6 MOV R24, R52 ;  /* 0x0000003400186202 */ /* 0x001fe40000000f00 */
[----:B------:R-:W-:Y:S01]  /*0b80*/  @P6 MOV R25, R55 ;  /* 0x0000003700196202 */ /* 0x000fe20000000f00 */
[----:B------:R-:W-:Y:S01]  /*0b90*/  @P6 IMAD R27, R2, R19, R60 ;  /* 0x00000013021b6224 */ /* 0x000fe200078e023c */
[----:B------:R-:W-:Y:S02]  /*0ba0*/  @P0 IADD3 R61, R23, R61, RZ ;  /* 0x0000003d173d0210 */ /* 0x000fe40007ffe0ff */
[----:B------:R-:W-:Y:S01]  /*0bb0*/  @P0 LEA R20, P5, R22, R20, 0x2 ;  /* 0x0000001416140211 */ /* 0x000fe200078a10ff */
[----:B------:R-:W-:Y:S01]  /*0bc0*/  @P6 IMAD.WIDE.U32 R18, R2, R18, R24 ;  /* 0x0000001202126225 */ /* 0x000fe200078e0018 */
[----:B------:R-:W-:-:S02]  /*0bd0*/  CS2R R34, SRZ ;  /* 0x0000000000227805 */ /* 0x000fc4000001ff00 */
[----:B------:R-:W-:Y:S02]  /*0be0*/  @P0 LEA.HI.X R21, R22, R21, R61, 0x2, P5 ;  /* 0x0000001516150211 */ /* 0x000fe400028f143d */
[----:B------:R-:W-:Y:S02]  /*0bf0*/  @P6 IADD3 R27, R19, R27, RZ ;  /* 0x0000001b131b6210 */ /* 0x000fe40007ffe0ff */
[C---:B-1----:R-:W-:Y:S02]  /*0c00*/  @P6 LEA R16, P5, R18.reuse, R16, 0x2 ;  /* 0x0000001012106211 */ /* 0x042fe400078a10ff */
[----:B------:R-:W-:Y:S01]  /*0c10*/  CS2R R36, SRZ ;  /* 0x0000000000247805 */ /* 0x000fe2000001ff00 */
[----:B------:R-:W5:Y:S01]  /*0c20*/  @P0 LDG.E.64 R34, desc[UR8][R20.64] ;  /* 0x0000000814220981 */ /* 0x000f62000c1e1b00 */
[----:B------:R-:W-:-:S05]  /*0c30*/  @P6 LEA.HI.X R17, R18, R17, R27, 0x2, P5 ;  /* 0x0000001112116211 */ /* 0x000fca00028f141b */
[----:B------:R0:W5:Y:S01]  /*0c40*/  @P6 LDG.E.64 R36, desc[UR8][R16.64] ;  /* 0x0000000810246981 */ /* 0x000162000c1e1b00 */
[C---:B------:R-:W-:Y:S02]  /*0c50*/  ISETP.GT.AND P0, PT, R8.reuse, 0x1e, PT ;  /* 0x0000001e0800780c */ /* 0x040fe40003f04270 */
[----:B------:R-:W-:Y:S02]  /*0c60*/  ISETP.NE.AND P6, PT, R8, RZ, PT ;  /* 0x000000ff0800720c */ /* 0x000fe40003fc5270 */
[----:B------:R-:W-:Y:S01]  /*0c70*/  ISETP.NE.AND P5, PT, R38, RZ, PT ;  /* 0x000000ff2600720c */ /* 0x000fe20003fa5270 */
[----:B------:R-:W-:Y:S01]  /*0c80*/  BSSY B0, `(.L_x_4963) ;  /* 0x000006e000007945 */ /* 0x000fe20003800000 */
[----:B----4-:R-:W-:Y:S01]  /*0c90*/  FADD.FTZ R18, R12, R13 ;  /* 0x0000000d0c127221 */ /* 0x010fe20000010000 */
[----:B------:R-:W-:Y:S01]  /*0ca0*/  FMUL.FTZ R19, R13, R13 ;  /* 0x0000000d0d137220 */ /* 0x000fe20000410000 */
[----:B--2---:R-:W-:Y:S02]  /*0cb0*/  FADD.FTZ R23, R14, R15 ;  /* 0x0000000f0e177221 */ /* 0x004fe40000010000 */
[----:B------:R-:W-:Y:S01]  /*0cc0*/  FADD.FTZ R18, RZ, R18 ;  /* 0x00000012ff127221 */ /* 0x000fe20000010000 */
[----:B------:R-:W-:Y:S01]  /*0cd0*/  FMUL.FTZ R25, R15, R15 ;  /* 0x0000000f0f197220 */ /* 0x000fe20000410000 */
[----:B------:R-:W-:Y:S01]  /*0ce0*/  FFMA.FTZ R19, R12, R12, R19 ;  /* 0x0000000c0c137223 */ /* 0x000fe20000010013 */
[----:B0-----:R-:W-:Y:S01]  /*0cf0*/  FADD.FTZ R17, R28, R29 ;  /* 0x0000001d1c117221 */ /* 0x001fe20000010000 */
[----:B------:R-:W-:Y:S01]  /*0d00*/  FADD.FTZ R18, R18, R23 ;  /* 0x0000001712127221 */ /* 0x000fe20000010000 */
[----:B------:R-:W-:Y:S01]  /*0d10*/  FMUL.FTZ R21, R29, R29 ;  /* 0x0000001d1d157220 */ /* 0x000fe20000410000 */
[----:B------:R-:W-:Y:S01]  /*0d20*/  FFMA.FTZ R22, R14, R14, R25 ;  /* 0x0000000e0e167223 */ /* 0x000fe20000010019 */
[----:B------:R-:W-:Y:S01]  /*0d30*/  FADD.FTZ R19, RZ, R19 ;  /* 0x00000013ff137221 */ /* 0x000fe20000010000 */
[----:B------:R-:W-:Y:S01]  /*0d40*/  FADD.FTZ R17, R18, R17 ;  /* 0x0000001112117221 */ /* 0x000fe20000010000 */
[----:B------:R-:W-:-:S02]  /*0d50*/  FFMA.FTZ R16, R28, R28, R21 ;  /* 0x0000001c1c107223 */ /* 0x000fc40000010015 */
[----:B------:R-:W-:Y:S01]  /*0d60*/  FADD.FTZ R19, R19, R22 ;  /* 0x0000001613137221 */ /* 0x000fe20000010000 */
[----:B---3--:R-:W-:Y:S01]  /*0d70*/  FADD.FTZ R18, R30, R31 ;  /* 0x0000001f1e127221 */ /* 0x008fe20000010000 */
[----:B------:R-:W-:Y:S02]  /*0d80*/  FMUL.FTZ R21, R31, R31 ;  /* 0x0000001f1f157220 */ /* 0x000fe40000410000 */
[----:B------:R-:W-:Y:S01]  /*0d90*/  FADD.FTZ R16, R19, R16 ;  /* 0x0000001013107221 */ /* 0x000fe20000010000 */
[----:B------:R-:W-:Y:S01]  /*0da0*/  FADD.FTZ R17, R17, R18 ;  /* 0x0000001211117221 */ /* 0x000fe20000010000 */
[----:B------:R-:W-:Y:S01]  /*0db0*/  FADD.FTZ R18, R10, R11 ;  /* 0x0000000b0a127221 */ /* 0x000fe20000010000 */
[----:B------:R-:W-:Y:S01]  /*0dc0*/  FFMA.FTZ R21, R30, R30, R21 ;  /* 0x0000001e1e157223 */ /* 0x000fe20000010015 */
[----:B------:R-:W-:Y:S02]  /*0dd0*/  FMUL.FTZ R19, R11, R11 ;  /* 0x0000000b0b137220 */ /* 0x000fe40000410000 */
[----:B------:R-:W-:Y:S01]  /*0de0*/  FADD.FTZ R17, R17, R18 ;  /* 0x0000001211117221 */ /* 0x000fe20000010000 */
[----:B------:R-:W-:Y:S01]  /*0df0*/  FADD.FTZ R16, R16, R21 ;  /* 0x0000001510107221 */ /* 0x000fe20000010000 */
[----:B------:R-:W-:Y:S01]  /*0e00*/  FADD.FTZ R18, R32, R33 ;  /* 0x0000002120127221 */ /* 0x000fe20000010000 */
[----:B------:R-:W-:Y:S01]  /*0e10*/  FFMA.FTZ R19, R10, R10, R19 ;  /* 0x0000000a0a137223 */ /* 0x000fe20000010013 */
[----:B------:R-:W-:-:S02]  /*0e20*/  FMUL.FTZ R21, R33, R33 ;  /* 0x0000002121157220 */ /* 0x000fc40000410000 */
[----:B------:R-:W-:Y:S01]  /*0e30*/  FADD.FTZ R17, R17, R18 ;  /* 0x0000001211117221 */ /* 0x000fe20000010000 */
[----:B------:R-:W-:Y:S01]  /*0e40*/  FADD.FTZ R16, R16, R19 ;  /* 0x0000001310107221 */ /* 0x000fe20000010000 */
[----:B------:R-:W-:-:S04]  /*0e50*/  FFMA.FTZ R21, R32, R32, R21 ;  /* 0x0000002020157223 */ /* 0x000fc80000010015 */
[----:B------:R-:W-:Y:S01]  /*0e60*/  FADD.FTZ R16, R16, R21 ;  /* 0x0000001510107221 */ /* 0x000fe20000010000 */
[----:B-----5:R-:W-:Y:S01]  /*0e70*/  FADD.FTZ R18, R34, R35 ;  /* 0x0000002322127221 */ /* 0x020fe20000010000 */
[----:B------:R-:W-:-:S03]  /*0e80*/  FMUL.FTZ R19, R35, R35 ;  /* 0x0000002323137220 */ /* 0x000fc60000410000 */
[----:B------:R-:W-:Y:S01]  /*0e90*/  FADD.FTZ R17, R17, R18 ;  /* 0x0000001211117221 */ /* 0x000fe20000010000 */
[----:B------:R-:W-:Y:S01]  /*0ea0*/  FFMA.FTZ R19, R34, R34, R19 ;  /* 0x0000002222137223 */ /* 0x000fe20000010013 */
[----:B------:R-:W-:Y:S01]  /*0eb0*/  FMUL.FTZ R21, R37, R37 ;  /* 0x0000002525157220 */ /* 0x000fe20000410000 */
[----:B------:R-:W-:Y:S02]  /*0ec0*/  FADD.FTZ R18, R36, R37 ;  /* 0x0000002524127221 */ /* 0x000fe40000010000 */
[----:B------:R-:W-:Y:S01]  /*0ed0*/  FADD.FTZ R16, R16, R19 ;  /* 0x0000001310107221 */ /* 0x000fe20000010000 */
[----:B------:R-:W-:Y:S01]  /*0ee0*/  FFMA.FTZ R21, R36, R36, R21 ;  /* 0x0000002424157223 */ /* 0x000fe20000010015 */
[----:B------:R-:W-:-:S03]  /*0ef0*/  FADD.FTZ R18, R17, R18 ;  /* 0x0000001211127221 */ /* 0x000fc60000010000 */
[----:B------:R-:W-:Y:S02]  /*0f00*/  FADD.FTZ R17, R16, R21 ;  /* 0x0000001510117221 */ /* 0x000fe40000010000 */
        /* <DEDUP_REMOVED lines=35> */
[----:B------:R-:W-:-:S02]  /*1140*/  FADD.FTZ R58, R17, R19 ;  /* 0x00000013113a7221 */ /* 0x000fc40000010000 */
[----:B0-----:R-:W0:Y:S01]  /*1150*/  LDS.128 R16, [UR5+0x40] ;  /* 0x00004005ff107984 */ /* 0x001e220008000c00 */
[----:B--2---:R-:W-:Y:S01]  /*1160*/  FADD.FTZ R59, R59, R20 ;  /* 0x000000143b3b7221 */ /* 0x004fe20000010000 */
[----:B------:R-:W-:-:S03]  /*1170*/  FADD.FTZ R58, R58, R21 ;  /* 0x000000153a3a7221 */ /* 0x000fc60000010000 */
[----:B------:R-:W-:Y:S01]  /*1180*/  FADD.FTZ R59, R59, R22 ;  /* 0x000000163b3b7221 */ /* 0x000fe20000010000 */
[----:B------:R-:W-:Y:S02]  /*1190*/  FADD.FTZ R58, R58, R23 ;  /* 0x000000173a3a7221 */ /* 0x000fe40000010000 */
[----:B------:R-:W1:Y:S01]  /*11a0*/  LDS.128 R20, [UR5+0x50] ;  /* 0x00005005ff147984 */ /* 0x000e620008000c00 */
[----:B---3--:R-:W-:Y:S01]  /*11b0*/  FADD.FTZ R59, R59, R24 ;  /* 0x000000183b3b7221 */ /* 0x008fe20000010000 */
[----:B------:R-:W-:-:S03]  /*11c0*/  FADD.FTZ R58, R58, R25 ;  /* 0x000000193a3a7221 */ /* 0x000fc60000010000 */
[----:B------:R-:W-:Y:S01]  /*11d0*/  FADD.FTZ R59, R59, R26 ;  /* 0x0000001a3b3b7221 */ /* 0x000fe20000010000 */
[----:B------:R-:W-:Y:S02]  /*11e0*/  FADD.FTZ R58, R58, R27 ;  /* 0x0000001b3a3a7221 */ /* 0x000fe40000010000 */
[----:B------:R-:W2:Y:S01]  /*11f0*/  LDS.128 R24, [UR5+0x60] ;  /* 0x00006005ff187984 */ /* 0x000ea20008000c00 */
        /* <DEDUP_REMOVED lines=22> */
.L_x_4964:
[----:B------:R-:W-:Y:S05]  /*1360*/  BSYNC B0 ;  /* 0x0000000000007941 */ /* 0x000fea0003800000 */
.L_x_4963:
[----:B------:R-:W1:Y:S02]  /*1370*/  LDC R22, c[0x0][0xc] ;  /* 0x00000300ff167b82 */ /* 0x000e640000000800 */
        /* <DEDUP_REMOVED lines=27> */
.L_x_4967:
[----:B-1----:R-:W2:Y:S04]  /*1530*/  LDG.E.STRONG.GPU R20, desc[UR8][R18.64] ;  /* 0x0000000812147981 */ /* 0x002ea8000c1ef900 */
[----:B--2---:R-:W-:Y:S01]  /*1540*/  CCTL.IVALL ;  /* 0x00000000ff00798f */ /* 0x004fe20002000000 */
[----:B------:R-:W-:Y:S05]  /*1550*/  YIELD ;  /* 0x0000000000007946 */ /* 0x000fea0003800000 */
[----:B------:R-:W-:-:S13]  /*1560*/  ISETP.NE.AND P0, PT, R20, R25, PT ;  /* 0x000000191400720c */ /* 0x000fda0003f05270 */
[----:B------:R-:W-:Y:S05]  /*1570*/  @P0 BRA `(.L_x_4967) ;  /* 0xfffffffc00ec0947 */ /* 0x000fea000383ffff */
.L_x_4966:
        /* <DEDUP_REMOVED lines=17> */
.L_x_4971:
        /* <DEDUP_REMOVED lines=115> */
.L_x_4970:
        /* <DEDUP_REMOVED lines=61> */
.L_x_4972:
[----:B------:R-:W-:-:S13]  /*2190*/  ISETP.NE.OR P0, PT, R23, RZ, P0 ;  /* 0x000000ff1700720c */ /* 0x000fda0000705670 */
[----:B------:R-:W-:Y:S05]  /*21a0*/  @!P0 BRA `(.L_x_4968) ;  /* 0x00000000007c8947 */ /* 0x000fea0003800000 */
.L_x_4969:
        /* <DEDUP_REMOVED lines=31> */
.L_x_4968:
        /* <DEDUP_REMOVED lines=11> */
.L_x_4974:
[----:B------:R-:W-:Y:S05]  /*2450*/  BSYNC B0 ;  /* 0x0000000000007941 */ /* 0x000fea0003800000 */
.L_x_4973:
        /* <DEDUP_REMOVED lines=16> */
.L_x_4965:
        /* <DEDUP_REMOVED lines=21> */
[----:B------:R-:W-:Y:S01]  /*26b0*/  @!P0 STG.E.64 desc[UR8][R56.64], R24 ;  /* 0x0000001838008986 */ /* 0x000fe2000c101b08 */
[----:B------:R-:W-:Y:S06]  /*26c0*/  BAR.SYNC.DEFER_BLOCKING 0x0 ;  /* 0x0000000000007b1d */ /* 0x000fec0000010000 */
[----:B------:R1:W2:Y:S04]  /*26d0*/  LDG.E.64 R18, desc[UR8][R26.64] ;  /* 0x000000081a127981 */ /* 0x0002a8000c1e1b00 */
[----:B------:R-:W2:Y:S01]  /*26e0*/  LDG.E.64 R20, desc[UR8][R20.64] ;  /* 0x0000000814147981 */ /* 0x000ea2000c1e1b00 */
[----:B0-----:R-:W-:Y:S01]  /*26f0*/  HFMA2.MMA R16, -RZ, RZ, 1.875, 0 ;  /* 0x3f800000ff107435 */ /* 0x001fe200000001ff */
[----:B------:R-:W-:-:S02]  /*2700*/  ISETP.NE.AND P6, PT, RZ, UR10, PT ;  /* 0x0000000aff007c0c */ /* 0x000fc4000bfc5270 */
[----:B------:R-:W0:Y:S02]  /*2710*/  LDS.64 R22, [UR5+0x98] ;  /* 0x00009805ff167984 */ /* 0x000e240008000a00 */
[----:B0-----:R-:W-:-:S04]  /*2720*/  FMUL.FTZ R22, R22, UR6 ;  /* 0x0000000616167c20 */ /* 0x001fc80008410000 */
[C---:B------:R-:W-:Y:S01]  /*2730*/  FMUL.FTZ R58, R22.reuse, R22 ;  /* 0x00000016163a7220 */ /* 0x040fe20000410000 */
[C---:B------:R-:W-:Y:S01]  /*2740*/  FADD.FTZ R17, -R22.reuse, R12 ;  /* 0x0000000c16117221 */ /* 0x040fe20000010100 */
[C---:B------:R-:W-:Y:S01]  /*2750*/  FADD.FTZ R25, -R22.reuse, R13 ;  /* 0x0000000d16197221 */ /* 0x040fe20000010100 */
[C---:B-1----:R-:W-:Y:S01]  /*2760*/  FADD.FTZ R27, -R22.reuse, R14 ;  /* 0x0000000e161b7221 */ /* 0x042fe20000010100 */
[----:B------:R-:W-:Y:S01]  /*2770*/  FFMA.FTZ R23, R23, UR6, -R58 ;  /* 0x0000000617177c23 */ /* 0x000fe2000801083a */
[----:B------:R-:W-:-:S04]  /*2780*/  FADD.FTZ R15, -R22, R15 ;  /* 0x0000000f160f7221 */ /* 0x000fc80000010100 */
[----:B------:R-:W-:-:S13]  /*2790*/  FSETP.GTU.FTZ.AND P0, PT, R23, RZ, PT ;  /* 0x000000ff1700720b */ /* 0x000fda0003f1c000 */
[----:B------:R-:W0:Y:S02]  /*27a0*/  @P0 LDC R58, c[0x0][0x238] ;  /* 0x00008e00ff3a0b82 */ /* 0x000e240000000800 */
[----:B0-----:R-:W-:-:S04]  /*27b0*/  @P0 FADD.FTZ R23, R23, R58 ;  /* 0x0000003a17170221 */ /* 0x001fc80000010000 */
[----:B------:R-:W0:Y:S02]  /*27c0*/  @P0 MUFU.RSQ R16, R23 ;  /* 0x0000001700100308 */ /* 0x000e240000001400 */
[-C--:B0-----:R-:W-:Y:S01]  /*27d0*/  FMUL.FTZ R13, R17, R16.reuse ;  /* 0x00000010110d7220 */ /* 0x081fe20000410000 */
[-C--:B------:R-:W-:Y:S01]  /*27e0*/  FMUL.FTZ R14, R25, R16.reuse ;  /* 0x00000010190e7220 */ /* 0x080fe20000410000 */
[-C--:B------:R-:W-:Y:S01]  /*27f0*/  FMUL.FTZ R17, R27, R16.reuse ;  /* 0x000000101b117220 */ /* 0x080fe20000410000 */
[----:B------:R-:W-:Y:S01]  /*2800*/  FMUL.FTZ R26, R15, R16 ;  /* 0x000000100f1a7220 */ /* 0x000fe20000410000 */
        /* <DEDUP_REMOVED lines=13> */
.L_x_4975:
        /* <DEDUP_REMOVED lines=12> */
[----:B------:R0:W-:Y:S02]  /*29a0*/  STG.E.64 desc[UR8][R24.64], R12 ;  /* 0x0000000c18007986 */ /* 0x0001e4000c101b08 */
.L_x_4977:
[----:B------:R-:W-:Y:S05]  /*29b0*/  BSYNC B0 ;  /* 0x0000000000007941 */ /* 0x000fea0003800000 */
.L_x_4976:
[----:B------:R-:W-:Y:S01]  /*29c0*/  ULDC.64 UR14, c[0x0][0x278] ;  /* 0x00009e00000e7ab9 */ /* 0x000fe20000000a00 */
[----:B------:R-:W-:Y:S01]  /*29d0*/  FADD.FTZ R23, -R22, R28 ;  /* 0x0000001c16177221 */ /* 0x000fe20000010100 */
        /* <DEDUP_REMOVED lines=13> */
.L_x_4978:
        /* <DEDUP_REMOVED lines=13> */
.L_x_4980:
[----:B------:R-:W-:Y:S05]  /*2b80*/  BSYNC B0 ;  /* 0x0000000000007941 */ /* 0x000fea0003800000 */
.L_x_4979:
[C---:B------:R-:W-:Y:S01]  /*2b90*/  FADD.FTZ R29, -R22.reuse, R29 ;  /* 0x0000001d161d7221 */ /* 0x040fe20000010100 */
[C---:B------:R-:W-:Y:S01]  /*2ba0*/  FADD.FTZ R17, -R22.reuse, R30 ;  /* 0x0000001e16117221 */ /* 0x040fe20000010100 */
[----:B------:R-:W-:Y:S01]  /*2bb0*/  FADD.FTZ R31, -R22, R31 ;  /* 0x0000001f161f7221 */ /* 0x000fe20000010100 */
[-C--:B------:R-:W-:Y:S01]  /*2bc0*/  FMUL.FTZ R23, R23, R16.reuse ;  /* 0x0000001017177220 */ /* 0x080fe20000410000 */
[-C--:B------:R-:W-:Y:S01]  /*2bd0*/  FMUL.FTZ R14, R29, R16.reuse ;  /* 0x000000101d0e7220 */ /* 0x080fe20000410000 */
[----:B------:R-:W-:Y:S01]  /*2be0*/  ISETP.GE.U32.AND P0, PT, R46, UR14, PT ;  /* 0x0000000e2e007c0c */ /* 0x000fe2000bf06070 */
[-C--:B------:R-:W-:Y:S01]  /*2bf0*/  FMUL.FTZ R17, R17, R16.reuse ;  /* 0x0000001011117220 */ /* 0x080fe20000410000 */
[----:B------:R-:W-:Y:S01]  /*2c00*/  FMUL.FTZ R26, R31, R16 ;  /* 0x000000101f1a7220 */ /* 0x000fe20000410000 */
[----:B0-----:R-:W-:Y:S01]  /*2c10*/  FFMA.FTZ R12, R18, R23, R20 ;  /* 0x00000017120c7223 */ /* 0x001fe20000010014 */
[----:B------:R-:W-:Y:S01]  /*2c20*/  FFMA.FTZ R13, R19, R14, R21 ;  /* 0x0000000e130d7223 */ /* 0x000fe20000010015 */
[----:B------:R-:W-:Y:S08]  /*2c30*/  @!P6 BRA `(.L_x_4981) ;  /* 0x000000000028e947 */ /* 0x000ff00003800000 */
        /* <DEDUP_REMOVED lines=10> */
.L_x_4981:
        /* <DEDUP_REMOVED lines=13> */
.L_x_4983:
[----:B------:R-:W-:Y:S05]  /*2db0*/  BSYNC B0 ;  /* 0x0000000000007941 */ /* 0x000fea0003800000 */
.L_x_4982:
        /* <DEDUP_REMOVED lines=13> */
.L_x_4984:
        /* <DEDUP_REMOVED lines=13> */
.L_x_4986:
[----:B------:R-:W-:Y:S05]  /*2f60*/  BSYNC B0 ;  /* 0x0000000000007941 */ /* 0x000fea0003800000 */
.L_x_4985:
[C---:B0-----:R-:W-:Y:S01]  /*2f70*/  FADD.FTZ R13, -R22.reuse, R10 ;  /* 0x0000000a160d7221 */ /* 0x041fe20000010100 */
[----:B------:R-:W-:Y:S01]  /*2f80*/  FADD.FTZ R11, -R22, R11 ;  /* 0x0000000b160b7221 */ /* 0x000fe20000010100 */
[----:B------:R-:W-:Y:S01]  /*2f90*/  ISETP.GE.U32.AND P5, PT, R44, UR14, PT ;  /* 0x0000000e2c007c0c */ /* 0x000fe2000bfa6070 */
[----:B------:R-:W-:Y:S01]  /*2fa0*/  FADD.FTZ R17, -R22, R32 ;  /* 0x0000002016117221 */ /* 0x000fe20000010100 */
[----:B------:R-:W-:Y:S01]  /*2fb0*/  ISETP.GE.AND.EX P0, PT, R9, UR15, PT, P0 ;  /* 0x0000000f09007c0c */ /* 0x000fe2000bf06300 */
[-C--:B------:R-:W-:Y:S01]  /*2fc0*/  FMUL.FTZ R13, R13, R16.reuse ;  /* 0x000000100d0d7220 */ /* 0x080fe20000410000 */
[----:B------:R-:W-:Y:S01]  /*2fd0*/  FMUL.FTZ R12, R11, R16 ;  /* 0x000000100b0c7220 */ /* 0x000fe20000410000 */
[----:B------:R-:W-:Y:S02]  /*2fe0*/  ISETP.GE.AND.EX P5, PT, R7, UR15, PT, P5 ;  /* 0x0000000f07007c0c */ /* 0x000fe4000bfa6350 */
[----:B------:R-:W-:Y:S01]  /*2ff0*/  ISETP.LT.U32.AND P0, PT, R38, 0x200, !P0 ;  /* 0x000002002600780c */ /* 0x000fe20004701070 */
[----:B------:R-:W-:Y:S01]  /*3000*/  FFMA.FTZ R10, R18, R13, R20 ;  /* 0x0000000d120a7223 */ /* 0x000fe20000010014 */
        /* <DEDUP_REMOVED lines=12> */
.L_x_4987:
        /* <DEDUP_REMOVED lines=13> */
.L_x_4989:
[----:B------:R-:W-:Y:S05]  /*31a0*/  BSYNC B0 ;  /* 0x0000000000007941 */ /* 0x000fea0003800000 */
.L_x_4988:
[----:B------:R-:W-:Y:S01]  /*31b0*/  FADD.FTZ R33, -R22, R33 ;  /* 0x0000002116217221 */ /* 0x000fe20000010100 */
[-C--:B------:R-:W-:Y:S01]  /*31c0*/  FMUL.FTZ R17, R17, R16.reuse ;  /* 0x0000001011117220 */ /* 0x080fe20000410000 */
[----:B------:R-:W-:Y:S02]  /*31d0*/  ISETP.GE.U32.AND P0, PT, R42, UR14, PT ;  /* 0x0000000e2a007c0c */ /* 0x000fe4000bf06070 */
[----:B------:R-:W-:Y:S01]  /*31e0*/  FMUL.FTZ R12, R33, R16 ;  /* 0x00000010210c7220 */ /* 0x000fe20000410000 */
[----:B------:R-:W-:Y:S01]  /*31f0*/  ISETP.LT.U32.AND P5, PT, R38, 0x200, !P5 ;  /* 0x000002002600780c */ /* 0x000fe20006fa1070 */
[----:B0-----:R-:W-:Y:S02]  /*3200*/  FFMA.FTZ R10, R18, R17, R20 ;  /* 0x00000011120a7223 */ /* 0x001fe40000010014 */
        /* <DEDUP_REMOVED lines=12> */
.L_x_4990:
        /* <DEDUP_REMOVED lines=13> */
.L_x_4992:
[----:B------:R-:W-:Y:S05]  /*33a0*/  BSYNC B0 ;  /* 0x0000000000007941 */ /* 0x000fea0003800000 */
.L_x_4991:
[C---:B0-----:R-:W-:Y:S01]  /*33b0*/  FADD.FTZ R11, -R22.reuse, R34 ;  /* 0x00000022160b7221 */ /* 0x041fe20000010100 */
[C---:B------:R-:W-:Y:S01]  /*33c0*/  FADD.FTZ R13, -R22.reuse, R36 ;  /* 0x00000024160d7221 */ /* 0x040fe20000010100 */
[----:B------:R-:W-:Y:S01]  /*33d0*/  FADD.FTZ R37, -R22, R37 ;  /* 0x0000002516257221 */ /* 0x000fe20000010100 */
[----:B------:R-:W-:Y:S01]  /*33e0*/  ISETP.GE.U32.AND P5, PT, R2, UR14, PT ;  /* 0x0000000e02007c0c */ /* 0x000fe2000bfa6070 */
[----:B------:R-:W-:Y:S01]  /*33f0*/  FADD.FTZ R35, -R22, R35 ;  /* 0x0000002316237221 */ /* 0x000fe20000010100 */
[-C--:B------:R-:W-:Y:S01]  /*3400*/  FMUL.FTZ R11, R11, R16.reuse ;  /* 0x000000100b0b7220 */ /* 0x080fe20000410000 */
[-C--:B------:R-:W-:Y:S01]  /*3410*/  FMUL.FTZ R13, R13, R16.reuse ;  /* 0x000000100d0d7220 */ /* 0x080fe20000410000 */
[-C--:B------:R-:W-:Y:S01]  /*3420*/  FMUL.FTZ R14, R37, R16.reuse ;  /* 0x00000010250e7220 */ /* 0x080fe20000410000 */
[----:B------:R-:W-:Y:S01]  /*3430*/  ISETP.GE.AND.EX P0, PT, R5, UR15, PT, P0 ;  /* 0x0000000f05007c0c */ /* 0x000fe2000bf06300 */
[----:B------:R-:W-:Y:S01]  /*3440*/  FMUL.FTZ R16, R35, R16 ;  /* 0x0000001023107220 */ /* 0x000fe20000410000 */
[----:B------:R-:W-:Y:S01]  /*3450*/  ISETP.GE.AND.EX P5, PT, R3, UR15, PT, P5 ;  /* 0x0000000f03007c0c */ /* 0x000fe2000bfa6350 */
[C-C-:B------:R-:W-:Y:S01]  /*3460*/  FFMA.FTZ R12, R18.reuse, R11, R20.reuse ;  /* 0x0000000b120c7223 */ /* 0x140fe20000010014 */
[----:B------:R-:W-:Y:S01]  /*3470*/  FFMA.FTZ R10, R18, R13, R20 ;  /* 0x0000000d120a7223 */ /* 0x000fe20000010014 */
[C---:B------:R-:W-:Y:S01]  /*3480*/  ISETP.LT.U32.AND P0, PT, R38.reuse, 0x200, !P0 ;  /* 0x000002002600780c */ /* 0x040fe20004701070 */
[C-C-:B------:R-:W-:Y:S01]  /*3490*/  FFMA.FTZ R11, R19.reuse, R14, R21.reuse ;  /* 0x0000000e130b7223 */ /* 0x140fe20000010015 */
        /* <DEDUP_REMOVED lines=13> */
.L_x_4993:
        /* <DEDUP_REMOVED lines=13> */
.L_x_4995:
[----:B------:R-:W-:Y:S05]  /*3640*/  BSYNC B0 ;  /* 0x0000000000007941 */ /* 0x000fea0003800000 */
.L_x_4994:
        /* <DEDUP_REMOVED lines=11> */
.L_x_4996:
[----:B------:R-:W-:Y:S04]  /*3700*/  BSSY B0, `(.L_x_4997) ;  /* 0x000000c000007945 */ /* 0x000fe80003800000 */
[----:B------:R-:W-:Y:S05]  /*3710*/  @!P5 BRA `(.L_x_4998) ;  /* 0x000000000028d947 */ /* 0x000fea0003800000 */
[----:B------:R-:W-:Y:S01]  /*3720*/  ULDC.64 UR12, c[0x0][0x270] ;  /* 0x00009c00000c7ab9 */ /* 0x000fe20000000a00 */
[----:B------:R-:W-:Y:S01]  /*3730*/  MOV R53, R55 ;  /* 0x0000003700357202 */ /* 0x000fe20000000f00 */
[----:B0-----:R-:W-:Y:S02]  /*3740*/  IMAD R13, R3, UR12, RZ ;  /* 0x0000000c030d7c24 */ /* 0x001fe4000f8e02ff */
[----:B------:R-:W-:-:S04]  /*3750*/  IMAD.WIDE.U32 R52, R2, UR12, R52 ;  /* 0x0000000c02347c25 */ /* 0x000fc8000f8e0034 */
[----:B------:R-:W-:Y:S01]  /*3760*/  IMAD R13, R2, UR13, R13 ;  /* 0x0000000d020d7c24 */ /* 0x000fe2000f8e020d */
[----:B------:R-:W-:Y:S02]  /*3770*/  ULDC.64 UR12, c[0x0][0x210] ;  /* 0x00008400000c7ab9 */ /* 0x000fe40000000a00 */
[----:B------:R-:W-:Y:S02]  /*3780*/  LEA R12, P0, R52, UR12, 0x2 ;  /* 0x0000000c340c7c11 */ /* 0x000fe4000f8010ff */
[----:B------:R-:W-:-:S04]  /*3790*/  IADD3 R13, R53, R13, RZ ;  /* 0x0000000d350d7210 */ /* 0x000fc80007ffe0ff */
[----:B------:R-:W-:-:S05]  /*37a0*/  LEA.HI.X R13, R52, UR13, R13, 0x2, P0 ;  /* 0x0000000d340d7c11 */ /* 0x000fca00080f140d */
[----:B------:R1:W-:Y:S02]  /*37b0*/  STG.E.64 desc[UR8][R12.64], R10 ;  /* 0x0000000a0c007986 */ /* 0x0003e4000c101b08 */
.L_x_4998:
[----:B------:R-:W-:Y:S05]  /*37c0*/  BSYNC B0 ;  /* 0x0000000000007941 */ /* 0x000fea0003800000 */
.L_x_4997:
[----:B------:R-:W-:Y:S02]  /*37d0*/  IADD3 R4, R47, R4, RZ ;  /* 0x000000042f047210 */ /* 0x000fe40007ffe0ff */
[----:B------:R-:W-:Y:S02]  /*37e0*/  IADD3 R6, R6, 0x1, RZ ;  /* 0x0000000106067810 */ /* 0x000fe40007ffe0ff */
[----:B------:R-:W-:-:S13]  /*37f0*/  ISETP.GE.AND P0, PT, R4, UR4, PT ;  /* 0x0000000404007c0c */ /* 0x000fda000bf06270 */
[----:B------:R-:W-:Y:S05]  /*3800*/  @!P0 BRA `(.L_x_4999) ;  /* 0xffffffc800c88947 */ /* 0x000fea000383ffff */
[----:B------:R-:W-:Y:S05]  /*3810*/  EXIT ;  /* 0x000000000000794d */ /* 0x000fea0003800000 */
.L_x_5000:
        /* <DEDUP_REMOVED lines=14> */
.L_x_5720:


//--------------------- .text._Z35group_norm_nhwc_fwd_one_pass_kernelI11Fp32IOFp32WLi128ELi128ELi512EEv26Group_norm_nhwc_fwd_params --------------------------
	.section	.text._Z35group_norm_nhwc_fwd_one_pass_kernelI11Fp32IOFp32WLi128ELi128ELi512EEv26Group_norm_nhwc_fwd_params,"ax",@progbits
	.align	128
        .global         _Z35group_norm_nhwc_fwd_one_pass_kernelI11Fp32IOFp32WLi128ELi128ELi512EEv26Group_norm_nhwc_fwd_params
        .type           _Z35group_norm_nhwc_fwd_one_pass_kernelI11Fp32IOFp32WLi128ELi128ELi512EEv26Group_norm_nhwc_fwd_params,@function
        .size           _Z35group_norm_nhwc_fwd_one_pass_kernelI11Fp32IOFp32WLi128ELi128ELi512EEv26Group_norm_nhwc_fwd_params,(.L_x_5721 - _Z35group_norm_nhwc_fwd_one_pass_kernelI11Fp32IOFp32WLi128ELi128ELi512EEv26Group_norm_nhwc_fwd_params)
        .other          _Z35group_norm_nhwc_fwd_one_pass_kernelI11Fp32IOFp32WLi128ELi128ELi512EEv26Group_norm_nhwc_fwd_params,@"STO_CUDA_ENTRY STV_DEFAULT"
_Z35group_norm_nhwc_fwd_one_pass_kernelI11Fp32IOFp32WLi128ELi128ELi512EEv26Group_norm_nhwc_fwd_params:
.text._Z35group_norm_nhwc_fwd_one_pass_kernelI11Fp32IOFp32WLi128ELi128ELi512EEv26Group_norm_nhwc_fwd_params:
        /* <DEDUP_REMOVED lines=10> */
[----:B------:R-:W-:Y:S01]  /*00a0*/  HFMA2.MMA R94, -RZ, RZ, 0, 0 ;  /* 0x00000000ff5e7435 */ /* 0x000fe200000001ff */
[----:B------:R-:W2:Y:S01]  /*00b0*/  S2R R92, SR_LANEID ;  /* 0x00000000005c7919 */ /* 0x000ea20000000000 */
[----:B------:R-:W-:Y:S01]  /*00c0*/  ULDC.U8 UR10, c[0x0][0x28c] ;  /* 0x0000a300000a7ab9 */ /* 0x000fe20000000000 */
[----:B------:R-:W-:Y:S01]  /*00d0*/  ULDC.64 UR8, c[0x0][0x208] ;  /* 0x0000820000087ab9 */ /* 0x000fe20000000a00 */
[----:B-1----:R-:W-:Y:S01]  /*00e0*/  ULEA UR5, UR6, UR5, 0x18 ;  /* 0x0000000506057291 */ /* 0x002fe2000f8ec03f */
[----:B0-----:R-:W-:-:S04]  /*00f0*/  SHF.R.S32.HI R3, RZ, 0x1f, R80 ;  /* 0x0000001fff037819 */ /* 0x001fc80000011450 */
[----:B------:R-:W-:-:S04]  /*0100*/  LEA.HI R3, R3, R80, RZ, 0x5 ;  /* 0x0000005003037211 */ /* 0x000fc800078f28ff */
[----:B------:R-:W-:-:S04]  /*0110*/  SHF.R.S32.HI R3, RZ, 0x5, R3 ;  /* 0x00000005ff037819 */ /* 0x000fc80000011403 */
[----:B--2---:R-:W-:-:S07]  /*0120*/  LEA R83, R3, UR5, 0x3 ;  /* 0x0000000503537c11 */ /* 0x004fce000f8e18ff */
.L_x_5058:
[----:B--2---:R-:W0:Y:S01]  /*0130*/  LDC R15, c[0x0][0x288] ;  /* 0x0000a200ff0f7b82 */ /* 0x004e220000000800 */
[----:B------:R-:W-:Y:S01]  /*0140*/  SHF.R.U32.HI R84, RZ, 0x6, R80 ;  /* 0x00000006ff547819 */ /* 0x000fe20000011650 */
[----:B------:R-:W-:Y:S01]  /*0150*/  ULDC.64 UR12, c[0x0][0x278] ;  /* 0x00009e00000c7ab9 */ /* 0x000fe20000000a00 */
[----:B------:R-:W-:Y:S01]  /*0160*/  ISETP.GT.U32.AND P6, PT, R80, 0x1ff, PT ;  /* 0x000001ff5000780c */ /* 0x000fe20003fc4070 */
[----:B------:R-:W-:Y:S01]  /*0170*/  ULDC.64 UR6, c[0x0][0x280] ;  /* 0x0000a00000067ab9 */ /* 0x000fe20000000a00 */
[----:B------:R-:W-:-:S03]  /*0180*/  LOP3.LUT R90, R90, 0xfffffffe, RZ, 0xc0, !PT ;  /* 0xfffffffe5a5a7812 */ /* 0x000fc600078ec0ff */
[----:B-1----:R-:W1:Y:S01]  /*0190*/  S2UR UR5, SR_CTAID.X ;  /* 0x00000000000579c3 */ /* 0x002e620000002500 */
[----:B0--34-:R-:W-:-:S04]  /*01a0*/  IABS R5, R15 ;  /* 0x0000000f00057213 */ /* 0x019fc80000000000 */
[----:B------:R-:W0:Y:S08]  /*01b0*/  I2F.RP R0, R5 ;  /* 0x0000000500007306 */ /* 0x000e300000209400 */
        /* <DEDUP_REMOVED lines=11> */
[----:B------:R-:W-:-:S05]  /*0270*/  IMAD R0, R5, R0, R4 ;  /* 0x0000000005007224 */ /* 0x000fca00078e0204 */
[----:B------:R-:W-:Y:S01]  /*0280*/  ISETP.GT.U32.AND P1, PT, R5, R0, PT ;  /* 0x000000000500720c */ /* 0x000fe20003f24070 */
[----:B-1----:R-:W-:-:S05]  /*0290*/  IMAD R84, R7, UR5, R84 ;  /* 0x0000000507547c24 */ /* 0x002fca000f8e0254 */
[----:B------:R-:W-:Y:S02]  /*02a0*/  IADD3 R9, R84, 0x70, RZ ;  /* 0x0000007054097810 */ /* 0x000fe40007ffe0ff */
[----:B------:R-:W-:-:S05]  /*02b0*/  SHF.R.S32.HI R85, RZ, 0x1f, R84 ;  /* 0x0000001fff557819 */ /* 0x000fca0000011454 */
[-C--:B------:R-:W-:Y:S02]  /*02c0*/  @!P1 IADD3 R0, R0, -R5.reuse, RZ ;  /* 0x8000000500009210 */ /* 0x080fe40007ffe0ff */
[----:B------:R-:W-:Y:S02]  /*02d0*/  @!P1 IADD3 R3, R3, 0x1, RZ ;  /* 0x0000000103039810 */ /* 0x000fe40007ffe0ff */
[----:B------:R-:W-:Y:S02]  /*02e0*/  ISETP.GE.U32.AND P0, PT, R0, R5, PT ;  /* 0x000000050000720c */ /* 0x000fe40003f06070 */
[----:B------:R-:W-:Y:S02]  /*02f0*/  IADD3 R5, R84, 0x68, RZ ;  /* 0x0000006854057810 */ /* 0x000fe40007ffe0ff */
[----:B------:R-:W-:Y:S02]  /*0300*/  LOP3.LUT R0, R82, R15, RZ, 0x3c, !PT ;  /* 0x0000000f52007212 */ /* 0x000fe400078e3cff */
[----:B------:R-:W-:-:S02]  /*0310*/  SHF.R.S32.HI R7, RZ, 0x1f, R5 ;  /* 0x0000001fff077819 */ /* 0x000fc40000011405 */
[----:B------:R-:W-:Y:S02]  /*0320*/  ISETP.GE.AND P2, PT, R0, RZ, PT ;  /* 0x000000ff0000720c */ /* 0x000fe40003f46270 */
[----:B------:R-:W-:Y:S02]  /*0330*/  ISETP.NE.AND P1, PT, R15, RZ, PT ;  /* 0x000000ff0f00720c */ /* 0x000fe40003f25270 */
[----:B------:R-:W-:Y:S02]  /*0340*/  ISETP.GE.U32.AND P5, PT, R9, UR12, PT ;  /* 0x0000000c09007c0c */ /* 0x000fe4000bfa6070 */
[----:B------:R-:W-:Y:S02]  /*0350*/  @P0 IADD3 R3, R3, 0x1, RZ ;  /* 0x0000000103030810 */ /* 0x000fe40007ffe0ff */
[----:B------:R-:W-:Y:S02]  /*0360*/  ISETP.GE.U32.AND P0, PT, R5, UR12, PT ;  /* 0x0000000c05007c0c */ /* 0x000fe4000bf06070 */
[----:B------:R-:W-:-:S02]  /*0370*/  SHF.R.S32.HI R11, RZ, 0x1f, R9 ;  /* 0x0000001fff0b7819 */ /* 0x000fc40000011409 */
[----:B------:R-:W-:Y:S02]  /*0380*/  ISETP.GE.AND.EX P0, PT, R7, UR13, PT, P0 ;  /* 0x0000000d07007c0c */ /* 0x000fe4000bf06300 */
[----:B------:R-:W-:Y:S02]  /*0390*/  @!P2 IADD3 R3, -R3, RZ, RZ ;  /* 0x000000ff0303a210 */ /* 0x000fe40007ffe1ff */
[----:B------:R-:W-:Y:S02]  /*03a0*/  ISETP.GT.U32.OR P3, PT, R80, 0x1ff, P0 ;  /* 0x000001ff5000780c */ /* 0x000fe40000764470 */
[C---:B------:R-:W-:Y:S02]  /*03b0*/  ISETP.GE.U32.AND P0, PT, R84.reuse, UR12, PT ;  /* 0x0000000c54007c0c */ /* 0x040fe4000bf06070 */
[----:B------:R-:W-:Y:S02]  /*03c0*/  IADD3 R86, R84, 0x8, RZ ;  /* 0x0000000854567810 */ /* 0x000fe40007ffe0ff */
[----:B------:R-:W-:-:S02]  /*03d0*/  ISETP.GE.OR.EX P2, PT, R85, UR13, P6, P0 ;  /* 0x0000000d55007c0c */ /* 0x000fc4000b746700 */
[----:B------:R-:W-:Y:S02]  /*03e0*/  ISETP.GE.AND.EX P5, PT, R11, UR13, PT, P5 ;  /* 0x0000000d0b007c0c */ /* 0x000fe4000bfa6350 */
[----:B------:R-:W-:Y:S02]  /*03f0*/  ISETP.GE.U32.AND P0, PT, R86, UR12, PT ;  /* 0x0000000c56007c0c */ /* 0x000fe4000bf06070 */
[----:B------:R-:W-:Y:S01]  /*0400*/  SHF.R.S32.HI R89, RZ, 0x1f, R86 ;  /* 0x0000001fff597819 */ /* 0x000fe20000011456 */
[----:B------:R-:W0:Y:S01]  /*0410*/  @!P3 LDC.64 R16, c[0x0][0x270] ;  /* 0x00009c00ff10bb82 */ /* 0x000e220000000a00 */
[----:B------:R-:W-:Y:S02]  /*0420*/  @P3 LOP3.LUT R90, R90, 0x1, RZ, 0xfc, !PT ;  /* 0x000000015a5a3812 */ /* 0x000fe400078efcff */
[----:B------:R-:W-:Y:S02]  /*0430*/  @!P1 LOP3.LUT R3, RZ, R15, RZ, 0x33, !PT ;  /* 0x0000000fff039212 */ /* 0x000fe400078e33ff */
[----:B------:R-:W-:-:S02]  /*0440*/  ISETP.GT.U32.OR P5, PT, R80, 0x1ff, P5 ;  /* 0x000001ff5000780c */ /* 0x000fc40002fa4470 */
[----:B------:R-:W-:Y:S01]  /*0450*/  ISETP.GE.OR.EX P4, PT, R89, UR13, P6, P0 ;  /* 0x0000000d59007c0c */ /* 0x000fe2000b786700 */
[----:B------:R-:W1:Y:S01]  /*0460*/  @!P3 LDC.64 R42, c[0x0][0x220] ;  /* 0x00008800ff2abb82 */ /* 0x000e620000000a00 */
[----:B------:R-:W-:Y:S02]  /*0470*/  LOP3.LUT R90, R90, 0xfffffffb, RZ, 0xc0, !PT ;  /* 0xfffffffb5a5a7812 */ /* 0x000fe400078ec0ff */
[----:B------:R-:W-:Y:S02]  /*0480*/  IADD3 R13, -R3, RZ, RZ ;  /* 0x000000ff030d7210 */ /* 0x000fe40007ffe1ff */
[----:B------:R-:W-:Y:S02]  /*0490*/  SHF.L.U32 R0, R80, 0x1, RZ ;  /* 0x0000000150007819 */ /* 0x000fe400000006ff */
[----:B------:R-:W-:Y:S01]  /*04a0*/  @P2 LOP3.LUT R90, R90, 0x4, RZ, 0xfc, !PT ;  /* 0x000000045a5a2812 */ /* 0x000fe200078efcff */
[----:B------:R-:W-:Y:S01]  /*04b0*/  IMAD R30, R15, R13, R82 ;  /* 0x0000000d0f1e7224 */ /* 0x000fe200078e0252 */
[----:B------:R-:W-:Y:S01]  /*04c0*/  IADD3 R87, R84, 0x10, RZ ;  /* 0x0000001054577810 */ /* 0x000fe20007ffe0ff */
[----:B------:R-:W2:Y:S01]  /*04d0*/  @!P5 LDC.64 R18, c[0x0][0x270] ;  /* 0x00009c00ff12db82 */ /* 0x000ea20000000a00 */
[----:B------:R-:W-:-:S02]  /*04e0*/  LOP3.LUT R31, R0, 0x7e, RZ, 0xc0, !PT ;  /* 0x0000007e001f7812 */ /* 0x000fc400078ec0ff */
[----:B------:R-:W-:Y:S02]  /*04f0*/  LOP3.LUT R90, R90, 0xfffffff7, RZ, 0xc0, !PT ;  /* 0xfffffff75a5a7812 */ /* 0x000fe400078ec0ff */
[----:B------:R-:W-:Y:S02]  /*0500*/  ISETP.GE.U32.AND P1, PT, R87, UR12, PT ;  /* 0x0000000c57007c0c */ /* 0x000fe4000bf26070 */
[----:B------:R-:W-:Y:S01]  /*0510*/  SHF.R.S32.HI R91, RZ, 0x1f, R87 ;  /* 0x0000001fff5b7819 */ /* 0x000fe20000011457 */
[----:B------:R-:W3:Y:S01]  /*0520*/  @!P2 LDC.64 R14, c[0x0][0x270] ;  /* 0x00009c00ff0eab82 */ /* 0x000ee20000000a00 */
[----:B------:R-:W-:Y:S02]  /*0530*/  LEA R30, R30, R31, 0x7 ;  /* 0x0000001f1e1e7211 */ /* 0x000fe400078e38ff */
[----:B------:R-:W-:Y:S02]  /*0540*/  SHF.R.S32.HI R0, RZ, 0x1f, R3 ;  /* 0x0000001fff007819 */ /* 0x000fe40000011403 */
[----:B------:R-:W-:-:S02]  /*0550*/  @P4 LOP3.LUT R90, R90, 0x8, RZ, 0xfc, !PT ;  /* 0x000000085a5a4812 */ /* 0x000fc400078efcff */
[----:B------:R-:W-:Y:S01]  /*0560*/  ISETP.GE.OR.EX P3, PT, R91, UR13, P6, P1 ;  /* 0x0000000d5b007c0c */ /* 0x000fe2000b766710 */
[----:B------:R-:W-:Y:S01]  /*0570*/  IMAD R0, R0, UR6, RZ ;  /* 0x0000000600007c24 */ /* 0x000fe2000f8e02ff */
[----:B------:R-:W-:Y:S01]  /*0580*/  SHF.R.S32.HI R31, RZ, 0x1f, R30 ;  /* 0x0000001fff1f7819 */ /* 0x000fe2000001141e */
[----:B------:R-:W4:Y:S01]  /*0590*/  @!P5 LDC.64 R44, c[0x0][0x220] ;  /* 0x00008800ff2cdb82 */ /* 0x000f220000000a00 */
[----:B------:R-:W-:Y:S01]  /*05a0*/  LOP3.LUT P1, RZ, R90, 0x1, RZ, 0xc0, !PT ;  /* 0x000000015aff7812 */ /* 0x000fe2000782c0ff */
[C---:B------:R-:W-:Y:S01]  /*05b0*/  IMAD R13, R3.reuse, UR7, R0 ;  /* 0x00000007030d7c24 */ /* 0x040fe2000f8e0200 */
[----:B------:R-:W-:Y:S01]  /*05c0*/  IADD3 R88, R84, 0x18, RZ ;  /* 0x0000001854587810 */ /* 0x000fe20007ffe0ff */
[----:B------:R-:W-:Y:S01]  /*05d0*/  IMAD.WIDE.U32 R28, R3, UR6, R30 ;  /* 0x00000006031c7c25 */ /* 0x000fe2000f8e001e */
[----:B------:R-:W-:Y:S02]  /*05e0*/  LOP3.LUT R90, R90, 0xffffffef, RZ, 0xc0, !PT ;  /* 0xffffffef5a5a7812 */ /* 0x000fe400078ec0ff */
[----:B------:R-:W-:Y:S01]  /*05f0*/  SHF.R.S32.HI R93, RZ, 0x1f, R88 ;  /* 0x0000001fff5d7819 */ /* 0x000fe20000011458 */
[----:B------:R-:W5:Y:S01]  /*0600*/  @!P2 LDC.64 R26, c[0x0][0x220] ;  /* 0x00008800ff1aab82 */ /* 0x000f620000000a00 */
[----:B------:R-:W-:Y:S01]  /*0610*/  IADD3 R3, R29, R13, RZ ;  /* 0x0000000d1d037210 */ /* 0x000fe20007ffe0ff */
[----:B--2---:R-:W-:Y:S01]  /*0620*/  @!P5 IMAD R6, R11, R18, RZ ;  /* 0x000000120b06d224 */ /* 0x004fe200078e02ff */
[----:B------:R-:W-:-:S02]  /*0630*/  @P3 LOP3.LUT R90, R90, 0x10, RZ, 0xfc, !PT ;  /* 0x000000105a5a3812 */ /* 0x000fc400078efcff */
[----:B------:R-:W-:Y:S01]  /*0640*/  IADD3 R78, R84, 0x20, RZ ;  /* 0x00000020544e7810 */ /* 0x000fe20007ffe0ff */
[----:B0-----:R-:W-:Y:S01]  /*0650*/  @!P1 IMAD R0, R7, R16, RZ ;  /* 0x0000001007009224 */ /* 0x001fe200078e02ff */
[-C--:B------:R-:W-:Y:S01]  /*0660*/  @!P1 MOV R2, R28.reuse ;  /* 0x0000001c00029202 */ /* 0x080fe20000000f00 */
[----:B------:R-:W0:Y:S01]  /*0670*/  @!P4 LDC.64 R12, c[0x0][0x270] ;  /* 0x00009c00ff0ccb82 */ /* 0x000e220000000a00 */
[----:B------:R-:W-:Y:S01]  /*0680*/  @!P5 IMAD R11, R9, R19, R6 ;  /* 0x00000013090bd224 */ /* 0x000fe200078e0206 */
[----:B------:R-:W-:Y:S01]  /*0690*/  @!P5 MOV R6, R28 ;  /* 0x0000001c0006d202 */ /* 0x000fe20000000f00 */
[C---:B------:R-:W-:Y:S01]  /*06a0*/  @!P1 IMAD R7, R5.reuse, R17, R0 ;  /* 0x0000001105079224 */ /* 0x040fe200078e0200 */
[----:B------:R-:W-:Y:S01]  /*06b0*/  LOP3.LUT R90, R90, 0xffffffdf, RZ, 0xc0, !PT ;  /* 0xffffffdf5a5a7812 */ /* 0x000fe200078ec0ff */
[----:B------:R-:W-:Y:S01]  /*06c0*/  @!P1 IMAD.WIDE.U32 R4, R5, R16, R2 ;  /* 0x0000001005049225 */ /* 0x000fe200078e0002 */
[----:B------:R-:W-:Y:S02]  /*06d0*/  SHF.R.S32.HI R81, RZ, 0x1f, R78 ;  /* 0x0000001fff517819 */ /* 0x000fe4000001144e */
[----:B------:R-:W2:Y:S01]  /*06e0*/  @!P3 LDC.64 R16, c[0x0][0x270] ;  /* 0x00009c00ff10bb82 */ /* 0x000ea20000000a00 */
[----:B------:R-:W-:-:S02]  /*06f0*/  IADD3 R76, R84, 0x28, RZ ;  /* 0x00000028544c7810 */ /* 0x000fc40007ffe0ff */
[----:B------:R-:W-:Y:S02]  /*0700*/  @!P1 IADD3 R0, R5, R7, RZ ;  /* 0x0000000705009210 */ /* 0x000fe40007ffe0ff */
[C---:B-1----:R-:W-:Y:S02]  /*0710*/  @!P1 LEA R42, P0, R4.reuse, R42, 0x2 ;  /* 0x0000002a042a9211 */ /* 0x042fe400078010ff */
[----:B------:R-:W-:Y:S01]  /*0720*/  @!P5 MOV R7, R3 ;  /* 0x000000030007d202 */ /* 0x000fe20000000f00 */
[----:B------:R-:W1:Y:S01]  /*0730*/  @!P4 LDC.64 R50, c[0x0][0x220] ;  /* 0x00008800ff32cb82 */ /* 0x000e620000000a00 */
[----:B------:R-:W-:Y:S01]  /*0740*/  @!P1 LEA.HI.X R43, R4, R43, R0, 0x2, P0 ;  /* 0x0000002b042b9211 */ /* 0x000fe200000f1400 */
[----:B---3--:R-:W-:Y:S01]  /*0750*/  @!P2 IMAD R0, R85, R14, RZ ;  /* 0x0000000e5500a224 */ /* 0x008fe200078e02ff */
[----:B------:R-:W-:Y:S01]  /*0760*/  @!P2 MOV R4, R28 ;  /* 0x0000001c0004a202 */ /* 0x000fe20000000f00 */
[----:B------:R-:W-:Y:S01]  /*0770*/  @!P5 IMAD.WIDE.U32 R6, R9, R18, R6 ;  /* 0x000000120906d225 */ /* 0x000fe200078e0006 */
[----:B------:R-:W-:-:S02]  /*0780*/  @!P2 MOV R5, R3 ;  /* 0x000000030005a202 */ /* 0x000fc40000000f00 */
[----:B------:R-:W-:Y:S01]  /*0790*/  SHF.R.S32.HI R79, RZ, 0x1f, R76 ;  /* 0x0000001fff4f7819 */ /* 0x000fe2000001144c */
[----:B------:R-:W3:Y:S01]  /*07a0*/  @!P3 LDC.64 R24, c[0x0][0x220] ;  /* 0x00008800ff18bb82 */ /* 0x000ee20000000a00 */
[C---:B------:R-:W-:Y:S01]  /*07b0*/  @!P2 IMAD R9, R84.reuse, R15, R0 ;  /* 0x0000000f5409a224 */ /* 0x040fe200078e0200 */
[----:B------:R-:W-:Y:S01]  /*07c0*/  @!P5 IADD3 R0, R7, R11, RZ ;  /* 0x0000000b0700d210 */ /* 0x000fe20007ffe0ff */
[----:B------:R-:W-:Y:S01]  /*07d0*/  @!P2 IMAD.WIDE.U32 R4, R84, R14, R4 ;  /* 0x0000000e5404a225 */ /* 0x000fe200078e0004 */
[----:B----4-:R-:W-:Y:S02]  /*07e0*/  @!P5 LEA R44, P0, R6, R44, 0x2 ;  /* 0x0000002c062cd211 */ /* 0x010fe400078010ff */
[----:B------:R-:W-:Y:S01]  /*07f0*/  IADD3 R74, R84, 0x30, RZ ;  /* 0x00000030544a7810 */ /* 0x000fe20007ffe0ff */
[----:B0-----:R-:W-:Y:S01]  /*0800*/  @!P4 IMAD R7, R89, R12, RZ ;  /* 0x0000000c5907c224 */ /* 0x001fe200078e02ff */
[----:B------:R-:W-:Y:S01]  /*0810*/  @!P5 LEA.HI.X R45, R6, R45, R0, 0x2, P0 ;  /* 0x0000002d062dd211 */ /* 0x000fe200000f1400 */
[----:B--2---:R-:W-:Y:S01]  /*0820*/  @!P3 IMAD R8, R91, R16, RZ ;  /* 0x000000105b08b224 */ /* 0x004fe200078e02ff */
[----:B------:R-:W-:Y:S01]  /*0830*/  @!P2 IADD3 R0, R5, R9, RZ ;  /* 0x000000090500a210 */ /* 0x000fe20007ffe0ff */
[----:B------:R-:W-:Y:S01]  /*0840*/  @!P4 IMAD R11, R86, R13, R7 ;  /* 0x0000000d560bc224 */ /* 0x000fe200078e0207 */
[----:B-----5:R-:W-:Y:S01]  /*0850*/  @!P2 LEA R26, P0, R4, R26, 0x2 ;  /* 0x0000001a041aa211 */ /* 0x020fe200078010ff */
[----:B------:R-:W-:Y:S01]  /*0860*/  @!P3 IMAD R9, R87, R17, R8 ;  /* 0x000000115709b224 */ /* 0x000fe200078e0208 */
[----:B------:R-:W-:-:S02]  /*0870*/  @!P4 MOV R6, R28 ;  /* 0x0000001c0006c202 */ /* 0x000fc40000000f00 */
[----:B------:R-:W-:Y:S02]  /*0880*/  @!P4 MOV R7, R3 ;  /* 0x000000030007c202 */ /* 0x000fe40000000f00 */
[----:B------:R-:W-:Y:S02]  /*0890*/  @!P2 LEA.HI.X R27, R4, R27, R0, 0x2, P0 ;  /* 0x0000001b041ba211 */ /* 0x000fe400000f1400 */
[----:B------:R-:W-:Y:S01]  /*08a0*/  @!P3 MOV R4, R28 ;  /* 0x0000001c0004b202 */ /* 0x000fe20000000f00 */
[----:B------:R-:W-:Y:S01]  /*08b0*/  @!P4 IMAD.WIDE.U32 R6, R86, R12, R6 ;  /* 0x0000000c5606c225 */ /* 0x000fe200078e0006 */
[----:B------:R-:W-:Y:S02]  /*08c0*/  @!P3 MOV R5, R3 ;  /* 0x000000030005b202 */ /* 0x000fe40000000f00 */
[----:B------:R-:W-:Y:S02]  /*08d0*/  SHF.R.S32.HI R77, RZ, 0x1f, R74 ;  /* 0x0000001fff4d7819 */ /* 0x000fe4000001144a */
[----:B------:R-:W-:Y:S01]  /*08e0*/  @!P4 IADD3 R0, R7, R11, RZ ;  /* 0x0000000b0700c210 */ /* 0x000fe20007ffe0ff */
[----:B------:R-:W-:Y:S01]  /*08f0*/  @!P3 IMAD.WIDE.U32 R4, R87, R16, R4 ;  /* 0x000000105704b225 */ /* 0x000fe200078e0004 */
[----:B-1----:R-:W-:-:S02]  /*0900*/  @!P4 LEA R50, P0, R6, R50, 0x2 ;  /* 0x000000320632c211 */ /* 0x002fc400078010ff */
[----:B------:R-:W-:Y:S02]  /*0910*/  IADD3 R72, R84, 0x38, RZ ;  /* 0x0000003854487810 */ /* 0x000fe40007ffe0ff */
[----:B------:R-:W-:Y:S02]  /*0920*/  @!P4 LEA.HI.X R51, R6, R51, R0, 0x2, P0 ;  /* 0x000000330633c211 */ /* 0x000fe400000f1400 */
[----:B------:R-:W-:Y:S02]  /*0930*/  @!P3 IADD3 R0, R5, R9, RZ ;  /* 0x000000090500b210 */ /* 0x000fe40007ffe0ff */
[C---:B---3--:R-:W-:Y:S02]  /*0940*/  @!P3 LEA R24, P0, R4.reuse, R24, 0x2 ;  /* 0x000000180418b211 */ /* 0x048fe400078010ff */
[----:B------:R-:W-:Y:S02]  /*0950*/  SHF.R.S32.HI R75, RZ, 0x1f, R72 ;  /* 0x0000001fff4b7819 */ /* 0x000fe40000011448 */
[----:B------:R-:W-:-:S02]  /*0960*/  @!P3 LEA.HI.X R25, R4, R25, R0, 0x2, P0 ;  /* 0x000000190419b211 */ /* 0x000fc400000f1400 */
[----:B------:R-:W-:Y:S02]  /*0970*/  ISETP.GE.U32.AND P0, PT, R88, UR12, PT ;  /* 0x0000000c58007c0c */ /* 0x000fe4000bf06070 */
[----:B------:R-:W-:Y:S02]  /*0980*/  IADD3 R70, R84, 0x40, RZ ;  /* 0x0000004054467810 */ /* 0x000fe40007ffe0ff */
[----:B------:R-:W-:Y:S02]  /*0990*/  ISETP.GE.OR.EX P1, PT, R93, UR13, P6, P0 ;  /* 0x0000000d5d007c0c */ /* 0x000fe4000b726700 */
[----:B------:R-:W-:Y:S02]  /*09a0*/  SHF.R.S32.HI R73, RZ, 0x1f, R70 ;  /* 0x0000001fff497819 */ /* 0x000fe40000011446 */
[----:B------:R-:W-:Y:S02]  /*09b0*/  ISETP.GE.U32.AND P4, PT, R70, UR12, PT ;  /* 0x0000000c46007c0c */ /* 0x000fe4000bf86070 */
[----:B------:R-:W-:-:S02]  /*09c0*/  IADD3 R68, R84, 0x48, RZ ;  /* 0x0000004854447810 */ /* 0x000fc40007ffe0ff */
[----:B------:R-:W-:Y:S02]  /*09d0*/  ISETP.GE.OR.EX P4, PT, R73, UR13, P6, P4 ;  /* 0x0000000d49007c0c */ /* 0x000fe4000b786740 */
[----:B------:R-:W-:Y:S02]  /*09e0*/  SHF.R.S32.HI R71, RZ, 0x1f, R68 ;  /* 0x0000001fff477819 */ /* 0x000fe40000011444 */
[----:B------:R-:W-:Y:S01]  /*09f0*/  ISETP.GE.U32.AND P3, PT, R68, UR12, PT ;  /* 0x0000000c44007c0c */ /* 0x000fe2000bf66070 */
[----:B------:R-:W0:Y:S01]  /*0a00*/  @!P1 LDC.64 R6, c[0x0][0x270] ;  /* 0x00009c00ff069b82 */ /* 0x000e220000000a00 */
[----:B------:R-:W-:Y:S02]  /*0a10*/  @!P1 MOV R4, R28 ;  /* 0x0000001c00049202 */ /* 0x000fe40000000f00 */
[----:B------:R-:W-:Y:S02]  /*0a20*/  @!P1 MOV R5, R3 ;  /* 0x0000000300059202 */ /* 0x000fe40000000f00 */
[----:B------:R-:W-:-:S02]  /*0a30*/  @P1 LOP3.LUT R90, R90, 0x20, RZ, 0xfc, !PT ;  /* 0x000000205a5a1812 */ /* 0x000fc400078efcff */
[----:B------:R-:W-:Y:S01]  /*0a40*/  ISETP.GE.OR.EX P3, PT, R71, UR13, P6, P3 ;  /* 0x0000000d47007c0c */ /* 0x000fe2000b766730 */
[----:B------:R-:W1:Y:S01]  /*0a50*/  @!P1 LDC.64 R22, c[0x0][0x220] ;  /* 0x00008800ff169b82 */ /* 0x000e620000000a00 */
[----:B------:R-:W-:Y:S02]  /*0a60*/  LOP3.LUT R90, R90, 0xffffffbf, RZ, 0xc0, !PT ;  /* 0xffffffbf5a5a7812 */ /* 0x000fe400078ec0ff */
[C---:B------:R-:W-:Y:S02]  /*0a70*/  IADD3 R66, R84.reuse, 0x50, RZ ;  /* 0x0000005054427810 */ /* 0x040fe40007ffe0ff */
[----:B------:R-:W-:Y:S02]  /*0a80*/  IADD3 R64, R84, 0x58, RZ ;  /* 0x0000005854407810 */ /* 0x000fe40007ffe0ff */
[----:B------:R-:W-:Y:S01]  /*0a90*/  SHF.R.S32.HI R69, RZ, 0x1f, R66 ;  /* 0x0000001fff457819 */ /* 0x000fe20000011442 */
[----:B------:R-:W2:Y:S01]  /*0aa0*/  @!P4 LDC.64 R12, c[0x0][0x220] ;  /* 0x00008800ff0ccb82 */ /* 0x000ea20000000a00 */
[----:B------:R-:W-:-:S02]  /*0ab0*/  ISETP.GE.U32.AND P2, PT, R66, UR12, PT ;  /* 0x0000000c42007c0c */ /* 0x000fc4000bf46070 */
[----:B------:R-:W-:Y:S02]  /*0ac0*/  SHF.R.S32.HI R67, RZ, 0x1f, R64 ;  /* 0x0000001fff437819 */ /* 0x000fe40000011440 */
[----:B------:R-:W-:Y:S02]  /*0ad0*/  ISETP.GE.OR.EX P2, PT, R69, UR13, P6, P2 ;  /* 0x0000000d45007c0c */ /* 0x000fe4000b746720 */
[----:B------:R-:W-:Y:S01]  /*0ae0*/  IADD3 R39, R84, 0x78, RZ ;  /* 0x0000007854277810 */ /* 0x000fe20007ffe0ff */
[-C--:B0-----:R-:W-:Y:S01]  /*0af0*/  @!P1 IMAD R0, R93, R6.reuse, RZ ;  /* 0x000000065d009224 */ /* 0x081fe200078e02ff */
[----:B------:R-:W0:Y:S01]  /*0b00*/  @!P3 LDC.64 R8, c[0x0][0x220] ;  /* 0x00008800ff08bb82 */ /* 0x000e220000000a00 */
[C---:B------:R-:W-:Y:S01]  /*0b10*/  @!P1 IMAD.WIDE.U32 R4, R88.reuse, R6, R4 ;  /* 0x0000000658049225 */ /* 0x040fe200078e0004 */
[----:B------:R-:W-:Y:S02]  /*0b20*/  SHF.R.S32.HI R37, RZ, 0x1f, R39 ;  /* 0x0000001fff257819 */ /* 0x000fe40000011427 */
[----:B------:R-:W-:Y:S01]  /*0b30*/  P2R R52, PR, RZ, 0x10 ;  /* 0x00000010ff347803 */ /* 0x000fe20000000000 */
[----:B------:R-:W-:Y:S01]  /*0b40*/  @!P1 IMAD R7, R88, R7, R0 ;  /* 0x0000000758079224 */ /* 0x000fe200078e0200 */
[----:B------:R-:W-:-:S02]  /*0b50*/  P2R R38, PR, RZ, 0x20 ;  /* 0x00000020ff267803 */ /* 0x000fc40000000000 */
[----:B-1----:R-:W-:Y:S01]  /*0b60*/  @!P1 LEA R22, P0, R4, R22, 0x2 ;  /* 0x0000001604169211 */ /* 0x002fe200078010ff */
[----:B------:R-:W1:Y:S01]  /*0b70*/  @!P2 LDC.64 R10, c[0x0][0x220] ;  /* 0x00008800ff0aab82 */ /* 0x000e620000000a00 */
[----:B------:R-:W-:-:S04]  /*0b80*/  @!P1 IADD3 R0, R5, R7, RZ ;  /* 0x0000000705009210 */ /* 0x000fc80007ffe0ff */
[----:B------:R-:W-:Y:S02]  /*0b90*/  @!P1 LEA.HI.X R23, R4, R23, R0, 0x2, P0 ;  /* 0x0000001704179211 */ /* 0x000fe400000f1400 */
[----:B------:R-:W-:-:S04]  /*0ba0*/  ISETP.GE.U32.AND P0, PT, R78, UR12, PT ;  /* 0x0000000c4e007c0c */ /* 0x000fc8000bf06070 */
[----:B------:R-:W-:-:S13]  /*0bb0*/  ISETP.GE.OR.EX P1, PT, R81, UR13, P6, P0 ;  /* 0x0000000d51007c0c */ /* 0x000fda000b726700 */
[----:B------:R-:W3:Y:S01]  /*0bc0*/  @!P1 LDC.64 R6, c[0x0][0x270] ;  /* 0x00009c00ff069b82 */ /* 0x000ee20000000a00 */
[----:B------:R-:W-:Y:S02]  /*0bd0*/  @!P1 MOV R4, R28 ;  /* 0x0000001c00049202 */ /* 0x000fe40000000f00 */
[----:B------:R-:W-:Y:S02]  /*0be0*/  @!P1 MOV R5, R3 ;  /* 0x0000000300059202 */ /* 0x000fe40000000f00 */
[----:B------:R-:W-:-:S03]  /*0bf0*/  @P1 LOP3.LUT R90, R90, 0x40, RZ, 0xfc, !PT ;  /* 0x000000405a5a1812 */ /* 0x000fc600078efcff */
[----:B------:R-:W4:Y:S01]  /*0c00*/  @!P1 LDC.64 R20, c[0x0][0x220] ;  /* 0x00008800ff149b82 */ /* 0x000f220000000a00 */
[----:B------:R-:W-:Y:S01]  /*0c10*/  LOP3.LUT R90, R90, 0xffffff7f, RZ, 0xc0, !PT ;  /* 0xffffff7f5a5a7812 */ /* 0x000fe200078ec0ff */
[-C--:B---3--:R-:W-:Y:S02]  /*0c20*/  @!P1 IMAD R0, R81, R6.reuse, RZ ;  /* 0x0000000651009224 */ /* 0x088fe400078e02ff */
[----:B------:R-:W-:-:S04]  /*0c30*/  @!P1 IMAD.WIDE.U32 R4, R78, R6, R4 ;  /* 0x000000064e049225 */ /* 0x000fc800078e0004 */
[----:B------:R-:W-:Y:S01]  /*0c40*/  @!P1 IMAD R7, R78, R7, R0 ;  /* 0x000000074e079224 */ /* 0x000fe200078e0200 */
[----:B----4-:R-:W-:-:S04]  /*0c50*/  @!P1 LEA R20, P0, R4, R20, 0x2 ;  /* 0x0000001404149211 */ /* 0x010fc800078010ff */
        /* <DEDUP_REMOVED lines=37> */
[----:B------:R-:W-:-:S04]  /*0eb0*/  LOP3.LUT P5, RZ, R90, 0x1, RZ, 0xc0, !PT ;  /* 0x000000015aff7812 */ /* 0x000fc800078ac0ff */
[----:B------:R-:W-:Y:S01]  /*0ec0*/  P2R R40, PR, RZ, 0x20 ;  /* 0x00000020ff287803 */ /* 0x000fe20000000000 */
[-C--:B---3--:R-:W-:Y:S02]  /*0ed0*/  @!P1 IMAD R0, R75, R6.reuse, RZ ;  /* 0x000000064b009224 */ /* 0x088fe400078e02ff */
[----:B------:R-:W-:-:S04]  /*0ee0*/  @!P1 IMAD.WIDE.U32 R4, R72, R6, R4 ;  /* 0x0000000648049225 */ /* 0x000fc800078e0004 */
[----:B------:R-:W-:Y:S01]  /*0ef0*/  @!P1 IMAD R7, R72, R7, R0 ;  /* 0x0000000748079224 */ /* 0x000fe200078e0200 */
[----:B----4-:R-:W-:-:S04]  /*0f00*/  @!P1 LEA R14, P0, R4, R14, 0x2 ;  /* 0x0000000e040e9211 */ /* 0x010fc800078010ff */
[----:B------:R-:W-:Y:S02]  /*0f10*/  @!P1 IADD3 R0, R5, R7, RZ ;  /* 0x0000000705009210 */ /* 0x000fe40007ffe0ff */
[----:B------:R-:W3:Y:S01]  /*0f20*/  @!P4 LDC.64 R6, c[0x0][0x270] ;  /* 0x00009c00ff06cb82 */ /* 0x000ee20000000a00 */
[----:B------:R-:W-:Y:S02]  /*0f30*/  @!P4 MOV R5, R3 ;  /* 0x000000030005c202 */ /* 0x000fe40000000f00 */
[----:B------:R-:W-:Y:S02]  /*0f40*/  @!P1 LEA.HI.X R15, R4, R15, R0, 0x2, P0 ;  /* 0x0000000f040f9211 */ /* 0x000fe400000f1400 */
[----:B------:R-:W-:Y:S02]  /*0f50*/  @!P4 MOV R4, R28 ;  /* 0x0000001c0004c202 */ /* 0x000fe40000000f00 */
[----:B------:R-:W-:-:S04]  /*0f60*/  ISETP.GE.U32.AND P1, PT, R64, UR12, PT ;  /* 0x0000000c40007c0c */ /* 0x000fc8000bf26070 */
[----:B------:R-:W-:Y:S01]  /*0f70*/  ISETP.GE.OR.EX P1, PT, R67, UR13, P6, P1 ;  /* 0x0000000d43007c0c */ /* 0x000fe2000b726710 */
[----:B---3--:R-:W-:-:S12]  /*0f80*/  @!P4 IMAD R0, R73, R6, RZ ;  /* 0x000000064900c224 */ /* 0x008fd800078e02ff */
[----:B------:R-:W3:Y:S01]  /*0f90*/  @!P1 LDC.64 R32, c[0x0][0x270] ;  /* 0x00009c00ff209b82 */ /* 0x000ee20000000a00 */
[----:B------:R-:W-:-:S04]  /*0fa0*/  @!P4 IMAD.WIDE.U32 R4, R70, R6, R4 ;  /* 0x000000064604c225 */ /* 0x000fc800078e0004 */
[----:B------:R-:W-:Y:S01]  /*0fb0*/  @!P4 IMAD R7, R70, R7, R0 ;  /* 0x000000074607c224 */ /* 0x000fe200078e0200 */
[----:B--2---:R-:W-:-:S04]  /*0fc0*/  @!P4 LEA R12, P0, R4, R12, 0x2 ;  /* 0x0000000c040cc211 */ /* 0x004fc800078010ff */
[----:B------:R-:W-:Y:S02]  /*0fd0*/  @!P4 IADD3 R0, R5, R7, RZ ;  /* 0x000000070500c210 */ /* 0x000fe40007ffe0ff */
[----:B------:R-:W2:Y:S01]  /*0fe0*/  @!P3 LDC.64 R6, c[0x0][0x270] ;  /* 0x00009c00ff06bb82 */ /* 0x000ea20000000a00 */
[----:B------:R-:W-:Y:S02]  /*0ff0*/  @!P3 MOV R5, R3 ;  /* 0x000000030005b202 */ /* 0x000fe40000000f00 */
[----:B------:R-:W-:Y:S02]  /*1000*/  @!P4 LEA.HI.X R13, R4, R13, R0, 0x2, P0 ;  /* 0x0000000d040dc211 */ /* 0x000fe400000f1400 */
[----:B------:R-:W-:Y:S02]  /*1010*/  @!P3 MOV R4, R28 ;  /* 0x0000001c0004b202 */ /* 0x000fe40000000f00 */
[----:B------:R-:W-:-:S04]  /*1020*/  LOP3.LUT P4, RZ, R90, 0x80, RZ, 0xc0, !PT ;  /* 0x000000805aff7812 */ /* 0x000fc8000788c0ff */
[----:B------:R-:W-:Y:S02]  /*1030*/  P2R R48, PR, RZ, 0x10 ;  /* 0x00000010ff307803 */ /* 0x000fe40000000000 */
[----:B------:R-:W-:-:S04]  /*1040*/  LOP3.LUT P4, RZ, R90, 0x40, RZ, 0xc0, !PT ;  /* 0x000000405aff7812 */ /* 0x000fc8000788c0ff */
[----:B------:R-:W-:Y:S02]  /*1050*/  P2R R49, PR, RZ, 0x10 ;  /* 0x00000010ff317803 */ /* 0x000fe40000000000 */
[----:B------:R-:W-:-:S04]  /*1060*/  LOP3.LUT P4, RZ, R90, 0x20, RZ, 0xc0, !PT ;  /* 0x000000205aff7812 */ /* 0x000fc8000788c0ff */
[----:B------:R-:W-:Y:S01]  /*1070*/  P2R R53, PR, RZ, 0x10 ;  /* 0x00000010ff357803 */ /* 0x000fe20000000000 */
[-C--:B--2---:R-:W-:Y:S01]  /*1080*/  @!P3 IMAD R0, R71, R6.reuse, RZ ;  /* 0x000000064700b224 */ /* 0x084fe200078e02ff */
[----:B------:R-:W-:Y:S01]  /*1090*/  LOP3.LUT P4, RZ, R90, 0x10, RZ, 0xc0, !PT ;  /* 0x000000105aff7812 */ /* 0x000fe2000788c0ff */
[----:B------:R-:W-:-:S03]  /*10a0*/  @!P3 IMAD.WIDE.U32 R4, R68, R6, R4 ;  /* 0x000000064404b225 */ /* 0x000fc600078e0004 */
[----:B------:R-:W-:Y:S01]  /*10b0*/  P2R R54, PR, RZ, 0x10 ;  /* 0x00000010ff367803 */ /* 0x000fe20000000000 */
[----:B------:R-:W-:Y:S01]  /*10c0*/  @!P3 IMAD R7, R68, R7, R0 ;  /* 0x000000074407b224 */ /* 0x000fe200078e0200 */
[----:B0-----:R-:W-:Y:S02]  /*10d0*/  @!P3 LEA R8, P0, R4, R8, 0x2 ;  /* 0x000000080408b211 */ /* 0x001fe400078010ff */
[----:B------:R-:W-:Y:S02]  /*10e0*/  LOP3.LUT P4, RZ, R90, 0x8, RZ, 0xc0, !PT ;  /* 0x000000085aff7812 */ /* 0x000fe4000788c0ff */
[----:B------:R-:W-:Y:S02]  /*10f0*/  @!P3 IADD3 R0, R5, R7, RZ ;  /* 0x000000070500b210 */ /* 0x000fe40007ffe0ff */
[----:B------:R-:W0:Y:S01]  /*1100*/  @!P2 LDC.64 R6, c[0x0][0x270] ;  /* 0x00009c00ff06ab82 */ /* 0x000e220000000a00 */
[----:B------:R-:W-:Y:S02]  /*1110*/  @!P2 MOV R5, R3 ;  /* 0x000000030005a202 */ /* 0x000fe40000000f00 */
[----:B------:R-:W-:-:S02]  /*1120*/  @!P3 LEA.HI.X R9, R4, R9, R0, 0x2, P0 ;  /* 0x000000090409b211 */ /* 0x000fc400000f1400 */
[----:B------:R-:W-:Y:S02]  /*1130*/  @!P2 MOV R4, R28 ;  /* 0x0000001c0004a202 */ /* 0x000fe40000000f00 */
[----:B------:R-:W-:Y:S02]  /*1140*/  P2R R55, PR, RZ, 0x10 ;  /* 0x00000010ff377803 */ /* 0x000fe40000000000 */
[----:B------:R-:W-:Y:S01]  /*1150*/  LOP3.LUT P4, RZ, R90, 0x4, RZ, 0xc0, !PT ;  /* 0x000000045aff7812 */ /* 0x000fe2000788c0ff */
[-C--:B0-----:R-:W-:Y:S02]  /*1160*/  @!P2 IMAD R0, R69, R6.reuse, RZ ;  /* 0x000000064500a224 */ /* 0x081fe400078e02ff */
[----:B------:R-:W-:-:S04]  /*1170*/  @!P2 IMAD.WIDE.U32 R4, R66, R6, R4 ;  /* 0x000000064204a225 */ /* 0x000fc800078e0004 */
[----:B------:R-:W-:Y:S01]  /*1180*/  @!P2 IMAD R7, R66, R7, R0 ;  /* 0x000000074207a224 */ /* 0x000fe200078e0200 */
[----:B-1----:R-:W-:-:S04]  /*1190*/  @!P2 LEA R10, P0, R4, R10, 0x2 ;  /* 0x0000000a040aa211 */ /* 0x002fc800078010ff */
[----:B------:R-:W-:Y:S02]  /*11a0*/  @!P2 IADD3 R0, R5, R7, RZ ;  /* 0x000000070500a210 */ /* 0x000fe40007ffe0ff */
[----:B------:R-:W0:Y:S01]  /*11b0*/  @!P1 LDC.64 R6, c[0x0][0x220] ;  /* 0x00008800ff069b82 */ /* 0x000e220000000a00 */
[----:B------:R-:W-:Y:S02]  /*11c0*/  @!P1 MOV R5, R3 ;  /* 0x0000000300059202 */ /* 0x000fe40000000f00 */
[----:B------:R-:W-:Y:S01]  /*11d0*/  @!P2 LEA.HI.X R11, R4, R11, R0, 0x2, P0 ;  /* 0x0000000b040ba211 */ /* 0x000fe200000f1400 */
[----:B---3--:R-:W-:Y:S01]  /*11e0*/  @!P1 IMAD R4, R67, R32, RZ ;  /* 0x0000002043049224 */ /* 0x008fe200078e02ff */
[----:B------:R-:W-:-:S03]  /*11f0*/  IADD3 R0, R84, 0x60, RZ ;  /* 0x0000006054007810 */ /* 0x000fc60007ffe0ff */
[----:B------:R-:W-:Y:S01]  /*1200*/  @!P1 IMAD R33, R64, R33, R4 ;  /* 0x0000002140219224 */ /* 0x000fe200078e0204 */
[----:B------:R-:W-:Y:S02]  /*1210*/  SHF.R.S32.HI R65, RZ, 0x1f, R0 ;  /* 0x0000001fff417819 */ /* 0x000fe40000011400 */
[----:B------:R-:W-:Y:S02]  /*1220*/  ISETP.GE.U32.AND P0, PT, R0, UR12, PT ;  /* 0x0000000c00007c0c */ /* 0x000fe4000bf06070 */
[----:B------:R-:W-:Y:S02]  /*1230*/  @!P1 MOV R4, R28 ;  /* 0x0000001c00049202 */ /* 0x000fe40000000f00 */
[----:B------:R-:W-:-:S03]  /*1240*/  ISETP.GE.OR.EX P0, PT, R65, UR13, P6, P0 ;  /* 0x0000000d41007c0c */ /* 0x000fc6000b706700 */
[----:B------:R-:W-:-:S05]  /*1250*/  @!P1 IMAD.WIDE.U32 R4, R64, R32, R4 ;  /* 0x0000002040049225 */ /* 0x000fca00078e0004 */
[----:B------:R-:W-:Y:S02]  /*1260*/  @!P1 IADD3 R5, R5, R33, RZ ;  /* 0x0000002105059210 */ /* 0x000fe40007ffe0ff */
[----:B0-----:R-:W-:-:S03]  /*1270*/  @!P1 LEA R6, P6, R4, R6, 0x2 ;  /* 0x0000000604069211 */ /* 0x001fc600078c10ff */
[----:B------:R-:W0:Y:S01]  /*1280*/  @!P0 LDC.64 R34, c[0x0][0x270] ;  /* 0x00009c00ff228b82 */ /* 0x000e220000000a00 */
[----:B------:R-:W-:Y:S02]  /*1290*/  @!P1 LEA.HI.X R7, R4, R7, R5, 0x2, P6 ;  /* 0x0000000704079211 */ /* 0x000fe400030f1405 */
[----:B------:R-:W-:-:S05]  /*12a0*/  @!P0 MOV R33, R3 ;  /* 0x0000000300218202 */ /* 0x000fca0000000f00 */
[----:B------:R-:W1:Y:S01]  /*12b0*/  @!P0 LDC.64 R4, c[0x0][0x220] ;  /* 0x00008800ff048b82 */ /* 0x000e620000000a00 */
[----:B0-----:R-:W-:-:S04]  /*12c0*/  @!P0 IMAD R32, R65, R34, RZ ;  /* 0x0000002241208224 */ /* 0x001fc800078e02ff */
[----:B------:R-:W-:Y:S01]  /*12d0*/  @!P0 IMAD R35, R0, R35, R32 ;  /* 0x0000002300238224 */ /* 0x000fe200078e0220 */
[----:B------:R-:W-:-:S05]  /*12e0*/  @!P0 MOV R32, R28 ;  /* 0x0000001c00208202 */ /* 0x000fca0000000f00 */
[----:B------:R-:W-:-:S05]  /*12f0*/  @!P0 IMAD.WIDE.U32 R32, R0, R34, R32 ;  /* 0x0000002200208225 */ /* 0x000fca00078e0020 */
[----:B------:R-:W-:Y:S02]  /*1300*/  @!P0 IADD3 R33, R33, R35, RZ ;  /* 0x0000002321218210 */ /* 0x000fe40007ffe0ff */
[----:B-1----:R-:W-:-:S04]  /*1310*/  @!P0 LEA R4, P6, R32, R4, 0x2 ;  /* 0x0000000420048211 */ /* 0x002fc800078c10ff */
[----:B------:R-:W-:Y:S02]  /*1320*/  @!P0 LEA.HI.X R5, R32, R5, R33, 0x2, P6 ;  /* 0x0000000520058211 */ /* 0x000fe400030f1421 */
[----:B------:R-:W-:-:S04]  /*1330*/  ISETP.GE.U32.AND P6, PT, R39, UR12, PT ;  /* 0x0000000c27007c0c */ /* 0x000fc8000bfc6070 */
[----:B------:R-:W-:-:S04]  /*1340*/  ISETP.GE.AND.EX P6, PT, R37, UR13, PT, P6 ;  /* 0x0000000d25007c0c */ /* 0x000fc8000bfc6360 */
[----:B------:R-:W-:-:S13]  /*1350*/  ISETP.GT.U32.OR P6, PT, R80, 0x1ff, P6 ;  /* 0x000001ff5000780c */ /* 0x000fda00037c4470 */
        /* <DEDUP_REMOVED lines=8> */
[----:B-1----:R-:W-:-:S04]  /*13e0*/  @!P6 LEA R46, P5, R36, R32, 0x2 ;  /* 0x00000020242ee211 */ /* 0x002fc800078a10ff */
[----:B------:R-:W-:Y:S02]  /*13f0*/  @!P6 LEA.HI.X R47, R36, R33, R34, 0x2, P5 ;  /* 0x00000021242fe211 */ /* 0x000fe400028f1422 */
[----:B------:R-:W-:Y:S02]  /*1400*/  CS2R R32, SRZ ;  /* 0x0000000000207805 */ /* 0x000fe4000001ff00 */
[----:B------:R-:W-:-:S13]  /*1410*/  ISETP.NE.AND P5, PT, R40, RZ, PT ;  /* 0x000000ff2800720c */ /* 0x000fda0003fa5270 */
[----:B------:R0:W2:Y:S01]  /*1420*/  @!P5 LDG.E.64 R32, desc[UR8][R42.64] ;  /* 0x000000082a20d981 */ /* 0x0000a2000c1e1b00 */
[----:B------:R-:W-:Y:S02]  /*1430*/  ISETP.NE.AND P5, PT, R38, RZ, PT ;  /* 0x000000ff2600720c */ /* 0x000fe40003fa5270 */
[----:B------:R-:W-:Y:S02]  /*1440*/  CS2R R38, SRZ ;  /* 0x0000000000267805 */ /* 0x000fe4000001ff00 */
[----:B------:R-:W-:-:S04]  /*1450*/  CS2R R34, SRZ ;  /* 0x0000000000227805 */ /* 0x000fc8000001ff00 */
[----:B------:R-:W3:Y:S01]  /*1460*/  @!P4 LDG.E.64 R38, desc[UR8][R26.64] ;  /* 0x000000081a26c981 */ /* 0x000ee2000c1e1b00 */
[----:B------:R-:W-:Y:S02]  /*1470*/  ISETP.NE.AND P4, PT, R55, RZ, PT ;  /* 0x000000ff3700720c */ /* 0x000fe40003f85270 */
[----:B------:R-:W-:Y:S02]  /*1480*/  CS2R R40, SRZ ;  /* 0x0000000000287805 */ /* 0x000fe4000001ff00 */
[----:B0-----:R-:W-:Y:S01]  /*1490*/  CS2R R42, SRZ ;  /* 0x00000000002a7805 */ /* 0x001fe2000001ff00 */
[----:B------:R0:W4:Y:S01]  /*14a0*/  @!P5 LDG.E.64 R34, desc[UR8][R44.64] ;  /* 0x000000082c22d981 */ /* 0x000122000c1e1b00 */
[----:B------:R-:W-:Y:S02]  /*14b0*/  CS2R R36, SRZ ;  /* 0x0000000000247805 */ /* 0x000fe4000001ff00 */
[----:B------:R-:W-:-:S04]  /*14c0*/  LOP3.LUT P5, RZ, R90, 0x2, RZ, 0xc0, !PT ;  /* 0x000000025aff7812 */ /* 0x000fc800078ac0ff */
[----:B------:R1:W5:Y:S01]  /*14d0*/  @!P6 LDG.E.64 R36, desc[UR8][R46.64] ;  /* 0x000000082e24e981 */ /* 0x000362000c1e1b00 */
[----:B------:R-:W-:-:S03]  /*14e0*/  LOP3.LUT P6, RZ, R90, 0x100, RZ, 0xc0, !PT ;  /* 0x000001005aff7812 */ /* 0x000fc600078cc0ff */
[----:B------:R1:W2:Y:S01]  /*14f0*/  @!P4 LDG.E.64 R40, desc[UR8][R50.64] ;  /* 0x000000083228c981 */ /* 0x0002a2000c1e1b00 */
[----:B------:R-:W-:Y:S02]  /*1500*/  ISETP.NE.AND P4, PT, R54, RZ, PT ;  /* 0x000000ff3600720c */ /* 0x000fe40003f85270 */
[----:B0-----:R-:W-:-:S11]  /*1510*/  CS2R R44, SRZ ;  /* 0x00000000002c7805 */ /* 0x001fd6000001ff00 */
[----:B------:R-:W4:Y:S01]  /*1520*/  @!P4 LDG.E.64 R42, desc[UR8][R24.64] ;  /* 0x00000008182ac981 */ /* 0x000f22000c1e1b00 */
[----:B------:R-:W-:Y:S02]  /*1530*/  ISETP.NE.AND P4, PT, R53, RZ, PT ;  /* 0x000000ff3500720c */ /* 0x000fe40003f85270 */
[----:B-1----:R-:W-:-:S11]  /*1540*/  CS2R R46, SRZ ;  /* 0x00000000002e7805 */ /* 0x002fd6000001ff00 */
[----:B------:R-:W5:Y:S01]  /*1550*/  @!P4 LDG.E.64 R44, desc[UR8][R22.64] ;  /* 0x00000008162cc981 */ /* 0x000f62000c1e1b00 */
[----:B------:R-:W-:-:S13]  /*1560*/  ISETP.NE.AND P4, PT, R49, RZ, PT ;  /* 0x000000ff3100720c */ /* 0x000fda0003f85270 */
[----:B------:R-:W5:Y:S01]  /*1570*/  @!P4 LDG.E.64 R46, desc[UR8][R20.64] ;  /* 0x00000008142ec981 */ /* 0x000f62000c1e1b00 */
[----:B------:R-:W-:Y:S02]  /*1580*/  ISETP.NE.AND P4, PT, R48, RZ, PT ;  /* 0x000000ff3000720c */ /* 0x000fe40003f85270 */
[----:B------:R-:W-:Y:S02]  /*1590*/  CS2R R48, SRZ ;  /* 0x0000000000307805 */ /* 0x000fe4000001ff00 */
[----:B------:R-:W-:Y:S02]  /*15a0*/  CS2R R50, SRZ ;  /* 0x0000000000327805 */ /* 0x000fe4000001ff00 */
[----:B------:R-:W-:-:S04]  /*15b0*/  CS2R R54, SRZ ;  /* 0x0000000000367805 */ /* 0x000fc8000001ff00 */
[----:B------:R-:W5:Y:S04]  /*15c0*/  @!P6 LDG.E.64 R50, desc[UR8][R16.64] ;  /* 0x000000081032e981 */ /* 0x000f68000c1e1b00 */
[----:B------:R-:W5:Y:S01]  /*15d0*/  @!P4 LDG.E.64 R48, desc[UR8][R18.64] ;  /* 0x000000081230c981 */ /* 0x000f62000c1e1b00 */
[----:B------:R-:W-:Y:S02]  /*15e0*/  ISETP.NE.AND P4, PT, R52, RZ, PT ;  /* 0x000000ff3400720c */ /* 0x000fe40003f85270 */
[----:B------:R-:W-:Y:S02]  /*15f0*/  CS2R R52, SRZ ;  /* 0x0000000000347805 */ /* 0x000fe4000001ff00 */
[----:B------:R-:W-:-:S04]  /*1600*/  CS2R R56, SRZ ;  /* 0x0000000000387805 */ /* 0x000fc8000001ff00 */
[----:B------:R-:W5:Y:S01]  /*1610*/  @!P5 LDG.E.64 R52, desc[UR8][R14.64] ;  /* 0x000000080e34d981 */ /* 0x000f62000c1e1b00 */
[----:B------:R-:W-:-:S03]  /*1620*/  CS2R R58, SRZ ;  /* 0x00000000003a7805 */ /* 0x000fc6000001ff00 */
[----:B------:R-:W5:Y:S04]  /*1630*/  @!P3 LDG.E.64 R56, desc[UR8][R8.64] ;  /* 0x000000080838b981 */ /* 0x000f68000c1e1b00 */
[----:B------:R3:W5:Y:S01]  /*1640*/  @!P4 LDG.E.64 R54, desc[UR8][R12.64] ;  /* 0x000000080c36c981 */ /* 0x000762000c1e1b00 */
[----:B------:R-:W-:-:S03]  /*1650*/  CS2R R60, SRZ ;  /* 0x00000000003c7805 */ /* 0x000fc6000001ff00 */
[----:B------:R-:W5:Y:S01]  /*1660*/  @!P2 LDG.E.64 R58, desc[UR8][R10.64] ;  /* 0x000000080a3aa981 */ /* 0x000f62000c1e1b00 */
[----:B------:R-:W-:-:S03]  /*1670*/  CS2R R62, SRZ ;  /* 0x00000000003e7805 */ /* 0x000fc6000001ff00 */
[----:B------:R-:W5:Y:S04]  /*1680*/  @!P1 LDG.E.64 R60, desc[UR8][R6.64] ;  /* 0x00000008063c9981 */ /* 0x000f68000c1e1b00 */
[----:B------:R4:W5:Y:S01]  /*1690*/  @!P0 LDG.E.64 R62, desc[UR8][R4.64] ;  /* 0x00000008043e8981 */ /* 0x000962000c1e1b00 */
[----:B------:R-:W-:Y:S01]  /*16a0*/  ISETP.GT.AND P5, PT, R92, 0x1e, PT ;  /* 0x0000001e5c00780c */ /* 0x000fe20003fa4270 */
[----:B---3--:R-:W-:Y:S01]  /*16b0*/  FADD.FTZ R12, R38, R39 ;  /* 0x00000027260c7221 */ /* 0x008fe20000010000 */
[----:B------:R-:W-:-:S03]  /*16c0*/  FMUL.FTZ R13, R39, R39 ;  /* 0x00000027270d7220 */ /* 0x000fc60000410000 */
[----:B------:R-:W-:Y:S01]  /*16d0*/  FADD.FTZ R12, RZ, R12 ;  /* 0x0000000cff0c7221 */ /* 0x000fe20000010000 */
[----:B------:R-:W-:-:S04]  /*16e0*/  FFMA.FTZ R13, R38, R38, R13 ;  /* 0x00000026260d7223 */ /* 0x000fc8000001000d */
[----:B------:R-:W-:Y:S01]  /*16f0*/  FADD.FTZ R13, RZ, R13 ;  /* 0x0000000dff0d7221 */ /* 0x000fe20000010000 */
[----:B--2---:R-:W-:Y:S01]  /*1700*/  FADD.FTZ R9, R40, R41 ;  /* 0x0000002928097221 */ /* 0x004fe20000010000 */
[----:B------:R-:W-:-:S03]  /*1710*/  FMUL.FTZ R15, R41, R41 ;  /* 0x00000029290f7220 */ /* 0x000fc60000410000 */
[----:B------:R-:W-:Y:S01]  /*1720*/  FADD.FTZ R9, R12, R9 ;  /* 0x000000090c097221 */ /* 0x000fe20000010000 */
[----:B------:R-:W-:Y:S01]  /*1730*/  FFMA.FTZ R8, R40, R40, R15 ;  /* 0x0000002828087223 */ /* 0x000fe2000001000f */
[C---:B----4-:R-:W-:Y:S01]  /*1740*/  FADD.FTZ R4, R42.reuse, R43 ;  /* 0x0000002b2a047221 */ /* 0x050fe20000010000 */
[----:B------:R-:W-:Y:S02]  /*1750*/  FMUL.FTZ R7, R43, R43 ;  /* 0x0000002b2b077220 */ /* 0x000fe40000410000 */
[----:B------:R-:W-:Y:S01]  /*1760*/  FADD.FTZ R8, R13, R8 ;  /* 0x000000080d087221 */ /* 0x000fe20000010000 */
[----:B------:R-:W-:Y:S01]  /*1770*/  FADD.FTZ R4, R9, R4 ;  /* 0x0000000409047221 */ /* 0x000fe20000010000 */
[----:B------:R-:W-:Y:S01]  /*1780*/  FFMA.FTZ R7, R42, R42, R7 ;  /* 0x0000002a2a077223 */ /* 0x000fe20000010007 */
[----:B-----5:R-:W-:Y:S01]  /*1790*/  FADD.FTZ R5, R44, R45 ;  /* 0x0000002d2c057221 */ /* 0x020fe20000010000 */
[----:B------:R-:W-:Y:S02]  /*17a0*/  FMUL.FTZ R11, R45, R45 ;  /* 0x0000002d2d0b7220 */ /* 0x000fe40000410000 */
[----:B------:R-:W-:Y:S01]  /*17b0*/  FADD.FTZ R7, R8, R7 ;  /* 0x0000000708077221 */ /* 0x000fe20000010000 */
[----:B------:R-:W-:Y:S01]  /*17c0*/  FADD.FTZ R4, R4, R5 ;  /* 0x0000000504047221 */ /* 0x000fe20000010000 */
[----:B------:R-:W-:-:S04]  /*17d0*/  FFMA.FTZ R6, R44, R44, R11 ;  /* 0x0000002c2c067223 */ /* 0x000fc8000001000b */
[----:B------:R-:W-:Y:S01]  /*17e0*/  FADD.FTZ R6, R7, R6 ;  /* 0x0000000607067221 */ /* 0x000fe20000010000 */
[----:B------:R-:W-:Y:S01]  /*17f0*/  FADD.FTZ R5, R46, R47 ;  /* 0x0000002f2e057221 */ /* 0x000fe20000010000 */
[----:B------:R-:W-:-:S03]  /*1800*/  FMUL.FTZ R9, R47, R47 ;  /* 0x0000002f2f097220 */ /* 0x000fc60000410000 */
[----:B------:R-:W-:Y:S01]  /*1810*/  FADD.FTZ R4, R4, R5 ;  /* 0x0000000504047221 */ /* 0x000fe20000010000 */
[----:B------:R-:W-:-:S04]  /*1820*/  FFMA.FTZ R9, R46, R46, R9 ;  /* 0x0000002e2e097223 */ /* 0x000fc80000010009 */
[----:B------:R-:W-:Y:S01]  /*1830*/  FADD.FTZ R6, R6, R9 ;  /* 0x0000000906067221 */ /* 0x000fe20000010000 */
[----:B------:R-:W-:Y:S01]  /*1840*/  FADD.FTZ R5, R48, R49 ;  /* 0x0000003130057221 */ /* 0x000fe20000010000 */
[----:B------:R-:W-:Y:S01]  /*1850*/  FMUL.FTZ R7, R49, R49 ;  /* 0x0000003131077220 */ /* 0x000fe20000410000 */
[----:B------:R-:W-:Y:S02]  /*1860*/  FMUL.FTZ R9, R51, R51 ;  /* 0x0000003333097220 */ /* 0x000fe40000410000 */
[----:B------:R-:W-:Y:S01]  /*1870*/  FADD.FTZ R4, R4, R5 ;  /* 0x0000000504047221 */ /* 0x000fe20000010000 */
[----:B------:R-:W-:Y:S01]  /*1880*/  FFMA.FTZ R7, R48, R48, R7 ;  /* 0x0000003030077223 */ /* 0x000fe20000010007 */
[C---:B------:R-:W-:Y:S01]  /*1890*/  FADD.FTZ R5, R50.reuse, R51 ;  /* 0x0000003332057221 */ /* 0x040fe20000010000 */
[----:B------:R-:W-:Y:S02]  /*18a0*/  FFMA.FTZ R9, R50, R50, R9 ;  /* 0x0000003232097223 */ /* 0x000fe40000010009 */
[----:B------:R-:W-:Y:S01]  /*18b0*/  FADD.FTZ R6, R6, R7 ;  /* 0x0000000706067221 */ /* 0x000fe20000010000 */
[----:B------:R-:W-:Y:S01]  /*18c0*/  FADD.FTZ R4, R4, R5 ;  /* 0x0000000504047221 */ /* 0x000fe20000010000 */
[----:B------:R-:W-:Y:S01]  /*18d0*/  FMUL.FTZ R7, R53, R53 ;  /* 0x0000003535077220 */ /* 0x000fe20000410000 */
[----:B------:R-:W-:Y:S01]  /*18e0*/  FADD.FTZ R5, R52, R53 ;  /* 0x0000003534057221 */ /* 0x000fe20000010000 */
[----:B------:R-:W-:-:S02]  /*18f0*/  FADD.FTZ R6, R6, R9 ;  /* 0x0000000906067221 */ /* 0x000fc40000010000 */
[----:B------:R-:W-:Y:S01]  /*1900*/  FFMA.FTZ R7, R52, R52, R7 ;  /* 0x0000003434077223 */ /* 0x000fe20000010007 */
[----:B------:R-:W-:Y:S01]  /*1910*/  FADD.FTZ R4, R4, R5 ;  /* 0x0000000504047221 */ /* 0x000fe20000010000 */
[----:B------:R-:W-:Y:S01]  /*1920*/  FMUL.FTZ R9, R55, R55 ;  /* 0x0000003737097220 */ /* 0x000fe20000410000 */
[----:B------:R-:W-:Y:S01]  /*1930*/  FADD.FTZ R5, R54, R55 ;  /* 0x0000003736057221 */ /* 0x000fe20000010000 */
[----:B------:R-:W-:Y:S01]  /*1940*/  FADD.FTZ R6, R6, R7 ;  /* 0x0000000706067221 */ /* 0x000fe20000010000 */
[----:B------:R-:W-:Y:S01]  /*1950*/  FMUL.FTZ R7, R57, R57 ;  /* 0x0000003939077220 */ /* 0x000fe20000410000 */
[----:B------:R-:W-:Y:S01]  /*1960*/  FFMA.FTZ R9, R54, R54, R9 ;  /* 0x0000003636097223 */ /* 0x000fe20000010009 */
[----:B------:R-:W-:Y:S01]  /*1970*/  FADD.FTZ R4, R4, R5 ;  /* 0x0000000504047221 */ /* 0x000fe20000010000 */
[C---:B------:R-:W-:Y:S01]  /*1980*/  FADD.FTZ R5, R56.reuse, R57 ;  /* 0x0000003938057221 */ /* 0x040fe20000010000 */
[----:B------:R-:W-:Y:S01]  /*1990*/  FFMA.FTZ R7, R56, R56, R7 ;  /* 0x0000003838077223 */ /* 0x000fe20000010007 */
[----:B------:R-:W-:Y:S01]  /*19a0*/  FADD.FTZ R6, R6, R9 ;  /* 0x0000000906067221 */ /* 0x000fe20000010000 */
[----:B------:R-:W-:Y:S01]  /*19b0*/  FMUL.FTZ R9, R59, R59 ;  /* 0x0000003b3b097220 */ /* 0x000fe20000410000 */
[----:B------:R-:W-:Y:S01]  /*19c0*/  FADD.FTZ R4, R4, R5 ;  /* 0x0000000504047221 */ /* 0x000fe20000010000 */
[----:B------:R-:W-:Y:S01]  /*19d0*/  FADD.FTZ R5, R58, R59 ;  /* 0x0000003b3a057221 */ /* 0x000fe20000010000 */
[----:B------:R-:W-:Y:S01]  /*19e0*/  FADD.FTZ R6, R6, R7 ;  /* 0x0000000706067221 */ /* 0x000fe20000010000 */
[----:B------:R-:W-:Y:S01]  /*19f0*/  FFMA.FTZ R9, R58, R58, R9 ;  /* 0x0000003a3a097223 */ /* 0x000fe20000010009 */
        /* <DEDUP_REMOVED lines=49> */
[----:B------:R-:W2:-:S12]  /*1d10*/  LDC R95, c[0x0][0xc] ;  /* 0x00000300ff5f7b82 */ /* 0x000e980000000800 */
[----:B0-----:R-:W-:Y:S01]  /*1d20*/  @!P5 FADD.FTZ R4, R4, R5 ;  /* 0x000000050404d221 */ /* 0x001fe20000010000 */
[----:B-1----:R-:W-:Y:S01]  /*1d30*/  @!P5 FADD.FTZ R6, R6, R7 ;  /* 0x000000070606d221 */ /* 0x002fe20000010000 */
[----:B------:R-:W-:-:S03]  /*1d40*/  ISETP.NE.AND P5, PT, R92, RZ, PT ;  /* 0x000000ff5c00720c */ /* 0x000fc60003fa5270 */
[----:B------:R-:W-:Y:S02]  /*1d50*/  MOV R24, R4 ;  /* 0x0000000400187202 */ /* 0x000fe40000000f00 */
[----:B------:R-:W-:-:S08]  /*1d60*/  MOV R25, R6 ;  /* 0x0000000600197202 */ /* 0x000fd00000000f00 */
[----:B------:R0:W-:Y:S01]  /*1d70*/  @!P5 STS.64 [R83+0x10], R24 ;  /* 0x000010185300d388 */ /* 0x0001e20000000a00 */
[----:B------:R-:W-:Y:S01]  /*1d80*/  BAR.SYNC.DEFER_BLOCKING 0x0 ;  /* 0x0000000000007b1d */ /* 0x000fe20000010000 */
[----:B------:R-:W-:-:S05]  /*1d90*/  ISETP.NE.AND P5, PT, R80, RZ, PT ;  /* 0x000000ff5000720c */ /* 0x000fca0003fa5270 */
[----:B------:R-:W-:Y:S08]  /*1da0*/  BSSY B0, `(.L_x_5001) ;  /* 0x000002b000007945 */ /* 0x000ff00003800000 */
[----:B0-2---:R-:W-:Y:S05]  /*1db0*/  @P5 BRA `(.L_x_5002) ;  /* 0x0000000000a45947 */ /* 0x005fea0003800000 */
[----:B------:R-:W0:Y:S01]  /*1dc0*/  S2UR UR7, SR_CgaCtaId ;  /* 0x00000000000779c3 */ /* 0x000e220000008800 */
[----:B------:R-:W-:Y:S02]  /*1dd0*/  UMOV UR6, 0x400 ;  /* 0x0000040000067882 */ /* 0x000fe40000000000 */
[----:B0-----:R-:W-:-:S09]  /*1de0*/  ULEA UR6, UR7, UR6, 0x18 ;  /* 0x0000000607067291 */ /* 0x001fd2000f8ec03f */
[----:B------:R-:W0:Y:S04]  /*1df0*/  LDS.64 R26, [UR6+0x18] ;  /* 0x00001806ff1a7984 */ /* 0x000e280008000a00 */
[----:B------:R-:W1:Y:S04]  /*1e00*/  LDS.128 R20, [UR6+0x20] ;  /* 0x00002006ff147984 */ /* 0x000e680008000c00 */
[----:B------:R-:W2:Y:S04]  /*1e10*/  LDS.128 R4, [UR6+0x30] ;  /* 0x00003006ff047984 */ /* 0x000ea80008000c00 */
[----:B------:R-:W3:Y:S04]  /*1e20*/  LDS.128 R8, [UR6+0x40] ;  /* 0x00004006ff087984 */ /* 0x000ee80008000c00 */
[----:B------:R-:W4:Y:S04]  /*1e30*/  LDS.128 R12, [UR6+0x50] ;  /* 0x00005006ff0c7984 */ /* 0x000f280008000c00 */
[----:B------:R-:W5:Y:S01]  /*1e40*/  LDS.128 R16, [UR6+0x60] ;  /* 0x00006006ff107984 */ /* 0x000f620008000c00 */
        /* <DEDUP_REMOVED lines=32> */
.L_x_5002:
[----:B------:R-:W-:Y:S05]  /*2050*/  BSYNC B0 ;  /* 0x0000000000007941 */ /* 0x000fea0003800000 */
.L_x_5001:
[----:B------:R-:W-:-:S13]  /*2060*/  ISETP.GE.U32.AND P6, PT, R95, 0x2, PT ;  /* 0x000000025f00780c */ /* 0x000fda0003fc6070 */
[----:B------:R-:W-:Y:S05]  /*2070*/  @!P6 BRA `(.L_x_5003) ;  /* 0x000000080078e947 */ /* 0x000fea0003800000 */
[----:B------:R-:W-:Y:S05]  /*2080*/  @P5 BRA `(.L_x_5004) ;  /* 0x0000000000745947 */ /* 0x000fea0003800000 */
[----:B------:R-:W0:Y:S01]  /*2090*/  LDC R11, c[0x0][0x10] ;  /* 0x00000400ff0b7b82 */ /* 0x000e220000000800 */
[----:B------:R-:W1:Y:S01]  /*20a0*/  S2R R10, SR_CTAID.Y ;  /* 0x00000000000a7919 */ /* 0x000e620000002600 */
[C---:B------:R-:W-:Y:S02]  /*20b0*/  LOP3.LUT R8, R94.reuse, 0x1, RZ, 0xc0, !PT ;  /* 0x000000015e087812 */ /* 0x040fe400078ec0ff */
[----:B------:R-:W-:Y:S02]  /*20c0*/  LOP3.LUT P6, RZ, R94, 0x2, RZ, 0xc0, !PT ;  /* 0x000000025eff7812 */ /* 0x000fe400078cc0ff */
[----:B------:R-:W-:Y:S02]  /*20d0*/  MOV R13, 0xffffffff ;  /* 0xffffffff000d7802 */ /* 0x000fe40000000f00 */
[----:B------:R-:W2:Y:S01]  /*20e0*/  LDC.64 R6, c[0x0][0x248] ;  /* 0x00009200ff067b82 */ /* 0x000ea20000000a00 */
[----:B------:R-:W-:Y:S02]  /*20f0*/  SEL R15, R95, RZ, !P6 ;  /* 0x000000ff5f0f7207 */ /* 0x000fe40007000000 */
[----:B------:R-:W-:-:S05]  /*2100*/  SEL R13, R13, 0x1, P6 ;  /* 0x000000010d0d7807 */ /* 0x000fca0003000000 */
[----:B------:R-:W3:Y:S01]  /*2110*/  LDC.64 R4, c[0x0][0x240] ;  /* 0x00009000ff047b82 */ /* 0x000ee20000000a00 */
[----:B0-----:R-:W-:-:S04]  /*2120*/  IMAD R8, R8, R11, RZ ;  /* 0x0000000b08087224 */ /* 0x001fc800078e02ff */
[----:B------:R-:W-:-:S05]  /*2130*/  IMAD R9, R8, R95, RZ ;  /* 0x0000005f08097224 */ /* 0x000fca00078e02ff */
[----:B------:R-:W-:Y:S01]  /*2140*/  SHF.L.U32 R9, R9, 0x1, RZ ;  /* 0x0000000109097819 */ /* 0x000fe200000006ff */
[----:B-1----:R-:W-:Y:S01]  /*2150*/  IMAD R11, R11, UR5, R10 ;  /* 0x000000050b0b7c24 */ /* 0x002fe2000f8e020a */
[----:B------:R-:W-:-:S03]  /*2160*/  ISETP.NE.AND P6, PT, R15, -0x1, PT ;  /* 0xffffffff0f00780c */ /* 0x000fc60003fc5270 */
[----:B--2---:R-:W-:Y:S01]  /*2170*/  IMAD.WIDE R6, R9, 0x4, R6 ;  /* 0x0000000409067825 */ /* 0x004fe200078e0206 */
[----:B------:R-:W-:-:S03]  /*2180*/  IADD3 R9, R8, R10, RZ ;  /* 0x0000000a08097210 */ /* 0x000fc60007ffe0ff */
[----:B------:R-:W-:-:S04]  /*2190*/  IMAD.WIDE.U32 R6, R11, 0x8, R6 ;  /* 0x000000080b067825 */ /* 0x000fc800078e0006 */
[----:B---3--:R-:W-:Y:S01]  /*21a0*/  IMAD.WIDE.U32 R4, R9, 0x4, R4 ;  /* 0x0000000409047825 */ /* 0x008fe200078e0004 */
[----:B------:R0:W-:Y:S01]  /*21b0*/  STG.E.64 desc[UR8][R6.64], R24 ;  /* 0x0000001806007986 */ /* 0x0001e2000c101b08 */
[----:B------:R-:W-:Y:S06]  /*21c0*/  MEMBAR.ALL.GPU ;  /* 0x0000000000007992 */ /* 0x000fec000000a000 */
[----:B------:R-:W-:-:S00]  /*21d0*/  ERRBAR ;  /* 0x00000000000079ab */ /* 0x000fc00000000000 */
[----:B------:R-:W-:Y:S06]  /*21e0*/  CGAERRBAR ;  /* 0x00000000000075ab */ /* 0x000fec0000000000 */
[----:B------:R0:W-:Y:S01]  /*21f0*/  REDG.E.ADD.S32.STRONG.GPU desc[UR8][R4.64], R13 ;  /* 0x0000000d0400798e */ /* 0x0001e2000c10e388 */
[----:B------:R-:W-:Y:S05]  /*2200*/  @!P6 BRA `(.L_x_5004) ;  /* 0x000000000014e947 */ /* 0x000fea0003800000 */
.L_x_5005:
[----:B0-----:R-:W2:Y:S04]  /*2210*/  LDG.E.STRONG.GPU R6, desc[UR8][R4.64] ;  /* 0x0000000804067981 */ /* 0x001ea8000c1ef900 */
[----:B--2---:R-:W-:Y:S01]  /*2220*/  CCTL.IVALL ;  /* 0x00000000ff00798f */ /* 0x004fe20002000000 */
[----:B------:R-:W-:Y:S05]  /*2230*/  YIELD ;  /* 0x0000000000007946 */ /* 0x000fea0003800000 */
[----:B------:R-:W-:-:S13]  /*2240*/  ISETP.NE.AND P6, PT, R6, R15, PT ;  /* 0x0000000f0600720c */ /* 0x000fda0003fc5270 */
[----:B------:R-:W-:Y:S05]  /*2250*/  @P6 BRA `(.L_x_5005) ;  /* 0xfffffffc00ec6947 */ /* 0x000fea000383ffff */
.L_x_5004:
        /* <DEDUP_REMOVED lines=8> */
[----:B------:R-:W0:Y:S01]  /*22e0*/  S2UR UR6, SR_CTAID.X ;  /* 0x00000000000679c3 */ /* 0x000e220000002500 */
[----:B------:R-:W-:Y:S02]  /*22f0*/  LOP3.LUT R6, R95, 0x3, RZ, 0xc0, !PT ;  /* 0x000000035f067812 */ /* 0x000fe400078ec0ff */
[----:B------:R-:W-:Y:S02]  /*2300*/  MOV R4, RZ ;  /* 0x000000ff00047202 */ /* 0x000fe40000000f00 */
[----:B------:R-:W-:-:S07]  /*2310*/  IADD3 R5, -R6, R95, RZ ;  /* 0x0000005f06057210 */ /* 0x000fce0007ffe1ff */
.L_x_5007:
[----:B------:R-:W-:-:S13]  /*2320*/  ISETP.EQ.OR P6, PT, R4, UR5, P5 ;  /* 0x0000000504007c0c */ /* 0x000fda000afc2670 */
[----:B------:R-:W1:Y:S01]  /*2330*/  @!P6 LDC R11, c[0x0][0x10] ;  /* 0x00000400ff0beb82 */ /* 0x000e620000000800 */
[----:B------:R-:W2:Y:S01]  /*2340*/  @!P6 S2R R10, SR_CTAID.Y ;  /* 0x00000000000ae919 */ /* 0x000ea20000002600 */
[----:B------:R-:W-:-:S06]  /*2350*/  @!P6 LOP3.LUT R8, R94, 0x1, RZ, 0xc0, !PT ;  /* 0x000000015e08e812 */ /* 0x000fcc00078ec0ff */
[----:B------:R-:W3:Y:S01]  /*2360*/  @!P6 LDC.64 R6, c[0x0][0x248] ;  /* 0x00009200ff06eb82 */ /* 0x000ee20000000a00 */
[----:B-1----:R-:W-:-:S04]  /*2370*/  @!P6 IMAD R8, R8, R11, RZ ;  /* 0x0000000b0808e224 */ /* 0x002fc800078e02ff */
[----:B------:R-:W-:-:S05]  /*2380*/  @!P6 IMAD R8, R8, R95, RZ ;  /* 0x0000005f0808e224 */ /* 0x000fca00078e02ff */
[----:B------:R-:W-:-:S05]  /*2390*/  @!P6 SHF.L.U32 R9, R8, 0x1, RZ ;  /* 0x000000010809e819 */ /* 0x000fca00000006ff */
[----:B---3--:R-:W-:-:S04]  /*23a0*/  @!P6 IMAD.WIDE R6, R9, 0x4, R6 ;  /* 0x000000040906e825 */ /* 0x008fc800078e0206 */
[----:B--2---:R-:W-:-:S04]  /*23b0*/  @!P6 IMAD R9, R11, R4, R10 ;  /* 0x000000040b09e224 */ /* 0x004fc800078e020a */
[----:B------:R-:W-:-:S06]  /*23c0*/  @!P6 IMAD.WIDE.U32 R8, R9, 0x8, R6 ;  /* 0x000000080908e825 */ /* 0x000fcc00078e0006 */
[----:B------:R-:W2:Y:S01]  /*23d0*/  @!P6 LDG.E.64 R8, desc[UR8][R8.64] ;  /* 0x000000080808e981 */ /* 0x000ea2000c1e1b00 */
[----:B------:R-:W-:Y:S01]  /*23e0*/  IADD3 R12, R4, 0x1, RZ ;  /* 0x00000001040c7810 */ /* 0x000fe20007ffe0ff */
[----:B0-----:R-:W-:Y:S01]  /*23f0*/  UMOV UR5, UR6 ;  /* 0x0000000600057c82 */ /* 0x001fe20008000000 */
[----:B--2---:R-:W-:Y:S01]  /*2400*/  @!P6 FADD.FTZ R24, R24, R8 ;  /* 0x000000081818e221 */ /* 0x004fe20000010000 */
[----:B------:R-:W-:Y:S01]  /*2410*/  @!P6 FADD.FTZ R25, R25, R9 ;  /* 0x000000091919e221 */ /* 0x000fe20000010000 */
[----:B------:R-:W-:-:S13]  /*2420*/  ISETP.EQ.OR P6, PT, R12, UR5, P5 ;  /* 0x000000050c007c0c */ /* 0x000fda000afc2670 */
[----:B------:R-:W0:Y:S01]  /*2430*/  @!P6 LDC R11, c[0x0][0x10] ;  /* 0x00000400ff0beb82 */ /* 0x000e220000000800 */
[----:B------:R-:W1:Y:S01]  /*2440*/  @!P6 S2R R13, SR_CTAID.Y ;  /* 0x00000000000de919 */ /* 0x000e620000002600 */
[----:B------:R-:W-:-:S06]  /*2450*/  @!P6 LOP3.LUT R10, R94, 0x1, RZ, 0xc0, !PT ;  /* 0x000000015e0ae812 */ /* 0x000fcc00078ec0ff */
[----:B------:R-:W2:Y:S01]  /*2460*/  @!P6 LDC.64 R6, c[0x0][0x248] ;  /* 0x00009200ff06eb82 */ /* 0x000ea20000000a00 */
[----:B0-----:R-:W-:-:S04]  /*2470*/  @!P6 IMAD R10, R10, R11, RZ ;  /* 0x0000000b0a0ae224 */ /* 0x001fc800078e02ff */
[----:B------:R-:W-:-:S05]  /*2480*/  @!P6 IMAD R10, R10, R95, RZ ;  /* 0x0000005f0a0ae224 */ /* 0x000fca00078e02ff */
[----:B------:R-:W-:-:S05]  /*2490*/  @!P6 SHF.L.U32 R9, R10, 0x1, RZ ;  /* 0x000000010a09e819 */ /* 0x000fca00000006ff */
[----:B--2---:R-:W-:-:S04]  /*24a0*/  @!P6 IMAD.WIDE R6, R9, 0x4, R6 ;  /* 0x000000040906e825 */ /* 0x004fc800078e0206 */
[----:B-1----:R-:W-:-:S04]  /*24b0*/  @!P6 IMAD R9, R12, R11, R13 ;  /* 0x0000000b0c09e224 */ /* 0x002fc800078e020d */
[----:B------:R-:W-:-:S06]  /*24c0*/  @!P6 IMAD.WIDE.U32 R8, R9, 0x8, R6 ;  /* 0x000000080908e825 */ /* 0x000fcc00078e0006 */
[----:B------:R-:W2:Y:S01]  /*24d0*/  @!P6 LDG.E.64 R8, desc[UR8][R8.64] ;  /* 0x000000080808e981 */ /* 0x000ea2000c1e1b00 */
[----:B------:R-:W-:Y:S01]  /*24e0*/  IADD3 R12, R4, 0x2, RZ ;  /* 0x00000002040c7810 */ /* 0x000fe20007ffe0ff */
[----:B--2---:R-:W-:Y:S01]  /*24f0*/  @!P6 FADD.FTZ R24, R24, R8 ;  /* 0x000000081818e221 */ /* 0x004fe20000010000 */
[----:B------:R-:W-:Y:S02]  /*2500*/  @!P6 FADD.FTZ R25, R25, R9 ;  /* 0x000000091919e221 */ /* 0x000fe40000010000 */
        /* <DEDUP_REMOVED lines=33> */
.L_x_5006:
[----:B------:R-:W-:-:S13]  /*2720*/  LOP3.LUT P6, R12, R95, 0x3, RZ, 0xc0, !PT ;  /* 0x000000035f0c7812 */ /* 0x000fda00078cc0ff */
[----:B------:R-:W-:Y:S05]  /*2730*/  @!P6 BRA `(.L_x_5003) ;  /* 0x0000000000c8e947 */ /* 0x000fea0003800000 */
[----:B------:R-:W-:Y:S01]  /*2740*/  ISETP.EQ.OR P6, PT, R4, UR5, P5 ;  /* 0x0000000504007c0c */ /* 0x000fe2000afc2670 */
[----:B------:R-:W-:-:S12]  /*2750*/  BSSY B0, `(.L_x_5008) ;  /* 0x000000f000007945 */ /* 0x000fd80003800000 */
[----:B------:R-:W-:Y:S05]  /*2760*/  @P6 BRA `(.L_x_5009) ;  /* 0x0000000000346947 */ /* 0x000fea0003800000 */
[----:B------:R-:W0:Y:S01]  /*2770*/  S2R R9, SR_CTAID.Y ;  /* 0x0000000000097919 */ /* 0x000e220000002600 */
[----:B------:R-:W1:Y:S01]  /*2780*/  LDC.64 R6, c[0x0][0x248] ;  /* 0x00009200ff067b82 */ /* 0x000e620000000a00 */
[----:B------:R-:W-:Y:S01]  /*2790*/  LOP3.LUT R8, R94, 0x1, RZ, 0xc0, !PT ;  /* 0x000000015e087812 */ /* 0x000fe200078ec0ff */
[----:B------:R-:W-:-:S04]  /*27a0*/  ULDC UR6, c[0x0][0x10] ;  /* 0x0000040000067ab9 */ /* 0x000fc80000000800 */
[----:B------:R-:W-:-:S04]  /*27b0*/  IMAD R8, R8, UR6, RZ ;  /* 0x0000000608087c24 */ /* 0x000fc8000f8e02ff */
[----:B------:R-:W-:-:S05]  /*27c0*/  IMAD R8, R8, R95, RZ ;  /* 0x0000005f08087224 */ /* 0x000fca00078e02ff */
[----:B------:R-:W-:-:S05]  /*27d0*/  SHF.L.U32 R5, R8, 0x1, RZ ;  /* 0x0000000108057819 */ /* 0x000fca00000006ff */
[----:B-1----:R-:W-:-:S04]  /*27e0*/  IMAD.WIDE R6, R5, 0x4, R6 ;  /* 0x0000000405067825 */ /* 0x002fc800078e0206 */
[----:B0-----:R-:W-:-:S04]  /*27f0*/  IMAD R5, R4, UR6, R9 ;  /* 0x0000000604057c24 */ /* 0x001fc8000f8e0209 */
[----:B------:R-:W-:-:S06]  /*2800*/  IMAD.WIDE.U32 R6, R5, 0x8, R6 ;  /* 0x0000000805067825 */ /* 0x000fcc00078e0006 */
[----:B------:R-:W2:Y:S02]  /*2810*/  LDG.E.64 R6, desc[UR8][R6.64] ;  /* 0x0000000806067981 */ /* 0x000ea4000c1e1b00 */
[----:B--2---:R-:W-:Y:S01]  /*2820*/  FADD.FTZ R24, R24, R6 ;  /* 0x0000000618187221 */ /* 0x004fe20000010000 */
[----:B------:R-:W-:-:S07]  /*2830*/  FADD.FTZ R25, R25, R7 ;  /* 0x0000000719197221 */ /* 0x000fce0000010000 */
.L_x_5009:
[----:B------:R-:W-:Y:S05]  /*2840*/  BSYNC B0 ;  /* 0x0000000000007941 */ /* 0x000fea0003800000 */
.L_x_5008:
[----:B------:R-:W-:-:S13]  /*2850*/  ISETP.NE.AND P6, PT, R12, 0x1, PT ;  /* 0x000000010c00780c */ /* 0x000fda0003fc5270 */
[----:B------:R-:W-:Y:S05]  /*2860*/  @!P6 BRA `(.L_x_5003) ;  /* 0x00000000007ce947 */ /* 0x000fea0003800000 */
[----:B------:R-:W-:-:S04]  /*2870*/  IADD3 R10, R4, 0x1, RZ ;  /* 0x00000001040a7810 */ /* 0x000fc80007ffe0ff */
        /* <DEDUP_REMOVED lines=15> */
[----:B------:R-:W-:-:S04]  /*2970*/  ISETP.EQ.OR P6, PT, R10, UR5, P5 ;  /* 0x000000050a007c0c */ /* 0x000fc8000afc2670 */
[----:B------:R-:W-:-:S13]  /*2980*/  ISETP.EQ.OR P6, PT, R12, 0x2, P6 ;  /* 0x000000020c00780c */ /* 0x000fda00037c2670 */
        /* <DEDUP_REMOVED lines=10> */
[----:B------:R-:W2:Y:S02]  /*2a30*/  @!P6 LDG.E.64 R4, desc[UR8][R4.64] ;  /* 0x000000080404e981 */ /* 0x000ea4000c1e1b00 */
[----:B--2---:R-:W-:Y:S01]  /*2a40*/  @!P6 FADD.FTZ R24, R24, R4 ;  /* 0x000000041818e221 */ /* 0x004fe20000010000 */
[----:B------:R-:W-:-:S07]  /*2a50*/  @!P6 FADD.FTZ R25, R25, R5 ;  /* 0x000000051919e221 */ /* 0x000fce0000010000 */
.L_x_5003:
        /* <DEDUP_REMOVED lines=20> */
[----:B------:R-:W-:Y:S01]  /*2ba0*/  @!P5 STS.64 [UR6+0x98], R24 ;  /* 0x00009818ff00d988 */ /* 0x000fe20008000a06 */
[----:B------:R-:W-:-:S03]  /*2bb0*/  IADD3 R14, P5, R14, UR12, RZ ;  /* 0x0000000c0e0e7c10 */ /* 0x000fc6000ffbe0ff */
[----:B------:R0:W-:Y:S01]  /*2bc0*/  @!P6 STG.E.64 desc[UR8][R4.64], R10 ;  /* 0x0000000a0400e986 */ /* 0x0001e2000c101b08 */
[----:B------:R-:W-:Y:S01]  /*2bd0*/  IADD3.X R15, R30, UR13, RZ, P5, !PT ;  /* 0x0000000d1e0f7c10 */ /* 0x000fe2000affe4ff */
[----:B------:R-:W-:Y:S08]  /*2be0*/  BAR.SYNC.DEFER_BLOCKING 0x0 ;  /* 0x0000000000007b1d */ /* 0x000ff00000010000 */
[----:B0-----:R-:W0:Y:S01]  /*2bf0*/  LDC R10, c[0x0][0x294] ;  /* 0x0000a500ff0a7b82 */ /* 0x001e220000000800 */
[----:B------:R-:W2:Y:S04]  /*2c00*/  LDG.E.64 R6, desc[UR8][R6.64] ;  /* 0x0000000806067981 */ /* 0x000ea8000c1e1b00 */
[----:B------:R-:W2:Y:S04]  /*2c10*/  LDG.E.64 R4, desc[UR8][R14.64] ;  /* 0x000000080e047981 */ /* 0x000ea8000c1e1b00 */
[----:B------:R-:W1:Y:S02]  /*2c20*/  LDS.64 R8, [UR6+0x98] ;  /* 0x00009806ff087984 */ /* 0x000e640008000a00 */
[----:B-1----:R-:W-:-:S04]  /*2c30*/  FMUL.FTZ R8, R8, UR7 ;  /* 0x0000000708087c20 */ /* 0x002fc80008410000 */
[----:B------:R-:W-:-:S04]  /*2c40*/  FMUL.FTZ R12, R8, R8 ;  /* 0x00000008080c7220 */ /* 0x000fc80000410000 */
[----:B------:R-:W-:-:S05]  /*2c50*/  FFMA.FTZ R9, R9, UR7, -R12 ;  /* 0x0000000709097c23 */ /* 0x000fca000801080c */
[----:B------:R-:W-:-:S13]  /*2c60*/  FSETP.GTU.FTZ.AND P5, PT, R9, RZ, PT ;  /* 0x000000ff0900720b */ /* 0x000fda0003fbc000 */
[----:B------:R-:W1:Y:S01]  /*2c70*/  @P5 LDC R12, c[0x0][0x238] ;  /* 0x00008e00ff0c5b82 */ /* 0x000e620000000800 */
[----:B------:R-:W-:Y:S01]  /*2c80*/  ISETP.NE.AND P6, PT, RZ, UR10, PT ;  /* 0x0000000aff007c0c */ /* 0x000fe2000bfc5270 */
[----:B-1----:R-:W-:Y:S01]  /*2c90*/  @P5 FADD.FTZ R11, R9, R12 ;  /* 0x0000000c090b5221 */ /* 0x002fe20000010000 */
[----:B------:R-:W-:-:S10]  /*2ca0*/  HFMA2.MMA R9, -RZ, RZ, 1.875, 0 ;  /* 0x3f800000ff097435 */ /* 0x000fd400000001ff */
[----:B------:R-:W1:Y:S01]  /*2cb0*/  @P5 MUFU.RSQ R9, R11 ;  /* 0x0000000b00095308 */ /* 0x000e620000001400 */
[C---:B------:R-:W-:Y:S01]  /*2cc0*/  FADD.FTZ R38, -R8.reuse, R38 ;  /* 0x0000002608267221 */ /* 0x040fe20000010100 */
[C---:B------:R-:W-:Y:S01]  /*2cd0*/  FADD.FTZ R12, -R8.reuse, R39 ;  /* 0x00000027080c7221 */ /* 0x040fe20000010100 */
[C---:B------:R-:W-:Y:S01]  /*2ce0*/  FADD.FTZ R40, -R8.reuse, R40 ;  /* 0x0000002808287221 */ /* 0x040fe20000010100 */
[----:B------:R-:W-:Y:S01]  /*2cf0*/  FADD.FTZ R20, -R8, R41 ;  /* 0x0000002908147221 */ /* 0x000fe20000010100 */
[-C--:B-1----:R-:W-:Y:S01]  /*2d00*/  FMUL.FTZ R13, R38, R9.reuse ;  /* 0x00000009260d7220 */ /* 0x082fe20000410000 */
[----:B------:R-:W-:-:S03]  /*2d10*/  FMUL.FTZ R16, R12, R9 ;  /* 0x000000090c107220 */ /* 0x000fc60000410000 */
        /* <DEDUP_REMOVED lines=13> */
.L_x_5010:
[----:B------:R-:W-:Y:S01]  /*2df0*/  LOP3.LUT P5, RZ, R90, 0x4, RZ, 0xc0, !PT ;  /* 0x000000045aff7812 */ /* 0x000fe200078ac0ff */
[----:B------:R-:W-:-:S12]  /*2e00*/  BSSY B0, `(.L_x_5011) ;  /* 0x000000d000007945 */ /* 0x000fd80003800000 */
[----:B------:R-:W-:Y:S05]  /*2e10*/  @P5 BRA `(.L_x_5012) ;  /* 0x00000000002c5947 */ /* 0x000fea0003800000 */
        /* <DEDUP_REMOVED lines=10> */
[----:B------:R0:W-:Y:S04]  /*2ec0*/  STG.E.64 desc[UR8][R14.64], R12 ;  /* 0x0000000c0e007986 */ /* 0x0001e8000c101b08 */
.L_x_5012:
[----:B------:R-:W-:Y:S05]  /*2ed0*/  BSYNC B0 ;  /* 0x0000000000007941 */ /* 0x000fea0003800000 */
.L_x_5011:
[-C--:B------:R-:W-:Y:S01]  /*2ee0*/  FMUL.FTZ R11, R40, R9.reuse ;  /* 0x00000009280b7220 */ /* 0x080fe20000410000 */
[----:B------:R-:W-:Y:S01]  /*2ef0*/  FMUL.FTZ R20, R20, R9 ;  /* 0x0000000914147220 */ /* 0x000fe20000410000 */
[C---:B------:R-:W-:Y:S01]  /*2f00*/  FADD.FTZ R42, -R8.reuse, R42 ;  /* 0x0000002a082a7221 */ /* 0x040fe20000010100 */
        /* <DEDUP_REMOVED lines=14> */
.L_x_5013:
        /* <DEDUP_REMOVED lines=14> */
.L_x_5015:
[----:B------:R-:W-:Y:S05]  /*30d0*/  BSYNC B0 ;  /* 0x0000000000007941 */ /* 0x000fea0003800000 */
.L_x_5014:
        /* <DEDUP_REMOVED lines=17> */
.L_x_5016:
[----:B------:R-:W-:Y:S01]  /*31f0*/  LOP3.LUT P5, RZ, R90, 0x10, RZ, 0xc0, !PT ;  /* 0x000000105aff7812 */ /* 0x000fe200078ac0ff */
[----:B------:R-:W-:-:S12]  /*3200*/  BSSY B0, `(.L_x_5017) ;  /* 0x000000d000007945 */ /* 0x000fd80003800000 */
[----:B------:R-:W-:Y:S05]  /*3210*/  @P5 BRA `(.L_x_5018) ;  /* 0x00000000002c5947 */ /* 0x000fea0003800000 */
[----:B------:R-:W-:Y:S01]  /*3220*/  ULDC.64 UR6, c[0x0][0x270] ;  /* 0x00009c0000067ab9 */ /* 0x000fe20000000a00 */
[----:B------:R-:W-:Y:S01]  /*3230*/  MOV R14, R28 ;  /* 0x0000001c000e7202 */ /* 0x000fe20000000f00 */
[----:B------:R-:W-:Y:S01]  /*3240*/  IMAD R18, R91, UR6, RZ ;  /* 0x000000065b127c24 */ /* 0x000fe2000f8e02ff */
[----:B------:R-:W-:-:S03]  /*3250*/  MOV R15, R3 ;  /* 0x00000003000f7202 */ /* 0x000fc60000000f00 */
[----:B------:R-:W-:-:S04]  /*3260*/  IMAD.WIDE.U32 R16, R87, UR6, R14 ;  /* 0x0000000657107c25 */ /* 0x000fc8000f8e000e */
[----:B------:R-:W-:Y:S01]  /*3270*/  IMAD R87, R87, UR7, R18 ;  /* 0x0000000757577c24 */ /* 0x000fe2000f8e0212 */
[----:B------:R-:W-:Y:S02]  /*3280*/  ULDC.64 UR6, c[0x0][0x210] ;  /* 0x0000840000067ab9 */ /* 0x000fe40000000a00 */
[----:B------:R-:W-:Y:S02]  /*3290*/  LEA R14, P5, R16, UR6, 0x2 ;  /* 0x00000006100e7c11 */ /* 0x000fe4000f8a10ff */
[----:B------:R-:W-:-:S04]  /*32a0*/  IADD3 R87, R17, R87, RZ ;  /* 0x0000005711577210 */ /* 0x000fc80007ffe0ff */
[----:B------:R-:W-:-:S05]  /*32b0*/  LEA.HI.X R15, R16, UR7, R87, 0x2, P5 ;  /* 0x00000007100f7c11 */ /* 0x000fca000a8f1457 */
[----:B------:R0:W-:Y:S02]  /*32c0*/  STG.E.64 desc[UR8][R14.64], R12 ;  /* 0x0000000c0e007986 */ /* 0x0001e4000c101b08 */
.L_x_5018:
[----:B------:R-:W-:Y:S05]  /*32d0*/  BSYNC B0 ;  /* 0x0000000000007941 */ /* 0x000fea0003800000 */
.L_x_5017:
[-C--:B------:R-:W-:Y:S01]  /*32e0*/  FMUL.FTZ R11, R44, R9.reuse ;  /* 0x000000092c0b7220 */ /* 0x080fe20000410000 */
[----:B------:R-:W-:Y:S01]  /*32f0*/  FMUL.FTZ R20, R20, R9 ;  /* 0x0000000914147220 */ /* 0x000fe20000410000 */
[C---:B------:R-:W-:Y:S01]  /*3300*/  FADD.FTZ R46, -R8.reuse, R46 ;  /* 0x0000002e082e7221 */ /* 0x040fe20000010100 */
[----:B------:R-:W-:Y:S01]  /*3310*/  FADD.FTZ R22, -R8, R47 ;  /* 0x0000002f08167221 */ /* 0x000fe20000010100 */
        /* <DEDUP_REMOVED lines=13> */
.L_x_5019:
[----:B------:R-:W-:Y:S01]  /*33f0*/  LOP3.LUT P5, RZ, R90, 0x20, RZ, 0xc0, !PT ;  /* 0x000000205aff7812 */ /* 0x000fe200078ac0ff */
[----:B------:R-:W-:-:S12]  /*3400*/  BSSY B0, `(.L_x_5020) ;  /* 0x000000d000007945 */ /* 0x000fd80003800000 */
[----:B------:R-:W-:Y:S05]  /*3410*/  @P5 BRA `(.L_x_5021) ;  /* 0x00000000002c5947 */ /* 0x000fea0003800000 */
[----:B------:R-:W-:Y:S01]  /*3420*/  ULDC.64 UR6, c[0x0][0x270] ;  /* 0x00009c0000067ab9 */ /* 0x000fe20000000a00 */
[----:B0-----:R-:W-:Y:S01]  /*3430*/  MOV R12, R28 ;  /* 0x0000001c000c7202 */ /* 0x001fe20000000f00 */
        /* <DEDUP_REMOVED lines=9> */
.L_x_5021:
[----:B------:R-:W-:Y:S05]  /*34d0*/  BSYNC B0 ;  /* 0x0000000000007941 */ /* 0x000fea0003800000 */
.L_x_5020:
[-C--:B------:R-:W-:Y:S01]  /*34e0*/  FMUL.FTZ R11, R46, R9.reuse ;  /* 0x000000092e0b7220 */ /* 0x080fe20000410000 */
[----:B------:R-:W-:Y:S01]  /*34f0*/  FMUL.FTZ R22, R22, R9 ;  /* 0x0000000916167220 */ /* 0x000fe20000410000 */
[C---:B------:R-:W-:Y:S01]  /*3500*/  FADD.FTZ R48, -R8.reuse, R48 ;  /* 0x0000003008307221 */ /* 0x040fe20000010100 */
[----:B------:R-:W-:Y:S01]  /*3510*/  FADD.FTZ R20, -R8, R49 ;  /* 0x0000003108147221 */ /* 0x000fe20000010100 */
[----:B-1----:R-:W-:Y:S01]  /*3520*/  FFMA.FTZ R16, R6, R11, R4 ;  /* 0x0000000b06107223 */ /* 0x002fe20000010004 */
        /* <DEDUP_REMOVED lines=12> */
.L_x_5022:
        /* <DEDUP_REMOVED lines=14> */
.L_x_5024:
[----:B------:R-:W-:Y:S05]  /*36d0*/  BSYNC B0 ;  /* 0x0000000000007941 */ /* 0x000fea0003800000 */
.L_x_5023:
        /* <DEDUP_REMOVED lines=17> */
.L_x_5025:
        /* <DEDUP_REMOVED lines=14> */
.L_x_5027:
[----:B------:R-:W-:Y:S05]  /*38d0*/  BSYNC B0 ;  /* 0x0000000000007941 */ /* 0x000fea0003800000 */
.L_x_5026:
        /* <DEDUP_REMOVED lines=17> */
.L_x_5028:
        /* <DEDUP_REMOVED lines=14> */
.L_x_5030:
[----:B------:R-:W-:Y:S05]  /*3ad0*/  BSYNC B0 ;  /* 0x0000000000007941 */ /* 0x000fea0003800000 */
.L_x_5029:
        /* <DEDUP_REMOVED lines=17> */
.L_x_5031:
        /* <DEDUP_REMOVED lines=14> */
.L_x_5033:
[----:B------:R-:W-:Y:S05]  /*3cd0*/  BSYNC B0 ;  /* 0x0000000000007941 */ /* 0x000fea0003800000 */
.L_x_5032:
[-C--:B------:R-:W-:Y:S01]  /*3ce0*/  FMUL.FTZ R11, R54, R9.reuse ;  /* 0x00000009360b7220 */ /* 0x080fe20000410000 */
[----:B------:R-:W-:Y:S01]  /*3cf0*/  FMUL.FTZ R22, R22, R9 ;  /* 0x0000000916167220 */ /* 0x000fe20000410000 */
[C---:B------:R-:W-:Y:S01]  /*3d00*/  FADD.FTZ R56, -R8.reuse, R56 ;  /* 0x0000003808387221 */ /* 0x040fe20000010100 */
[----:B------:R-:W-:Y:S01]  /*3d10*/  FADD.FTZ R20, -R8, R57 ;  /* 0x0000003908147221 */ /* 0x000fe20000010100 */
[----:B------:R-:W-:Y:S01]  /*3d20*/  SHF.R.U32.HI R19, RZ, 0x6, R80 ;  /* 0x00000006ff137819 */ /* 0x000fe20000011650 */
        /* <DEDUP_REMOVED lines=13> */
.L_x_5034:
[----:B------:R-:W-:Y:S04]  /*3e00*/  BSSY B0, `(.L_x_5035) ;  /* 0x000000d000007945 */ /* 0x000fe80003800000 */
        /* <DEDUP_REMOVED lines=12> */
.L_x_5036:
[----:B------:R-:W-:Y:S05]  /*3ed0*/  BSYNC B0 ;  /* 0x0000000000007941 */ /* 0x000fea0003800000 */
.L_x_5035:
[-C--:B------:R-:W-:Y:S01]  /*3ee0*/  FMUL.FTZ R11, R56, R9.reuse ;  /* 0x00000009380b7220 */ /* 0x080fe20000410000 */
[----:B------:R-:W-:Y:S01]  /*3ef0*/  FMUL.FTZ R20, R20, R9 ;  /* 0x0000000914147220 */ /* 0x000fe20000410000 */
[----:B------:R-:W-:Y:S02]  /*3f00*/  IMAD R19, R10, UR5, R19 ;  /* 0x000000050a137c24 */ /* 0x000fe4000f8e0213 */
[----:B------:R-:W-:Y:S01]  /*3f10*/  FADD.FTZ R58, -R8, R58 ;  /* 0x0000003a083a7221 */ /* 0x000fe20000010100 */
[----:B0-----:R-:W-:Y:S01]  /*3f20*/  FFMA.FTZ R14, R6, R11, R4 ;  /* 0x0000000b060e7223 */ /* 0x001fe20000010004 */
        /* <DEDUP_REMOVED lines=12> */
.L_x_5037:
[----:B------:R-:W-:Y:S04]  /*3ff0*/  BSSY B0, `(.L_x_5038) ;  /* 0x000000d000007945 */ /* 0x000fe80003800000 */
[----:B------:R-:W-:Y:S05]  /*4000*/  @P3 BRA `(.L_x_5039) ;  /* 0x00000000002c3947 */ /* 0x000fea0003800000 */
[----:B------:R-:W-:Y:S01]  /*4010*/  ULDC.64 UR6, c[0x0][0x270] ;  /* 0x00009c0000067ab9 */ /* 0x000fe20000000a00 */
[----:B------:R-:W-:Y:S01]  /*4020*/  MOV R10, R28 ;  /* 0x0000001c000a7202 */ /* 0x000fe20000000f00 */
[----:B------:R-:W-:Y:S01]  /*4030*/  IMAD R71, R71, UR6, RZ ;  /* 0x0000000647477c24 */ /* 0x000fe2000f8e02ff */
[----:B------:R-:W-:-:S03]  /*4040*/  MOV R11, R3 ;  /* 0x00000003000b7202 */ /* 0x000fc60000000f00 */
[C---:B------:R-:W-:Y:S02]  /*4050*/  IMAD R71, R68.reuse, UR7, R71 ;  /* 0x0000000744477c24 */ /* 0x040fe4000f8e0247 */
[----:B-1----:R-:W-:Y:S01]  /*4060*/  IMAD.WIDE.U32 R12, R68, UR6, R10 ;  /* 0x00000006440c7c25 */ /* 0x002fe2000f8e000a */
[----:B------:R-:W-:Y:S02]  /*4070*/  ULDC.64 UR6, c[0x0][0x210] ;  /* 0x0000840000067ab9 */ /* 0x000fe40000000a00 */
[----:B------:R-:W-:Y:S02]  /*4080*/  LEA R10, P3, R12, UR6, 0x2 ;  /* 0x000000060c0a7c11 */ /* 0x000fe4000f8610ff */
[----:B------:R-:W-:-:S04]  /*4090*/  IADD3 R71, R13, R71, RZ ;  /* 0x000000470d477210 */ /* 0x000fc80007ffe0ff */
[----:B------:R-:W-:-:S05]  /*40a0*/  LEA.HI.X R11, R12, UR7, R71, 0x2, P3 ;  /* 0x000000070c0b7c11 */ /* 0x000fca00098f1447 */
[----:B------:R0:W-:Y:S02]  /*40b0*/  STG.E.64 desc[UR8][R10.64], R14 ;  /* 0x0000000e0a007986 */ /* 0x0001e4000c101b08 */
.L_x_5039:
[----:B------:R-:W-:Y:S05]  /*40c0*/  BSYNC B0 ;  /* 0x0000000000007941 */ /* 0x000fea0003800000 */
.L_x_5038:
[C---:B------:R-:W-:Y:S01]  /*40d0*/  IADD3 R22, R19.reuse, 0x68, RZ ;  /* 0x0000006813167810 */ /* 0x040fe20007ffe0ff */
[----:B------:R-:W-:Y:S01]  /*40e0*/  ULDC.64 UR6, c[0x0][0x278] ;  /* 0x00009e0000067ab9 */ /* 0x000fe20000000a00 */
[C---:B-1----:R-:W-:Y:S01]  /*40f0*/  IADD3 R17, R19.reuse, 0x70, RZ ;  /* 0x0000007013117810 */ /* 0x042fe20007ffe0ff */
[C---:B0-----:R-:W-:Y:S01]  /*4100*/  FADD.FTZ R10, -R8.reuse, R59 ;  /* 0x0000003b080a7221 */ /* 0x041fe20000010100 */
[----:B------:R-:W-:Y:S01]  /*4110*/  IADD3 R16, R19, 0x78, RZ ;  /* 0x0000007813107810 */ /* 0x000fe20007ffe0ff */
        /* <DEDUP_REMOVED lines=21> */
[----:B------:R-:W-:Y:S01]  /*4270*/  ISETP.GE.AND.EX P5, PT, R31, UR7, PT, P5 ;  /* 0x000000071f007c0c */ /* 0x000fe2000bfa6350 */
[-C--:B------:R-:W-:Y:S01]  /*4280*/  FMUL.FTZ R24, R10, R9.reuse ;  /* 0x000000090a187220 */ /* 0x080fe20000410000 */
[----:B------:R-:W-:Y:S01]  /*4290*/  ISETP.GE.AND.EX P3, PT, R19, UR7, PT, P3 ;  /* 0x0000000713007c0c */ /* 0x000fe2000bf66330 */
[-C--:B------:R-:W-:Y:S01]  /*42a0*/  FMUL.FTZ R30, R12, R9.reuse ;  /* 0x000000090c1e7220 */ /* 0x080fe20000410000 */
[----:B------:R-:W-:Y:S01]  /*42b0*/  ISETP.GE.AND.EX P4, PT, R18, UR7, PT, P4 ;  /* 0x0000000712007c0c */ /* 0x000fe2000bf86340 */
        /* <DEDUP_REMOVED lines=8> */
[--C-:B------:R-:W-:Y:S01]  /*4340*/  FFMA.FTZ R12, R6, R21, R4.reuse ;  /* 0x00000015060c7223 */ /* 0x100fe20000010004 */
[----:B------:R-:W-:Y:S01]  /*4350*/  ISETP.GT.U32.OR P5, PT, R80, 0x1ff, P5 ;  /* 0x000001ff5000780c */ /* 0x000fe20002fa4470 */
[--C-:B------:R-:W-:Y:S01]  /*4360*/  FFMA.FTZ R10, R6, R23, R4.reuse ;  /* 0x00000017060a7223 */ /* 0x100fe20000010004 */
[----:B------:R-:W-:Y:S01]  /*4370*/  ISETP.GT.U32.OR P3, PT, R80, 0x1ff, P3 ;  /* 0x000001ff5000780c */ /* 0x000fe20001f64470 */
[----:B------:R-:W-:Y:S01]  /*4380*/  FFMA.FTZ R8, R6, R25, R4 ;  /* 0x0000001906087223 */ /* 0x000fe20000010004 */
[----:B------:R-:W-:Y:S01]  /*4390*/  ISETP.GT.U32.OR P4, PT, R80, 0x1ff, P4 ;  /* 0x000001ff5000780c */ /* 0x000fe20002784470 */
        /* <DEDUP_REMOVED lines=17> */
.L_x_5040:
[----:B------:R-:W-:Y:S04]  /*44b0*/  BSSY B0, `(.L_x_5041) ;  /* 0x000000d000007945 */ /* 0x000fe80003800000 */
[----:B------:R-:W-:Y:S05]  /*44c0*/  @P2 BRA `(.L_x_5042) ;  /* 0x00000000002c2947 */ /* 0x000fea0003800000 */
        /* <DEDUP_REMOVED lines=11> */
.L_x_5042:
[----:B------:R-:W-:Y:S05]  /*4580*/  BSYNC B0 ;  /* 0x0000000000007941 */ /* 0x000fea0003800000 */
.L_x_5041:
        /* <DEDUP_REMOVED lines=11> */
.L_x_5043:
        /* <DEDUP_REMOVED lines=13> */
.L_x_5045:
[----:B------:R-:W-:Y:S05]  /*4710*/  BSYNC B0 ;  /* 0x0000000000007941 */ /* 0x000fea0003800000 */
.L_x_5044:
        /* <DEDUP_REMOVED lines=11> */
.L_x_5046:
[----:B------:R-:W-:Y:S04]  /*47d0*/  BSSY B0, `(.L_x_5047) ;  /* 0x000000d000007945 */ /* 0x000fe80003800000 */
[----:B------:R-:W-:Y:S05]  /*47e0*/  @P0 BRA `(.L_x_5048) ;  /* 0x00000000002c0947 */ /* 0x000fea0003800000 */
[----:B------:R-:W-:Y:S01]  /*47f0*/  ULDC.64 UR6, c[0x0][0x270] ;  /* 0x00009c0000067ab9 */ /* 0x000fe20000000a00 */
[----:B01----:R-:W-:Y:S01]  /*4800*/  MOV R4, R28 ;  /* 0x0000001c00047202 */ /* 0x003fe20000000f00 */
        /* <DEDUP_REMOVED lines=9> */
.L_x_5048:
[----:B------:R-:W-:Y:S05]  /*48a0*/  BSYNC B0 ;  /* 0x0000000000007941 */ /* 0x000fea0003800000 */
.L_x_5047:
[----:B------:R-:W-:Y:S05]  /*48b0*/  @!P6 BRA `(.L_x_5049) ;  /* 0x000000000028e947 */ /* 0x000fea0003800000 */
[----:B------:R-:W-:Y:S01]  /*48c0*/  FMUL.FTZ R0, R12, -1.4426950216293334961 ;  /* 0xbfb8aa3b0c007820 */ /* 0x000fe20000410000 */
[----:B------:R-:W-:-:S05]  /*48d0*/  FMUL.FTZ R6, R13, -1.4426950216293334961 ;  /* 0xbfb8aa3b0d067820 */ /* 0x000fca0000410000 */
[----:B------:R-:W0:Y:S08]  /*48e0*/  MUFU.EX2 R0, R0 ;  /* 0x0000000000007308 */ /* 0x000e300000000800 */
[----:B------:R-:W3:Y:S01]  /*48f0*/  MUFU.EX2 R6, R6 ;  /* 0x0000000600067308 */ /* 0x000ee20000000800 */
[----:B012---:R-:W-:-:S07]  /*4900*/  FADD.FTZ R4, R0, 1 ;  /* 0x3f80000000047421 */ /* 0x007fce0000010000 */
[----:B------:R-:W0:Y:S01]  /*4910*/  MUFU.RCP R5, R4 ;  /* 0x0000000400057308 */ /* 0x000e220000001000 */
[----:B---3--:R-:W-:-:S07]  /*4920*/  FADD.FTZ R7, R6, 1 ;  /* 0x3f80000006077421 */ /* 0x008fce0000010000 */
[----:B------:R-:W1:Y:S01]  /*4930*/  MUFU.RCP R14, R7 ;  /* 0x00000007000e7308 */ /* 0x000e620000001000 */
[----:B0-----:R-:W-:Y:S01]  /*4940*/  FMUL.FTZ R12, R12, R5 ;  /* 0x000000050c0c7220 */ /* 0x001fe20000410000 */
[----:B-1----:R-:W-:-:S07]  /*4950*/  FMUL.FTZ R13, R13, R14 ;  /* 0x0000000e0d0d7220 */ /* 0x002fce0000410000 */
.L_x_5049:
[----:B------:R-:W-:Y:S04]  /*4960*/  BSSY B0, `(.L_x_5050) ;  /* 0x000000d000007945 */ /* 0x000fe80003800000 */
[----:B------:R-:W-:Y:S05]  /*4970*/  @P5 BRA `(.L_x_5051) ;  /* 0x00000000002c5947 */ /* 0x000fea0003800000 */
[----:B------:R-:W-:Y:S01]  /*4980*/  ULDC.64 UR6, c[0x0][0x270] ;  /* 0x00009c0000067ab9 */ /* 0x000fe20000000a00 */
[----:B012---:R-:W-:Y:S01]  /*4990*/  MOV R4, R28 ;  /* 0x0000001c00047202 */ /* 0x007fe20000000f00 */
        /* <DEDUP_REMOVED lines=9> */
.L_x_5051:
[----:B------:R-:W-:Y:S05]  /*4a30*/  BSYNC B0 ;  /* 0x0000000000007941 */ /* 0x000fea0003800000 */
.L_x_5050:
[----:B------:R-:W-:Y:S05]  /*4a40*/  @!P6 BRA `(.L_x_5052) ;  /* 0x000000000028e947 */ /* 0x000fea0003800000 */
[----:B------:R-:W-:Y:S01]  /*4a50*/  FMUL.FTZ R0, R10, -1.4426950216293334961 ;  /* 0xbfb8aa3b0a007820 */ /* 0x000fe20000410000 */
[----:B------:R-:W-:-:S05]  /*4a60*/  FMUL.FTZ R6, R11, -1.4426950216293334961 ;  /* 0xbfb8aa3b0b067820 */ /* 0x000fca0000410000 */
[----:B------:R-:W0:Y:S08]  /*4a70*/  MUFU.EX2 R0, R0 ;  /* 0x0000000000007308 */ /* 0x000e300000000800 */
[----:B------:R-:W4:Y:S01]  /*4a80*/  MUFU.EX2 R6, R6 ;  /* 0x0000000600067308 */ /* 0x000f220000000800 */
[----:B0123--:R-:W-:-:S07]  /*4a90*/  FADD.FTZ R4, R0, 1 ;  /* 0x3f80000000047421 */ /* 0x00ffce0000010000 */
[----:B------:R-:W0:Y:S01]  /*4aa0*/  MUFU.RCP R5, R4 ;  /* 0x0000000400057308 */ /* 0x000e220000001000 */
[----:B----4-:R-:W-:-:S07]  /*4ab0*/  FADD.FTZ R7, R6, 1 ;  /* 0x3f80000006077421 */ /* 0x010fce0000010000 */
[----:B------:R-:W1:Y:S01]  /*4ac0*/  MUFU.RCP R12, R7 ;  /* 0x00000007000c7308 */ /* 0x000e620000001000 */
[----:B0-----:R-:W-:Y:S01]  /*4ad0*/  FMUL.FTZ R10, R10, R5 ;  /* 0x000000050a0a7220 */ /* 0x001fe20000410000 */
[----:B-1----:R-:W-:-:S07]  /*4ae0*/  FMUL.FTZ R11, R11, R12 ;  /* 0x0000000c0b0b7220 */ /* 0x002fce0000410000 */
.L_x_5052:
[----:B------:R-:W-:Y:S04]  /*4af0*/  BSSY B0, `(.L_x_5053) ;  /* 0x000000d000007945 */ /* 0x000fe80003800000 */
[----:B------:R-:W-:Y:S05]  /*4b00*/  @P3 BRA `(.L_x_5054) ;  /* 0x00000000002c3947 */ /* 0x000fea0003800000 */
[----:B------:R-:W-:Y:S01]  /*4b10*/  ULDC.64 UR6, c[0x0][0x270] ;  /* 0x00009c0000067ab9 */ /* 0x000fe20000000a00 */
[----:B0123--:R-:W-:Y:S01]  /*4b20*/  MOV R4, R28 ;  /* 0x0000001c00047202 */ /* 0x00ffe20000000f00 */
        /* <DEDUP_REMOVED lines=9> */
.L_x_5054:
[----:B------:R-:W-:Y:S05]  /*4bc0*/  BSYNC B0 ;  /* 0x0000000000007941 */ /* 0x000fea0003800000 */
.L_x_5053:
[----:B------:R-:W-:Y:S05]  /*4bd0*/  @!P6 BRA `(.L_x_5055) ;  /* 0x000000000028e947 */ /* 0x000fea0003800000 */
[----:B------:R-:W-:Y:S01]  /*4be0*/  FMUL.FTZ R0, R8, -1.4426950216293334961 ;  /* 0xbfb8aa3b08007820 */ /* 0x000fe20000410000 */
[----:B------:R-:W-:-:S05]  /*4bf0*/  FMUL.FTZ R6, R9, -1.4426950216293334961 ;  /* 0xbfb8aa3b09067820 */ /* 0x000fca0000410000 */
[----:B------:R-:W0:Y:S08]  /*4c00*/  MUFU.EX2 R0, R0 ;  /* 0x0000000000007308 */ /* 0x000e300000000800 */
[----:B------:R-:W5:Y:S01]  /*4c10*/  MUFU.EX2 R6, R6 ;  /* 0x0000000600067308 */ /* 0x000f620000000800 */
[----:B01234-:R-:W-:-:S07]  /*4c20*/  FADD.FTZ R4, R0, 1 ;  /* 0x3f80000000047421 */ /* 0x01ffce0000010000 */
[----:B------:R-:W0:Y:S01]  /*4c30*/  MUFU.RCP R5, R4 ;  /* 0x0000000400057308 */ /* 0x000e220000001000 */
[----:B-----5:R-:W-:-:S07]  /*4c40*/  FADD.FTZ R7, R6, 1 ;  /* 0x3f80000006077421 */ /* 0x020fce0000010000 */
[----:B------:R-:W1:Y:S01]  /*4c50*/  MUFU.RCP R10, R7 ;  /* 0x00000007000a7308 */ /* 0x000e620000001000 */
[----:B0-----:R-:W-:Y:S01]  /*4c60*/  FMUL.FTZ R8, R8, R5 ;  /* 0x0000000508087220 */ /* 0x001fe20000410000 */
[----:B-1----:R-:W-:-:S07]  /*4c70*/  FMUL.FTZ R9, R9, R10 ;  /* 0x0000000a09097220 */ /* 0x002fce0000410000 */
.L_x_5055:
[----:B------:R-:W-:Y:S04]  /*4c80*/  BSSY B0, `(.L_x_5056) ;  /* 0x000000c000007945 */ /* 0x000fe80003800000 */
[----:B------:R-:W-:Y:S05]  /*4c90*/  @P4 BRA `(.L_x_5057) ;  /* 0x0000000000284947 */ /* 0x000fea0003800000 */
[----:B------:R-:W-:Y:S01]  /*4ca0*/  ULDC.64 UR6, c[0x0][0x270] ;  /* 0x00009c0000067ab9 */ /* 0x000fe20000000a00 */
[----:B------:R-:W-:Y:S01]  /*4cb0*/  MOV R2, R28 ;  /* 0x0000001c00027202 */ /* 0x000fe20000000f00 */
[----:B------:R-:W-:-:S04]  /*4cc0*/  IMAD R7, R18, UR6, RZ ;  /* 0x0000000612077c24 */ /* 0x000fc8000f8e02ff */
[----:B01234-:R-:W-:-:S04]  /*4cd0*/  IMAD.WIDE.U32 R4, R16, UR6, R2 ;  /* 0x0000000610047c25 */ /* 0x01ffc8000f8e0002 */
[----:B------:R-:W-:Y:S01]  /*4ce0*/  IMAD R7, R16, UR7, R7 ;  /* 0x0000000710077c24 */ /* 0x000fe2000f8e0207 */
[----:B------:R-:W-:Y:S02]  /*4cf0*/  ULDC.64 UR6, c[0x0][0x210] ;  /* 0x0000840000067ab9 */ /* 0x000fe40000000a00 */
[----:B------:R-:W-:Y:S02]  /*4d00*/  LEA R2, P0, R4, UR6, 0x2 ;  /* 0x0000000604027c11 */ /* 0x000fe4000f8010ff */
[----:B------:R-:W-:-:S04]  /*4d10*/  IADD3 R7, R5, R7, RZ ;  /* 0x0000000705077210 */ /* 0x000fc80007ffe0ff */
[----:B------:R-:W-:-:S05]  /*4d20*/  LEA.HI.X R3, R4, UR7, R7, 0x2, P0 ;  /* 0x0000000704037c11 */ /* 0x000fca00080f1407 */
[----:B------:R0:W-:Y:S02]  /*4d30*/  STG.E.64 desc[UR8][R2.64], R8 ;  /* 0x0000000802007986 */ /* 0x0001e4000c101b08 */
.L_x_5057:
[----:B------:R-:W-:Y:S05]  /*4d40*/  BSYNC B0 ;  /* 0x0000000000007941 */ /* 0x000fea0003800000 */
.L_x_5056:
[----:B0-----:R-:W0:Y:S01]  /*4d50*/  LDC R3, c[0x0][0x10] ;  /* 0x00000400ff037b82 */ /* 0x001e220000000800 */
[----:B------:R-:W-:Y:S02]  /*4d60*/  IADD3 R94, R94, 0x1, RZ ;  /* 0x000000015e5e7810 */ /* 0x000fe40007ffe0ff */
[----:B0-----:R-:W-:-:S04]  /*4d70*/  IADD3 R82, R3, R82, RZ ;  /* 0x0000005203527210 */ /* 0x001fc80007ffe0ff */
[----:B------:R-:W-:-:S13]  /*4d80*/  ISETP.GE.AND P0, PT, R82, UR4, PT ;  /* 0x0000000452007c0c */ /* 0x000fda000bf06270 */
[----:B------:R-:W-:Y:S05]  /*4d90*/  @!P0 BRA `(.L_x_5058) ;  /* 0xffffffb000e48947 */ /* 0x000fea000383ffff */
[----:B------:R-:W-:Y:S05]  /*4da0*/  EXIT ;  /* 0x000000000000794d */ /* 0x000fea0003800000 */
.L_x_5059:
        /* <DEDUP_REMOVED lines=13> */
.L_x_5721:


//--------------------- .text._Z35group_norm_nhwc_fwd_one_pass_kernelI11Fp32IOFp32WLi256ELi128ELi512EEv26Group_norm_nhwc_fwd_params --------------------------
	.section	.text._Z35group_norm_nhwc_fwd_one_pass_kernelI11Fp32IOFp32WLi256ELi128ELi512EEv26Group_norm_nhwc_fwd_params,"ax",@progbits
	.align	128
        .global         _Z35group_norm_nhwc_fwd_one_pass_kernelI11Fp32IOFp32WLi256ELi128ELi512EEv26Group_norm_nhwc_fwd_params
        .type           _Z35group_norm_nhwc_fwd_one_pass_kernelI11Fp32IOFp32WLi256ELi128ELi512EEv26Group_norm_nhwc_fwd_params,@function
        .size           _Z35group_norm_nhwc_fwd_one_pass_kernelI11Fp32IOFp32WLi256ELi128ELi512EEv26Group_norm_nhwc_fwd_params,(.L_x_5722 - _Z35group_norm_nhwc_fwd_one_pass_kernelI11Fp32IOFp32WLi256ELi128ELi512EEv26Group_norm_nhwc_fwd_params)
        .other          _Z35group_norm_nhwc_fwd_one_pass_kernelI11Fp32IOFp32WLi256ELi128ELi512EEv26Group_norm_nhwc_fwd_params,@"STO_CUDA_ENTRY STV_DEFAULT"
_Z35group_norm_nhwc_fwd_one_pass_kernelI11Fp32IOFp32WLi256ELi128ELi512EEv26Group_norm_nhwc_fwd_params:
.text._Z35group_norm_nhwc_fwd_one_pass_kernelI11Fp32IOFp32WLi256ELi128ELi512EEv26Group_norm_nhwc_fwd_params:
        /* <DEDUP_REMOVED lines=26> */
[----:B------:R-:W-:Y:S02]  /*01a0*/  SHF.R.S32.HI R109, RZ, 0x1f, R2 ;  /* 0x0000001fff6d7819 */ /* 0x000fe40000011402 */
[----:B------:R-:W-:Y:S02]  /*01b0*/  ISETP.LT.AND.EX P1, PT, R4, UR5, !P5, P1 ;  /* 0x0000000504007c0c */ /* 0x000fe4000ef21310 */
[C---:B------:R-:W-:Y:S02]  /*01c0*/  ISETP.LT.U32.AND P6, PT, R2.reuse, UR4, PT ;  /* 0x0000000402007c0c */ /* 0x040fe4000bfc1070 */
[----:B------:R-:W-:Y:S02]  /*01d0*/  IADD3 R107, R2, 0x8, RZ ;  /* 0x00000008026b7810 */ /* 0x000fe40007ffe0ff */
[----:B------:R-:W-:-:S02]  /*01e0*/  ISETP.LT.AND.EX P6, PT, R109, UR5, !P5, P6 ;  /* 0x000000056d007c0c */ /* 0x000fc4000efc1360 */
[----:B------:R-:W-:Y:S02]  /*01f0*/  @P0 LOP3.LUT R0, R0, 0x4, RZ, 0xfc, !PT ;  /* 0x0000000400000812 */ /* 0x000fe400078efcff */
[----:B------:R-:W-:Y:S02]  /*0200*/  SHF.R.S32.HI R21, RZ, 0x1f, R107 ;  /* 0x0000001fff157819 */ /* 0x000fe4000001146b */
[----:B------:R-:W-:Y:S02]  /*0210*/  LOP3.LUT R0, R0, 0xfffffffd, RZ, 0xc0, !PT ;  /* 0xfffffffd00007812 */ /* 0x000fe400078ec0ff */
[----:B------:R-:W-:Y:S02]  /*0220*/  IADD3 R106, R2, 0x10, RZ ;  /* 0x00000010026a7810 */ /* 0x000fe40007ffe0ff */
[----:B------:R-:W-:Y:S02]  /*0230*/  @P1 LOP3.LUT R0, R0, 0x2, RZ, 0xfc, !PT ;  /* 0x0000000200001812 */ /* 0x000fe400078efcff */
[----:B------:R-:W-:-:S02]  /*0240*/  SHF.R.S32.HI R20, RZ, 0x1f, R106 ;  /* 0x0000001fff147819 */ /* 0x000fc4000001146a */
[----:B------:R-:W-:Y:S02]  /*0250*/  LOP3.LUT R0, R0, 0xfbffffff, RZ, 0xc0, !PT ;  /* 0xfbffffff00007812 */ /* 0x000fe400078ec0ff */
[----:B------:R-:W-:Y:S02]  /*0260*/  IADD3 R105, R2, 0x18, RZ ;  /* 0x0000001802697810 */ /* 0x000fe40007ffe0ff */
[----:B------:R-:W-:Y:S02]  /*0270*/  @P6 LOP3.LUT R0, R0, 0x4000000, RZ, 0xfc, !PT ;  /* 0x0400000000006812 */ /* 0x000fe400078efcff */
[----:B------:R-:W-:Y:S02]  /*0280*/  ISETP.LT.U32.AND P6, PT, R107, UR4, PT ;  /* 0x000000046b007c0c */ /* 0x000fe4000bfc1070 */
[----:B------:R-:W-:Y:S02]  /*0290*/  LOP3.LUT R0, R0, 0xfdffffff, RZ, 0xc0, !PT ;  /* 0xfdffffff00007812 */ /* 0x000fe400078ec0ff */
[----:B------:R-:W-:-:S02]  /*02a0*/  ISETP.LT.AND.EX P6, PT, R21, UR5, !P5, P6 ;  /* 0x0000000515007c0c */ /* 0x000fc4000efc1360 */
[----:B------:R-:W-:Y:S02]  /*02b0*/  SHF.R.S32.HI R19, RZ, 0x1f, R105 ;  /* 0x0000001fff137819 */ /* 0x000fe40000011469 */
[C---:B------:R-:W-:Y:S02]  /*02c0*/  IADD3 R104, R2.reuse, 0x20, RZ ;  /* 0x0000002002687810 */ /* 0x040fe40007ffe0ff */
[C---:B------:R-:W-:Y:S02]  /*02d0*/  IADD3 R103, R2.reuse, 0x28, RZ ;  /* 0x0000002802677810 */ /* 0x040fe40007ffe0ff */
[----:B------:R-:W-:Y:S02]  /*02e0*/  SHF.R.S32.HI R18, RZ, 0x1f, R104 ;  /* 0x0000001fff127819 */ /* 0x000fe40000011468 */
[----:B------:R-:W-:Y:S02]  /*02f0*/  SHF.R.S32.HI R17, RZ, 0x1f, R103 ;  /* 0x0000001fff117819 */ /* 0x000fe40000011467 */
[----:B------:R-:W-:-:S02]  /*0300*/  IADD3 R102, R2, 0x30, RZ ;  /* 0x0000003002667810 */ /* 0x000fc40007ffe0ff */
[----:B------:R-:W-:Y:S02]  /*0310*/  @P6 LOP3.LUT R0, R0, 0x2000000, RZ, 0xfc, !PT ;  /* 0x0200000000006812 */ /* 0x000fe400078efcff */
[----:B------:R-:W-:Y:S02]  /*0320*/  ISETP.LT.U32.AND P6, PT, R106, UR4, PT ;  /* 0x000000046a007c0c */ /* 0x000fe4000bfc1070 */
[----:B------:R-:W-:Y:S02]  /*0330*/  LOP3.LUT R0, R0, 0xfeffffff, RZ, 0xc0, !PT ;  /* 0xfeffffff00007812 */ /* 0x000fe400078ec0ff */
[----:B------:R-:W-:Y:S02]  /*0340*/  ISETP.LT.AND.EX P6, PT, R20, UR5, !P5, P6 ;  /* 0x0000000514007c0c */ /* 0x000fe4000efc1360 */
[----:B------:R-:W-:Y:S02]  /*0350*/  SHF.R.S32.HI R16, RZ, 0x1f, R102 ;  /* 0x0000001fff107819 */ /* 0x000fe40000011466 */
[----:B------:R-:W-:-:S02]  /*0360*/  IADD3 R94, R2, 0x38, RZ ;  /* 0x00000038025e7810 */ /* 0x000fc40007ffe0ff */
[C---:B------:R-:W-:Y:S02]  /*0370*/  IADD3 R93, R2.reuse, 0x40, RZ ;  /* 0x00000040025d7810 */ /* 0x040fe40007ffe0ff */
[----:B------:R-:W-:Y:S02]  /*0380*/  SHF.R.S32.HI R15, RZ, 0x1f, R94 ;  /* 0x0000001fff0f7819 */ /* 0x000fe4000001145e */
[----:B------:R-:W-:Y:S02]  /*0390*/  SHF.R.S32.HI R14, RZ, 0x1f, R93 ;  /* 0x0000001fff0e7819 */ /* 0x000fe4000001145d */
[----:B------:R-:W-:Y:S02]  /*03a0*/  IADD3 R92, R2, 0x48, RZ ;  /* 0x00000048025c7810 */ /* 0x000fe40007ffe0ff */
[----:B------:R-:W-:Y:S02]  /*03b0*/  @P6 LOP3.LUT R0, R0, 0x1000000, RZ, 0xfc, !PT ;  /* 0x0100000000006812 */ /* 0x000fe400078efcff */
[----:B------:R-:W-:-:S02]  /*03c0*/  ISETP.LT.U32.AND P6, PT, R105, UR4, PT ;  /* 0x0000000469007c0c */ /* 0x000fc4000bfc1070 */
[----:B------:R-:W-:Y:S02]  /*03d0*/  LOP3.LUT R0, R0, 0xff7fffff, RZ, 0xc0, !PT ;  /* 0xff7fffff00007812 */ /* 0x000fe400078ec0ff */
[----:B------:R-:W-:Y:S02]  /*03e0*/  ISETP.LT.AND.EX P6, PT, R19, UR5, !P5, P6 ;  /* 0x0000000513007c0c */ /* 0x000fe4000efc1360 */
[----:B------:R-:W-:Y:S02]  /*03f0*/  SHF.R.S32.HI R125, RZ, 0x1f, R92 ;  /* 0x0000001fff7d7819 */ /* 0x000fe4000001145c */
[C---:B------:R-:W-:Y:S02]  /*0400*/  IADD3 R91, R2.reuse, 0x50, RZ ;  /* 0x00000050025b7810 */ /* 0x040fe40007ffe0ff */
[----:B------:R-:W-:Y:S02]  /*0410*/  IADD3 R90, R2, 0x58, RZ ;  /* 0x00000058025a7810 */ /* 0x000fe40007ffe0ff */
[----:B------:R-:W-:-:S02]  /*0420*/  SHF.R.S32.HI R124, RZ, 0x1f, R91 ;  /* 0x0000001fff7c7819 */ /* 0x000fc4000001145b */
[----:B------:R-:W-:Y:S02]  /*0430*/  SHF.R.S32.HI R123, RZ, 0x1f, R90 ;  /* 0x0000001fff7b7819 */ /* 0x000fe4000001145a */
        /* <DEDUP_REMOVED lines=35> */
[----:B------:R-:W-:Y:S02]  /*0670*/  ISETP.LT.U32.AND P1, PT, R3, UR4, PT ;  /* 0x0000000403007c0c */ /* 0x000fe4000bf21070 */
[----:B------:R-:W-:Y:S02]  /*0680*/  SHF.R.S32.HI R3, RZ, 0x1f, R3 ;  /* 0x0000001fff037819 */ /* 0x000fe40000011403 */
[C---:B------:R-:W-:Y:S02]  /*0690*/  IADD3 R6, R2.reuse, 0xf0, RZ ;  /* 0x000000f002067810 */ /* 0x040fe40007ffe0ff */
[----:B------:R-:W-:Y:S02]  /*06a0*/  IADD3 R5, R2, 0xd0, RZ ;  /* 0x000000d002057810 */ /* 0x000fe40007ffe0ff */
[----:B------:R-:W-:Y:S02]  /*06b0*/  ISETP.LT.AND.EX P1, PT, R3, UR5, !P5, P1 ;  /* 0x0000000503007c0c */ /* 0x000fe4000ef21310 */
[----:B------:R-:W-:-:S02]  /*06c0*/  SHF.R.S32.HI R3, RZ, 0x1f, R6 ;  /* 0x0000001fff037819 */ /* 0x000fc40000011406 */
[----:B------:R-:W-:Y:S02]  /*06d0*/  @P6 LOP3.LUT R0, R0, 0x80000, RZ, 0xfc, !PT ;  /* 0x0008000000006812 */ /* 0x000fe400078efcff */
[----:B------:R-:W-:Y:S02]  /*06e0*/  ISETP.LT.U32.AND P6, PT, R93, UR4, PT ;  /* 0x000000045d007c0c */ /* 0x000fe4000bfc1070 */
[----:B------:R-:W-:Y:S02]  /*06f0*/  LOP3.LUT R0, R0, 0xfffbffff, RZ, 0xc0, !PT ;  /* 0xfffbffff00007812 */ /* 0x000fe400078ec0ff */
[----:B------:R-:W-:Y:S02]  /*0700*/  ISETP.LT.AND.EX P6, PT, R14, UR5, !P5, P6 ;  /* 0x000000050e007c0c */ /* 0x000fe4000efc1360 */
[----:B------:R-:W-:Y:S02]  /*0710*/  ISETP.LT.U32.AND P4, PT, R6, UR4, PT ;  /* 0x0000000406007c0c */ /* 0x000fe4000bf81070 */
[----:B------:R-:W-:-:S02]  /*0720*/  IADD3 R6, R2, 0xa8, RZ ;  /* 0x000000a802067810 */ /* 0x000fc40007ffe0ff */
[----:B------:R-:W-:Y:S02]  /*0730*/  ISETP.LT.U32.AND P2, PT, R5, UR4, PT ;  /* 0x0000000405007c0c */ /* 0x000fe4000bf41070 */
[----:B------:R-:W-:Y:S02]  /*0740*/  SHF.R.S32.HI R5, RZ, 0x1f, R5 ;  /* 0x0000001fff057819 */ /* 0x000fe40000011405 */
[----:B------:R-:W-:Y:S02]  /*0750*/  SHF.R.S32.HI R113, RZ, 0x1f, R6 ;  /* 0x0000001fff717819 */ /* 0x000fe40000011406 */
[----:B------:R-:W-:Y:S02]  /*0760*/  ISETP.LT.AND.EX P0, PT, R5, UR5, !P5, P2 ;  /* 0x0000000505007c0c */ /* 0x000fe4000ef01320 */
[----:B------:R-:W-:Y:S02]  /*0770*/  @P6 LOP3.LUT R0, R0, 0x40000, RZ, 0xfc, !PT ;  /* 0x0004000000006812 */ /* 0x000fe400078efcff */
[----:B------:R-:W-:-:S02]  /*0780*/  ISETP.LT.U32.AND P6, PT, R92, UR4, PT ;  /* 0x000000045c007c0c */ /* 0x000fc4000bfc1070 */
[----:B------:R-:W-:Y:S02]  /*0790*/  LOP3.LUT R0, R0, 0xfffdffff, RZ, 0xc0, !PT ;  /* 0xfffdffff00007812 */ /* 0x000fe400078ec0ff */
[----:B------:R-:W-:Y:S02]  /*07a0*/  ISETP.LT.AND.EX P6, PT, R125, UR5, !P5, P6 ;  /* 0x000000057d007c0c */ /* 0x000fe4000efc1360 */
[C---:B------:R-:W-:Y:S02]  /*07b0*/  IADD3 R5, R2.reuse, 0xe8, RZ ;  /* 0x000000e802057810 */ /* 0x040fe40007ffe0ff */
[----:B------:R-:W-:Y:S02]  /*07c0*/  IADD3 R4, R2, 0xe0, RZ ;  /* 0x000000e002047810 */ /* 0x000fe40007ffe0ff */
[----:B------:R-:W-:Y:S02]  /*07d0*/  ISETP.LT.U32.AND P3, PT, R5, UR4, PT ;  /* 0x0000000405007c0c */ /* 0x000fe4000bf61070 */
[----:B------:R-:W-:-:S02]  /*07e0*/  SHF.R.S32.HI R5, RZ, 0x1f, R5 ;  /* 0x0000001fff057819 */ /* 0x000fc40000011405 */
[----:B------:R-:W-:Y:S02]  /*07f0*/  ISETP.LT.U32.AND P2, PT, R4, UR4, PT ;  /* 0x0000000404007c0c */ /* 0x000fe4000bf41070 */
[----:B------:R-:W-:Y:S02]  /*0800*/  ISETP.LT.AND.EX P3, PT, R5, UR5, !P5, P3 ;  /* 0x0000000505007c0c */ /* 0x000fe4000ef61330 */
[----:B------:R-:W-:Y:S02]  /*0810*/  @P6 LOP3.LUT R0, R0, 0x20000, RZ, 0xfc, !PT ;  /* 0x0002000000006812 */ /* 0x000fe400078efcff */
[----:B------:R-:W-:Y:S02]  /*0820*/  ISETP.LT.U32.AND P6, PT, R91, UR4, PT ;  /* 0x000000045b007c0c */ /* 0x000fe4000bfc1070 */
[----:B------:R-:W-:Y:S02]  /*0830*/  LOP3.LUT R0, R0, 0xfffeffff, RZ, 0xc0, !PT ;  /* 0xfffeffff00007812 */ /* 0x000fe400078ec0ff */
[----:B------:R-:W-:-:S02]  /*0840*/  ISETP.LT.AND.EX P6, PT, R124, UR5, !P5, P6 ;  /* 0x000000057c007c0c */ /* 0x000fc4000efc1360 */
[----:B------:R-:W-:Y:S02]  /*0850*/  IADD3 R5, R2, 0xb0, RZ ;  /* 0x000000b002057810 */ /* 0x000fe40007ffe0ff */
[----:B------:R-:W-:Y:S02]  /*0860*/  SHF.R.S32.HI R4, RZ, 0x1f, R4 ;  /* 0x0000001fff047819 */ /* 0x000fe40000011404 */
[----:B------:R-:W-:Y:S02]  /*0870*/  SHF.R.S32.HI R112, RZ, 0x1f, R5 ;  /* 0x0000001fff707819 */ /* 0x000fe40000011405 */
[----:B------:R-:W-:Y:S02]  /*0880*/  ISETP.LT.AND.EX P2, PT, R4, UR5, !P5, P2 ;  /* 0x0000000504007c0c */ /* 0x000fe4000ef41320 */
[----:B------:R-:W-:Y:S02]  /*0890*/  ISETP.LT.AND.EX P4, PT, R3, UR5, !P5, P4 ;  /* 0x0000000503007c0c */ /* 0x000fe4000ef81340 */
[----:B------:R-:W-:Y:S01]  /*08a0*/  IADD3 R4, R2, 0xb8, RZ ;  /* 0x000000b802047810 */ /* 0x000fe20007ffe0ff */
[----:B------:R-:W0:Y:S01]  /*08b0*/  LDC R3, c[0x0][0x10] ;  /* 0x00000400ff037b82 */ /* 0x000e220000000800 */
[----:B------:R-:W-:-:S02]  /*08c0*/  @P6 LOP3.LUT R0, R0, 0x10000, RZ, 0xfc, !PT ;  /* 0x0001000000006812 */ /* 0x000fc400078efcff */
[----:B------:R-:W-:Y:S02]  /*08d0*/  ISETP.LT.U32.AND P6, PT, R90, UR4, PT ;  /* 0x000000045a007c0c */ /* 0x000fe4000bfc1070 */
[----:B------:R-:W-:Y:S02]  /*08e0*/  LOP3.LUT R0, R0, 0xffff7fff, RZ, 0xc0, !PT ;  /* 0xffff7fff00007812 */ /* 0x000fe400078ec0ff */
[----:B------:R-:W-:Y:S02]  /*08f0*/  ISETP.LT.AND.EX P6, PT, R123, UR5, !P5, P6 ;  /* 0x000000057b007c0c */ /* 0x000fe4000efc1360 */
[----:B------:R-:W-:Y:S02]  /*0900*/  SHF.R.S32.HI R111, RZ, 0x1f, R4 ;  /* 0x0000001fff6f7819 */ /* 0x000fe40000011404 */
[----:B------:R-:W-:-:S09]  /*0910*/  MOV R2, R95 ;  /* 0x0000005f00027202 */ /* 0x000fd20000000f00 */
[----:B------:R-:W-:Y:S02]  /*0920*/  @P6 LOP3.LUT R0, R0, 0x8000, RZ, 0xfc, !PT ;  /* 0x0000800000006812 */ /* 0x000fe400078efcff */
[----:B------:R-:W-:Y:S02]  /*0930*/  ISETP.LT.U32.AND P6, PT, R89, UR4, PT ;  /* 0x0000000459007c0c */ /* 0x000fe4000bfc1070 */
[----:B------:R-:W-:Y:S02]  /*0940*/  LOP3.LUT R0, R0, 0xffffbfff, RZ, 0xc0, !PT ;  /* 0xffffbfff00007812 */ /* 0x000fe400078ec0ff */
[----:B------:R-:W-:-:S13]  /*0950*/  ISETP.LT.AND.EX P6, PT, R122, UR5, !P5, P6 ;  /* 0x000000057a007c0c */ /* 0x000fda000efc1360 */
        /* <DEDUP_REMOVED lines=44> */
[----:B0-----:R-:W-:-:S07]  /*0c20*/  @P5 LOP3.LUT R0, R0, 0x8, RZ, 0xfc, !PT ;  /* 0x0000000800005812 */ /* 0x001fce00078efcff */
.L_x_5168:
[----:B01234-:R-:W0:Y:S01]  /*0c30*/  LDC R23, c[0x0][0x288] ;  /* 0x0000a200ff177b82 */ /* 0x01fe220000000800 */
[----:B------:R-:W-:Y:S01]  /*0c40*/  P2R R50, PR, RZ, 0x10 ;  /* 0x00000010ff327803 */ /* 0x000fe20000000000 */
[----:B------:R-:W-:Y:S01]  /*0c50*/  ULDC.64 UR4, c[0x0][0x280] ;  /* 0x0000a00000047ab9 */ /* 0x000fe20000000a00 */
[C---:B------:R-:W-:Y:S02]  /*0c60*/  LOP3.LUT P4, RZ, R0.reuse, 0x2000000, RZ, 0xc0, !PT ;  /* 0x0200000000ff7812 */ /* 0x040fe4000788c0ff */
[----:B------:R-:W-:Y:S02]  /*0c70*/  SHF.R.S32.HI R22, RZ, 0x1f, R107 ;  /* 0x0000001fff167819 */ /* 0x000fe4000001146b */
[C---:B------:R-:W-:Y:S01]  /*0c80*/  LOP3.LUT P6, RZ, R0.reuse, 0x1000000, RZ, 0xc0, !PT ;  /* 0x0100000000ff7812 */ /* 0x040fe200078cc0ff */
[----:B------:R-:W1:Y:S01]  /*0c90*/  @P0 LDC.64 R80, c[0x0][0x220] ;  /* 0x00008800ff500b82 */ /* 0x000e620000000a00 */
[----:B------:R-:W-:Y:S02]  /*0ca0*/  P2R R51, PR, RZ, 0x8 ;  /* 0x00000008ff337803 */ /* 0x000fe40000000000 */
[----:B------:R-:W-:-:S02]  /*0cb0*/  LOP3.LUT P3, RZ, R0, 0x800000, RZ, 0xc0, !PT ;  /* 0x0080000000ff7812 */ /* 0x000fc4000786c0ff */
[----:B------:R-:W-:Y:S02]  /*0cc0*/  SHF.R.S32.HI R30, RZ, 0x1f, R105 ;  /* 0x0000001fff1e7819 */ /* 0x000fe40000011469 */
[----:B------:R-:W-:Y:S01]  /*0cd0*/  SHF.R.S32.HI R32, RZ, 0x1f, R104 ;  /* 0x0000001fff207819 */ /* 0x000fe20000011468 */
[----:B------:R-:W2:Y:S01]  /*0ce0*/  @P4 LDC.64 R20, c[0x0][0x270] ;  /* 0x00009c00ff144b82 */ /* 0x000ea20000000a00 */
[----:B------:R-:W-:Y:S02]  /*0cf0*/  SHF.R.S32.HI R34, RZ, 0x1f, R103 ;  /* 0x0000001fff227819 */ /* 0x000fe40000011467 */
[----:B------:R-:W-:Y:S02]  /*0d00*/  SHF.R.S32.HI R36, RZ, 0x1f, R102 ;  /* 0x0000001fff247819 */ /* 0x000fe40000011466 */
[----:B------:R-:W-:Y:S02]  /*0d10*/  SHF.R.S32.HI R38, RZ, 0x1f, R94 ;  /* 0x0000001fff267819 */ /* 0x000fe4000001145e */
[----:B------:R-:W-:Y:S01]  /*0d20*/  SHF.R.S32.HI R40, RZ, 0x1f, R93 ;  /* 0x0000001fff287819 */ /* 0x000fe2000001145d */
[----:B------:R-:W3:Y:S01]  /*0d30*/  @P4 LDC.64 R24, c[0x0][0x220] ;  /* 0x00008800ff184b82 */ /* 0x000ee20000000a00 */
[----:B0-----:R-:W-:-:S02]  /*0d40*/  IABS R17, R23 ;  /* 0x0000001700117213 */ /* 0x001fc40000000000 */
[----:B------:R-:W-:Y:S02]  /*0d50*/  SHF.R.U32.HI R49, RZ, 0x6, R110 ;  /* 0x00000006ff317819 */ /* 0x000fe4000001166e */
[----:B------:R-:W0:Y:S01]  /*0d60*/  I2F.RP R16, R17 ;  /* 0x0000001100107306 */ /* 0x000e220000209400 */
[----:B------:R-:W-:Y:S02]  /*0d70*/  LOP3.LUT R48, R48, 0xffffffef, RZ, 0xc0, !PT ;  /* 0xffffffef30307812 */ /* 0x000fe400078ec0ff */
[----:B------:R-:W4:Y:S08]  /*0d80*/  @P6 LDC.64 R26, c[0x0][0x220] ;  /* 0x00008800ff1a6b82 */ /* 0x000f300000000a00 */
[----:B------:R-:W5:Y:S01]  /*0d90*/  @P3 LDC.64 R28, c[0x0][0x220] ;  /* 0x00008800ff1c3b82 */ /* 0x000f620000000a00 */
[----:B0-----:R-:W0:Y:S07]  /*0da0*/  MUFU.RCP R16, R16 ;  /* 0x0000001000107308 */ /* 0x001e2e0000001000 */
[----:B------:R-:W1:Y:S08]  /*0db0*/  @P1 LDC.64 R82, c[0x0][0x220] ;  /* 0x00008800ff521b82 */ /* 0x000e700000000a00 */
[----:B------:R-:W1:Y:S01]  /*0dc0*/  @P2 LDC.64 R84, c[0x0][0x220] ;  /* 0x00008800ff542b82 */ /* 0x000e620000000a00 */
[----:B0-----:R-:W-:-:S04]  /*0dd0*/  IADD3 R14, R16, 0xffffffe, RZ ;  /* 0x0ffffffe100e7810 */ /* 0x001fc80007ffe0ff */
[----:B------:R0:W2:Y:S02]  /*0de0*/  F2I.FTZ.U32.TRUNC.NTZ R15, R14 ;  /* 0x0000000e000f7305 */ /* 0x0000a4000021f000 */
[----:B0-----:R-:W-:Y:S02]  /*0df0*/  MOV R14, RZ ;  /* 0x000000ff000e7202 */ /* 0x001fe40000000f00 */
[----:B--2---:R-:W-:-:S05]  /*0e00*/  IADD3 R18, RZ, -R15, RZ ;  /* 0x8000000fff127210 */ /* 0x004fca0007ffe0ff */
[----:B------:R-:W-:Y:S01]  /*0e10*/  IMAD R19, R18, R17, RZ ;  /* 0x0000001112137224 */ /* 0x000fe200078e02ff */
[----:B------:R-:W-:-:S03]  /*0e20*/  IABS R18, R2 ;  /* 0x0000000200127213 */ /* 0x000fc60000000000 */
[----:B------:R-:W-:Y:S01]  /*0e30*/  IMAD.HI.U32 R15, R15, R19, R14 ;  /* 0x000000130f0f7227 */ /* 0x000fe200078e000e */
[----:B------:R-:W-:-:S05]  /*0e40*/  LOP3.LUT R14, R2, R23, RZ, 0x3c, !PT ;  /* 0x00000017020e7212 */ /* 0x000fca00078e3cff */
[----:B------:R-:W-:-:S05]  /*0e50*/  IMAD.HI.U32 R15, R15, R18, RZ ;  /* 0x000000120f0f7227 */ /* 0x000fca00078e00ff */
[----:B------:R-:W-:-:S05]  /*0e60*/  IADD3 R16, -R15, RZ, RZ ;  /* 0x000000ff0f107210 */ /* 0x000fca0007ffe1ff */
[C---:B------:R-:W-:Y:S02]  /*0e70*/  IMAD R16, R17.reuse, R16, R18 ;  /* 0x0000001011107224 */ /* 0x040fe400078e0212 */
[----:B------:R-:W-:Y:S01]  /*0e80*/  @P4 IMAD R18, R22, R20, RZ ;  /* 0x0000001416124224 */ /* 0x000fe200078e02ff */
[----:B------:R-:W-:Y:S02]  /*0e90*/  SHF.R.S32.HI R22, RZ, 0x1f, R106 ;  /* 0x0000001fff167819 */ /* 0x000fe4000001146a */
[----:B------:R-:W-:-:S13]  /*0ea0*/  ISETP.GT.U32.AND P5, PT, R17, R16, PT ;  /* 0x000000101100720c */ /* 0x000fda0003fa4070 */
[-C--:B------:R-:W-:Y:S02]  /*0eb0*/  @!P5 IADD3 R16, R16, -R17.reuse, RZ ;  /* 0x800000111010d210 */ /* 0x080fe40007ffe0ff */
[----:B------:R-:W-:Y:S02]  /*0ec0*/  @!P5 IADD3 R15, R15, 0x1, RZ ;  /* 0x000000010f0fd810 */ /* 0x000fe40007ffe0ff */
[----:B------:R-:W-:-:S13]  /*0ed0*/  ISETP.GE.U32.AND P5, PT, R16, R17, PT ;  /* 0x000000111000720c */ /* 0x000fda0003fa6070 */
[----:B------:R-:W-:Y:S02]  /*0ee0*/  @P5 IADD3 R15, R15, 0x1, RZ ;  /* 0x000000010f0f5810 */ /* 0x000fe40007ffe0ff */
[----:B------:R-:W-:Y:S02]  /*0ef0*/  ISETP.GE.AND P5, PT, R14, RZ, PT ;  /* 0x000000ff0e00720c */ /* 0x000fe40003fa6270 */
[----:B------:R-:W-:Y:S02]  /*0f00*/  MOV R17, R15 ;  /* 0x0000000f00117202 */ /* 0x000fe40000000f00 */
[----:B------:R-:W-:-:S04]  /*0f10*/  SHF.L.U32 R15, R110, 0x1, RZ ;  /* 0x000000016e0f7819 */ /* 0x000fc800000006ff */
[----:B------:R-:W-:-:S05]  /*0f20*/  LOP3.LUT R15, R15, 0x7e, RZ, 0xc0, !PT ;  /* 0x0000007e0f0f7812 */ /* 0x000fca00078ec0ff */
[----:B------:R-:W-:Y:S02]  /*0f30*/  @!P5 IADD3 R17, -R17, RZ, RZ ;  /* 0x000000ff1111d210 */ /* 0x000fe40007ffe1ff */
[----:B------:R-:W-:-:S13]  /*0f40*/  ISETP.NE.AND P5, PT, R23, RZ, PT ;  /* 0x000000ff1700720c */ /* 0x000fda0003fa5270 */
[----:B------:R-:W-:-:S04]  /*0f50*/  @!P5 LOP3.LUT R17, RZ, R23, RZ, 0x33, !PT ;  /* 0x00000017ff11d212 */ /* 0x000fc800078e33ff */
[----:B------:R-:W-:Y:S02]  /*0f60*/  IADD3 R19, -R17, RZ, RZ ;  /* 0x000000ff11137210 */ /* 0x000fe40007ffe1ff */
[----:B------:R-:W-:-:S03]  /*0f70*/  SHF.R.S32.HI R16, RZ, 0x1f, R17 ;  /* 0x0000001fff107819 */ /* 0x000fc60000011411 */
[----:B------:R-:W-:Y:S02]  /*0f80*/  IMAD R14, R23, R19, R2 ;  /* 0x00000013170e7224 */ /* 0x000fe400078e0202 */
[----:B------:R-:W-:Y:S02]  /*0f90*/  IMAD R16, R16, UR4, RZ ;  /* 0x0000000410107c24 */ /* 0x000fe4000f8e02ff */
[----:B------:R-:W-:Y:S01]  /*0fa0*/  @P4 IMAD R23, R107, R21, R18 ;  /* 0x000000156b174224 */ /* 0x000fe200078e0212 */
[----:B------:R-:W-:Y:S01]  /*0fb0*/  LEA R14, R14, R15, 0x7 ;  /* 0x0000000f0e0e7211 */ /* 0x000fe200078e38ff */
[----:B------:R-:W-:-:S03]  /*0fc0*/  IMAD R19, R17, UR5, R16 ;  /* 0x0000000511137c24 */ /* 0x000fc6000f8e0210 */
[----:B------:R-:W-:-:S03]  /*0fd0*/  SHF.R.S32.HI R15, RZ, 0x1f, R14 ;  /* 0x0000001fff0f7819 */ /* 0x000fc6000001140e */
[----:B------:R-:W-:Y:S01]  /*0fe0*/  IMAD.WIDE.U32 R16, R17, UR4, R14 ;  /* 0x0000000411107c25 */ /* 0x000fe2000f8e000e */
[----:B------:R-:W-:-:S04]  /*0ff0*/  ULDC.64 UR4, c[0x0][0x278] ;  /* 0x00009e0000047ab9 */ /* 0x000fc80000000a00 */
[----:B------:R-:W-:Y:S02]  /*1000*/  IADD3 R19, R17, R19, RZ ;  /* 0x0000001311137210 */ /* 0x000fe40007ffe0ff */
[----:B------:R-:W-:-:S05]  /*1010*/  @P4 MOV R18, R16 ;  /* 0x0000001000124202 */ /* 0x000fca0000000f00 */
[----:B------:R-:W-:-:S05]  /*1020*/  @P4 IMAD.WIDE.U32 R20, R107, R20, R18 ;  /* 0x000000146b144225 */ /* 0x000fca00078e0012 */
[----:B------:R-:W-:Y:S02]  /*1030*/  @P4 IADD3 R21, R21, R23, RZ ;  /* 0x0000001715154210 */ /* 0x000fe40007ffe0ff */
[C---:B---3--:R-:W-:Y:S02]  /*1040*/  @P4 LEA R24, P5, R20.reuse, R24, 0x2 ;  /* 0x0000001814184211 */ /* 0x048fe400078a10ff */
[----:B------:R-:W-:Y:S02]  /*1050*/  @P6 MOV R23, R19 ;  /* 0x0000001300176202 */ /* 0x000fe40000000f00 */
[----:B------:R-:W-:Y:S02]  /*1060*/  @P4 LEA.HI.X R25, R20, R25, R21, 0x2, P5 ;  /* 0x0000001914194211 */ /* 0x000fe400028f1415 */
[----:B------:R-:W0:Y:S01]  /*1070*/  @P6 LDC.64 R20, c[0x0][0x270] ;  /* 0x00009c00ff146b82 */ /* 0x000e220000000a00 */
[----:B------:R-:W-:Y:S01]  /*1080*/  LOP3.LUT P4, RZ, R0, 0x400000, RZ, 0xc0, !PT ;  /* 0x0040000000ff7812 */ /* 0x000fe2000788c0ff */
[----:B0-----:R-:W-:-:S04]  /*1090*/  @P6 IMAD R22, R22, R20, RZ ;  /* 0x0000001416166224 */ /* 0x001fc800078e02ff */
[----:B------:R-:W-:Y:S01]  /*10a0*/  @P6 IMAD R21, R106, R21, R22 ;  /* 0x000000156a156224 */ /* 0x000fe200078e0216 */
[----:B------:R-:W-:-:S05]  /*10b0*/  @P6 MOV R22, R16 ;  /* 0x0000001000166202 */ /* 0x000fca0000000f00 */
[----:B------:R-:W-:-:S05]  /*10c0*/  @P6 IMAD.WIDE.U32 R22, R106, R20, R22 ;  /* 0x000000146a166225 */ /* 0x000fca00078e0016 */
[----:B------:R-:W-:Y:S02]  /*10d0*/  @P6 IADD3 R20, R23, R21, RZ ;  /* 0x0000001517146210 */ /* 0x000fe40007ffe0ff */
[C---:B----4-:R-:W-:Y:S02]  /*10e0*/  @P6 LEA R26, P5, R22.reuse, R26, 0x2 ;  /* 0x0000001a161a6211 */ /* 0x050fe400078a10ff */
[----:B------:R-:W-:Y:S02]  /*10f0*/  @P3 MOV R23, R19 ;  /* 0x0000001300173202 */ /* 0x000fe40000000f00 */
[----:B------:R-:W-:Y:S02]  /*1100*/  @P6 LEA.HI.X R27, R22, R27, R20, 0x2, P5 ;  /* 0x0000001b161b6211 */ /* 0x000fe400028f1414 */
[----:B------:R-:W0:Y:S01]  /*1110*/  @P3 LDC.64 R20, c[0x0][0x270] ;  /* 0x00009c00ff143b82 */ /* 0x000e220000000a00 */
[----:B------:R-:W-:Y:S01]  /*1120*/  LOP3.LUT P6, RZ, R0, 0x200000, RZ, 0xc0, !PT ;  /* 0x0020000000ff7812 */ /* 0x000fe200078cc0ff */
[----:B0-----:R-:W-:-:S06]  /*1130*/  @P3 IMAD R22, R30, R20, RZ ;  /* 0x000000141e163224 */ /* 0x001fcc00078e02ff */
[----:B------:R-:W0:Y:S01]  /*1140*/  @P4 LDC.64 R30, c[0x0][0x220] ;  /* 0x00008800ff1e4b82 */ /* 0x000e220000000a00 */
[----:B------:R-:W-:Y:S01]  /*1150*/  @P3 IMAD R21, R105, R21, R22 ;  /* 0x0000001569153224 */ /* 0x000fe200078e0216 */
[----:B------:R-:W-:-:S05]  /*1160*/  @P3 MOV R22, R16 ;  /* 0x0000001000163202 */ /* 0x000fca0000000f00 */
[----:B------:R-:W-:-:S05]  /*1170*/  @P3 IMAD.WIDE.U32 R22, R105, R20, R22 ;  /* 0x0000001469163225 */ /* 0x000fca00078e0016 */
[----:B------:R-:W-:Y:S02]  /*1180*/  @P3 IADD3 R20, R23, R21, RZ ;  /* 0x0000001517143210 */ /* 0x000fe40007ffe0ff */
[C---:B-----5:R-:W-:Y:S02]  /*1190*/  @P3 LEA R28, P5, R22.reuse, R28, 0x2 ;  /* 0x0000001c161c3211 */ /* 0x060fe400078a10ff */
[----:B------:R-:W-:Y:S02]  /*11a0*/  @P4 MOV R23, R19 ;  /* 0x0000001300174202 */ /* 0x000fe40000000f00 */
[----:B------:R-:W-:Y:S02]  /*11b0*/  @P3 LEA.HI.X R29, R22, R29, R20, 0x2, P5 ;  /* 0x0000001d161d3211 */ /* 0x000fe400028f1414 */
[----:B------:R-:W2:Y:S01]  /*11c0*/  @P4 LDC.64 R20, c[0x0][0x270] ;  /* 0x00009c00ff144b82 */ /* 0x000ea20000000a00 */
[----:B------:R-:W-:Y:S01]  /*11d0*/  LOP3.LUT P3, RZ, R0, 0x100000, RZ, 0xc0, !PT ;  /* 0x0010000000ff7812 */ /* 0x000fe2000786c0ff */
[----:B--2---:R-:W-:-:S06]  /*11e0*/  @P4 IMAD R22, R32, R20, RZ ;  /* 0x0000001420164224 */ /* 0x004fcc00078e02ff */
[----:B------:R-:W2:Y:S01]  /*11f0*/  @P6 LDC.64 R32, c[0x0][0x220] ;  /* 0x00008800ff206b82 */ /* 0x000ea20000000a00 */
[----:B------:R-:W-:Y:S01]  /*1200*/  @P4 IMAD R21, R104, R21, R22 ;  /* 0x0000001568154224 */ /* 0x000fe200078e0216 */
[----:B------:R-:W-:-:S05]  /*1210*/  @P4 MOV R22, R16 ;  /* 0x0000001000164202 */ /* 0x000fca0000000f00 */
[----:B------:R-:W-:-:S05]  /*1220*/  @P4 IMAD.WIDE.U32 R22, R104, R20, R22 ;  /* 0x0000001468164225 */ /* 0x000fca00078e0016 */
[----:B------:R-:W-:Y:S02]  /*1230*/  @P4 IADD3 R20, R23, R21, RZ ;  /* 0x0000001517144210 */ /* 0x000fe40007ffe0ff */
[C---:B0-----:R-:W-:Y:S02]  /*1240*/  @P4 LEA R30, P5, R22.reuse, R30, 0x2 ;  /* 0x0000001e161e4211 */ /* 0x041fe400078a10ff */
        /* <DEDUP_REMOVED lines=10> */
[C---:B--2---:R-:W-:Y:S02]  /*12f0*/  @P6 LEA R32, P5, R22.reuse, R32, 0x2 ;  /* 0x0000002016206211 */ /* 0x044fe400078a10ff */
        /* <DEDUP_REMOVED lines=26> */
[----:B------:R-:W-:-:S13]  /*14a0*/  LOP3.LUT P4, RZ, R0, 0x10000, RZ, 0xc0, !PT ;  /* 0x0001000000ff7812 */ /* 0x000fda000788c0ff */
[----:B------:R-:W4:Y:S01]  /*14b0*/  @P4 LDC.64 R44, c[0x0][0x220] ;  /* 0x00008800ff2c4b82 */ /* 0x000f220000000a00 */
[----:B--2---:R-:W-:-:S04]  /*14c0*/  @P6 IMAD R22, R40, R20, RZ ;  /* 0x0000001428166224 */ /* 0x004fc800078e02ff */
        /* <DEDUP_REMOVED lines=9> */
[----:B------:R-:W2:Y:S01]  /*1560*/  @P6 LDC.64 R46, c[0x0][0x220] ;  /* 0x00008800ff2e6b82 */ /* 0x000ea20000000a00 */
[----:B0-----:R-:W-:-:S04]  /*1570*/  @P3 IMAD R22, R125, R20, RZ ;  /* 0x000000147d163224 */ /* 0x001fc800078e02ff */
[----:B------:R-:W-:Y:S01]  /*1580*/  @P3 IMAD R21, R92, R21, R22 ;  /* 0x000000155c153224 */ /* 0x000fe200078e0216 */
[----:B------:R-:W-:-:S05]  /*1590*/  @P3 MOV R22, R16 ;  /* 0x0000001000163202 */ /* 0x000fca0000000f00 */
[----:B------:R-:W-:-:S05]  /*15a0*/  @P3 IMAD.WIDE.U32 R22, R92, R20, R22 ;  /* 0x000000145c163225 */ /* 0x000fca00078e0016 */
[----:B------:R-:W-:Y:S02]  /*15b0*/  @P3 IADD3 R20, R23, R21, RZ ;  /* 0x0000001517143210 */ /* 0x000fe40007ffe0ff */
[C---:B---3--:R-:W-:Y:S02]  /*15c0*/  @P3 LEA R42, P5, R22.reuse, R42, 0x2 ;  /* 0x0000002a162a3211 */ /* 0x048fe400078a10ff */
[----:B------:R-:W-:Y:S02]  /*15d0*/  @P4 MOV R23, R19 ;  /* 0x0000001300174202 */ /* 0x000fe40000000f00 */
[----:B------:R-:W-:Y:S02]  /*15e0*/  @P3 LEA.HI.X R43, R22, R43, R20, 0x2, P5 ;  /* 0x0000002b162b3211 */ /* 0x000fe400028f1414 */
[----:B------:R-:W0:Y:S01]  /*15f0*/  @P4 LDC.64 R20, c[0x0][0x270] ;  /* 0x00009c00ff144b82 */ /* 0x000e220000000a00 */
[----:B------:R-:W-:-:S13]  /*1600*/  LOP3.LUT P3, RZ, R0, 0x4000, RZ, 0xc0, !PT ;  /* 0x0000400000ff7812 */ /* 0x000fda000786c0ff */
[----:B------:R-:W3:Y:S01]  /*1610*/  @P3 LDC.64 R52, c[0x0][0x220] ;  /* 0x00008800ff343b82 */ /* 0x000ee20000000a00 */
        /* <DEDUP_REMOVED lines=9> */
[----:B------:R-:W-:-:S13]  /*16b0*/  LOP3.LUT P4, RZ, R0, 0x2000, RZ, 0xc0, !PT ;  /* 0x0000200000ff7812 */ /* 0x000fda000788c0ff */
[----:B------:R-:W4:Y:S01]  /*16c0*/  @P4 LDC.64 R54, c[0x0][0x220] ;  /* 0x00008800ff364b82 */ /* 0x000f220000000a00 */
[----:B0-----:R-:W-:-:S04]  /*16d0*/  @P6 IMAD R22, R123, R20, RZ ;  /* 0x000000147b166224 */ /* 0x001fc800078e02ff */
[----:B------:R-:W-:Y:S01]  /*16e0*/  @P6 IMAD R21, R90, R21, R22 ;  /* 0x000000155a156224 */ /* 0x000fe200078e0216 */
[----:B------:R-:W-:-:S05]  /*16f0*/  @P6 MOV R22, R16 ;  /* 0x0000001000166202 */ /* 0x000fca0000000f00 */
[----:B------:R-:W-:-:S05]  /*1700*/  @P6 IMAD.WIDE.U32 R22, R90, R20, R22 ;  /* 0x000000145a166225 */ /* 0x000fca00078e0016 */
[----:B------:R-:W-:Y:S02]  /*1710*/  @P6 IADD3 R20, R23, R21, RZ ;  /* 0x0000001517146210 */ /* 0x000fe40007ffe0ff */
[C---:B--2---:R-:W-:Y:S02]  /*1720*/  @P6 LEA R46, P5, R22.reuse, R46, 0x2 ;  /* 0x0000002e162e6211 */ /* 0x044fe400078a10ff */
        /* <DEDUP_REMOVED lines=134> */
[----:B------:R-:W0:Y:S01]  /*1f90*/  LDC R22, c[0x0][0x294] ;  /* 0x0000a500ff167b82 */ /* 0x000e220000000800 */
[C---:B------:R-:W-:Y:S02]  /*1fa0*/  LOP3.LUT P6, RZ, R0.reuse, 0x2, RZ, 0xc0, !PT ;  /* 0x0000000200ff7812 */ /* 0x040fe400078cc0ff */
[----:B------:R-:W-:-:S04]  /*1fb0*/  LOP3.LUT R0, R0, 0xf7ffffff, RZ, 0xc0, !PT ;  /* 0xf7ffffff00007812 */ /* 0x000fc800078ec0ff */
[----:B------:R-:W-:Y:S01]  /*1fc0*/  @P0 LOP3.LUT R0, R0, 0x8000000, RZ, 0xfc, !PT ;  /* 0x0800000000000812 */ /* 0x000fe200078efcff */
[----:B------:R-:W2:Y:S08]  /*1fd0*/  @P3 LDC.64 R20, c[0x0][0x270] ;  /* 0x00009c00ff143b82 */ /* 0x000eb00000000a00 */
[----:B------:R-:W5:Y:S01]  /*1fe0*/  @P6 LDC.64 R78, c[0x0][0x220] ;  /* 0x00008800ff4e6b82 */ /* 0x000f620000000a00 */
[----:B0-----:R-:W-:-:S05]  /*1ff0*/  IMAD R49, R22, UR8, R49 ;  /* 0x0000000816317c24 */ /* 0x001fca000f8e0231 */
[----:B------:R-:W-:Y:S01]  /*2000*/  IADD3 R96, R49, 0xf0, RZ ;  /* 0x000000f031607810 */ /* 0x000fe20007ffe0ff */
[----:B--2---:R-:W-:-:S04]  /*2010*/  @P3 IMAD R22, R109, R20, RZ ;  /* 0x000000146d163224 */ /* 0x004fc800078e02ff */
[----:B------:R-:W-:Y:S01]  /*2020*/  @P3 IMAD R21, R49, R21, R22 ;  /* 0x0000001531153224 */ /* 0x000fe200078e0216 */
[----:B------:R-:W-:-:S05]  /*2030*/  @P3 MOV R22, R16 ;  /* 0x0000001000163202 */ /* 0x000fca0000000f00 */
[----:B------:R-:W-:-:S05]  /*2040*/  @P3 IMAD.WIDE.U32 R22, R49, R20, R22 ;  /* 0x0000001431163225 */ /* 0x000fca00078e0016 */
[----:B------:R-:W-:Y:S02]  /*2050*/  @P3 IADD3 R20, R23, R21, RZ ;  /* 0x0000001517143210 */ /* 0x000fe40007ffe0ff */
[----:B---3--:R-:W-:-:S04]  /*2060*/  @P3 LEA R40, P5, R22, R40, 0x2 ;  /* 0x0000002816283211 */ /* 0x008fc800078a10ff */
[----:B------:R-:W-:Y:S02]  /*2070*/  @P3 LEA.HI.X R41, R22, R41, R20, 0x2, P5 ;  /* 0x0000002916293211 */ /* 0x000fe400028f1414 */
[----:B------:R-:W0:Y:S01]  /*2080*/  @P4 LDC.64 R20, c[0x0][0x270] ;  /* 0x00009c00ff144b82 */ /* 0x000e220000000a00 */
[----:B------:R-:W-:Y:S02]  /*2090*/  ISETP.NE.AND P3, PT, R51, RZ, PT ;  /* 0x000000ff3300720c */ /* 0x000fe40003f65270 */
[----:B------:R-:W-:-:S04]  /*20a0*/  IADD3 R51, R49, 0xc0, RZ ;  /* 0x000000c031337810 */ /* 0x000fc80007ffe0ff */
[----:B------:R-:W-:-:S07]  /*20b0*/  SHF.R.S32.HI R23, RZ, 0x1f, R51 ;  /* 0x0000001fff177819 */ /* 0x000fce0000011433 */
        /* <DEDUP_REMOVED lines=8> */
[C---:B----4-:R-:W-:Y:S02]  /*2140*/  @P4 LEA R76, P5, R22.reuse, R76, 0x2 ;  /* 0x0000004c164c4211 */ /* 0x050fe400078a10ff */
[----:B------:R-:W-:Y:S02]  /*2150*/  SHF.R.S32.HI R23, RZ, 0x1f, R51 ;  /* 0x0000001fff177819 */ /* 0x000fe40000011433 */
[----:B------:R-:W-:Y:S02]  /*2160*/  @P4 LEA.HI.X R77, R22, R77, R20, 0x2, P5 ;  /* 0x0000004d164d4211 */ /* 0x000fe400028f1414 */
[----:B------:R-:W0:Y:S01]  /*2170*/  @P6 LDC.64 R20, c[0x0][0x270] ;  /* 0x00009c00ff146b82 */ /* 0x000e220000000a00 */
[----:B------:R-:W-:Y:S02]  /*2180*/  ISETP.NE.AND P4, PT, R50, RZ, PT ;  /* 0x000000ff3200720c */ /* 0x000fe40003f85270 */
[----:B------:R-:W-:Y:S01]  /*2190*/  IADD3 R50, R49, 0xe8, RZ ;  /* 0x000000e831327810 */ /* 0x000fe20007ffe0ff */
[----:B0-----:R-:W-:Y:S01]  /*21a0*/  @P6 IMAD R22, R23, R20, RZ ;  /* 0x0000001417166224 */ /* 0x001fe200078e02ff */
[----:B------:R-:W-:-:S03]  /*21b0*/  @P6 MOV R23, R19 ;  /* 0x0000001300176202 */ /* 0x000fc60000000f00 */
[----:B------:R-:W-:Y:S01]  /*21c0*/  @P6 IMAD R21, R51, R21, R22 ;  /* 0x0000001533156224 */ /* 0x000fe200078e0216 */
[----:B------:R-:W-:-:S05]  /*21d0*/  @P6 MOV R22, R16 ;  /* 0x0000001000166202 */ /* 0x000fca0000000f00 */
[----:B------:R-:W-:Y:S01]  /*21e0*/  @P6 IMAD.WIDE.U32 R22, R51, R20, R22 ;  /* 0x0000001433166225 */ /* 0x000fe200078e0016 */
[----:B------:R-:W-:-:S04]  /*21f0*/  IADD3 R51, R49, 0xd0, RZ ;  /* 0x000000d031337810 */ /* 0x000fc80007ffe0ff */
[----:B------:R-:W-:Y:S02]  /*2200*/  @P6 IADD3 R20, R23, R21, RZ ;  /* 0x0000001517146210 */ /* 0x000fe40007ffe0ff */
[C---:B-----5:R-:W-:Y:S02]  /*2210*/  @P6 LEA R78, P5, R22.reuse, R78, 0x2 ;  /* 0x0000004e164e6211 */ /* 0x060fe400078a10ff */
[----:B------:R-:W-:Y:S02]  /*2220*/  SHF.R.S32.HI R23, RZ, 0x1f, R51 ;  /* 0x0000001fff177819 */ /* 0x000fe40000011433 */
[----:B------:R-:W-:Y:S02]  /*2230*/  @P6 LEA.HI.X R79, R22, R79, R20, 0x2, P5 ;  /* 0x0000004f164f6211 */ /* 0x000fe400028f1414 */
        /* <DEDUP_REMOVED lines=8> */
[C---:B-1----:R-:W-:Y:S02]  /*22c0*/  @P0 LEA R80, P5, R22.reuse, R80, 0x2 ;  /* 0x0000005016500211 */ /* 0x042fe400078a10ff */
[----:B------:R-:W-:Y:S02]  /*22d0*/  SHF.R.S32.HI R23, RZ, 0x1f, R51 ;  /* 0x0000001fff177819 */ /* 0x000fe40000011433 */
[----:B------:R-:W-:Y:S02]  /*22e0*/  @P0 LEA.HI.X R81, R22, R81, R20, 0x2, P5 ;  /* 0x0000005116510211 */ /* 0x000fe400028f1414 */
[----:B------:R-:W0:Y:S01]  /*22f0*/  @P1 LDC.64 R20, c[0x0][0x270] ;  /* 0x00009c00ff141b82 */ /* 0x000e220000000a00 */
[----:B------:R-:W-:-:S13]  /*2300*/  LOP3.LUT P0, RZ, R0, 0x4000000, RZ, 0xc0, !PT ;  /* 0x0400000000ff7812 */ /* 0x000fda000780c0ff */
[----:B------:R-:W-:Y:S02]  /*2310*/  @P0 LOP3.LUT R48, R48, 0x10, RZ, 0xfc, !PT ;  /* 0x0000001030300812 */ /* 0x000fe400078efcff */
[----:B------:R-:W-:Y:S02]  /*2320*/  LOP3.LUT P0, RZ, R0, 0x400000, RZ, 0xc0, !PT ;  /* 0x0040000000ff7812 */ /* 0x000fe4000780c0ff */
[----:B------:R-:W-:Y:S01]  /*2330*/  LOP3.LUT R48, R48, 0xffffffdf, RZ, 0xc0, !PT ;  /* 0xffffffdf30307812 */ /* 0x000fe200078ec0ff */
[----:B0-----:R-:W-:Y:S01]  /*2340*/  @P1 IMAD R22, R23, R20, RZ ;  /* 0x0000001417161224 */ /* 0x001fe200078e02ff */
[----:B------:R-:W-:-:S03]  /*2350*/  @P1 MOV R23, R19 ;  /* 0x0000001300171202 */ /* 0x000fc60000000f00 */
[----:B------:R-:W-:Y:S01]  /*2360*/  @P1 IMAD R21, R51, R21, R22 ;  /* 0x0000001533151224 */ /* 0x000fe200078e0216 */
[----:B------:R-:W-:-:S05]  /*2370*/  @P1 MOV R22, R16 ;  /* 0x0000001000161202 */ /* 0x000fca0000000f00 */
[----:B------:R-:W-:Y:S02]  /*2380*/  @P0 LOP3.LUT R48, R48, 0x20, RZ, 0xfc, !PT ;  /* 0x0000002030300812 */ /* 0x000fe400078efcff */
[----:B------:R-:W-:Y:S01]  /*2390*/  LOP3.LUT P0, RZ, R0, 0x800000, RZ, 0xc0, !PT ;  /* 0x0080000000ff7812 */ /* 0x000fe2000780c0ff */
[----:B------:R-:W-:Y:S01]  /*23a0*/  @P1 IMAD.WIDE.U32 R22, R51, R20, R22 ;  /* 0x0000001433161225 */ /* 0x000fe200078e0016 */
[C---:B------:R-:W-:Y:S02]  /*23b0*/  IADD3 R51, R49.reuse, 0xe0, RZ ;  /* 0x000000e031337810 */ /* 0x040fe40007ffe0ff */
[----:B------:R-:W-:Y:S02]  /*23c0*/  IADD3 R49, R49, 0xf8, RZ ;  /* 0x000000f831317810 */ /* 0x000fe40007ffe0ff */
[----:B------:R-:W-:Y:S02]  /*23d0*/  @P1 IADD3 R20, R23, R21, RZ ;  /* 0x0000001517141210 */ /* 0x000fe40007ffe0ff */
[----:B------:R-:W-:-:S02]  /*23e0*/  @P1 LEA R82, P5, R22, R82, 0x2 ;  /* 0x0000005216521211 */ /* 0x000fc400078a10ff */
[----:B------:R-:W-:Y:S02]  /*23f0*/  SHF.R.S32.HI R23, RZ, 0x1f, R51 ;  /* 0x0000001fff177819 */ /* 0x000fe40000011433 */
[----:B------:R-:W-:Y:S02]  /*2400*/  @P1 LEA.HI.X R83, R22, R83, R20, 0x2, P5 ;  /* 0x0000005316531211 */ /* 0x000fe400028f1414 */
[----:B------:R-:W0:Y:S01]  /*2410*/  @P2 LDC.64 R20, c[0x0][0x270] ;  /* 0x00009c00ff142b82 */ /* 0x000e220000000a00 */
[----:B------:R-:W-:-:S04]  /*2420*/  LOP3.LUT R0, R0, 0xefffffff, RZ, 0xc0, !PT ;  /* 0xefffffff00007812 */ /* 0x000fc800078ec0ff */
[----:B------:R-:W-:-:S04]  /*2430*/  @P1 LOP3.LUT R0, R0, 0x10000000, RZ, 0xfc, !PT ;  /* 0x1000000000001812 */ /* 0x000fc800078efcff */
[C---:B------:R-:W-:Y:S02]  /*2440*/  LOP3.LUT P1, RZ, R0.reuse, 0x40000, RZ, 0xc0, !PT ;  /* 0x0004000000ff7812 */ /* 0x040fe4000782c0ff */
[----:B------:R-:W-:-:S04]  /*2450*/  LOP3.LUT R0, R0, 0xdfffffff, RZ, 0xc0, !PT ;  /* 0xdfffffff00007812 */ /* 0x000fc800078ec0ff */
[----:B------:R-:W-:Y:S01]  /*2460*/  @P2 LOP3.LUT R0, R0, 0x20000000, RZ, 0xfc, !PT ;  /* 0x2000000000002812 */ /* 0x000fe200078efcff */
[----:B0-----:R-:W-:Y:S01]  /*2470*/  @P2 IMAD R22, R23, R20, RZ ;  /* 0x0000001417162224 */ /* 0x001fe200078e02ff */
[----:B------:R-:W-:-:S03]  /*2480*/  @P2 MOV R23, R19 ;  /* 0x0000001300172202 */ /* 0x000fc60000000f00 */
[----:B------:R-:W-:Y:S01]  /*2490*/  @P2 IMAD R21, R51, R21, R22 ;  /* 0x0000001533152224 */ /* 0x000fe200078e0216 */
[----:B------:R-:W-:-:S05]  /*24a0*/  @P2 MOV R22, R16 ;  /* 0x0000001000162202 */ /* 0x000fca0000000f00 */
[----:B------:R-:W-:-:S05]  /*24b0*/  @P2 IMAD.WIDE.U32 R22, R51, R20, R22 ;  /* 0x0000001433162225 */ /* 0x000fca00078e0016 */
[----:B------:R-:W-:Y:S02]  /*24c0*/  @P2 IADD3 R21, R23, R21, RZ ;  /* 0x0000001517152210 */ /* 0x000fe40007ffe0ff */
[C---:B------:R-:W-:Y:S02]  /*24d0*/  @P2 LEA R84, P5, R22.reuse, R84, 0x2 ;  /* 0x0000005416542211 */ /* 0x040fe400078a10ff */
[----:B------:R-:W-:Y:S02]  /*24e0*/  SHF.R.S32.HI R23, RZ, 0x1f, R50 ;  /* 0x0000001fff177819 */ /* 0x000fe40000011432 */
[----:B------:R-:W-:Y:S02]  /*24f0*/  @P2 LEA.HI.X R85, R22, R85, R21, 0x2, P5 ;  /* 0x0000005516552211 */ /* 0x000fe400028f1415 */
[----:B------:R-:W0:Y:S01]  /*2500*/  @P3 LDC.64 R20, c[0x0][0x270] ;  /* 0x00009c00ff143b82 */ /* 0x000e220000000a00 */
[C---:B------:R-:W-:Y:S02]  /*2510*/  LOP3.LUT P2, RZ, R0.reuse, 0x80000, RZ, 0xc0, !PT ;  /* 0x0008000000ff7812 */ /* 0x040fe4000784c0ff */
[----:B------:R-:W-:-:S04]  /*2520*/  LOP3.LUT R0, R0, 0xbfffffff, RZ, 0xc0, !PT ;  /* 0xbfffffff00007812 */ /* 0x000fc800078ec0ff */
[----:B------:R-:W-:Y:S01]  /*2530*/  @P3 LOP3.LUT R0, R0, 0x40000000, RZ, 0xfc, !PT ;  /* 0x4000000000003812 */ /* 0x000fe200078efcff */
[----:B0-----:R-:W-:Y:S01]  /*2540*/  @P3 IMAD R22, R23, R20, RZ ;  /* 0x0000001417163224 */ /* 0x001fe200078e02ff */
[----:B------:R-:W-:-:S03]  /*2550*/  @P3 MOV R23, R19 ;  /* 0x0000001300173202 */ /* 0x000fc60000000f00 */
[----:B------:R-:W-:Y:S01]  /*2560*/  @P3 IMAD R21, R50, R21, R22 ;  /* 0x0000001532153224 */ /* 0x000fe200078e0216 */
[----:B------:R-:W-:-:S05]  /*2570*/  @P3 MOV R22, R16 ;  /* 0x0000001000163202 */ /* 0x000fca0000000f00 */
[----:B------:R-:W-:Y:S02]  /*2580*/  @P3 IMAD.WIDE.U32 R22, R50, R20, R22 ;  /* 0x0000001432163225 */ /* 0x000fe400078e0016 */
[----:B------:R-:W0:Y:S03]  /*2590*/  @P4 LDC.64 R50, c[0x0][0x220] ;  /* 0x00008800ff324b82 */ /* 0x000e260000000a00 */
[----:B------:R-:W-:Y:S02]  /*25a0*/  @P3 IADD3 R21, R23, R21, RZ ;  /* 0x0000001517153210 */ /* 0x000fe40007ffe0ff */
[C---:B--2---:R-:W-:Y:S02]  /*25b0*/  @P3 LEA R86, P5, R22.reuse, R86, 0x2 ;  /* 0x0000005616563211 */ /* 0x044fe400078a10ff */
[----:B------:R-:W-:Y:S02]  /*25c0*/  @P4 MOV R23, R19 ;  /* 0x0000001300174202 */ /* 0x000fe40000000f00 */
[----:B------:R-:W-:-:S02]  /*25d0*/  @P3 LEA.HI.X R87, R22, R87, R21, 0x2, P5 ;  /* 0x0000005716573211 */ /* 0x000fc400028f1415 */
[----:B------:R-:W1:Y:S01]  /*25e0*/  @P4 LDC.64 R20, c[0x0][0x270] ;  /* 0x00009c00ff144b82 */ /* 0x000e620000000a00 */
[----:B------:R-:W-:Y:S02]  /*25f0*/  SHF.R.S32.HI R22, RZ, 0x1f, R96 ;  /* 0x0000001fff167819 */ /* 0x000fe40000011460 */
[C---:B------:R-:W-:Y:S02]  /*2600*/  LOP3.LUT P3, RZ, R0.reuse, 0x1000000, RZ, 0xc0, !PT ;  /* 0x0100000000ff7812 */ /* 0x040fe4000786c0ff */
[----:B------:R-:W-:-:S04]  /*2610*/  LOP3.LUT R0, R0, 0x7fffffff, RZ, 0xc0, !PT ;  /* 0x7fffffff00007812 */ /* 0x000fc800078ec0ff */
[----:B------:R-:W-:Y:S01]  /*2620*/  @P4 LOP3.LUT R0, R0, 0x80000000, RZ, 0xfc, !PT ;  /* 0x8000000000004812 */ /* 0x000fe200078efcff */
[----:B-1----:R-:W-:-:S04]  /*2630*/  @P4 IMAD R22, R22, R20, RZ ;  /* 0x0000001416164224 */ /* 0x002fc800078e02ff */
[----:B------:R-:W-:Y:S01]  /*2640*/  @P4 IMAD R21, R96, R21, R22 ;  /* 0x0000001560154224 */ /* 0x000fe200078e0216 */
[----:B------:R-:W-:-:S05]  /*2650*/  @P4 MOV R22, R16 ;  /* 0x0000001000164202 */ /* 0x000fca0000000f00 */
[----:B------:R-:W-:Y:S01]  /*2660*/  @P4 IMAD.WIDE.U32 R22, R96, R20, R22 ;  /* 0x0000001460164225 */ /* 0x000fe200078e0016 */
[----:B------:R-:W-:-:S04]  /*2670*/  SHF.R.S32.HI R96, RZ, 0x1f, R49 ;  /* 0x0000001fff607819 */ /* 0x000fc80000011431 */
[----:B------:R-:W-:Y:S02]  /*2680*/  @P4 IADD3 R21, R23, R21, RZ ;  /* 0x0000001517154210 */ /* 0x000fe40007ffe0ff */
[----:B0-----:R-:W-:-:S04]  /*2690*/  @P4 LEA R50, P5, R22, R50, 0x2 ;  /* 0x0000003216324211 */ /* 0x001fc800078a10ff */
[----:B------:R-:W-:Y:S02]  /*26a0*/  @P4 LEA.HI.X R51, R22, R51, R21, 0x2, P5 ;  /* 0x0000003316334211 */ /* 0x000fe400028f1415 */
        /* <DEDUP_REMOVED lines=12> */
[----:B-1----:R-:W-:-:S04]  /*2770*/  @P5 LEA R22, P6, R96, R22, 0x2 ;  /* 0x0000001660165211 */ /* 0x002fc800078c10ff */
[----:B------:R-:W-:Y:S02]  /*2780*/  @P5 LEA.HI.X R23, R96, R23, R21, 0x2, P6 ;  /* 0x0000001760175211 */ /* 0x000fe400030f1415 */
[----:B------:R-:W-:Y:S02]  /*2790*/  CS2R R20, SRZ ;  /* 0x0000000000147805 */ /* 0x000fe4000001ff00 */
[----:B------:R-:W-:-:S04]  /*27a0*/  LOP3.LUT P6, RZ, R0, 0x100000, RZ, 0xc0, !PT ;  /* 0x0010000000ff7812 */ /* 0x000fc800078cc0ff */
[----:B------:R0:W2:Y:S01]  /*27b0*/  @P5 LDG.E.64 R20, desc[UR6][R22.64] ;  /* 0x0000000616145981 */ /* 0x0000a2000c1e1b00 */
[----:B------:R-:W-:Y:S02]  /*27c0*/  LOP3.LUT P5, RZ, R0, 0x200000, RZ, 0xc0, !PT ;  /* 0x0020000000ff7812 */ /* 0x000fe400078ac0ff */
[----:B0-----:R-:W-:-:S06]  /*27d0*/  CS2R R22, SRZ ;  /* 0x0000000000167805 */ /* 0x001fcc000001ff00 */
[----:B------:R0:W3:Y:S01]  /*27e0*/  @P4 LDG.E.64 R22, desc[UR6][R24.64] ;  /* 0x0000000618164981 */ /* 0x0000e2000c1e1b00 */
[----:B------:R-:W-:Y:S02]  /*27f0*/  LOP3.LUT P4, RZ, R0, 0x20000, RZ, 0xc0, !PT ;  /* 0x0002000000ff7812 */ /* 0x000fe4000788c0ff */
[----:B0-----:R-:W-:-:S06]  /*2800*/  CS2R R24, SRZ ;  /* 0x0000000000187805 */ /* 0x001fcc000001ff00 */
[----:B------:R0:W4:Y:S01]  /*2810*/  @P3 LDG.E.64 R24, desc[UR6][R26.64] ;  /* 0x000000061a183981 */ /* 0x000122000c1e1b00 */
[----:B------:R-:W-:Y:S02]  /*2820*/  LOP3.LUT P3, RZ, R0, 0x10000, RZ, 0xc0, !PT ;  /* 0x0001000000ff7812 */ /* 0x000fe4000786c0ff */
[----:B0-----:R-:W-:-:S06]  /*2830*/  CS2R R26, SRZ ;  /* 0x00000000001a7805 */ /* 0x001fcc000001ff00 */
[----:B------:R0:W5:Y:S01]  /*2840*/  @P0 LDG.E.64 R26, desc[UR6][R28.64] ;  /* 0x000000061c1a0981 */ /* 0x000162000c1e1b00 */
[----:B------:R-:W-:Y:S02]  /*2850*/  LOP3.LUT P0, RZ, R48, 0x20, RZ, 0xc0, !PT ;  /* 0x0000002030ff7812 */ /* 0x000fe4000780c0ff */
[----:B0-----:R-:W-:-:S11]  /*2860*/  CS2R R28, SRZ ;  /* 0x00000000001c7805 */ /* 0x001fd6000001ff00 */
[----:B------:R0:W2:Y:S01]  /*2870*/  @P0 LDG.E.64 R28, desc[UR6][R30.64] ;  /* 0x000000061e1c0981 */ /* 0x0000a2000c1e1b00 */
[----:B------:R-:W-:Y:S02]  /*2880*/  LOP3.LUT P0, RZ, R48, 0x10, RZ, 0xc0, !PT ;  /* 0x0000001030ff7812 */ /* 0x000fe4000780c0ff */
[----:B0-----:R-:W-:-:S06]  /*2890*/  CS2R R30, SRZ ;  /* 0x00000000001e7805 */ /* 0x001fcc000001ff00 */
[----:B------:R0:W2:Y:S02]  /*28a0*/  @P5 LDG.E.64 R30, desc[UR6][R32.64] ;  /* 0x00000006201e5981 */ /* 0x0000a4000c1e1b00 */
[----:B0-----:R-:W-:-:S06]  /*28b0*/  CS2R R32, SRZ ;  /* 0x0000000000207805 */ /* 0x001fcc000001ff00 */
[----:B------:R0:W2:Y:S02]  /*28c0*/  @P6 LDG.E.64 R32, desc[UR6][R34.64] ;  /* 0x0000000622206981 */ /* 0x0000a4000c1e1b00 */
[----:B0-----:R-:W-:-:S06]  /*28d0*/  CS2R R34, SRZ ;  /* 0x0000000000227805 */ /* 0x001fcc000001ff00 */
[----:B------:R0:W2:Y:S01]  /*28e0*/  @P2 LDG.E.64 R34, desc[UR6][R36.64] ;  /* 0x0000000624222981 */ /* 0x0000a2000c1e1b00 */
[----:B------:R-:W-:Y:S02]  /*28f0*/  LOP3.LUT R48, R48, 0xfffffffe, RZ, 0xc0, !PT ;  /* 0xfffffffe30307812 */ /* 0x000fe400078ec0ff */
[----:B------:R-:W-:Y:S02]  /*2900*/  LOP3.LUT P2, RZ, R0, 0x8000, RZ, 0xc0, !PT ;  /* 0x0000800000ff7812 */ /* 0x000fe4000784c0ff */
[----:B0-----:R-:W-:-:S06]  /*2910*/  CS2R R36, SRZ ;  /* 0x0000000000247805 */ /* 0x001fcc000001ff00 */
[----:B------:R0:W2:Y:S01]  /*2920*/  @P1 LDG.E.64 R36, desc[UR6][R38.64] ;  /* 0x0000000626241981 */ /* 0x0000a2000c1e1b00 */
[----:B------:R-:W-:Y:S02]  /*2930*/  LOP3.LUT P1, RZ, R0, 0x4000, RZ, 0xc0, !PT ;  /* 0x0000400000ff7812 */ /* 0x000fe4000782c0ff */
[----:B0-----:R-:W-:-:S06]  /*2940*/  CS2R R38, SRZ ;  /* 0x0000000000267805 */ /* 0x001fcc000001ff00 */
[----:B------:R0:W3:Y:S01]  /*2950*/  @P0 LDG.E.64 R38, desc[UR6][R40.64] ;  /* 0x0000000628260981 */ /* 0x0000e2000c1e1b00 */
[----:B------:R-:W-:Y:S02]  /*2960*/  LOP3.LUT P0, RZ, R0, 0x2000, RZ, 0xc0, !PT ;  /* 0x0000200000ff7812 */ /* 0x000fe4000780c0ff */
[----:B0-----:R-:W-:-:S06]  /*2970*/  CS2R R40, SRZ ;  /* 0x0000000000287805 */ /* 0x001fcc000001ff00 */
[----:B------:R0:W2:Y:S01]  /*2980*/  @P4 LDG.E.64 R40, desc[UR6][R42.64] ;  /* 0x000000062a284981 */ /* 0x0000a2000c1e1b00 */
[C---:B------:R-:W-:Y:S02]  /*2990*/  LOP3.LUT P4, RZ, R0.reuse, 0x80, RZ, 0xc0, !PT ;  /* 0x0000008000ff7812 */ /* 0x040fe4000788c0ff */
[----:B------:R-:W-:Y:S02]  /*29a0*/  LOP3.LUT P6, RZ, R0, 0x1000, RZ, 0xc0, !PT ;  /* 0x0000100000ff7812 */ /* 0x000fe400078cc0ff */
[----:B0-----:R-:W-:-:S09]  /*29b0*/  CS2R R42, SRZ ;  /* 0x00000000002a7805 */ /* 0x001fd2000001ff00 */
[----:B------:R-:W-:Y:S02]  /*29c0*/  @P4 LOP3.LUT R48, R48, 0x1, RZ, 0xfc, !PT ;  /* 0x0000000130304812 */ /* 0x000fe400078efcff */
[----:B------:R-:W-:Y:S01]  /*29d0*/  LOP3.LUT P4, RZ, R0, 0x100, RZ, 0xc0, !PT ;  /* 0x0000010000ff7812 */ /* 0x000fe2000788c0ff */
[----:B------:R0:W2:Y:S01]  /*29e0*/  @P3 LDG.E.64 R42, desc[UR6][R44.64] ;  /* 0x000000062c2a3981 */ /* 0x0000a2000c1e1b00 */
[----:B------:R-:W-:Y:S02]  /*29f0*/  LOP3.LUT R48, R48, 0xfffffffd, RZ, 0xc0, !PT ;  /* 0xfffffffd30307812 */ /* 0x000fe400078ec0ff */
[----:B0-----:R-:W-:-:S09]  /*2a00*/  CS2R R44, SRZ ;  /* 0x00000000002c7805 */ /* 0x001fd2000001ff00 */
[----:B------:R-:W-:Y:S02]  /*2a10*/  @P4 LOP3.LUT R48, R48, 0x2, RZ, 0xfc, !PT ;  /* 0x0000000230304812 */ /* 0x000fe400078efcff */
[----:B------:R-:W-:Y:S02]  /*2a20*/  LOP3.LUT P4, RZ, R0, 0x200, RZ, 0xc0, !PT ;  /* 0x0000020000ff7812 */ /* 0x000fe4000788c0ff */
[----:B------:R-:W-:Y:S01]  /*2a30*/  LOP3.LUT R48, R48, 0xfffffffb, RZ, 0xc0, !PT ;  /* 0xfffffffb30307812 */ /* 0x000fe200078ec0ff */
[----:B------:R0:W2:Y:S10]  /*2a40*/  @P2 LDG.E.64 R44, desc[UR6][R46.64] ;  /* 0x000000062e2c2981 */ /* 0x0000b4000c1e1b00 */
[----:B------:R-:W-:-:S02]  /*2a50*/  @P4 LOP3.LUT R48, R48, 0x4, RZ, 0xfc, !PT ;  /* 0x0000000430304812 */ /* 0x000fc400078efcff */
[----:B0-----:R-:W-:Y:S02]  /*2a60*/  CS2R R46, SRZ ;  /* 0x00000000002e7805 */ /* 0x001fe4000001ff00 */
[----:B------:R-:W-:Y:S02]  /*2a70*/  LOP3.LUT P4, RZ, R0, 0x400, RZ, 0xc0, !PT ;  /* 0x0000040000ff7812 */ /* 0x000fe4000788c0ff */
[----:B------:R-:W-:Y:S02]  /*2a80*/  LOP3.LUT R48, R48, 0xfffffff7, RZ, 0xc0, !PT ;  /* 0xfffffff730307812 */ /* 0x000fe400078ec0ff */
[----:B------:R0:W2:Y:S09]  /*2a90*/  @P1 LDG.E.64 R46, desc[UR6][R52.64] ;  /* 0x00000006342e1981 */ /* 0x0000b2000c1e1b00 */
[----:B------:R-:W-:-:S02]  /*2aa0*/  @P4 LOP3.LUT R48, R48, 0x8, RZ, 0xfc, !PT ;  /* 0x0000000830304812 */ /* 0x000fc400078efcff */
[----:B0-----:R-:W-:Y:S02]  /*2ab0*/  CS2R R52, SRZ ;  /* 0x0000000000347805 */ /* 0x001fe4000001ff00 */
[----:B------:R-:W-:-:S04]  /*2ac0*/  LOP3.LUT P4, RZ, R0, 0x800, RZ, 0xc0, !PT ;  /* 0x0000080000ff7812 */ /* 0x000fc8000788c0ff */
[----:B------:R0:W2:Y:S02]  /*2ad0*/  @P0 LDG.E.64 R52, desc[UR6][R54.64] ;  /* 0x0000000636340981 */ /* 0x0000a4000c1e1b00 */
[----:B0-----:R-:W-:-:S06]  /*2ae0*/  CS2R R54, SRZ ;  /* 0x0000000000367805 */ /* 0x001fcc000001ff00 */
[----:B------:R0:W2:Y:S02]  /*2af0*/  @P6 LDG.E.64 R54, desc[UR6][R56.64] ;  /* 0x0000000638366981 */ /* 0x0000a4000c1e1b00 */
[----:B0-----:R-:W-:-:S06]  /*2b00*/  CS2R R56, SRZ ;  /* 0x0000000000387805 */ /* 0x001fcc000001ff00 */
[----:B------:R0:W2:Y:S01]  /*2b10*/  @P4 LDG.E.64 R56, desc[UR6][R58.64] ;  /* 0x000000063a384981 */ /* 0x0000a2000c1e1b00 */
[----:B------:R-:W-:Y:S02]  /*2b20*/  LOP3.LUT P4, RZ, R48, 0x8, RZ, 0xc0, !PT ;  /* 0x0000000830ff7812 */ /* 0x000fe4000788c0ff */
[----:B0-----:R-:W-:-:S11]  /*2b30*/  CS2R R58, SRZ ;  /* 0x00000000003a7805 */ /* 0x001fd6000001ff00 */
        /* <DEDUP_REMOVED lines=8> */
[C---:B------:R-:W-:Y:S02]  /*2bc0*/  LOP3.LUT P3, RZ, R0.reuse, 0x40, RZ, 0xc0, !PT ;  /* 0x0000004000ff7812 */ /* 0x040fe4000786c0ff */
[----:B0-----:R-:W-:Y:S02]  /*2bd0*/  CS2R R64, SRZ ;  /* 0x0000000000407805 */ /* 0x001fe4000001ff00 */
[----:B------:R-:W-:-:S07]  /*2be0*/  LOP3.LUT P2, RZ, R0, 0x20, RZ, 0xc0, !PT ;  /* 0x0000002000ff7812 */ /* 0x000fce000784c0ff */
[----:B------:R0:W2:Y:S01]  /*2bf0*/  @P4 LDG.E.64 R64, desc[UR6][R66.64] ;  /* 0x0000000642404981 */ /* 0x0000a2000c1e1b00 */
[----:B------:R-:W-:Y:S02]  /*2c00*/  LOP3.LUT P1, RZ, R0, 0x10, RZ, 0xc0, !PT ;  /* 0x0000001000ff7812 */ /* 0x000fe4000782c0ff */
[----:B0-----:R-:W-:-:S06]  /*2c10*/  CS2R R66, SRZ ;  /* 0x0000000000427805 */ /* 0x001fcc000001ff00 */
        /* <DEDUP_REMOVED lines=29> */
[----:B---3--:R-:W-:Y:S01]  /*2df0*/  FMUL.FTZ R49, R39, R39 ;  /* 0x0000002727317220 */ /* 0x008fe20000410000 */
[----:B------:R-:W-:-:S03]  /*2e00*/  FMUL.FTZ R97, R23, R23 ;  /* 0x0000001717617220 */ /* 0x000fc60000410000 */
[----:B------:R-:W-:Y:S01]  /*2e10*/  FFMA.FTZ R49, R38, R38, R49 ;  /* 0x0000002626317223 */ /* 0x000fe20000010031 */
[----:B------:R-:W-:-:S03]  /*2e20*/  FFMA.FTZ R48, R22, R22, R97 ;  /* 0x0000001616307223 */ /* 0x000fc60000010061 */
[----:B------:R-:W-:Y:S01]  /*2e30*/  FADD.FTZ R49, RZ, R49 ;  /* 0x00000031ff317221 */ /* 0x000fe20000010000 */
[----:B----4-:R-:W-:-:S03]  /*2e40*/  FMUL.FTZ R50, R25, R25 ;  /* 0x0000001919327220 */ /* 0x010fc60000410000 */
[----:B------:R-:W-:Y:S01]  /*2e50*/  FADD.FTZ R49, R49, R48 ;  /* 0x0000003031317221 */ /* 0x000fe20000010000 */
[----:B------:R-:W-:Y:S01]  /*2e60*/  FFMA.FTZ R48, R24, R24, R50 ;  /* 0x0000001818307223 */ /* 0x000fe20000010032 */
[----:B-----5:R-:W-:-:S03]  /*2e70*/  FMUL.FTZ R50, R27, R27 ;  /* 0x0000001b1b327220 */ /* 0x020fc60000410000 */
[----:B------:R-:W-:Y:S01]  /*2e80*/  FADD.FTZ R49, R49, R48 ;  /* 0x0000003031317221 */ /* 0x000fe20000010000 */
[----:B------:R-:W-:Y:S01]  /*2e90*/  FFMA.FTZ R48, R26, R26, R50 ;  /* 0x0000001a1a307223 */ /* 0x000fe20000010032 */
[----:B--2---:R-:W-:-:S03]  /*2ea0*/  FMUL.FTZ R50, R29, R29 ;  /* 0x0000001d1d327220 */ /* 0x004fc60000410000 */
[----:B------:R-:W-:Y:S01]  /*2eb0*/  FADD.FTZ R49, R49, R48 ;  /* 0x0000003031317221 */ /* 0x000fe20000010000 */
[----:B------:R-:W-:Y:S01]  /*2ec0*/  FFMA.FTZ R48, R28, R28, R50 ;  /* 0x0000001c1c307223 */ /* 0x000fe20000010032 */
[----:B------:R-:W-:-:S03]  /*2ed0*/  FMUL.FTZ R50, R31, R31 ;  /* 0x0000001f1f327220 */ /* 0x000fc60000410000 */
        /* <DEDUP_REMOVED lines=34> */
[----:B------:R-:W-:-:S04]  /*3100*/  FFMA.FTZ R48, R58, R58, R50 ;  /* 0x0000003a3a307223 */ /* 0x000fc80000010032 */
[----:B------:R-:W-:Y:S01]  /*3110*/  FADD.FTZ R49, R49, R48 ;  /* 0x0000003031317221 */ /* 0x000fe20000010000 */
[----:B------:R-:W-:-:S04]  /*3120*/  FMUL.FTZ R50, R61, R61 ;  /* 0x0000003d3d327220 */ /* 0x000fc80000410000 */
        /* <DEDUP_REMOVED lines=38> */
[----:B------:R-:W-:Y:S01]  /*3390*/  FADD.FTZ R48, R38, R39 ;  /* 0x0000002726307221 */ /* 0x000fe20000010000 */
[----:B------:R-:W-:-:S04]  /*33a0*/  FMUL.FTZ R50, R87, R87 ;  /* 0x0000005757327220 */ /* 0x000fc80000410000 */
[----:B------:R-:W-:Y:S01]  /*33b0*/  FFMA.FTZ R50, R86, R86, R50 ;  /* 0x0000005656327223 */ /* 0x000fe20000010032 */
[----:B------:R-:W-:-:S03]  /*33c0*/  FADD.FTZ R48, RZ, R48 ;  /* 0x00000030ff307221 */ /* 0x000fc60000010000 */
[----:B------:R-:W-:Y:S01]  /*33d0*/  FADD.FTZ R49, R49, R50 ;  /* 0x0000003231317221 */ /* 0x000fe20000010000 */
[----:B------:R-:W-:-:S04]  /*33e0*/  FADD.FTZ R50, R22, R23 ;  /* 0x0000001716327221 */ /* 0x000fc80000010000 */
        /* <DEDUP_REMOVED lines=53> */
[----:B------:R-:W-:Y:S01]  /*3740*/  FADD.FTZ R50, R82, R83 ;  /* 0x0000005352327221 */ /* 0x000fe20000010000 */
[----:B------:R-:W-:-:S03]  /*3750*/  FADD.FTZ R96, R84, R85 ;  /* 0x0000005554607221 */ /* 0x000fc60000010000 */
[----:B------:R-:W-:-:S04]  /*3760*/  FADD.FTZ R48, R48, R50 ;  /* 0x0000003230307221 */ /* 0x000fc80000010000 */
[----:B------:R-:W-:Y:S02]  /*3770*/  FADD.FTZ R96, R48, R96 ;  /* 0x0000006030607221 */ /* 0x000fe40000010000 */
[----:B------:R-:W0:Y:S01]  /*3780*/  S2R R48, SR_LANEID ;  /* 0x0000000000307919 */ /* 0x000e220000000000 */
[----:B------:R-:W-:Y:S01]  /*3790*/  FADD.FTZ R50, R86, R87 ;  /* 0x0000005756327221 */ /* 0x000fe20000010000 */
[----:B------:R-:W-:-:S03]  /*37a0*/  FMUL.FTZ R97, R21, R21 ;  /* 0x0000001515617220 */ /* 0x000fc60000410000 */
[----:B------:R-:W-:Y:S01]  /*37b0*/  FADD.FTZ R96, R96, R50 ;  /* 0x0000003260607221 */ /* 0x000fe20000010000 */
[C---:B------:R-:W-:Y:S01]  /*37c0*/  FADD.FTZ R50, R20.reuse, R21 ;  /* 0x0000001514327221 */ /* 0x040fe20000010000 */
[----:B------:R-:W-:-:S03]  /*37d0*/  FFMA.FTZ R97, R20, R20, R97 ;  /* 0x0000001414617223 */ /* 0x000fc60000010061 */
        /* <DEDUP_REMOVED lines=27> */
[----:B--2---:R-:W-:-:S10]  /*3990*/  ULEA UR4, UR5, UR4, 0x18 ;  /* 0x0000000405047291 */ /* 0x004fd4000f8ec03f */
        /* <DEDUP_REMOVED lines=9> */
[----:B------:R-:W-:-:S05]  /*3a30*/  ISETP.NE.AND P5, PT, R110, RZ, PT ;  /* 0x000000ff6e00720c */ /* 0x000fca0003fa5270 */
[----:B------:R-:W-:Y:S08]  /*3a40*/  BSSY B0, `(.L_x_5060) ;  /* 0x000002b000007945 */ /* 0x000ff00003800000 */
[----:B0-----:R-:W-:Y:S05]  /*3a50*/  @P5 BRA `(.L_x_5061) ;  /* 0x0000000000a45947 */ /* 0x001fea0003800000 */
[----:B------:R-:W0:Y:S01]  /*3a60*/  S2UR UR5, SR_CgaCtaId ;  /* 0x00000000000579c3 */ /* 0x000e220000008800 */
[----:B------:R-:W-:Y:S02]  /*3a70*/  UMOV UR4, 0x400 ;  /* 0x0000040000047882 */ /* 0x000fe40000000000 */
[----:B0-----:R-:W-:-:S09]  /*3a80*/  ULEA UR4, UR5, UR4, 0x18 ;  /* 0x0000000405047291 */ /* 0x001fd2000f8ec03f */
        /* <DEDUP_REMOVED lines=38> */
.L_x_5061:
[----:B------:R-:W-:Y:S05]  /*3cf0*/  BSYNC B0 ;  /* 0x0000000000007941 */ /* 0x000fea0003800000 */
.L_x_5060:
[----:B------:R-:W0:Y:S02]  /*3d00*/  LDC R48, c[0x0][0xc] ;  /* 0x00000300ff307b82 */ /* 0x000e240000000800 */
[----:B0-----:R-:W-:-:S13]  /*3d10*/  ISETP.GE.U32.AND P6, PT, R48, 0x2, PT ;  /* 0x000000023000780c */ /* 0x001fda0003fc6070 */
[----:B------:R-:W-:Y:S05]  /*3d20*/  @!P6 BRA `(.L_x_5062) ;  /* 0x000000100098e947 */ /* 0x000fea0003800000 */
        /* <DEDUP_REMOVED lines=11> */
[----:B------:R-:W-:Y:S02]  /*3de0*/  MOV R49, 0xffffffff ;  /* 0xffffffff00317802 */ /* 0x000fe40000000f00 */
[----:B------:R-:W-:-:S04]  /*3df0*/  LOP3.LUT P6, RZ, R108, 0x2, RZ, 0xc0, !PT ;  /* 0x000000026cff7812 */ /* 0x000fc800078cc0ff */
[----:B------:R-:W-:Y:S02]  /*3e00*/  SEL R49, R49, 0x1, P6 ;  /* 0x0000000131317807 */ /* 0x000fe40003000000 */
[----:B0-----:R-:W-:-:S05]  /*3e10*/  MOV R95, UR4 ;  /* 0x00000004005f7c02 */ /* 0x001fca0008000f00 */
[----:B------:R-:W-:-:S04]  /*3e20*/  IMAD R100, R3, UR8, R95 ;  /* 0x0000000803647c24 */ /* 0x000fc8000f8e025f */
[----:B------:R-:W-:-:S05]  /*3e30*/  IMAD.WIDE.U32 R100, R100, 0x8, R98 ;  /* 0x0000000864647825 */ /* 0x000fca00078e0062 */
[----:B------:R-:W-:Y:S01]  /*3e40*/  STG.E.64 desc[UR6][R100.64], R96 ;  /* 0x0000006064007986 */ /* 0x000fe2000c101b06 */
[----:B------:R-:W-:Y:S06]  /*3e50*/  MEMBAR.ALL.GPU ;  /* 0x0000000000007992 */ /* 0x000fec000000a000 */
[----:B------:R-:W-:-:S00]  /*3e60*/  ERRBAR ;  /* 0x00000000000079ab */ /* 0x000fc00000000000 */
[----:B------:R-:W-:Y:S06]  /*3e70*/  CGAERRBAR ;  /* 0x00000000000075ab */ /* 0x000fec0000000000 */
[----:B------:R0:W-:Y:S02]  /*3e80*/  REDG.E.ADD.S32.STRONG.GPU desc[UR6][R50.64], R49 ;  /* 0x000000313200798e */ /* 0x0001e4000c10e386 */
[----:B0-----:R-:W-:-:S04]  /*3e90*/  SEL R49, R48, RZ, !P6 ;  /* 0x000000ff30317207 */ /* 0x001fc80007000000 */
[----:B------:R-:W-:-:S13]  /*3ea0*/  ISETP.NE.AND P6, PT, R49, -0x1, PT ;  /* 0xffffffff3100780c */ /* 0x000fda0003fc5270 */
[----:B------:R-:W-:Y:S05]  /*3eb0*/  @!P6 BRA `(.L_x_5063) ;  /* 0x000000000014e947 */ /* 0x000fea0003800000 */
.L_x_5064:
[----:B------:R-:W2:Y:S04]  /*3ec0*/  LDG.E.STRONG.GPU R100, desc[UR6][R50.64] ;  /* 0x0000000632647981 */ /* 0x000ea8000c1ef900 */
[----:B--2---:R-:W-:Y:S01]  /*3ed0*/  CCTL.IVALL ;  /* 0x00000000ff00798f */ /* 0x004fe20002000000 */
[----:B------:R-:W-:Y:S05]  /*3ee0*/  YIELD ;  /* 0x0000000000007946 */ /* 0x000fea0003800000 */
[----:B------:R-:W-:-:S13]  /*3ef0*/  ISETP.NE.AND P6, PT, R100, R49, PT ;  /* 0x000000316400720c */ /* 0x000fda0003fc5270 */
[----:B------:R-:W-:Y:S05]  /*3f00*/  @P6 BRA `(.L_x_5064) ;  /* 0xfffffffc00ec6947 */ /* 0x000fea000383ffff */
.L_x_5063:
        /* <DEDUP_REMOVED lines=24> */
.L_x_5068:
        /* <DEDUP_REMOVED lines=115> */
.L_x_5067:
        /* <DEDUP_REMOVED lines=63> */
.L_x_5069:
[----:B------:R-:W-:-:S04]  /*4bb0*/  LOP3.LUT P6, RZ, R0, 0x1, RZ, 0xc0, !PT ;  /* 0x0000000100ff7812 */ /* 0x000fc800078cc0ff */
[----:B------:R-:W-:-:S13]  /*4bc0*/  ISETP.NE.OR P6, PT, R50, RZ, P6 ;  /* 0x000000ff3200720c */ /* 0x000fda00037c5670 */
[----:B------:R-:W-:Y:S05]  /*4bd0*/  @!P6 BRA `(.L_x_5065) ;  /* 0x00000000007ce947 */ /* 0x000fea0003800000 */
.L_x_5066:
        /* <DEDUP_REMOVED lines=31> */
.L_x_5065:
        /* <DEDUP_REMOVED lines=10> */
.L_x_5071:
[----:B------:R-:W-:Y:S05]  /*4e70*/  BSYNC B0 ;  /* 0x0000000000007941 */ /* 0x000fea0003800000 */
.L_x_5070:
        /* <DEDUP_REMOVED lines=17> */
.L_x_5062:
[----:B------:R-:W-:Y:S01]  /*4f90*/  LOP3.LUT R0, R0, 0xf7ffffff, RZ, 0xc0, !PT ;  /* 0xf7ffffff00007812 */ /* 0x000fe200078ec0ff */
[----:B------:R-:W-:Y:S01]  /*4fa0*/  ULDC.64 UR4, c[0x0][0x218] ;  /* 0x0000860000047ab9 */ /* 0x000fe20000000a00 */
[----:B------:R-:W-:Y:S01]  /*4fb0*/  HFMA2.MMA R98, -RZ, RZ, 1.875, 0 ;  /* 0x3f800000ff627435 */ /* 0x000fe200000001ff */
[----:B------:R-:W-:Y:S01]  /*4fc0*/  ISETP.EQ.U32.AND P6, PT, RZ, UR4, PT ;  /* 0x00000004ff007c0c */ /* 0x000fe2000bfc2070 */
[----:B------:R-:W-:Y:S01]  /*4fd0*/  UMOV UR4, 0x400 ;  /* 0x0000040000047882 */ /* 0x000fe20000000000 */
[----:B------:R-:W-:Y:S02]  /*4fe0*/  @P0 LOP3.LUT R0, R0, 0x8000000, RZ, 0xfc, !PT ;  /* 0x0800000000000812 */ /* 0x000fe400078efcff */
[----:B------:R-:W-:-:S04]  /*4ff0*/  LOP3.LUT P0, RZ, R110, UR8, RZ, 0xfc, !PT ;  /* 0x000000086eff7c12 */ /* 0x000fc8000f80fcff */
[----:B------:R-:W-:Y:S01]  /*5000*/  ISETP.EQ.OR.EX P6, PT, RZ, UR5, P0, P6 ;  /* 0x00000005ff007c0c */ /* 0x000fe200087c2760 */
[----:B------:R-:W0:Y:S01]  /*5010*/  S2UR UR5, SR_CgaCtaId ;  /* 0x00000000000579c3 */ /* 0x000e220000008800 */
[----:B------:R-:W-:-:S11]  /*5020*/  LOP3.LUT P0, RZ, R0, 0x8000000, RZ, 0xc0, !PT ;  /* 0x0800000000ff7812 */ /* 0x000fd6000780c0ff */
[----:B------:R-:W1:Y:S01]  /*5030*/  @!P6 LDC.64 R48, c[0x0][0x218] ;  /* 0x00008600ff30eb82 */ /* 0x000e620000000a00 */
[----:B0-----:R-:W-:-:S03]  /*5040*/  ULEA UR4, UR5, UR4, 0x18 ;  /* 0x0000000405047291 */ /* 0x001fc6000f8ec03f */
[----:B------:R-:W-:-:S06]  /*5050*/  ULDC UR5, c[0x0][0x2a4] ;  /* 0x0000a90000057ab9 */ /* 0x000fcc0000000800 */
[----:B------:R0:W-:Y:S01]  /*5060*/  @!P5 STS.64 [UR4+0x98], R96 ;  /* 0x00009860ff00d988 */ /* 0x0001e20008000a04 */
[----:B-1----:R-:W-:-:S04]  /*5070*/  @!P6 IMAD.WIDE R48, R2, 0x8, R48 ;  /* 0x000000080230e825 */ /* 0x002fc800078e0230 */
[----:B0-----:R-:W-:Y:S01]  /*5080*/  @!P6 FMUL.FTZ R97, R97, UR5 ;  /* 0x000000056161ec20 */ /* 0x001fe20008410000 */
[----:B------:R-:W-:-:S05]  /*5090*/  @!P6 FMUL.FTZ R96, R96, UR5 ;  /* 0x000000056060ec20 */ /* 0x000fca0008410000 */
[----:B------:R-:W-:Y:S01]  /*50a0*/  @!P6 STG.E.64 desc[UR6][R48.64], R96 ;  /* 0x000000603000e986 */ /* 0x000fe2000c101b06 */
[----:B------:R-:W-:Y:S06]  /*50b0*/  BAR.SYNC.DEFER_BLOCKING 0x0 ;  /* 0x0000000000007b1d */ /* 0x000fec0000010000 */
[----:B------:R-:W0:Y:S02]  /*50c0*/  LDS.64 R48, [UR4+0x98] ;  /* 0x00009804ff307984 */ /* 0x000e240008000a00 */
[----:B0-----:R-:W-:-:S04]  /*50d0*/  FMUL.FTZ R99, R48, UR5 ;  /* 0x0000000530637c20 */ /* 0x001fc80008410000 */
[----:B------:R-:W-:-:S04]  /*50e0*/  FMUL.FTZ R48, R99, R99 ;  /* 0x0000006363307220 */ /* 0x000fc80000410000 */
[----:B------:R-:W-:Y:S01]  /*50f0*/  FFMA.FTZ R48, R49, UR5, -R48 ;  /* 0x0000000531307c23 */ /* 0x000fe20008010830 */
[----:B------:R-:W-:-:S04]  /*5100*/  ULDC.64 UR4, c[0x0][0x228] ;  /* 0x00008a0000047ab9 */ /* 0x000fc80000000a00 */
[----:B------:R-:W-:-:S13]  /*5110*/  FSETP.GTU.FTZ.AND P5, PT, R48, RZ, PT ;  /* 0x000000ff3000720b */ /* 0x000fda0003fbc000 */
[----:B------:R-:W0:Y:S02]  /*5120*/  @P5 LDC R49, c[0x0][0x238] ;  /* 0x00008e00ff315b82 */ /* 0x000e240000000800 */
[----:B0-----:R-:W-:Y:S01]  /*5130*/  @P5 FADD.FTZ R49, R48, R49 ;  /* 0x0000003130315221 */ /* 0x001fe20000010000 */
[----:B------:R-:W-:-:S03]  /*5140*/  SHF.L.U32 R48, R14, 0x2, RZ ;  /* 0x000000020e307819 */ /* 0x000fc600000006ff */
[----:B------:R0:W1:Y:S02]  /*5150*/  @P5 MUFU.RSQ R98, R49 ;  /* 0x0000003100625308 */ /* 0x0000640000001400 */
[----:B0-----:R-:W-:Y:S02]  /*5160*/  SHF.L.U64.HI R49, R14, 0x2, R15 ;  /* 0x000000020e317819 */ /* 0x001fe4000001020f */
        /* <DEDUP_REMOVED lines=8> */
[C---:B------:R-:W-:Y:S01]  /*51f0*/  FADD.FTZ R38, -R99.reuse, R38 ;  /* 0x0000002663267221 */ /* 0x040fe20000010100 */
[----:B------:R-:W-:-:S03]  /*5200*/  FADD.FTZ R39, -R99, R39 ;  /* 0x0000002763277221 */ /* 0x000fc60000010100 */
        /* <DEDUP_REMOVED lines=15> */
.L_x_5072:
[----:B------:R-:W-:Y:S01]  /*5300*/  LOP3.LUT P5, RZ, R0, 0x4000000, RZ, 0xc0, !PT ;  /* 0x0400000000ff7812 */ /* 0x000fe200078ac0ff */
[----:B------:R-:W-:-:S12]  /*5310*/  BSSY B0, `(.L_x_5073) ;  /* 0x0000010000007945 */ /* 0x000fd80003800000 */
[----:B------:R-:W-:Y:S05]  /*5320*/  @!P5 BRA `(.L_x_5074) ;  /* 0x000000000038d947 */ /* 0x000fea0003800000 */
[----:B------:R-:W0:Y:S01]  /*5330*/  LDC R97, c[0x0][0x294] ;  /* 0x0000a500ff617b82 */ /* 0x000e220000000800 */
[----:B------:R-:W-:Y:S01]  /*5340*/  SHF.R.U32.HI R50, RZ, 0x6, R110 ;  /* 0x00000006ff327819 */ /* 0x000fe2000001166e */
[----:B------:R-:W-:Y:S01]  /*5350*/  ULDC.64 UR4, c[0x0][0x270] ;  /* 0x00009c0000047ab9 */ /* 0x000fe20000000a00 */
[----:B------:R-:W-:Y:S01]  /*5360*/  MOV R51, R19 ;  /* 0x0000001300337202 */ /* 0x000fe20000000f00 */
[----:B------:R-:W-:Y:S02]  /*5370*/  IMAD R96, R109, UR4, RZ ;  /* 0x000000046d607c24 */ /* 0x000fe4000f8e02ff */
[----:B0-----:R-:W-:Y:S01]  /*5380*/  IMAD R97, R97, UR8, R50 ;  /* 0x0000000861617c24 */ /* 0x001fe2000f8e0232 */
        /* <DEDUP_REMOVED lines=8> */
.L_x_5074:
[----:B------:R-:W-:Y:S05]  /*5410*/  BSYNC B0 ;  /* 0x0000000000007941 */ /* 0x000fea0003800000 */
.L_x_5073:
        /* <DEDUP_REMOVED lines=94> */
[----:B------:R-:W1:Y:S01]  /*5a00*/  LDC R48, c[0x0][0x294] ;  /* 0x0000a500ff307b82 */ /* 0x000e620000000800 */
        /* <DEDUP_REMOVED lines=92> */
[----:B-1----:R-:W-:Y:S06]  /*5fd0*/  @!P6 BRA `(.L_x_5075) ;  /* 0x000000000028e947 */ /* 0x002fec0003800000 */
        /* <DEDUP_REMOVED lines=10> */
.L_x_5075:
[----:B------:R-:W-:Y:S01]  /*6080*/  LOP3.LUT P5, RZ, R0, 0x2000000, RZ, 0xc0, !PT ;  /* 0x0200000000ff7812 */ /* 0x000fe200078ac0ff */
[----:B------:R-:W-:-:S12]  /*6090*/  BSSY B0, `(.L_x_5076) ;  /* 0x000000e000007945 */ /* 0x000fd80003800000 */
[----:B------:R-:W-:Y:S05]  /*60a0*/  @!P5 BRA `(.L_x_5077) ;  /* 0x000000000030d947 */ /* 0x000fea0003800000 */
[----:B------:R-:W-:Y:S01]  /*60b0*/  SHF.R.S32.HI R14, RZ, 0x1f, R107 ;  /* 0x0000001fff0e7819 */ /* 0x000fe2000001146b */
[----:B------:R-:W-:Y:S01]  /*60c0*/  ULDC.64 UR4, c[0x0][0x270] ;  /* 0x00009c0000047ab9 */ /* 0x000fe20000000a00 */
[----:B------:R-:W-:-:S03]  /*60d0*/  MOV R15, R19 ;  /* 0x00000013000f7202 */ /* 0x000fc60000000f00 */
        /* <DEDUP_REMOVED lines=9> */
.L_x_5077:
[----:B------:R-:W-:Y:S05]  /*6170*/  BSYNC B0 ;  /* 0x0000000000007941 */ /* 0x000fea0003800000 */
.L_x_5076:
[----:B------:R-:W-:-:S05]  /*6180*/  SHF.R.U32.HI R15, RZ, 0x6, R110 ;  /* 0x00000006ff0f7819 */ /* 0x000fca000001166e */
[----:B01----:R-:W-:Y:S01]  /*6190*/  IMAD R38, R48, UR8, R15 ;  /* 0x0000000830267c24 */ /* 0x003fe2000f8e020f */
        /* <DEDUP_REMOVED lines=11> */
.L_x_5078:
[----:B------:R-:W-:Y:S01]  /*6250*/  LOP3.LUT P5, RZ, R0, 0x1000000, RZ, 0xc0, !PT ;  /* 0x0100000000ff7812 */ /* 0x000fe200078ac0ff */
[----:B------:R-:W-:-:S12]  /*6260*/  BSSY B0, `(.L_x_5079) ;  /* 0x000000e000007945 */ /* 0x000fd80003800000 */
[----:B------:R-:W-:Y:S05]  /*6270*/  @!P5 BRA `(.L_x_5080) ;  /* 0x000000000030d947 */ /* 0x000fea0003800000 */
        /* <DEDUP_REMOVED lines=12> */
.L_x_5080:
[----:B------:R-:W-:Y:S05]  /*6340*/  BSYNC B0 ;  /* 0x0000000000007941 */ /* 0x000fea0003800000 */
.L_x_5079:
        /* <DEDUP_REMOVED lines=12> */
.L_x_5081:
        /* <DEDUP_REMOVED lines=15> */
.L_x_5083:
[----:B------:R-:W-:Y:S05]  /*6500*/  BSYNC B0 ;  /* 0x0000000000007941 */ /* 0x000fea0003800000 */
.L_x_5082:
        /* <DEDUP_REMOVED lines=11> */
.L_x_5084:
        /* <DEDUP_REMOVED lines=15> */
.L_x_5086:
[----:B------:R-:W-:Y:S05]  /*66b0*/  BSYNC B0 ;  /* 0x0000000000007941 */ /* 0x000fea0003800000 */
.L_x_5085:
        /* <DEDUP_REMOVED lines=11> */
.L_x_5087:
[----:B------:R-:W-:Y:S01]  /*6770*/  LOP3.LUT P5, RZ, R0, 0x200000, RZ, 0xc0, !PT ;  /* 0x0020000000ff7812 */ /* 0x000fe200078ac0ff */
[----:B------:R-:W-:-:S12]  /*6780*/  BSSY B0, `(.L_x_5088) ;  /* 0x000000e000007945 */ /* 0x000fd80003800000 */
[----:B------:R-:W-:Y:S05]  /*6790*/  @!P5 BRA `(.L_x_5089) ;  /* 0x000000000030d947 */ /* 0x000fea0003800000 */
[----:B------:R-:W-:Y:S01]  /*67a0*/  SHF.R.S32.HI R14, RZ, 0x1f, R103 ;  /* 0x0000001fff0e7819 */ /* 0x000fe20000011467 */
[----:B------:R-:W-:Y:S01]  /*67b0*/  ULDC.64 UR4, c[0x0][0x270] ;  /* 0x00009c0000047ab9 */ /* 0x000fe20000000a00 */
[----:B------:R-:W-:-:S03]  /*67c0*/  MOV R15, R19 ;  /* 0x00000013000f7202 */ /* 0x000fc60000000f00 */
        /* <DEDUP_REMOVED lines=9> */
.L_x_5089:
[----:B------:R-:W-:Y:S05]  /*6860*/  BSYNC B0 ;  /* 0x0000000000007941 */ /* 0x000fea0003800000 */
.L_x_5088:
        /* <DEDUP_REMOVED lines=11> */
.L_x_5090:
[----:B------:R-:W-:Y:S01]  /*6920*/  LOP3.LUT P5, RZ, R0, 0x100000, RZ, 0xc0, !PT ;  /* 0x0010000000ff7812 */ /* 0x000fe200078ac0ff */
[----:B------:R-:W-:-:S12]  /*6930*/  BSSY B0, `(.L_x_5091) ;  /* 0x000000e000007945 */ /* 0x000fd80003800000 */
[----:B------:R-:W-:Y:S05]  /*6940*/  @!P5 BRA `(.L_x_5092) ;  /* 0x000000000030d947 */ /* 0x000fea0003800000 */
[----:B------:R-:W-:Y:S01]  /*6950*/  SHF.R.S32.HI R14, RZ, 0x1f, R102 ;  /* 0x0000001fff0e7819 */ /* 0x000fe20000011466 */
[----:B------:R-:W-:Y:S01]  /*6960*/  ULDC.64 UR4, c[0x0][0x270] ;  /* 0x00009c0000047ab9 */ /* 0x000fe20000000a00 */
[----:B------:R-:W-:-:S03]  /*6970*/  MOV R15, R19 ;  /* 0x00000013000f7202 */ /* 0x000fc60000000f00 */
        /* <DEDUP_REMOVED lines=9> */
.L_x_5092:
[----:B------:R-:W-:Y:S05]  /*6a10*/  BSYNC B0 ;  /* 0x0000000000007941 */ /* 0x000fea0003800000 */
.L_x_5091:
        /* <DEDUP_REMOVED lines=11> */
.L_x_5093:
[----:B------:R-:W-:Y:S01]  /*6ad0*/  LOP3.LUT P5, RZ, R0, 0x80000, RZ, 0xc0, !PT ;  /* 0x0008000000ff7812 */ /* 0x000fe200078ac0ff */
[----:B------:R-:W-:-:S12]  /*6ae0*/  BSSY B0, `(.L_x_5094) ;  /* 0x000000e000007945 */ /* 0x000fd80003800000 */
[----:B------:R-:W-:Y:S05]  /*6af0*/  @!P5 BRA `(.L_x_5095) ;  /* 0x000000000030d947 */ /* 0x000fea0003800000 */
[----:B------:R-:W-:Y:S01]  /*6b00*/  SHF.R.S32.HI R14, RZ, 0x1f, R94 ;  /* 0x0000001fff0e7819 */ /* 0x000fe2000001145e */
[----:B------:R-:W-:Y:S01]  /*6b10*/  ULDC.64 UR4, c[0x0][0x270] ;  /* 0x00009c0000047ab9 */ /* 0x000fe20000000a00 */
[----:B------:R-:W-:-:S03]  /*6b20*/  MOV R15, R19 ;  /* 0x00000013000f7202 */ /* 0x000fc60000000f00 */
        /* <DEDUP_REMOVED lines=9> */
.L_x_5095:
[----:B------:R-:W-:Y:S05]  /*6bc0*/  BSYNC B0 ;  /* 0x0000000000007941 */ /* 0x000fea0003800000 */
.L_x_5094:
        /* <DEDUP_REMOVED lines=11> */
.L_x_5096:
[----:B------:R-:W-:Y:S01]  /*6c80*/  LOP3.LUT P5, RZ, R0, 0x40000, RZ, 0xc0, !PT ;  /* 0x0004000000ff7812 */ /* 0x000fe200078ac0ff */
[----:B------:R-:W-:-:S12]  /*6c90*/  BSSY B0, `(.L_x_5097) ;  /* 0x000000e000007945 */ /* 0x000fd80003800000 */
[----:B------:R-:W-:Y:S05]  /*6ca0*/  @!P5 BRA `(.L_x_5098) ;  /* 0x000000000030d947 */ /* 0x000fea0003800000 */
[----:B------:R-:W-:Y:S01]  /*6cb0*/  SHF.R.S32.HI R14, RZ, 0x1f, R93 ;  /* 0x0000001fff0e7819 */ /* 0x000fe2000001145d */
[----:B------:R-:W-:Y:S01]  /*6cc0*/  ULDC.64 UR4, c[0x0][0x270] ;  /* 0x00009c0000047ab9 */ /* 0x000fe20000000a00 */
[----:B------:R-:W-:-:S03]  /*6cd0*/  MOV R15, R19 ;  /* 0x00000013000f7202 */ /* 0x000fc60000000f00 */
        /* <DEDUP_REMOVED lines=9> */
.L_x_5098:
[----:B------:R-:W-:Y:S05]  /*6d70*/  BSYNC B0 ;  /* 0x0000000000007941 */ /* 0x000fea0003800000 */
.L_x_5097:
        /* <DEDUP_REMOVED lines=11> */
.L_x_5099:
[----:B------:R-:W-:Y:S01]  /*6e30*/  LOP3.LUT P5, RZ, R0, 0x20000, RZ, 0xc0, !PT ;  /* 0x0002000000ff7812 */ /* 0x000fe200078ac0ff */
[----:B------:R-:W-:-:S12]  /*6e40*/  BSSY B0, `(.L_x_5100) ;  /* 0x000000d000007945 */ /* 0x000fd80003800000 */
        /* <DEDUP_REMOVED lines=12> */
.L_x_5101:
[----:B------:R-:W-:Y:S05]  /*6f10*/  BSYNC B0 ;  /* 0x0000000000007941 */ /* 0x000fea0003800000 */
.L_x_5100:
        /* <DEDUP_REMOVED lines=11> */
.L_x_5102:
        /* <DEDUP_REMOVED lines=14> */
.L_x_5104:
[----:B------:R-:W-:Y:S05]  /*70b0*/  BSYNC B0 ;  /* 0x0000000000007941 */ /* 0x000fea0003800000 */
.L_x_5103:
        /* <DEDUP_REMOVED lines=11> */
.L_x_5105:
        /* <DEDUP_REMOVED lines=14> */
.L_x_5107:
[----:B------:R-:W-:Y:S05]  /*7250*/  BSYNC B0 ;  /* 0x0000000000007941 */ /* 0x000fea0003800000 */
.L_x_5106:
        /* <DEDUP_REMOVED lines=11> */
.L_x_5108:
        /* <DEDUP_REMOVED lines=14> */
.L_x_5110:
[----:B------:R-:W-:Y:S05]  /*73f0*/  BSYNC B0 ;  /* 0x0000000000007941 */ /* 0x000fea0003800000 */
.L_x_5109:
        /* <DEDUP_REMOVED lines=11> */
.L_x_5111:
        /* <DEDUP_REMOVED lines=14> */
.L_x_5113:
[----:B------:R-:W-:Y:S05]  /*7590*/  BSYNC B0 ;  /* 0x0000000000007941 */ /* 0x000fea0003800000 */
.L_x_5112:
        /* <DEDUP_REMOVED lines=11> */
.L_x_5114:
        /* <DEDUP_REMOVED lines=14> */
.L_x_5116:
[----:B------:R-:W-:Y:S05]  /*7730*/  BSYNC B0 ;  /* 0x0000000000007941 */ /* 0x000fea0003800000 */
.L_x_5115:
        /* <DEDUP_REMOVED lines=11> */
.L_x_5117:
        /* <DEDUP_REMOVED lines=14> */
.L_x_5119:
[----:B------:R-:W-:Y:S05]  /*78d0*/  BSYNC B0 ;  /* 0x0000000000007941 */ /* 0x000fea0003800000 */
.L_x_5118:
        /* <DEDUP_REMOVED lines=11> */
.L_x_5120:
        /* <DEDUP_REMOVED lines=14> */
.L_x_5122:
[----:B------:R-:W-:Y:S05]  /*7a70*/  BSYNC B0 ;  /* 0x0000000000007941 */ /* 0x000fea0003800000 */
.L_x_5121:
        /* <DEDUP_REMOVED lines=11> */
.L_x_5123:
        /* <DEDUP_REMOVED lines=14> */
.L_x_5125:
[----:B------:R-:W-:Y:S05]  /*7c10*/  BSYNC B0 ;  /* 0x0000000000007941 */ /* 0x000fea0003800000 */
.L_x_5124:
        /* <DEDUP_REMOVED lines=11> */
.L_x_5126:
        /* <DEDUP_REMOVED lines=14> */
.L_x_5128:
[----:B------:R-:W-:Y:S05]  /*7db0*/  BSYNC B0 ;  /* 0x0000000000007941 */ /* 0x000fea0003800000 */
.L_x_5127:
        /* <DEDUP_REMOVED lines=11> */
.L_x_5129:
        /* <DEDUP_REMOVED lines=14> */
.L_x_5131:
[----:B------:R-:W-:Y:S05]  /*7f50*/  BSYNC B0 ;  /* 0x0000000000007941 */ /* 0x000fea0003800000 */
.L_x_5130:
        /* <DEDUP_REMOVED lines=11> */
.L_x_5132:
        /* <DEDUP_REMOVED lines=14> */
.L_x_5134:
[----:B------:R-:W-:Y:S05]  /*80f0*/  BSYNC B0 ;  /* 0x0000000000007941 */ /* 0x000fea0003800000 */
.L_x_5133:
        /* <DEDUP_REMOVED lines=11> */
.L_x_5135:
        /* <DEDUP_REMOVED lines=14> */
.L_x_5137:
[----:B------:R-:W-:Y:S05]  /*8290*/  BSYNC B0 ;  /* 0x0000000000007941 */ /* 0x000fea0003800000 */
.L_x_5136:
        /* <DEDUP_REMOVED lines=11> */
.L_x_5138:
        /* <DEDUP_REMOVED lines=14> */
.L_x_5140:
[----:B------:R-:W-:Y:S05]  /*8430*/  BSYNC B0 ;  /* 0x0000000000007941 */ /* 0x000fea0003800000 */
.L_x_5139:
        /* <DEDUP_REMOVED lines=11> */
.L_x_5141:
        /* <DEDUP_REMOVED lines=14> */
.L_x_5143:
[----:B------:R-:W-:Y:S05]  /*85d0*/  BSYNC B0 ;  /* 0x0000000000007941 */ /* 0x000fea0003800000 */
.L_x_5142:
        /* <DEDUP_REMOVED lines=11> */
.L_x_5144:
[----:B------:R-:W-:Y:S01]  /*8690*/  LOP3.LUT P5, RZ, R0, 0x4, RZ, 0xc0, !PT ;  /* 0x0000000400ff7812 */ /* 0x000fe200078ac0ff */
[----:B------:R-:W-:-:S12]  /*86a0*/  BSSY B0, `(.L_x_5145) ;  /* 0x0000012000007945 */ /* 0x000fd80003800000 */
[----:B------:R-:W-:Y:S05]  /*86b0*/  @!P5 BRA `(.L_x_5146) ;  /* 0x000000000040d947 */ /* 0x000fea0003800000 */
[----:B------:R-:W5:Y:S01]  /*86c0*/  LDC R15, c[0x0][0x294] ;  /* 0x0000a500ff0f7b82 */ /* 0x000f620000000800 */
[----:B------:R-:W-:Y:S01]  /*86d0*/  SHF.R.U32.HI R14, RZ, 0x6, R110 ;  /* 0x00000006ff0e7819 */ /* 0x000fe2000001166e */
[----:B------:R-:W-:-:S04]  /*86e0*/  ULDC.64 UR4, c[0x0][0x270] ;  /* 0x00009c0000047ab9 */ /* 0x000fc80000000a00 */
[----:B-----5:R-:W-:Y:S01]  /*86f0*/  IMAD R14, R15, UR8, R14 ;  /* 0x000000080f0e7c24 */ /* 0x020fe2000f8e020e */
[----:B------:R-:W-:-:S04]  /*8700*/  MOV R15, R19 ;  /* 0x00000013000f7202 */ /* 0x000fc80000000f00 */
[----:B01234-:R-:W-:Y:S02]  /*8710*/  IADD3 R23, R14, 0xc0, RZ ;  /* 0x000000c00e177810 */ /* 0x01ffe40007ffe0ff */
        /* <DEDUP_REMOVED lines=8> */
[----:B------:R-:W-:-:S05]  /*87a0*/  LEA.HI.X R23, R14, UR5, R23, 0x2, P5 ;  /* 0x000000050e177c11 */ /* 0x000fca000a8f1417 */
[----:B------:R0:W-:Y:S02]  /*87b0*/  STG.E.64 desc[UR6][R22.64], R74 ;  /* 0x0000004a16007986 */ /* 0x0001e4000c101b06 */
.L_x_5146:
[----:B------:R-:W-:Y:S05]  /*87c0*/  BSYNC B0 ;  /* 0x0000000000007941 */ /* 0x000fea0003800000 */
.L_x_5145:
        /* <DEDUP_REMOVED lines=11> */
.L_x_5147:
[----:B------:R-:W-:Y:S01]  /*8880*/  LOP3.LUT P5, RZ, R0, 0x2, RZ, 0xc0, !PT ;  /* 0x0000000200ff7812 */ /* 0x000fe200078ac0ff */
[----:B------:R-:W-:-:S12]  /*8890*/  BSSY B0, `(.L_x_5148) ;  /* 0x000000f000007945 */ /* 0x000fd80003800000 */
        /* <DEDUP_REMOVED lines=12> */
[----:B------:R-:W-:-:S05]  /*8960*/  LEA.HI.X R23, R14, UR5, R23, 0x2, P5 ;  /* 0x000000050e177c11 */ /* 0x000fca000a8f1417 */
[----:B------:R0:W-:Y:S02]  /*8970*/  STG.E.64 desc[UR6][R22.64], R76 ;  /* 0x0000004c16007986 */ /* 0x0001e4000c101b06 */
.L_x_5149:
[----:B------:R-:W-:Y:S05]  /*8980*/  BSYNC B0 ;  /* 0x0000000000007941 */ /* 0x000fea0003800000 */
.L_x_5148:
        /* <DEDUP_REMOVED lines=11> */
.L_x_5150:
        /* <DEDUP_REMOVED lines=15> */
.L_x_5152:
[----:B------:R-:W-:Y:S05]  /*8b30*/  BSYNC B0 ;  /* 0x0000000000007941 */ /* 0x000fea0003800000 */
.L_x_5151:
        /* <DEDUP_REMOVED lines=11> */
.L_x_5153:
        /* <DEDUP_REMOVED lines=15> */
.L_x_5155:
[----:B------:R-:W-:Y:S05]  /*8ce0*/  BSYNC B0 ;  /* 0x0000000000007941 */ /* 0x000fea0003800000 */
.L_x_5154:
        /* <DEDUP_REMOVED lines=11> */
.L_x_5156:
        /* <DEDUP_REMOVED lines=15> */
.L_x_5158:
[----:B------:R-:W-:Y:S05]  /*8e90*/  BSYNC B0 ;  /* 0x0000000000007941 */ /* 0x000fea0003800000 */
.L_x_5157:
        /* <DEDUP_REMOVED lines=11> */
.L_x_5159:
        /* <DEDUP_REMOVED lines=15> */
.L_x_5161:
[----:B------:R-:W-:Y:S05]  /*9040*/  BSYNC B0 ;  /* 0x0000000000007941 */ /* 0x000fea0003800000 */
.L_x_5160:
        /* <DEDUP_REMOVED lines=11> */
.L_x_5162:
        /* <DEDUP_REMOVED lines=15> */
.L_x_5164:
[----:B------:R-:W-:Y:S05]  /*91f0*/  BSYNC B0 ;  /* 0x0000000000007941 */ /* 0x000fea0003800000 */
.L_x_5163:
        /* <DEDUP_REMOVED lines=11> */
.L_x_5165:
        /* <DEDUP_REMOVED lines=8> */
[----:B------:R-:W-:Y:S01]  /*9330*/  MOV R17, R19 ;  /* 0x0000001300117202 */ /* 0x000fe20000000f00 */
        /* <DEDUP_REMOVED lines=8> */
.L_x_5167:
[----:B------:R-:W-:Y:S05]  /*93c0*/  BSYNC B0 ;  /* 0x0000000000007941 */ /* 0x000fea0003800000 */
.L_x_5166:
        /* <DEDUP_REMOVED lines=8> */
.L_x_5169:
        /* <DEDUP_REMOVED lines=11> */
.L_x_5722:


//--------------------- .text._Z35group_norm_nhwc_fwd_one_pass_kernelI11Fp32IOFp32WLi512ELi128ELi512EEv26Group_norm_nhwc_fwd_params --------------------------
	.section	.text._Z35group_norm_nhwc_fwd_one_pass_kernelI11Fp32IOFp32WLi512ELi128ELi512EEv26Group_norm_nhwc_fwd_params,"ax",@progbits
	.align	128
        .global         _Z35group_norm_nhwc_fwd_one_pass_kernelI11Fp32IOFp32WLi512ELi128ELi512EEv26Group_norm_nhwc_fwd_params
        .type           _Z35group_norm_nhwc_fwd_one_pass_kernelI11Fp32IOFp32WLi512ELi128ELi512EEv26Group_norm_nhwc_fwd_params,@function
        .size           _Z35group_norm_nhwc_fwd_one_pass_kernelI11Fp32IOFp32WLi512ELi128ELi512EEv26Group_norm_nhwc_fwd_params,(.L_x_5723 - _Z35group_norm_nhwc_fwd_one_pass_kernelI11Fp32IOFp32WLi512ELi128ELi512EEv26Group_norm_nhwc_fwd_params)
        .other          _Z35group_norm_nhwc_fwd_one_pass_kernelI11Fp32IOFp32WLi512ELi128ELi512EEv26Group_norm_nhwc_fwd_params,@"STO_CUDA_ENTRY STV_DEFAULT"
_Z35group_norm_nhwc_fwd_one_pass_kernelI11Fp32IOFp32WLi512ELi128ELi512EEv26Group_norm_nhwc_fwd_params:
.text._Z35group_norm_nhwc_fwd_one_pass_kernelI11Fp32IOFp32WLi512ELi128ELi512EEv26Group_norm_nhwc_fwd_params:
[----:B------:R-:W0:Y:S08]  /*0000*/  LDC R1, c[0x0][0x28] ;  /* 0x00000a00ff017b82 */ /* 0x000e300000000800 */
[----:B------:R-:W1:Y:S01]  /*0010*/  S2UR UR6, SR_CTAID.Y ;  /* 0x00000000000679c3 */ /* 0x000e620000002600 */
[----:B------:R-:W2:Y:S01]  /*0020*/  S2R R4, SR_TID.X ;  /* 0x0000000000047919 */ /* 0x000ea20000002100 */
[----:B------:R-:W-:Y:S01]  /*0030*/  ULDC UR4, c[0x0][0x288] ;  /* 0x0000a20000047ab9 */ /* 0x000fe20000000800 */
[----:B------:R-:W-:Y:S01]  /*0040*/  ULDC UR5, c[0x0][0x258] ;  /* 0x0000960000057ab9 */ /* 0x000fe20000000800 */
[----:B0-----:R-:W-:Y:S01]  /*0050*/  VIADD R1, R1, 0xfffffb00 ;  /* 0xfffffb0001017836 */ /* 0x001fe20000000000 */
[----:B------:R-:W-:-:S03]  /*0060*/  UIMAD UR4, UR4, UR5, URZ ;  /* 0x00000005040472a4 */ /* 0x000fc6000f8e023f */
[----:B------:R-:W0:Y:S08]  /*0070*/  S2UR UR7, SR_CTAID.X ;  /* 0x00000000000779c3 */ /* 0x000e300000002500 */
[----:B------:R-:W0:Y:S01]  /*0080*/  LDC R0, c[0x0][0x294] ;  /* 0x0000a500ff007b82 */ /* 0x000e220000000800 */
[----:B-1----:R-:W-:-:S05]  /*0090*/  IMAD.U32 R46, RZ, RZ, UR6 ;  /* 0x00000006ff2e7e24 */ /* 0x002fca000f8e00ff */
[----:B------:R-:W-:Y:S02]  /*00a0*/  ISETP.GE.AND P0, PT, R46, UR4, PT ;  /* 0x000000042e007c0c */ /* 0x000fe4000bf06270 */
[----:B--2---:R-:W-:-:S05]  /*00b0*/  SHF.R.U32.HI R47, RZ, 0x6, R4 ;  /* 0x00000006ff2f7819 */ /* 0x004fca0000011604 */
[----:B0-----:R-:W-:-:S06]  /*00c0*/  IMAD R47, R0, UR7, R47 ;  /* 0x00000007002f7c24 */ /* 0x001fcc000f8e022f */
[----:B------:R-:W-:Y:S05]  /*00d0*/  @P0 EXIT ;  /* 0x000000000000094d */ /* 0x000fea0003800000 */
[----:B------:R-:W-:Y:S01]  /*00e0*/  ULDC.64 UR10, c[0x0][0x278] ;  /* 0x00009e00000a7ab9 */ /* 0x000fe20000000a00 */
[----:B------:R-:W-:Y:S01]  /*00f0*/  ISETP.GE.U32.AND P2, PT, R4, 0x200, PT ;  /* 0x000002000400780c */ /* 0x000fe20003f46070 */
[----:B------:R-:W-:Y:S01]  /*0100*/  ULDC.64 UR8, c[0x0][0x218] ;  /* 0x0000860000087ab9 */ /* 0x000fe20000000a00 */
[----:B------:R-:W-:Y:S01]  /*0110*/  SHF.R.S32.HI R2, RZ, 0x1f, R47 ;  /* 0x0000001fff027819 */ /* 0x000fe2000001142f */
[C---:B------:R-:W-:Y:S01]  /*0120*/  VIADD R26, R47.reuse, 0x1a8 ;  /* 0x000001a82f1a7836 */ /* 0x040fe20000000000 */
[C---:B------:R-:W-:Y:S01]  /*0130*/  ISETP.LT.U32.AND P3, PT, R47.reuse, UR10, PT ;  /* 0x0000000a2f007c0c */ /* 0x040fe2000bf61070 */
[C---:B------:R-:W-:Y:S01]  /*0140*/  VIADD R24, R47.reuse, 0x1b0 ;  /* 0x000001b02f187836 */ /* 0x040fe20000000000 */
[C---:B------:R-:W-:Y:S01]  /*0150*/  IADD3 R0, R47.reuse, 0x8, RZ ;  /* 0x000000082f007810 */ /* 0x040fe20007ffe0ff */
[C---:B------:R-:W-:Y:S01]  /*0160*/  VIADD R20, R47.reuse, 0x1c0 ;  /* 0x000001c02f147836 */ /* 0x040fe20000000000 */
[----:B------:R-:W-:Y:S01]  /*0170*/  ISETP.LT.AND.EX P5, PT, R2, UR11, !P2, P3 ;  /* 0x0000000b02007c0c */ /* 0x000fe2000d7a1330 */
[C---:B------:R-:W-:Y:S01]  /*0180*/  VIADD R2, R47.reuse, 0x18 ;  /* 0x000000182f027836 */ /* 0x040fe20000000000 */
[----:B------:R-:W-:Y:S01]  /*0190*/  ISETP.LT.U32.AND P4, PT, R0, UR10, PT ;  /* 0x0000000a00007c0c */ /* 0x000fe2000bf81070 */
[----:B------:R-:W0:Y:S01]  /*01a0*/  S2UR UR6, SR_CgaCtaId ;  /* 0x00000000000679c3 */ /* 0x000e220000008800 */
[----:B------:R-:W-:Y:S01]  /*01b0*/  SHF.R.S32.HI R0, RZ, 0x1f, R0 ;  /* 0x0000001fff007819 */ /* 0x000fe20000011400 */
[C---:B------:R-:W-:Y:S01]  /*01c0*/  VIADD R18, R47.reuse, 0x1c8 ;  /* 0x000001c82f127836 */ /* 0x040fe20000000000 */
[----:B------:R-:W-:Y:S01]  /*01d0*/  LOP3.LUT R50, R50, 0xefffffff, RZ, 0xc0, !PT ;  /* 0xefffffff32327812 */ /* 0x000fe200078ec0ff */
[C---:B------:R-:W-:Y:S01]  /*01e0*/  VIADD R14, R47.reuse, 0x1d8 ;  /* 0x000001d82f0e7836 */ /* 0x040fe20000000000 */
[----:B------:R-:W-:Y:S01]  /*01f0*/  ISETP.LT.AND.EX P3, PT, R0, UR11, !P2, P4 ;  /* 0x0000000b00007c0c */ /* 0x000fe2000d761340 */
[C---:B------:R-:W-:Y:S01]  /*0200*/  VIADD R0, R47.reuse, 0x10 ;  /* 0x000000102f007836 */ /* 0x040fe20000000000 */
[----:B------:R-:W-:Y:S01]  /*0210*/  LOP3.LUT P0, RZ, R4, UR7, RZ, 0xfc, !PT ;  /* 0x0000000704ff7c12 */ /* 0x000fe2000f80fcff */
[----:B------:R-:W-:Y:S01]  /*0220*/  UMOV UR5, 0x400 ;  /* 0x0000040000057882 */ /* 0x000fe20000000000 */
[----:B------:R-:W-:Y:S01]  /*0230*/  ISETP.NE.U32.AND P1, PT, RZ, UR8, PT ;  /* 0x00000008ff007c0c */ /* 0x000fe2000bf25070 */
[C---:B------:R-:W-:Y:S01]  /*0240*/  VIADD R12, R47.reuse, 0x1e0 ;  /* 0x000001e02f0c7836 */ /* 0x040fe20000000000 */
[----:B------:R-:W-:Y:S01]  /*0250*/  @P5 LOP3.LUT R50, R50, 0x10000000, RZ, 0xfc, !PT ;  /* 0x1000000032325812 */ /* 0x000fe200078efcff */
[----:B------:R-:W1:Y:S01]  /*0260*/  LDC R48, c[0x0][0x10] ;  /* 0x00000400ff307b82 */ /* 0x000e620000000800 */
[----:B------:R-:W-:Y:S01]  /*0270*/  ISETP.NE.AND.EX P0, PT, RZ, UR9, !P0, P1 ;  /* 0x00000009ff007c0c */ /* 0x000fe2000c705310 */
[----:B------:R2:W-:Y:S01]  /*0280*/  STL [R1+0x368], RZ ;  /* 0x000368ff01007387 */ /* 0x0005e20000100800 */
[----:B------:R-:W-:Y:S01]  /*0290*/  LOP3.LUT R50, R50, 0xf7ffffff, RZ, 0xc0, !PT ;  /* 0xf7ffffff32327812 */ /* 0x000fe200078ec0ff */
[C---:B------:R-:W-:Y:S01]  /*02a0*/  VIADD R8, R47.reuse, 0x1f0 ;  /* 0x000001f02f087836 */ /* 0x040fe20000000000 */
[----:B------:R-:W-:Y:S01]  /*02b0*/  ISETP.LT.U32.AND P1, PT, R2, UR10, PT ;  /* 0x0000000a02007c0c */ /* 0x000fe2000bf21070 */
[----:B------:R2:W-:Y:S01]  /*02c0*/  STL [R1+0x364], R46 ;  /* 0x0003642e01007387 */ /* 0x0005e20000100800 */
[----:B------:R-:W-:Y:S01]  /*02d0*/  @P3 LOP3.LUT R50, R50, 0x8000000, RZ, 0xfc, !PT ;  /* 0x0800000032323812 */ /* 0x000fe200078efcff */
[----:B------:R-:W-:Y:S01]  /*02e0*/  VIADD R6, R47, 0x1f8 ;  /* 0x000001f82f067836 */ /* 0x000fe20000000000 */
[----:B------:R-:W-:Y:S01]  /*02f0*/  ISETP.LT.U32.AND P3, PT, R0, UR10, PT ;  /* 0x0000000a00007c0c */ /* 0x000fe2000bf61070 */
[----:B------:R-:W-:Y:S01]  /*0300*/  ULDC.64 UR8, c[0x0][0x208] ;  /* 0x0000820000087ab9 */ /* 0x000fe20000000a00 */
[----:B------:R-:W-:Y:S01]  /*0310*/  SHF.R.S32.HI R0, RZ, 0x1f, R0 ;  /* 0x0000001fff007819 */ /* 0x000fe20000011400 */
[----:B0-----:R-:W-:Y:S01]  /*0320*/  ULEA UR5, UR6, UR5, 0x18 ;  /* 0x0000000506057291 */ /* 0x001fe2000f8ec03f */
[----:B------:R-:W-:-:S02]  /*0330*/  LOP3.LUT R50, R50, 0xdfffffff, RZ, 0xc0, !PT ;  /* 0xdfffffff32327812 */ /* 0x000fc400078ec0ff */
[----:B------:R-:W-:Y:S01]  /*0340*/  ISETP.LT.AND.EX P3, PT, R0, UR11, !P2, P3 ;  /* 0x0000000b00007c0c */ /* 0x000fe2000d761330 */
[C---:B------:R-:W-:Y:S01]  /*0350*/  VIADD R0, R47.reuse, 0x28 ;  /* 0x000000282f007836 */ /* 0x040fe20000000000 */
[----:B------:R-:W-:Y:S02]  /*0360*/  SHF.R.S32.HI R2, RZ, 0x1f, R2 ;  /* 0x0000001fff027819 */ /* 0x000fe40000011402 */
[----:B------:R-:W-:Y:S02]  /*0370*/  @P0 LOP3.LUT R50, R50, 0x20000000, RZ, 0xfc, !PT ;  /* 0x2000000032320812 */ /* 0x000fe400078efcff */
[C---:B------:R-:W-:Y:S02]  /*0380*/  IADD3 R3, R47.reuse, 0x20, RZ ;  /* 0x000000202f037810 */ /* 0x040fe40007ffe0ff */
[----:B------:R-:W-:Y:S01]  /*0390*/  ISETP.LT.AND.EX P1, PT, R2, UR11, !P2, P1 ;  /* 0x0000000b02007c0c */ /* 0x000fe2000d721310 */
[----:B------:R-:W-:Y:S01]  /*03a0*/  VIADD R2, R47, 0x30 ;  /* 0x000000302f027836 */ /* 0x000fe20000000000 */
[----:B------:R-:W-:-:S02]  /*03b0*/  LOP3.LUT R50, R50, 0xfbffffff, RZ, 0xc0, !PT ;  /* 0xfbffffff32327812 */ /* 0x000fc400078ec0ff */
[----:B------:R-:W-:Y:S02]  /*03c0*/  ISETP.LT.U32.AND P0, PT, R3, UR10, PT ;  /* 0x0000000a03007c0c */ /* 0x000fe4000bf01070 */
[----:B------:R-:W-:Y:S02]  /*03d0*/  SHF.R.S32.HI R3, RZ, 0x1f, R3 ;  /* 0x0000001fff037819 */ /* 0x000fe40000011403 */
[----:B------:R-:W-:Y:S02]  /*03e0*/  @P3 LOP3.LUT R50, R50, 0x4000000, RZ, 0xfc, !PT ;  /* 0x0400000032323812 */ /* 0x000fe400078efcff */
[----:B------:R-:W-:Y:S02]  /*03f0*/  ISETP.LT.AND.EX P0, PT, R3, UR11, !P2, P0 ;  /* 0x0000000b03007c0c */ /* 0x000fe4000d701300 */
[----:B------:R-:W-:Y:S02]  /*0400*/  LOP3.LUT R50, R50, 0xfdffffff, RZ, 0xc0, !PT ;  /* 0xfdffffff32327812 */ /* 0x000fe400078ec0ff */
[----:B------:R-:W-:-:S02]  /*0410*/  SHF.R.S32.HI R3, RZ, 0x1f, R0 ;  /* 0x0000001fff037819 */ /* 0x000fc40000011400 */
[----:B------:R-:W-:Y:S02]  /*0420*/  @P1 LOP3.LUT R50, R50, 0x2000000, RZ, 0xfc, !PT ;  /* 0x0200000032321812 */ /* 0x000fe400078efcff */
[----:B------:R-:W-:Y:S02]  /*0430*/  LOP3.LUT R49, R49, 0x7fffffff, RZ, 0xc0, !PT ;  /* 0x7fffffff31317812 */ /* 0x000fe400078ec0ff */
[----:B------:R-:W-:Y:S02]  /*0440*/  LOP3.LUT R50, R50, 0xfeffffff, RZ, 0xc0, !PT ;  /* 0xfeffffff32327812 */ /* 0x000fe400078ec0ff */
[----:B------:R-:W-:Y:S02]  /*0450*/  IADD3 R28, R47, 0x1a0, RZ ;  /* 0x000001a02f1c7810 */ /* 0x000fe40007ffe0ff */
[----:B------:R-:W-:Y:S02]  /*0460*/  @P0 LOP3.LUT R50, R50, 0x1000000, RZ, 0xfc, !PT ;  /* 0x0100000032320812 */ /* 0x000fe400078efcff */
[----:B------:R-:W-:-:S02]  /*0470*/  ISETP.LT.U32.AND P0, PT, R0, UR10, PT ;  /* 0x0000000a00007c0c */ /* 0x000fc4000bf01070 */
[----:B------:R-:W-:Y:S02]  /*0480*/  LOP3.LUT R50, R50, 0xff7fffff, RZ, 0xc0, !PT ;  /* 0xff7fffff32327812 */ /* 0x000fe400078ec0ff */
[----:B------:R-:W-:Y:S02]  /*0490*/  ISETP.LT.AND.EX P0, PT, R3, UR11, !P2, P0 ;  /* 0x0000000b03007c0c */ /* 0x000fe4000d701300 */
[----:B------:R-:W-:Y:S02]  /*04a0*/  SHF.R.S32.HI R3, RZ, 0x1f, R2 ;  /* 0x0000001fff037819 */ /* 0x000fe40000011402 */
[----:B------:R-:W-:Y:S02]  /*04b0*/  IADD3 R0, R47, 0x38, RZ ;  /* 0x000000382f007810 */ /* 0x000fe40007ffe0ff */
[----:B------:R-:W-:Y:S02]  /*04c0*/  SHF.R.S32.HI R27, RZ, 0x1f, R28 ;  /* 0x0000001fff1b7819 */ /* 0x000fe4000001141c */
[----:B------:R-:W-:-:S02]  /*04d0*/  SHF.R.S32.HI R25, RZ, 0x1f, R26 ;  /* 0x0000001fff197819 */ /* 0x000fc4000001141a */
[----:B------:R-:W-:Y:S02]  /*04e0*/  SHF.R.S32.HI R23, RZ, 0x1f, R24 ;  /* 0x0000001fff177819 */ /* 0x000fe40000011418 */
[C---:B------:R-:W-:Y:S02]  /*04f0*/  IADD3 R22, R47.reuse, 0x1b8, RZ ;  /* 0x000001b82f167810 */ /* 0x040fe40007ffe0ff */
[----:B------:R-:W-:Y:S02]  /*0500*/  @P0 LOP3.LUT R50, R50, 0x800000, RZ, 0xfc, !PT ;  /* 0x0080000032320812 */ /* 0x000fe400078efcff */
[----:B------:R-:W-:Y:S01]  /*0510*/  ISETP.LT.U32.AND P0, PT, R2, UR10, PT ;  /* 0x0000000a02007c0c */ /* 0x000fe2000bf01070 */
[----:B------:R-:W-:Y:S01]  /*0520*/  VIADD R2, R47, 0x40 ;  /* 0x000000402f027836 */ /* 0x000fe20000000000 */
[----:B------:R-:W-:Y:S02]  /*0530*/  LOP3.LUT R50, R50, 0xffbfffff, RZ, 0xc0, !PT ;  /* 0xffbfffff32327812 */ /* 0x000fe400078ec0ff */
[----:B------:R-:W-:-:S02]  /*0540*/  ISETP.LT.AND.EX P0, PT, R3, UR11, !P2, P0 ;  /* 0x0000000b03007c0c */ /* 0x000fc4000d701300 */
[----:B------:R-:W-:Y:S02]  /*0550*/  SHF.R.S32.HI R3, RZ, 0x1f, R0 ;  /* 0x0000001fff037819 */ /* 0x000fe40000011400 */
[----:B------:R-:W-:Y:S02]  /*0560*/  SHF.R.S32.HI R21, RZ, 0x1f, R22 ;  /* 0x0000001fff157819 */ /* 0x000fe40000011416 */
[----:B------:R-:W-:Y:S02]  /*0570*/  SHF.R.S32.HI R19, RZ, 0x1f, R20 ;  /* 0x0000001fff137819 */ /* 0x000fe40000011414 */
[----:B------:R-:W-:Y:S02]  /*0580*/  SHF.R.S32.HI R17, RZ, 0x1f, R18 ;  /* 0x0000001fff117819 */ /* 0x000fe40000011412 */
[----:B------:R-:W-:Y:S02]  /*0590*/  IADD3 R16, R47, 0x1d0, RZ ;  /* 0x000001d02f107810 */ /* 0x000fe40007ffe0ff */
[----:B------:R-:W-:-:S02]  /*05a0*/  SHF.R.S32.HI R13, RZ, 0x1f, R14 ;  /* 0x0000001fff0d7819 */ /* 0x000fc4000001140e */
[----:B------:R-:W-:Y:S02]  /*05b0*/  @P0 LOP3.LUT R50, R50, 0x400000, RZ, 0xfc, !PT ;  /* 0x0040000032320812 */ /* 0x000fe400078efcff */
[----:B------:R-:W-:Y:S01]  /*05c0*/  ISETP.LT.U32.AND P0, PT, R0, UR10, PT ;  /* 0x0000000a00007c0c */ /* 0x000fe2000bf01070 */
[----:B------:R-:W-:Y:S01]  /*05d0*/  VIADD R0, R47, 0x48 ;  /* 0x000000482f007836 */ /* 0x000fe20000000000 */
[----:B------:R-:W-:Y:S02]  /*05e0*/  LOP3.LUT R50, R50, 0xffdfffff, RZ, 0xc0, !PT ;  /* 0xffdfffff32327812 */ /* 0x000fe400078ec0ff */
[----:B------:R-:W-:Y:S02]  /*05f0*/  ISETP.LT.AND.EX P0, PT, R3, UR11, !P2, P0 ;  /* 0x0000000b03007c0c */ /* 0x000fe4000d701300 */
[----:B------:R-:W-:Y:S02]  /*0600*/  SHF.R.S32.HI R3, RZ, 0x1f, R2 ;  /* 0x0000001fff037819 */ /* 0x000fe40000011402 */
[----:B------:R-:W-:-:S02]  /*0610*/  SHF.R.S32.HI R15, RZ, 0x1f, R16 ;  /* 0x0000001fff0f7819 */ /* 0x000fc40000011410 */
[----:B------:R-:W-:Y:S02]  /*0620*/  SHF.R.S32.HI R11, RZ, 0x1f, R12 ;  /* 0x0000001fff0b7819 */ /* 0x000fe4000001140c */
[----:B------:R-:W-:Y:S02]  /*0630*/  IADD3 R10, R47, 0x1e8, RZ ;  /* 0x000001e82f0a7810 */ /* 0x000fe40007ffe0ff */
[----:B------:R-:W-:Y:S02]  /*0640*/  SHF.R.S32.HI R7, RZ, 0x1f, R8 ;  /* 0x0000001fff077819 */ /* 0x000fe40000011408 */
[----:B------:R-:W-:Y:S02]  /*0650*/  SHF.R.S32.HI R9, RZ, 0x1f, R10 ;  /* 0x0000001fff097819 */ /* 0x000fe4000001140a */
[----:B------:R-:W-:Y:S02]  /*0660*/  @P0 LOP3.LUT R50, R50, 0x200000, RZ, 0xfc, !PT ;  /* 0x0020000032320812 */ /* 0x000fe400078efcff */
[----:B------:R-:W-:-:S02]  /*0670*/  ISETP.LT.U32.AND P0, PT, R2, UR10, PT ;  /* 0x0000000a02007c0c */ /* 0x000fc4000bf01070 */
[----:B------:R-:W-:Y:S02]  /*0680*/  LOP3.LUT R50, R50, 0xffefffff, RZ, 0xc0, !PT ;  /* 0xffefffff32327812 */ /* 0x000fe400078ec0ff */
[----:B------:R-:W-:Y:S02]  /*0690*/  ISETP.LT.AND.EX P0, PT, R3, UR11, !P2, P0 ;  /* 0x0000000b03007c0c */ /* 0x000fe4000d701300 */
[----:B------:R-:W-:Y:S02]  /*06a0*/  SHF.R.S32.HI R3, RZ, 0x1f, R0 ;  /* 0x0000001fff037819 */ /* 0x000fe40000011400 */
[----:B------:R-:W-:Y:S02]  /*06b0*/  IADD3 R2, R47, 0x50, RZ ;  /* 0x000000502f027810 */ /* 0x000fe40007ffe0ff */
[----:B------:R-:W-:-:S07]  /*06c0*/  SHF.R.S32.HI R5, RZ, 0x1f, R6 ;  /* 0x0000001fff057819 */ /* 0x000fce0000011406 */
[----:B------:R-:W-:Y:S02]  /*06d0*/  @P0 LOP3.LUT R50, R50, 0x100000, RZ, 0xfc, !PT ;  /* 0x0010000032320812 */ /* 0x000fe400078efcff */
[----:B------:R-:W-:Y:S01]  /*06e0*/  ISETP.LT.U32.AND P0, PT, R0, UR10, PT ;  /* 0x0000000a00007c0c */ /* 0x000fe2000bf01070 */
[----:B------:R-:W-:Y:S01]  /*06f0*/  VIADD R0, R47, 0x58 ;  /* 0x000000582f007836 */ /* 0x000fe20000000000 */
[----:B------:R-:W-:Y:S02]  /*0700*/  LOP3.LUT R50, R50, 0xfff7ffff, RZ, 0xc0, !PT ;  /* 0xfff7ffff32327812 */ /* 0x000fe400078ec0ff */
[----:B------:R-:W-:Y:S02]  /*0710*/  ISETP.LT.AND.EX P0, PT, R3, UR11, !P2, P0 ;  /* 0x0000000b03007c0c */ /* 0x000fe4000d701300 */
[----:B------:R-:W-:-:S11]  /*0720*/  SHF.R.S32.HI R3, RZ, 0x1f, R2 ;  /* 0x0000001fff037819 */ /* 0x000fd60000011402 */
[----:B------:R-:W-:Y:S02]  /*0730*/  @P0 LOP3.LUT R50, R50, 0x80000, RZ, 0xfc, !PT ;  /* 0x0008000032320812 */ /* 0x000fe400078efcff */
[----:B------:R-:W-:Y:S01]  /*0740*/  ISETP.LT.U32.AND P0, PT, R2, UR10, PT ;  /* 0x0000000a02007c0c */ /* 0x000fe2000bf01070 */
[----:B------:R-:W-:Y:S01]  /*0750*/  VIADD R2, R47, 0x60 ;  /* 0x000000602f027836 */ /* 0x000fe20000000000 */
[----:B------:R-:W-:Y:S02]  /*0760*/  LOP3.LUT R50, R50, 0xfffbffff, RZ, 0xc0, !PT ;  /* 0xfffbffff32327812 */ /* 0x000fe400078ec0ff */
[----:B------:R-:W-:Y:S02]  /*0770*/  ISETP.LT.AND.EX P0, PT, R3, UR11, !P2, P0 ;  /* 0x0000000b03007c0c */ /* 0x000fe4000d701300 */
[----:B------:R-:W-:-:S11]  /*0780*/  SHF.R.S32.HI R3, RZ, 0x1f, R0 ;  /* 0x0000001fff037819 */ /* 0x000fd60000011400 */
[----:B------:R-:W-:Y:S02]  /*0790*/  @P0 LOP3.LUT R50, R50, 0x40000, RZ, 0xfc, !PT ;  /* 0x0004000032320812 */ /* 0x000fe400078efcff */
[----:B------:R-:W-:Y:S02]  /*07a0*/  ISETP.LT.U32.AND P0, PT, R0, UR10, PT ;  /* 0x0000000a00007c0c */ /* 0x000fe4000bf01070 */
[----:B------:R-:W-:Y:S02]  /*07b0*/  LOP3.LUT R50, R50, 0xfffdffff, RZ, 0xc0, !PT ;  /* 0xfffdffff32327812 */ /* 0x000fe400078ec0ff */
[----:B------:R-:W-:Y:S02]  /*07c0*/  ISETP.LT.AND.EX P0, PT, R3, UR11, !P2, P0 ;  /* 0x0000000b03007c0c */ /* 0x000fe4000d701300 */
[----:B------:R-:W-:Y:S02]  /*07d0*/  SHF.R.S32.HI R3, RZ, 0x1f, R2 ;  /* 0x0000001fff037819 */ /* 0x000fe40000011402 */
[----:B------:R-:W-:-:S09]  /*07e0*/  IADD3 R0, R47, 0x68, RZ ;  /* 0x000000682f007810 */ /* 0x000fd20007ffe0ff */
        /* <DEDUP_REMOVED lines=104> */
[----:B------:R-:W-:Y:S02]  /*0e70*/  IADD3 R0, R47, 0xf8, RZ ;  /* 0x000000f82f007810 */ /* 0x000fe40007ffe0ff */
        /* <DEDUP_REMOVED lines=124> */
[----:B------:R-:W-:Y:S02]  /*1640*/  SHF.R.S32.HI R2, RZ, 0x1f, R0 ;  /* 0x0000001fff027819 */ /* 0x000fe40000011400 */
[----:B------:R-:W-:Y:S02]  /*1650*/  ISETP.LT.AND.EX P1, PT, R3, UR11, !P2, P0 ;  /* 0x0000000b03007c0c */ /* 0x000fe4000d721300 */
[----:B------:R-:W-:Y:S02]  /*1660*/  ISETP.LT.U32.AND P0, PT, R0, UR10, PT ;  /* 0x0000000a00007c0c */ /* 0x000fe4000bf01070 */
[----:B------:R-:W-:-:S02]  /*1670*/  LOP3.LUT R49, R49, 0xfffffbff, RZ, 0xc0, !PT ;  /* 0xfffffbff31317812 */ /* 0x000fc400078ec0ff */
[----:B------:R-:W-:Y:S02]  /*1680*/  ISETP.LT.AND.EX P0, PT, R2, UR11, !P2, P0 ;  /* 0x0000000b02007c0c */ /* 0x000fe4000d701300 */
[----:B------:R-:W-:-:S04]  /*1690*/  SHF.R.S32.HI R0, RZ, 0x1f, R4 ;  /* 0x0000001fff007819 */ /* 0x000fc80000011404 */
[----:B------:R-:W-:Y:S02]  /*16a0*/  LEA.HI R0, R0, R4, RZ, 0x5 ;  /* 0x0000000400007211 */ /* 0x000fe400078f28ff */
[----:B------:R-:W-:Y:S02]  /*16b0*/  @P1 LOP3.LUT R49, R49, 0x400, RZ, 0xfc, !PT ;  /* 0x0000040031311812 */ /* 0x000fe400078efcff */
[----:B------:R-:W-:Y:S02]  /*16c0*/  SHF.R.S32.HI R0, RZ, 0x5, R0 ;  /* 0x00000005ff007819 */ /* 0x000fe40000011400 */
[----:B------:R-:W-:Y:S02]  /*16d0*/  LOP3.LUT R49, R49, 0xfffffdff, RZ, 0xc0, !PT ;  /* 0xfffffdff31317812 */ /* 0x000fe400078ec0ff */
[----:B------:R-:W-:Y:S02]  /*16e0*/  LEA R0, R0, UR5, 0x3 ;  /* 0x0000000500007c11 */ /* 0x000fe4000f8e18ff */
[----:B------:R-:W-:-:S02]  /*16f0*/  @P0 LOP3.LUT R49, R49, 0x200, RZ, 0xfc, !PT ;  /* 0x0000020031310812 */ /* 0x000fc400078efcff */
[----:B------:R-:W-:Y:S01]  /*1700*/  ISETP.LT.U32.AND P0, PT, R28, UR10, PT ;  /* 0x0000000a1c007c0c */ /* 0x000fe2000bf01070 */
[----:B------:R2:W-:Y:S01]  /*1710*/  STL [R1+0x36c], R0 ;  /* 0x00036c0001007387 */ /* 0x0005e20000100800 */
[----:B------:R-:W-:Y:S02]  /*1720*/  LOP3.LUT R49, R49, 0xfffffeff, RZ, 0xc0, !PT ;  /* 0xfffffeff31317812 */ /* 0x000fe400078ec0ff */
        /* <DEDUP_REMOVED lines=33> */
[----:B------:R-:W-:-:S02]  /*1940*/  ISETP.LT.U32.AND P3, PT, R6, UR10, PT ;  /* 0x0000000a06007c0c */ /* 0x000fc4000bf61070 */
[----:B------:R-:W-:Y:S02]  /*1950*/  LOP3.LUT R49, R49, 0xfffffffe, RZ, 0xc0, !PT ;  /* 0xfffffffe31317812 */ /* 0x000fe400078ec0ff */
[----:B------:R-:W-:Y:S02]  /*1960*/  ISETP.LT.AND.EX P0, PT, R9, UR11, !P2, P0 ;  /* 0x0000000b09007c0c */ /* 0x000fe4000d701300 */
[----:B------:R-:W-:Y:S02]  /*1970*/  @P1 LOP3.LUT R49, R49, 0x1, RZ, 0xfc, !PT ;  /* 0x0000000131311812 */ /* 0x000fe400078efcff */
[----:B------:R-:W-:Y:S01]  /*1980*/  ISETP.LT.U32.AND P1, PT, R8, UR10, PT ;  /* 0x0000000a08007c0c */ /* 0x000fe2000bf21070 */
[----:B------:R-:W-:-:S03]  /*1990*/  ULDC.U8 UR10, c[0x0][0x28c] ;  /* 0x0000a300000a7ab9 */ /* 0x000fc60000000000 */
[----:B------:R-:W-:Y:S02]  /*19a0*/  ISETP.LT.AND.EX P1, PT, R7, UR11, !P2, P1 ;  /* 0x0000000b07007c0c */ /* 0x000fe4000d721310 */
[----:B-12---:R-:W-:-:S13]  /*19b0*/  ISETP.LT.AND.EX P2, PT, R5, UR11, !P2, P3 ;  /* 0x0000000b05007c0c */ /* 0x006fda000d741330 */
.L_x_5193:
[----:B------:R-:W2:Y:S01]  /*19c0*/  LDL R10, [R1+0x364] ;  /* 0x00036400010a7983 */ /* 0x000ea20000100800 */
[----:B------:R-:W0:Y:S01]  /*19d0*/  LDC R9, c[0x0][0x288] ;  /* 0x0000a200ff097b82 */ /* 0x000e220000000800 */
[----:B------:R-:W-:Y:S01]  /*19e0*/  LOP3.LUT R0, R0, 0xffdfffff, RZ, 0xc0, !PT ;  /* 0xffdfffff00007812 */ /* 0x000fe200078ec0ff */
[----:B------:R-:W-:Y:S01]  /*19f0*/  ULDC.64 UR12, c[0x0][0x280] ;  /* 0x0000a000000c7ab9 */ /* 0x000fe20000000a00 */
[----:B------:R-:W1:Y:S01]  /*1a00*/  S2R R11, SR_TID.X ;  /* 0x00000000000b7919 */ /* 0x000e620000002100 */
[C---:B------:R-:W-:Y:S01]  /*1a10*/  VIADD R13, R47.reuse, 0x30 ;  /* 0x000000302f0d7836 */ /* 0x040fe20000000000 */
[----:B------:R-:W-:Y:S01]  /*1a20*/  @P0 LOP3.LUT R0, R0, 0x200000, RZ, 0xfc, !PT ;  /* 0x0020000000000812 */ /* 0x000fe200078efcff */
[C---:B------:R-:W-:Y:S01]  /*1a30*/  VIADD R16, R47.reuse, 0x40 ;  /* 0x000000402f107836 */ /* 0x040fe20000000000 */
[----:B------:R-:W-:Y:S01]  /*1a40*/  LOP3.LUT P0, RZ, R50, 0x8000000, RZ, 0xc0, !PT ;  /* 0x0800000032ff7812 */ /* 0x000fe2000780c0ff */
[C---:B------:R-:W-:Y:S01]  /*1a50*/  VIADD R18, R47.reuse, 0x48 ;  /* 0x000000482f127836 */ /* 0x040fe20000000000 */
[----:B------:R-:W-:Y:S01]  /*1a60*/  LOP3.LUT R0, R0, 0xffefffff, RZ, 0xc0, !PT ;  /* 0xffefffff00007812 */ /* 0x000fe200078ec0ff */
[C---:B------:R-:W-:Y:S01]  /*1a70*/  VIADD R26, R47.reuse, 0x88 ;  /* 0x000000882f1a7836 */ /* 0x040fe20000000000 */
[C---:B------:R-:W-:Y:S01]  /*1a80*/  IADD3 R15, R47.reuse, 0x38, RZ ;  /* 0x000000382f0f7810 */ /* 0x040fe20007ffe0ff */
[C---:B------:R-:W-:Y:S01]  /*1a90*/  VIADD R30, R47.reuse, 0x90 ;  /* 0x000000902f1e7836 */ /* 0x040fe20000000000 */
[----:B------:R-:W-:Y:S01]  /*1aa0*/  @P1 LOP3.LUT R0, R0, 0x100000, RZ, 0xfc, !PT ;  /* 0x0010000000001812 */ /* 0x000fe200078efcff */
[C---:B------:R-:W-:Y:S01]  /*1ab0*/  VIADD R44, R47.reuse, 0x148 ;  /* 0x000001482f2c7836 */ /* 0x040fe20000000000 */
[----:B------:R-:W-:Y:S01]  /*1ac0*/  LOP3.LUT P1, RZ, R50, 0x4000000, RZ, 0xc0, !PT ;  /* 0x0400000032ff7812 */ /* 0x000fe2000782c0ff */
[C---:B------:R-:W-:Y:S01]  /*1ad0*/  VIADD R51, R47.reuse, 0x150 ;  /* 0x000001502f337836 */ /* 0x040fe20000000000 */
[----:B------:R-:W-:Y:S01]  /*1ae0*/  LOP3.LUT R0, R0, 0xfff7ffff, RZ, 0xc0, !PT ;  /* 0xfff7ffff00007812 */ /* 0x000fe200078ec0ff */
[----:B------:R-:W-:Y:S01]  /*1af0*/  STL [R1+0x3a0], R48 ;  /* 0x0003a03001007387 */ /* 0x000fe20000100800 */
[----:B------:R-:W-:-:S02]  /*1b00*/  IADD3 R32, R47, 0x98, RZ ;  /* 0x000000982f207810 */ /* 0x000fc40007ffe0ff */
[----:B------:R-:W-:Y:S02]  /*1b10*/  @P2 LOP3.LUT R0, R0, 0x80000, RZ, 0xfc, !PT ;  /* 0x0008000000002812 */ /* 0x000fe400078efcff */
[----:B------:R-:W-:Y:S02]  /*1b20*/  LOP3.LUT P2, RZ, R50, 0x2000000, RZ, 0xc0, !PT ;  /* 0x0200000032ff7812 */ /* 0x000fe4000784c0ff */
[----:B0-----:R-:W-:Y:S02]  /*1b30*/  IABS R5, R9 ;  /* 0x0000000900057213 */ /* 0x001fe40000000000 */
[----:B------:R-:W-:Y:S02]  /*1b40*/  IADD3 R42, R47, 0x140, RZ ;  /* 0x000001402f2a7810 */ /* 0x000fe40007ffe0ff */
[----:B------:R-:W0:Y:S01]  /*1b50*/  I2F.RP R4, R5 ;  /* 0x0000000500047306 */ /* 0x000e220000209400 */
[C---:B------:R-:W-:Y:S02]  /*1b60*/  LOP3.LUT P6, RZ, R49.reuse, 0x4, RZ, 0xc0, !PT ;  /* 0x0000000431ff7812 */ /* 0x040fe400078cc0ff */
[----:B------:R-:W-:-:S02]  /*1b70*/  LOP3.LUT P5, RZ, R49, 0x2, RZ, 0xc0, !PT ;  /* 0x0000000231ff7812 */ /* 0x000fc400078ac0ff */
[----:B------:R-:W-:-:S03]  /*1b80*/  LOP3.LUT P4, RZ, R49, 0x1, RZ, 0xc0, !PT ;  /* 0x0000000131ff7812 */ /* 0x000fc6000788c0ff */
[----:B0-----:R-:W0:Y:S02]  /*1b90*/  MUFU.RCP R4, R4 ;  /* 0x0000000400047308 */ /* 0x001e240000001000 */
[----:B0-----:R-:W-:-:S06]  /*1ba0*/  IADD3 R2, R4, 0xffffffe, RZ ;  /* 0x0ffffffe04027810 */ /* 0x001fcc0007ffe0ff */
[----:B------:R0:W3:Y:S02]  /*1bb0*/  F2I.FTZ.U32.TRUNC.NTZ R3, R2 ;  /* 0x0000000200037305 */ /* 0x0000e4000021f000 */
[----:B0-----:R-:W-:Y:S02]  /*1bc0*/  IMAD.MOV.U32 R2, RZ, RZ, RZ ;  /* 0x000000ffff027224 */ /* 0x001fe400078e00ff */
[----:B---3--:R-:W-:-:S04]  /*1bd0*/  IMAD.MOV R6, RZ, RZ, -R3 ;  /* 0x000000ffff067224 */ /* 0x008fc800078e0a03 */
[----:B------:R-:W-:-:S04]  /*1be0*/  IMAD R7, R6, R5, RZ ;  /* 0x0000000506077224 */ /* 0x000fc800078e02ff */
[----:B------:R-:W-:Y:S01]  /*1bf0*/  IMAD.HI.U32 R3, R3, R7, R2 ;  /* 0x0000000703037227 */ /* 0x000fe200078e0002 */
[----:B--2---:R-:W-:Y:S02]  /*1c00*/  IABS R6, R10 ;  /* 0x0000000a00067213 */ /* 0x004fe40000000000 */
[----:B------:R-:W-:-:S03]  /*1c10*/  LOP3.LUT R2, R10, R9, RZ, 0x3c, !PT ;  /* 0x000000090a027212 */ /* 0x000fc600078e3cff */
[----:B------:R-:W-:-:S05]  /*1c20*/  IMAD.HI.U32 R3, R3, R6, RZ ;  /* 0x0000000603037227 */ /* 0x000fca00078e00ff */
[----:B------:R-:W-:-:S05]  /*1c30*/  IADD3 R4, -R3, RZ, RZ ;  /* 0x000000ff03047210 */ /* 0x000fca0007ffe1ff */
[----:B------:R-:W-:-:S05]  /*1c40*/  IMAD R4, R5, R4, R6 ;  /* 0x0000000405047224 */ /* 0x000fca00078e0206 */
[----:B------:R-:W-:-:S13]  /*1c50*/  ISETP.GT.U32.AND P3, PT, R5, R4, PT ;  /* 0x000000040500720c */ /* 0x000fda0003f64070 */
[----:B------:R-:W-:Y:S02]  /*1c60*/  @!P3 IMAD.IADD R4, R4, 0x1, -R5 ;  /* 0x000000010404b824 */ /* 0x000fe400078e0a05 */
[----:B------:R-:W-:-:S03]  /*1c70*/  @!P3 VIADD R3, R3, 0x1 ;  /* 0x000000010303b836 */ /* 0x000fc60000000000 */
[----:B------:R-:W-:Y:S02]  /*1c80*/  ISETP.GE.U32.AND P3, PT, R4, R5, PT ;  /* 0x000000050400720c */ /* 0x000fe40003f66070 */
[----:B------:R-:W0:Y:S11]  /*1c90*/  @P0 LDC.64 R4, c[0x0][0x270] ;  /* 0x00009c00ff040b82 */ /* 0x000e360000000a00 */
[----:B------:R-:W-:-:S02]  /*1ca0*/  @P3 IADD3 R3, R3, 0x1, RZ ;  /* 0x0000000103033810 */ /* 0x000fc40007ffe0ff */
[----:B------:R-:W-:Y:S01]  /*1cb0*/  ISETP.GE.AND P3, PT, R2, RZ, PT ;  /* 0x000000ff0200720c */ /* 0x000fe20003f66270 */
[----:B-1----:R-:W-:Y:S02]  /*1cc0*/  IMAD.SHL.U32 R2, R11, 0x2, RZ ;  /* 0x000000020b027824 */ /* 0x002fe400078e00ff */
[----:B------:R-:W-:-:S03]  /*1cd0*/  IMAD.MOV.U32 R8, RZ, RZ, R3 ;  /* 0x000000ffff087224 */ /* 0x000fc600078e0003 */
[----:B------:R-:W-:Y:S02]  /*1ce0*/  LOP3.LUT R53, R2, 0x7e, RZ, 0xc0, !PT ;  /* 0x0000007e02357812 */ /* 0x000fe400078ec0ff */
[----:B------:R-:W1:Y:S05]  /*1cf0*/  @P0 LDC.64 R2, c[0x0][0x220] ;  /* 0x00008800ff020b82 */ /* 0x000e6a0000000a00 */
[----:B------:R-:W-:Y:S01]  /*1d00*/  @!P3 IMAD.MOV R8, RZ, RZ, -R8 ;  /* 0x000000ffff08b224 */ /* 0x000fe200078e0a08 */
[----:B------:R-:W-:-:S13]  /*1d10*/  ISETP.NE.AND P3, PT, R9, RZ, PT ;  /* 0x000000ff0900720c */ /* 0x000fda0003f65270 */
[----:B------:R-:W-:-:S04]  /*1d20*/  @!P3 LOP3.LUT R8, RZ, R9, RZ, 0x33, !PT ;  /* 0x00000009ff08b212 */ /* 0x000fc800078e33ff */
[----:B------:R-:W-:Y:S01]  /*1d30*/  IADD3 R52, -R8, RZ, RZ ;  /* 0x000000ff08347210 */ /* 0x000fe20007ffe1ff */
[----:B------:R-:W-:Y:S01]  /*1d40*/  STL [R1+0x360], R8 ;  /* 0x0003600801007387 */ /* 0x000fe20000100800 */
[----:B------:R-:W-:-:S03]  /*1d50*/  SHF.R.S32.HI R6, RZ, 0x1f, R8 ;  /* 0x0000001fff067819 */ /* 0x000fc60000011408 */
[----:B------:R-:W-:Y:S01]  /*1d60*/  IMAD R52, R9, R52, R10 ;  /* 0x0000003409347224 */ /* 0x000fe200078e020a */
[----:B------:R-:W-:Y:S01]  /*1d70*/  IADD3 R9, R47, 0x8, RZ ;  /* 0x000000082f097810 */ /* 0x000fe20007ffe0ff */
[----:B------:R-:W-:Y:S02]  /*1d80*/  IMAD R6, R6, UR12, RZ ;  /* 0x0000000c06067c24 */ /* 0x000fe4000f8e02ff */
[----:B------:R-:W-:Y:S01]  /*1d90*/  IMAD R52, R52, 0x80, R53 ;  /* 0x0000008034347824 */ /* 0x000fe200078e0235 */
[----:B------:R-:W-:Y:S01]  /*1da0*/  SHF.R.S32.HI R7, RZ, 0x1f, R9 ;  /* 0x0000001fff077819 */ /* 0x000fe20000011409 */
[----:B------:R-:W-:-:S03]  /*1db0*/  IMAD R55, R8, UR13, R6 ;  /* 0x0000000d08377c24 */ /* 0x000fc6000f8e0206 */
[--C-:B------:R-:W-:Y:S01]  /*1dc0*/  SHF.R.S32.HI R53, RZ, 0x1f, R52.reuse ;  /* 0x0000001fff357819 */ /* 0x100fe20000011434 */
[----:B0-----:R-:W-:Y:S02]  /*1dd0*/  @P0 IMAD R6, R7, R4, RZ ;  /* 0x0000000407060224 */ /* 0x001fe400078e02ff */
[----:B------:R-:W-:-:S04]  /*1de0*/  IMAD.WIDE.U32 R52, R8, UR12, R52 ;  /* 0x0000000c08347c25 */ /* 0x000fc8000f8e0034 */
[----:B------:R-:W-:Y:S02]  /*1df0*/  IMAD.IADD R55, R53, 0x1, R55 ;  /* 0x0000000135377824 */ /* 0x000fe400078e0237 */
[----:B------:R-:W-:Y:S02]  /*1e00*/  @P0 IMAD.MOV.U32 R54, RZ, RZ, R52 ;  /* 0x000000ffff360224 */ /* 0x000fe400078e0034 */
[C---:B------:R-:W-:Y:S02]  /*1e10*/  @P0 IMAD R7, R9.reuse, R5, R6 ;  /* 0x0000000509070224 */ /* 0x040fe400078e0206 */
[----:B------:R-:W-:-:S04]  /*1e20*/  @P0 IMAD.WIDE.U32 R4, R9, R4, R54 ;  /* 0x0000000409040225 */ /* 0x000fc800078e0036 */
[----:B------:R-:W-:Y:S01]  /*1e30*/  VIADD R9, R47, 0x10 ;  /* 0x000000102f097836 */ /* 0x000fe20000000000 */
[----:B------:R-:W-:Y:S02]  /*1e40*/  @P0 IADD3 R5, R5, R7, RZ ;  /* 0x0000000705050210 */ /* 0x000fe40007ffe0ff */
[C---:B-1----:R-:W-:Y:S02]  /*1e50*/  @P0 LEA R10, P3, R4.reuse, R2, 0x2 ;  /* 0x00000002040a0211 */ /* 0x042fe400078610ff */
[----:B------:R-:W-:Y:S02]  /*1e60*/  SHF.R.S32.HI R7, RZ, 0x1f, R9 ;  /* 0x0000001fff077819 */ /* 0x000fe40000011409 */
[----:B------:R-:W-:Y:S02]  /*1e70*/  @P0 LEA.HI.X R11, R4, R3, R5, 0x2, P3 ;  /* 0x00000003040b0211 */ /* 0x000fe400018f1405 */
[----:B------:R-:W0:Y:S03]  /*1e80*/  @P1 LDC.64 R4, c[0x0][0x270] ;  /* 0x00009c00ff041b82 */ /* 0x000e260000000a00 */
[----:B------:R1:W-:Y:S01]  /*1e90*/  @P0 STL.64 [R1+0x218], R10 ;  /* 0x0002180a01000387 */ /* 0x0003e20000100a00 */
[----:B------:R-:W-:-:S04]  /*1ea0*/  LOP3.LUT P0, RZ, R50, 0x1000000, RZ, 0xc0, !PT ;  /* 0x0100000032ff7812 */ /* 0x000fc8000780c0ff */
[----:B------:R-:W1:Y:S01]  /*1eb0*/  @P1 LDC.64 R2, c[0x0][0x220] ;  /* 0x00008800ff021b82 */ /* 0x000e620000000a00 */
[----:B0-----:R-:W-:Y:S01]  /*1ec0*/  @P1 IMAD R6, R7, R4, RZ ;  /* 0x0000000407061224 */ /* 0x001fe200078e02ff */
[----:B------:R-:W-:-:S03]  /*1ed0*/  @P1 MOV R7, R55 ;  /* 0x0000003700071202 */ /* 0x000fc60000000f00 */
[----:B------:R-:W-:Y:S02]  /*1ee0*/  @P1 IMAD R5, R9, R5, R6 ;  /* 0x0000000509051224 */ /* 0x000fe400078e0206 */
[----:B------:R-:W-:-:S04]  /*1ef0*/  @P1 IMAD.MOV.U32 R6, RZ, RZ, R52 ;  /* 0x000000ffff061224 */ /* 0x000fc800078e0034 */
[----:B------:R-:W-:-:S04]  /*1f00*/  @P1 IMAD.WIDE.U32 R6, R9, R4, R6 ;  /* 0x0000000409061225 */ /* 0x000fc800078e0006 */
[----:B------:R-:W-:Y:S01]  /*1f10*/  @P1 IMAD.IADD R4, R7, 0x1, R5 ;  /* 0x0000000107041824 */ /* 0x000fe200078e0205 */
[----:B-1----:R-:W-:Y:S01]  /*1f20*/  @P1 LEA R10, P3, R6, R2, 0x2 ;  /* 0x00000002060a1211 */ /* 0x002fe200078610ff */
[----:B------:R-:W-:-:S03]  /*1f30*/  VIADD R9, R47, 0x18 ;  /* 0x000000182f097836 */ /* 0x000fc60000000000 */
[----:B------:R-:W-:Y:S02]  /*1f40*/  @P1 LEA.HI.X R11, R6, R3, R4, 0x2, P3 ;  /* 0x00000003060b1211 */ /* 0x000fe400018f1404 */
[----:B------:R-:W0:Y:S01]  /*1f50*/  @P2 LDC.64 R4, c[0x0][0x270] ;  /* 0x00009c00ff042b82 */ /* 0x000e220000000a00 */
[----:B------:R-:W-:Y:S02]  /*1f60*/  SHF.R.S32.HI R7, RZ, 0x1f, R9 ;  /* 0x0000001fff077819 */ /* 0x000fe40000011409 */
[----:B------:R1:W-:Y:S01]  /*1f70*/  @P1 STL.64 [R1+0x210], R10 ;  /* 0x0002100a01001387 */ /* 0x0003e20000100a00 */
[----:B------:R-:W-:-:S04]  /*1f80*/  LOP3.LUT P1, RZ, R50, 0x800000, RZ, 0xc0, !PT ;  /* 0x0080000032ff7812 */ /* 0x000fc8000782c0ff */
[----:B------:R-:W1:Y:S01]  /*1f90*/  @P2 LDC.64 R2, c[0x0][0x220] ;  /* 0x00008800ff022b82 */ /* 0x000e620000000a00 */
[----:B0-----:R-:W-:Y:S02]  /*1fa0*/  @P2 IMAD R6, R7, R4, RZ ;  /* 0x0000000407062224 */ /* 0x001fe400078e02ff */
[----:B------:R-:W-:Y:S02]  /*1fb0*/  @P2 IMAD.MOV.U32 R7, RZ, RZ, R55 ;  /* 0x000000ffff072224 */ /* 0x000fe400078e0037 */
[----:B------:R-:W-:Y:S01]  /*1fc0*/  @P2 IMAD R5, R9, R5, R6 ;  /* 0x0000000509052224 */ /* 0x000fe200078e0206 */
[----:B------:R-:W-:-:S05]  /*1fd0*/  @P2 MOV R6, R52 ;  /* 0x0000003400062202 */ /* 0x000fca0000000f00 */
[----:B------:R-:W-:Y:S01]  /*1fe0*/  @P2 IMAD.WIDE.U32 R6, R9, R4, R6 ;  /* 0x0000000409062225 */ /* 0x000fe200078e0006 */
[----:B------:R-:W-:-:S03]  /*1ff0*/  IADD3 R9, R47, 0x20, RZ ;  /* 0x000000202f097810 */ /* 0x000fc60007ffe0ff */
[----:B------:R-:W-:Y:S01]  /*2000*/  @P2 IMAD.IADD R4, R7, 0x1, R5 ;  /* 0x0000000107042824 */ /* 0x000fe200078e0205 */
[C---:B-1----:R-:W-:Y:S02]  /*2010*/  @P2 LEA R10, P3, R6.reuse, R2, 0x2 ;  /* 0x00000002060a2211 */ /* 0x042fe400078610ff */
[----:B------:R-:W-:Y:S02]  /*2020*/  SHF.R.S32.HI R7, RZ, 0x1f, R9 ;  /* 0x0000001fff077819 */ /* 0x000fe40000011409 */
[----:B------:R-:W-:Y:S02]  /*2030*/  @P2 LEA.HI.X R11, R6, R3, R4, 0x2, P3 ;  /* 0x00000003060b2211 */ /* 0x000fe400018f1404 */
[----:B------:R-:W0:Y:S03]  /*2040*/  @P0 LDC.64 R4, c[0x0][0x270] ;  /* 0x00009c00ff040b82 */ /* 0x000e260000000a00 */
[----:B------:R1:W-:Y:S01]  /*2050*/  @P2 STL.64 [R1+0x208], R10 ;  /* 0x0002080a01002387 */ /* 0x0003e20000100a00 */
[----:B------:R-:W-:-:S04]  /*2060*/  LOP3.LUT P2, RZ, R50, 0x400000, RZ, 0xc0, !PT ;  /* 0x0040000032ff7812 */ /* 0x000fc8000784c0ff */
[----:B------:R-:W2:Y:S01]  /*2070*/  @P0 LDC.64 R2, c[0x0][0x220] ;  /* 0x00008800ff020b82 */ /* 0x000ea20000000a00 */
[----:B-1----:R-:W-:Y:S02]  /*2080*/  VIADD R11, R47, 0x28 ;  /* 0x000000282f0b7836 */ /* 0x002fe40000000000 */
[----:B0-----:R-:W-:Y:S02]  /*2090*/  @P0 IMAD R6, R7, R4, RZ ;  /* 0x0000000407060224 */ /* 0x001fe400078e02ff */
[----:B------:R-:W-:Y:S02]  /*20a0*/  @P0 IMAD.MOV.U32 R7, RZ, RZ, R55 ;  /* 0x000000ffff070224 */ /* 0x000fe400078e0037 */
[----:B------:R-:W-:Y:S02]  /*20b0*/  @P0 IMAD R5, R9, R5, R6 ;  /* 0x0000000509050224 */ /* 0x000fe400078e0206 */
[----:B------:R-:W-:-:S04]  /*20c0*/  @P0 IMAD.MOV.U32 R6, RZ, RZ, R52 ;  /* 0x000000ffff060224 */ /* 0x000fc800078e0034 */
[----:B------:R-:W-:Y:S01]  /*20d0*/  @P0 IMAD.WIDE.U32 R6, R9, R4, R6 ;  /* 0x0000000409060225 */ /* 0x000fe200078e0006 */
[----:B------:R-:W-:-:S04]  /*20e0*/  SHF.R.S32.HI R9, RZ, 0x1f, R11 ;  /* 0x0000001fff097819 */ /* 0x000fc8000001140b */
[----:B------:R-:W-:Y:S02]  /*20f0*/  @P0 IADD3 R4, R7, R5, RZ ;  /* 0x0000000507040210 */ /* 0x000fe40007ffe0ff */
[----:B--2---:R-:W-:-:S04]  /*2100*/  @P0 LEA R2, P3, R6, R2, 0x2 ;  /* 0x0000000206020211 */ /* 0x004fc800078610ff */
[----:B------:R-:W-:Y:S02]  /*2110*/  @P0 LEA.HI.X R3, R6, R3, R4, 0x2, P3 ;  /* 0x0000000306030211 */ /* 0x000fe400018f1404 */
[----:B------:R-:W0:Y:S01]  /*2120*/  @P1 LDC.64 R4, c[0x0][0x270] ;  /* 0x00009c00ff041b82 */ /* 0x000e220000000a00 */
[----:B------:R-:W-:Y:S02]  /*2130*/  LOP3.LUT P0, RZ, R50, 0x200000, RZ, 0xc0, !PT ;  /* 0x0020000032ff7812 */ /* 0x000fe4000780c0ff */
[----:B------:R-:W-:Y:S05]  /*2140*/  STL.64 [R1+0x4d0], R2 ;  /* 0x0004d00201007387 */ /* 0x000fea0000100a00 */
[----:B------:R-:W1:Y:S01]  /*2150*/  @P1 LDC.64 R6, c[0x0][0x220] ;  /* 0x00008800ff061b82 */ /* 0x000e620000000a00 */
[----:B0-----:R-:W-:Y:S01]  /*2160*/  @P1 IMAD R8, R9, R4, RZ ;  /* 0x0000000409081224 */ /* 0x001fe200078e02ff */
[----:B------:R-:W-:-:S03]  /*2170*/  @P1 MOV R9, R55 ;  /* 0x0000003700091202 */ /* 0x000fc60000000f00 */
[----:B------:R-:W-:Y:S02]  /*2180*/  @P1 IMAD R5, R11, R5, R8 ;  /* 0x000000050b051224 */ /* 0x000fe400078e0208 */
[----:B------:R-:W-:-:S04]  /*2190*/  @P1 IMAD.MOV.U32 R8, RZ, RZ, R52 ;  /* 0x000000ffff081224 */ /* 0x000fc800078e0034 */
[----:B------:R-:W-:Y:S01]  /*21a0*/  @P1 IMAD.WIDE.U32 R8, R11, R4, R8 ;  /* 0x000000040b081225 */ /* 0x000fe200078e0008 */
[----:B------:R-:W-:-:S03]  /*21b0*/  SHF.R.S32.HI R11, RZ, 0x1f, R13 ;  /* 0x0000001fff0b7819 */ /* 0x000fc6000001140d */
[----:B------:R-:W-:Y:S01]  /*21c0*/  @P1 IMAD.IADD R4, R9, 0x1, R5 ;  /* 0x0000000109041824 */ /* 0x000fe200078e0205 */
[----:B-1----:R-:W-:-:S04]  /*21d0*/  @P1 LEA R6, P3, R8, R6, 0x2 ;  /* 0x0000000608061211 */ /* 0x002fc800078610ff */
[----:B------:R-:W-:Y:S02]  /*21e0*/  @P1 LEA.HI.X R7, R8, R7, R4, 0x2, P3 ;  /* 0x0000000708071211 */ /* 0x000fe400018f1404 */
[----:B------:R-:W0:Y:S01]  /*21f0*/  @P2 LDC.64 R4, c[0x0][0x270] ;  /* 0x00009c00ff042b82 */ /* 0x000e220000000a00 */
[----:B------:R-:W-:Y:S02]  /*2200*/  LOP3.LUT P1, RZ, R50, 0x100000, RZ, 0xc0, !PT ;  /* 0x0010000032ff7812 */ /* 0x000fe4000782c0ff */
[----:B------:R-:W-:Y:S05]  /*2210*/  STL.64 [R1+0x4c8], R6 ;  /* 0x0004c80601007387 */ /* 0x000fea0000100a00 */
[----:B------:R-:W1:Y:S01]  /*2220*/  @P2 LDC.64 R8, c[0x0][0x220] ;  /* 0x00008800ff082b82 */ /* 0x000e620000000a00 */
[----:B0-----:R-:W-:-:S02]  /*2230*/  @P2 IMAD R10, R11, R4, RZ ;  /* 0x000000040b0a2224 */ /* 0x001fc400078e02ff */
[----:B------:R-:W-:Y:S02]  /*2240*/  @P2 IMAD.MOV.U32 R11, RZ, RZ, R55 ;  /* 0x000000ffff0b2224 */ /* 0x000fe400078e0037 */
[----:B------:R-:W-:Y:S01]  /*2250*/  @P2 IMAD R5, R13, R5, R10 ;  /* 0x000000050d052224 */ /* 0x000fe200078e020a */
[----:B------:R-:W-:-:S05]  /*2260*/  @P2 MOV R10, R52 ;  /* 0x00000034000a2202 */ /* 0x000fca0000000f00 */
[----:B------:R-:W-:Y:S02]  /*2270*/  @P2 IMAD.WIDE.U32 R10, R13, R4, R10 ;  /* 0x000000040d0a2225 */ /* 0x000fe400078e000a */
[----:B------:R-:W0:Y:S02]  /*2280*/  @P0 LDC.64 R12, c[0x0][0x220] ;  /* 0x00008800ff0c0b82 */ /* 0x000e240000000a00 */
[----:B------:R-:W-:Y:S01]  /*2290*/  @P2 IMAD.IADD R4, R11, 0x1, R5 ;  /* 0x000000010b042824 */ /* 0x000fe200078e0205 */
[C---:B-1----:R-:W-:Y:S02]  /*22a0*/  @P2 LEA R8, P3, R10.reuse, R8, 0x2 ;  /* 0x000000080a082211 */ /* 0x042fe400078610ff */
[----:B------:R-:W-:Y:S02]  /*22b0*/  SHF.R.S32.HI R11, RZ, 0x1f, R15 ;  /* 0x0000001fff0b7819 */ /* 0x000fe4000001140f */
[----:B------:R-:W-:Y:S02]  /*22c0*/  @P2 LEA.HI.X R9, R10, R9, R4, 0x2, P3 ;  /* 0x000000090a092211 */ /* 0x000fe400018f1404 */
[----:B------:R-:W1:Y:S01]  /*22d0*/  @P0 LDC.64 R4, c[0x0][0x270] ;  /* 0x00009c00ff040b82 */ /* 0x000e620000000a00 */
[----:B------:R-:W-:-:S02]  /*22e0*/  LOP3.LUT P2, RZ, R50, 0x80000, RZ, 0xc0, !PT ;  /* 0x0008000032ff7812 */ /* 0x000fc4000784c0ff */
[----:B------:R-:W-:Y:S01]  /*22f0*/  STL.64 [R1+0x4c0], R8 ;  /* 0x0004c00801007387 */ /* 0x000fe20000100a00 */
[----:B-1----:R-:W-:Y:S02]  /*2300*/  @P0 IMAD R10, R11, R4, RZ ;  /* 0x000000040b0a0224 */ /* 0x002fe400078e02ff */
[----:B------:R-:W-:Y:S02]  /*2310*/  @P0 IMAD.MOV.U32 R11, RZ, RZ, R55 ;  /* 0x000000ffff0b0224 */ /* 0x000fe400078e0037 */
[----:B------:R-:W-:Y:S02]  /*2320*/  @P0 IMAD R5, R15, R5, R10 ;  /* 0x000000050f050224 */ /* 0x000fe400078e020a */
[----:B------:R-:W-:-:S04]  /*2330*/  @P0 IMAD.MOV.U32 R10, RZ, RZ, R52 ;  /* 0x000000ffff0a0224 */ /* 0x000fc800078e0034 */
[----:B------:R-:W-:Y:S02]  /*2340*/  @P0 IMAD.WIDE.U32 R10, R15, R4, R10 ;  /* 0x000000040f0a0225 */ /* 0x000fe400078e000a */
[----:B------:R-:W1:Y:S03]  /*2350*/  @P1 LDC.64 R14, c[0x0][0x220] ;  /* 0x00008800ff0e1b82 */ /* 0x000e660000000a00 */
[----:B------:R-:W-:Y:S02]  /*2360*/  @P0 IADD3 R4, R11, R5, RZ ;  /* 0x000000050b040210 */ /* 0x000fe40007ffe0ff */
[C---:B0-----:R-:W-:Y:S02]  /*2370*/  @P0 LEA R12, P3, R10.reuse, R12, 0x2 ;  /* 0x0000000c0a0c0211 */ /* 0x041fe400078610ff */
[----:B------:R-:W-:Y:S02]  /*2380*/  SHF.R.S32.HI R11, RZ, 0x1f, R16 ;  /* 0x0000001fff0b7819 */ /* 0x000fe40000011410 */
[----:B------:R-:W-:-:S02]  /*2390*/  @P0 LEA.HI.X R13, R10, R13, R4, 0x2, P3 ;  /* 0x0000000d0a0d0211 */ /* 0x000fc400018f1404 */
[----:B------:R-:W0:Y:S01]  /*23a0*/  @P1 LDC.64 R4, c[0x0][0x270] ;  /* 0x00009c00ff041b82 */ /* 0x000e220000000a00 */
[----:B------:R-:W-:Y:S02]  /*23b0*/  LOP3.LUT P0, RZ, R50, 0x40000, RZ, 0xc0, !PT ;  /* 0x0004000032ff7812 */ /* 0x000fe4000780c0ff */
[----:B------:R-:W-:Y:S11]  /*23c0*/  STL.64 [R1+0x4b8], R12 ;  /* 0x0004b80c01007387 */ /* 0x000ff60000100a00 */
[----:B------:R-:W2:Y:S01]  /*23d0*/  @P0 LDC.64 R20, c[0x0][0x220] ;  /* 0x00008800ff140b82 */ /* 0x000ea20000000a00 */
[----:B0-----:R-:W-:Y:S01]  /*23e0*/  @P1 IMAD R10, R11, R4, RZ ;  /* 0x000000040b0a1224 */ /* 0x001fe200078e02ff */
[----:B------:R-:W-:-:S03]  /*23f0*/  @P1 MOV R11, R55 ;  /* 0x00000037000b1202 */ /* 0x000fc60000000f00 */
[----:B------:R-:W-:Y:S02]  /*2400*/  @P1 IMAD R5, R16, R5, R10 ;  /* 0x0000000510051224 */ /* 0x000fe400078e020a */
[----:B------:R-:W-:-:S04]  /*2410*/  @P1 IMAD.MOV.U32 R10, RZ, RZ, R52 ;  /* 0x000000ffff0a1224 */ /* 0x000fc800078e0034 */
[----:B------:R-:W-:Y:S02]  /*2420*/  @P1 IMAD.WIDE.U32 R10, R16, R4, R10 ;  /* 0x00000004100a1225 */ /* 0x000fe400078e000a */
[----:B------:R-:W0:Y:S02]  /*2430*/  @P2 LDC.64 R16, c[0x0][0x220] ;  /* 0x00008800ff102b82 */ /* 0x000e240000000a00 */
[----:B------:R-:W-:Y:S01]  /*2440*/  @P1 IMAD.IADD R5, R11, 0x1, R5 ;  /* 0x000000010b051824 */ /* 0x000fe200078e0205 */
[----:B-1----:R-:W-:Y:S01]  /*2450*/  @P1 LEA R14, P3, R10, R14, 0x2 ;  /* 0x0000000e0a0e1211 */ /* 0x002fe200078610ff */
[----:B------:R-:W-:-:S03]  /*2460*/  @P2 IMAD.MOV.U32 R11, RZ, RZ, R55 ;  /* 0x000000ffff0b2224 */ /* 0x000fc600078e0037 */
[----:B------:R-:W-:Y:S02]  /*2470*/  @P1 LEA.HI.X R15, R10, R15, R5, 0x2, P3 ;  /* 0x0000000f0a0f1211 */ /* 0x000fe400018f1405 */
[----:B------:R-:W1:Y:S01]  /*2480*/  @P2 LDC.64 R4, c[0x0][0x270] ;  /* 0x00009c00ff042b82 */ /* 0x000e620000000a00 */
[----:B------:R-:W-:Y:S02]  /*2490*/  SHF.R.S32.HI R10, RZ, 0x1f, R18 ;  /* 0x0000001fff0a7819 */ /* 0x000fe40000011412 */
[----:B------:R-:W-:Y:S01]  /*24a0*/  LOP3.LUT P1, RZ, R50, 0x20000, RZ, 0xc0, !PT ;  /* 0x0002000032ff7812 */ /* 0x000fe2000782c0ff */
[----:B------:R-:W-:-:S12]  /*24b0*/  STL.64 [R1+0x4b0], R14 ;  /* 0x0004b00e01007387 */ /* 0x000fd80000100a00 */
[----:B------:R-:W3:Y:S01]  /*24c0*/  @P1 LDC.64 R22, c[0x0][0x220] ;  /* 0x00008800ff161b82 */ /* 0x000ee20000000a00 */
[----:B-1----:R-:W-:-:S04]  /*24d0*/  @P2 IMAD R10, R10, R4, RZ ;  /* 0x000000040a0a2224 */ /* 0x002fc800078e02ff */
[----:B------:R-:W-:Y:S01]  /*24e0*/  @P2 IMAD R5, R18, R5, R10 ;  /* 0x0000000512052224 */ /* 0x000fe200078e020a */
[----:B------:R-:W-:-:S05]  /*24f0*/  @P2 MOV R10, R52 ;  /* 0x00000034000a2202 */ /* 0x000fca0000000f00 */
[----:B------:R-:W-:Y:S01]  /*2500*/  @P2 IMAD.WIDE.U32 R10, R18, R4, R10 ;  /* 0x00000004120a2225 */ /* 0x000fe200078e000a */
[----:B------:R-:W-:-:S03]  /*2510*/  IADD3 R18, R47, 0x50, RZ ;  /* 0x000000502f127810 */ /* 0x000fc60007ffe0ff */
[----:B------:R-:W-:Y:S01]  /*2520*/  @P2 IMAD.IADD R5, R11, 0x1, R5 ;  /* 0x000000010b052824 */ /* 0x000fe200078e0205 */
[----:B0-----:R-:W-:Y:S01]  /*2530*/  @P2 LEA R16, P3, R10, R16, 0x2 ;  /* 0x000000100a102211 */ /* 0x001fe200078610ff */
[----:B------:R-:W-:-:S03]  /*2540*/  @P0 IMAD.MOV.U32 R11, RZ, RZ, R55 ;  /* 0x000000ffff0b0224 */ /* 0x000fc600078e0037 */
[----:B------:R-:W-:Y:S02]  /*2550*/  @P2 LEA.HI.X R17, R10, R17, R5, 0x2, P3 ;  /* 0x000000110a112211 */ /* 0x000fe400018f1405 */
[----:B------:R-:W0:Y:S01]  /*2560*/  @P0 LDC.64 R4, c[0x0][0x270] ;  /* 0x00009c00ff040b82 */ /* 0x000e220000000a00 */
[----:B------:R-:W-:Y:S02]  /*2570*/  SHF.R.S32.HI R10, RZ, 0x1f, R18 ;  /* 0x0000001fff0a7819 */ /* 0x000fe40000011412 */
[----:B------:R-:W-:Y:S01]  /*2580*/  LOP3.LUT P2, RZ, R50, 0x10000, RZ, 0xc0, !PT ;  /* 0x0001000032ff7812 */ /* 0x000fe2000784c0ff */
[----:B------:R-:W-:-:S12]  /*2590*/  STL.64 [R1+0x4a8], R16 ;  /* 0x0004a81001007387 */ /* 0x000fd80000100a00 */
[----:B------:R-:W1:Y:S01]  /*25a0*/  @P2 LDC.64 R24, c[0x0][0x220] ;  /* 0x00008800ff182b82 */ /* 0x000e620000000a00 */
[----:B0-----:R-:W-:-:S04]  /*25b0*/  @P0 IMAD R10, R10, R4, RZ ;  /* 0x000000040a0a0224 */ /* 0x001fc800078e02ff */
[----:B------:R-:W-:Y:S02]  /*25c0*/  @P0 IMAD R5, R18, R5, R10 ;  /* 0x0000000512050224 */ /* 0x000fe400078e020a */
[----:B------:R-:W-:-:S04]  /*25d0*/  @P0 IMAD.MOV.U32 R10, RZ, RZ, R52 ;  /* 0x000000ffff0a0224 */ /* 0x000fc800078e0034 */
[----:B------:R-:W-:-:S04]  /*25e0*/  @P0 IMAD.WIDE.U32 R10, R18, R4, R10 ;  /* 0x00000004120a0225 */ /* 0x000fc800078e000a */
[----:B------:R-:W-:Y:S01]  /*25f0*/  VIADD R18, R47, 0x58 ;  /* 0x000000582f127836 */ /* 0x000fe20000000000 */
[----:B------:R-:W-:Y:S02]  /*2600*/  @P0 IADD3 R5, R11, R5, RZ ;  /* 0x000000050b050210 */ /* 0x000fe40007ffe0ff */
[C---:B--2---:R-:W-:Y:S02]  /*2610*/  @P0 LEA R20, P3, R10.reuse, R20, 0x2 ;  /* 0x000000140a140211 */ /* 0x044fe400078610ff */
[----:B------:R-:W-:Y:S02]  /*2620*/  @P1 MOV R11, R55 ;  /* 0x00000037000b1202 */ /* 0x000fe40000000f00 */
[----:B------:R-:W-:Y:S02]  /*2630*/  @P0 LEA.HI.X R21, R10, R21, R5, 0x2, P3 ;  /* 0x000000150a150211 */ /* 0x000fe400018f1405 */
[----:B------:R-:W0:Y:S01]  /*2640*/  @P1 LDC.64 R4, c[0x0][0x270] ;  /* 0x00009c00ff041b82 */ /* 0x000e220000000a00 */
[----:B------:R-:W-:-:S02]  /*2650*/  SHF.R.S32.HI R10, RZ, 0x1f, R18 ;  /* 0x0000001fff0a7819 */ /* 0x000fc40000011412 */
[----:B------:R-:W-:Y:S01]  /*2660*/  LOP3.LUT P0, RZ, R50, 0x8000, RZ, 0xc0, !PT ;  /* 0x0000800032ff7812 */ /* 0x000fe2000780c0ff */
[----:B------:R-:W-:-:S12]  /*2670*/  STL.64 [R1+0x4a0], R20 ;  /* 0x0004a01401007387 */ /* 0x000fd80000100a00 */
[----:B------:R-:W2:Y:S01]  /*2680*/  @P0 LDC.64 R28, c[0x0][0x220] ;  /* 0x00008800ff1c0b82 */ /* 0x000ea20000000a00 */
[----:B0-----:R-:W-:-:S04]  /*2690*/  @P1 IMAD R10, R10, R4, RZ ;  /* 0x000000040a0a1224 */ /* 0x001fc800078e02ff */
[----:B------:R-:W-:Y:S02]  /*26a0*/  @P1 IMAD R5, R18, R5, R10 ;  /* 0x0000000512051224 */ /* 0x000fe400078e020a */
[----:B------:R-:W-:-:S04]  /*26b0*/  @P1 IMAD.MOV.U32 R10, RZ, RZ, R52 ;  /* 0x000000ffff0a1224 */ /* 0x000fc800078e0034 */
[----:B------:R-:W-:-:S04]  /*26c0*/  @P1 IMAD.WIDE.U32 R10, R18, R4, R10 ;  /* 0x00000004120a1225 */ /* 0x000fc800078e000a */
[----:B------:R-:W-:Y:S01]  /*26d0*/  @P1 IMAD.IADD R5, R11, 0x1, R5 ;  /* 0x000000010b051824 */ /* 0x000fe200078e0205 */
[C---:B---3--:R-:W-:Y:S01]  /*26e0*/  @P1 LEA R22, P3, R10.reuse, R22, 0x2 ;  /* 0x000000160a161211 */ /* 0x048fe200078610ff */
[----:B------:R-:W-:Y:S02]  /*26f0*/  VIADD R18, R47, 0x60 ;  /* 0x000000602f127836 */ /* 0x000fe40000000000 */
[----:B------:R-:W-:Y:S01]  /*2700*/  @P2 IMAD.MOV.U32 R11, RZ, RZ, R55 ;  /* 0x000000ffff0b2224 */ /* 0x000fe200078e0037 */
[----:B------:R-:W-:Y:S02]  /*2710*/  @P1 LEA.HI.X R23, R10, R23, R5, 0x2, P3 ;  /* 0x000000170a171211 */ /* 0x000fe400018f1405 */
[----:B------:R-:W0:Y:S01]  /*2720*/  @P2 LDC.64 R4, c[0x0][0x270] ;  /* 0x00009c00ff042b82 */ /* 0x000e220000000a00 */
[----:B------:R-:W-:Y:S02]  /*2730*/  SHF.R.S32.HI R10, RZ, 0x1f, R18 ;  /* 0x0000001fff0a7819 */ /* 0x000fe40000011412 */
[----:B------:R-:W-:Y:S01]  /*2740*/  LOP3.LUT P1, RZ, R50, 0x4000, RZ, 0xc0, !PT ;  /* 0x0000400032ff7812 */ /* 0x000fe2000782c0ff */
[----:B------:R-:W-:-:S12]  /*2750*/  STL.64 [R1+0x498], R22 ;  /* 0x0004981601007387 */ /* 0x000fd80000100a00 */
[----:B------:R-:W3:Y:S01]  /*2760*/  @P1 LDC.64 R34, c[0x0][0x220] ;  /* 0x00008800ff221b82 */ /* 0x000ee20000000a00 */
[----:B0-----:R-:W-:-:S04]  /*2770*/  @P2 IMAD R10, R10, R4, RZ ;  /* 0x000000040a0a2224 */ /* 0x001fc800078e02ff */
[----:B------:R-:W-:Y:S01]  /*2780*/  @P2 IMAD R5, R18, R5, R10 ;  /* 0x0000000512052224 */ /* 0x000fe200078e020a */
[----:B------:R-:W-:-:S05]  /*2790*/  @P2 MOV R10, R52 ;  /* 0x00000034000a2202 */ /* 0x000fca0000000f00 */
[----:B------:R-:W-:Y:S01]  /*27a0*/  @P2 IMAD.WIDE.U32 R10, R18, R4, R10 ;  /* 0x00000004120a2225 */ /* 0x000fe200078e000a */
[----:B------:R-:W-:-:S03]  /*27b0*/  IADD3 R18, R47, 0x68, RZ ;  /* 0x000000682f127810 */ /* 0x000fc60007ffe0ff */
[----:B------:R-:W-:Y:S01]  /*27c0*/  @P2 IMAD.IADD R5, R11, 0x1, R5 ;  /* 0x000000010b052824 */ /* 0x000fe200078e0205 */
[----:B-1----:R-:W-:Y:S01]  /*27d0*/  @P2 LEA R24, P3, R10, R24, 0x2 ;  /* 0x000000180a182211 */ /* 0x002fe200078610ff */
        /* <DEDUP_REMOVED lines=34> */
[----:B------:R-:W-:Y:S01]  /*2a00*/  @P1 MOV R19, R55 ;  /* 0x0000003700131202 */ /* 0x000fe20000000f00 */
        /* <DEDUP_REMOVED lines=13> */
[----:B------:R-:W-:Y:S02]  /*2ae0*/  @P2 IMAD.MOV.U32 R27, RZ, RZ, R55 ;  /* 0x000000ffff1b2224 */ /* 0x000fe400078e0037 */
[----:B0-----:R-:W-:-:S04]  /*2af0*/  @P0 IMAD R10, R10, R4, RZ ;  /* 0x000000040a0a0224 */ /* 0x001fc800078e02ff */
        /* <DEDUP_REMOVED lines=9> */
[----:B------:R1:W-:Y:S05]  /*2b90*/  STL.64 [R1+0x4d8], R38 ;  /* 0x0004d82601007387 */ /* 0x0003ea0000100a00 */
[----:B------:R-:W2:Y:S06]  /*2ba0*/  @P1 LDC.64 R4, c[0x0][0x220] ;  /* 0x00008800ff041b82 */ /* 0x000eac0000000a00 */
[----:B------:R-:W-:Y:S01]  /*2bb0*/  @P0 IMAD.MOV.U32 R31, RZ, RZ, R55 ;  /* 0x000000ffff1f0224 */ /* 0x000fe200078e0037 */
[----:B-1----:R-:W3:Y:S01]  /*2bc0*/  LDL.LU.64 R38, [R1+0x210] ;  /* 0x0002100001267983 */ /* 0x002ee20000300a00 */
[----:B0-----:R-:W-:-:S04]  /*2bd0*/  @P1 IMAD R18, R18, R10, RZ ;  /* 0x0000000a12121224 */ /* 0x001fc800078e02ff */
[----:B------:R-:W-:Y:S02]  /*2be0*/  @P1 IMAD R11, R26, R11, R18 ;  /* 0x0000000b1a0b1224 */ /* 0x000fe400078e0212 */
[----:B------:R-:W-:-:S04]  /*2bf0*/  @P1 IMAD.MOV.U32 R18, RZ, RZ, R52 ;  /* 0x000000ffff121224 */ /* 0x000fc800078e0034 */
[----:B------:R-:W-:Y:S01]  /*2c00*/  @P1 IMAD.WIDE.U32 R18, R26, R10, R18 ;  /* 0x0000000a1a121225 */ /* 0x000fe200078e0012 */
[----:B------:R-:W-:-:S03]  /*2c10*/  SHF.R.S32.HI R26, RZ, 0x1f, R30 ;  /* 0x0000001fff1a7819 */ /* 0x000fc6000001141e */
[----:B------:R-:W-:Y:S01]  /*2c20*/  @P1 IMAD.IADD R11, R19, 0x1, R11 ;  /* 0x00000001130b1824 */ /* 0x000fe200078e020b */
[----:B--2---:R-:W-:-:S04]  /*2c30*/  @P1 LEA R4, P3, R18, R4, 0x2 ;  /* 0x0000000412041211 */ /* 0x004fc800078610ff */
[----:B------:R-:W-:Y:S02]  /*2c40*/  @P1 LEA.HI.X R5, R18, R5, R11, 0x2, P3 ;  /* 0x0000000512051211 */ /* 0x000fe400018f140b */
[----:B------:R-:W0:Y:S01]  /*2c50*/  @P2 LDC.64 R18, c[0x0][0x270] ;  /* 0x00009c00ff122b82 */ /* 0x000e220000000a00 */
[----:B------:R-:W-:Y:S02]  /*2c60*/  LOP3.LUT P1, RZ, R50, 0x100, RZ, 0xc0, !PT ;  /* 0x0000010032ff7812 */ /* 0x000fe4000782c0ff */
[----:B------:R-:W-:Y:S05]  /*2c70*/  STL.64 [R1+0x4e0], R4 ;  /* 0x0004e00401007387 */ /* 0x000fea0000100a00 */
[----:B------:R-:W1:Y:S01]  /*2c80*/  @P2 LDC.64 R10, c[0x0][0x220] ;  /* 0x00008800ff0a2b82 */ /* 0x000e620000000a00 */
[----:B0-----:R-:W-:-:S04]  /*2c90*/  @P2 IMAD R26, R26, R18, RZ ;  /* 0x000000121a1a2224 */ /* 0x001fc800078e02ff */
[----:B------:R-:W-:Y:S01]  /*2ca0*/  @P2 IMAD R19, R30, R19, R26 ;  /* 0x000000131e132224 */ /* 0x000fe200078e021a */
[----:B------:R-:W-:-:S05]  /*2cb0*/  @P2 MOV R26, R52 ;  /* 0x00000034001a2202 */ /* 0x000fca0000000f00 */
        /* <DEDUP_REMOVED lines=9> */
[----:B0-----:R-:W-:-:S04]  /*2d50*/  @P0 IMAD R30, R30, R26, RZ ;  /* 0x0000001a1e1e0224 */ /* 0x001fc800078e02ff */
[----:B------:R-:W-:Y:S02]  /*2d60*/  @P0 IMAD R27, R32, R27, R30 ;  /* 0x0000001b201b0224 */ /* 0x000fe400078e021e */
[----:B------:R-:W-:-:S04]  /*2d70*/  @P0 IMAD.MOV.U32 R30, RZ, RZ, R52 ;  /* 0x000000ffff1e0224 */ /* 0x000fc800078e0034 */
[----:B------:R-:W-:-:S04]  /*2d80*/  @P0 IMAD.WIDE.U32 R30, R32, R26, R30 ;  /* 0x0000001a201e0225 */ /* 0x000fc800078e001e */
[----:B------:R-:W-:Y:S01]  /*2d90*/  VIADD R32, R47, 0xa0 ;  /* 0x000000a02f207836 */ /* 0x000fe20000000000 */
[----:B------:R-:W-:Y:S02]  /*2da0*/  @P0 IADD3 R27, R31, R27, RZ ;  /* 0x0000001b1f1b0210 */ /* 0x000fe40007ffe0ff */
[C---:B-1----:R-:W-:Y:S02]  /*2db0*/  @P0 LEA R40, P3, R30.reuse, R18, 0x2 ;  /* 0x000000121e280211 */ /* 0x042fe400078610ff */
[----:B------:R-:W-:Y:S02]  /*2dc0*/  @P1 MOV R31, R55 ;  /* 0x00000037001f1202 */ /* 0x000fe40000000f00 */
[----:B------:R-:W-:Y:S02]  /*2dd0*/  @P0 LEA.HI.X R41, R30, R19, R27, 0x2, P3 ;  /* 0x000000131e290211 */ /* 0x000fe400018f141b */
[----:B------:R-:W0:Y:S01]  /*2de0*/  @P1 LDC.64 R26, c[0x0][0x270] ;  /* 0x00009c00ff1a1b82 */ /* 0x000e220000000a00 */
[----:B------:R-:W-:-:S02]  /*2df0*/  SHF.R.S32.HI R30, RZ, 0x1f, R32 ;  /* 0x0000001fff1e7819 */ /* 0x000fc40000011420 */
[----:B------:R1:W-:Y:S01]  /*2e00*/  @P0 STL.64 [R1+0x2a8], R40 ;  /* 0x0002a82801000387 */ /* 0x0003e20000100a00 */
[----:B------:R-:W-:-:S04]  /*2e10*/  LOP3.LUT P0, RZ, R50, 0x40, RZ, 0xc0, !PT ;  /* 0x0000004032ff7812 */ /* 0x000fc8000780c0ff */
[----:B------:R-:W2:Y:S01]  /*2e20*/  @P1 LDC.64 R18, c[0x0][0x220] ;  /* 0x00008800ff121b82 */ /* 0x000ea20000000a00 */
[----:B-1----:R-:W-:Y:S02]  /*2e30*/  VIADD R40, R47, 0xf0 ;  /* 0x000000f02f287836 */ /* 0x002fe40000000000 */
[----:B0-----:R-:W-:-:S04]  /*2e40*/  @P1 IMAD R30, R30, R26, RZ ;  /* 0x0000001a1e1e1224 */ /* 0x001fc800078e02ff */
[----:B------:R-:W-:Y:S02]  /*2e50*/  @P1 IMAD R27, R32, R27, R30 ;  /* 0x0000001b201b1224 */ /* 0x000fe400078e021e */
[----:B------:R-:W-:-:S04]  /*2e60*/  @P1 IMAD.MOV.U32 R30, RZ, RZ, R52 ;  /* 0x000000ffff1e1224 */ /* 0x000fc800078e0034 */
[----:B------:R-:W-:-:S04]  /*2e70*/  @P1 IMAD.WIDE.U32 R30, R32, R26, R30 ;  /* 0x0000001a201e1225 */ /* 0x000fc800078e001e */
[----:B------:R-:W-:Y:S01]  /*2e80*/  @P1 IMAD.IADD R27, R31, 0x1, R27 ;  /* 0x000000011f1b1824 */ /* 0x000fe200078e021b */
[C---:B--2---:R-:W-:Y:S01]  /*2e90*/  @P1 LEA R2, P3, R30.reuse, R18, 0x2 ;  /* 0x000000121e021211 */ /* 0x044fe200078610ff */
[----:B------:R-:W-:Y:S02]  /*2ea0*/  VIADD R32, R47, 0xa8 ;  /* 0x000000a82f207836 */ /* 0x000fe40000000000 */
[----:B------:R-:W-:Y:S01]  /*2eb0*/  @P2 IMAD.MOV.U32 R31, RZ, RZ, R55 ;  /* 0x000000ffff1f2224 */ /* 0x000fe200078e0037 */
[----:B------:R-:W-:Y:S02]  /*2ec0*/  @P1 LEA.HI.X R3, R30, R19, R27, 0x2, P3 ;  /* 0x000000131e031211 */ /* 0x000fe400018f141b */
[----:B------:R-:W0:Y:S01]  /*2ed0*/  @P2 LDC.64 R26, c[0x0][0x270] ;  /* 0x00009c00ff1a2b82 */ /* 0x000e220000000a00 */
[----:B------:R-:W-:Y:S02]  /*2ee0*/  SHF.R.S32.HI R30, RZ, 0x1f, R32 ;  /* 0x0000001fff1e7819 */ /* 0x000fe40000011420 */
[----:B------:R1:W-:Y:S01]  /*2ef0*/  @P1 STL.64 [R1+0x2a0], R2 ;  /* 0x0002a00201001387 */ /* 0x0003e20000100a00 */
[----:B------:R-:W-:-:S04]  /*2f00*/  LOP3.LUT P1, RZ, R50, 0x20, RZ, 0xc0, !PT ;  /* 0x0000002032ff7812 */ /* 0x000fc8000782c0ff */
[----:B------:R-:W1:Y:S01]  /*2f10*/  @P2 LDC.64 R18, c[0x0][0x220] ;  /* 0x00008800ff122b82 */ /* 0x000e620000000a00 */
        /* <DEDUP_REMOVED lines=11> */
[----:B------:R1:W-:Y:S01]  /*2fd0*/  @P2 STL.64 [R1+0x298], R2 ;  /* 0x0002980201002387 */ /* 0x0003e20000100a00 */
[----:B------:R-:W-:-:S04]  /*2fe0*/  LOP3.LUT P2, RZ, R50, 0x10, RZ, 0xc0, !PT ;  /* 0x0000001032ff7812 */ /* 0x000fc8000784c0ff */
        /* <DEDUP_REMOVED lines=14> */
[----:B------:R-:W1:Y:S01]  /*30d0*/  @P1 LDC.64 R18, c[0x0][0x220] ;  /* 0x00008800ff121b82 */ /* 0x000e620000000a00 */
[----:B0-----:R-:W-:-:S04]  /*30e0*/  @P1 IMAD R30, R30, R26, RZ ;  /* 0x0000001a1e1e1224 */ /* 0x001fc800078e02ff */
[----:B------:R-:W-:Y:S02]  /*30f0*/  @P1 IMAD R27, R32, R27, R30 ;  /* 0x0000001b201b1224 */ /* 0x000fe400078e021e */
[----:B------:R-:W-:-:S04]  /*3100*/  @P1 IMAD.MOV.U32 R30, RZ, RZ, R52 ;  /* 0x000000ffff1e1224 */ /* 0x000fc800078e0034 */
[----:B------:R-:W-:-:S04]  /*3110*/  @P1 IMAD.WIDE.U32 R30, R32, R26, R30 ;  /* 0x0000001a201e1225 */ /* 0x000fc800078e001e */
[----:B------:R-:W-:Y:S01]  /*3120*/  @P1 IMAD.IADD R27, R31, 0x1, R27 ;  /* 0x000000011f1b1824 */ /* 0x000fe200078e021b */
[C---:B-1----:R-:W-:Y:S01]  /*3130*/  @P1 LEA R2, P3, R30.reuse, R18, 0x2 ;  /* 0x000000121e021211 */ /* 0x042fe200078610ff */
        /* <DEDUP_REMOVED lines=63> */
[----:B------:R-:W1:Y:S09]  /*3530*/  @P0 LDC.64 R18, c[0x0][0x220] ;  /* 0x00008800ff120b82 */ /* 0x000e720000000a00 */
[----:B------:R-:W-:Y:S02]  /*3540*/  @P2 IMAD.MOV.U32 R33, RZ, RZ, R55 ;  /* 0x000000ffff212224 */ /* 0x000fe400078e0037 */
        /* <DEDUP_REMOVED lines=143> */
[----:B------:R-:W-:Y:S01]  /*3e40*/  @P1 IMAD.IADD R31, R33, 0x1, R31 ;  /* 0x00000001211f1824 */ /* 0x000fe200078e021f */
[----:B-1----:R-:W-:Y:S01]  /*3e50*/  @P1 LEA R2, P3, R32, R26, 0x2 ;  /* 0x0000001a20021211 */ /* 0x002fe200078610ff */
[----:B------:R-:W-:-:S03]  /*3e60*/  VIADD R40, R47, 0x138 ;  /* 0x000001382f287836 */ /* 0x000fc60000000000 */
[----:B------:R-:W-:Y:S01]  /*3e70*/  @P1 LEA.HI.X R3, R32, R27, R31, 0x2, P3 ;  /* 0x0000001b20031211 */ /* 0x000fe200018f141f */
[----:B------:R-:W-:Y:S01]  /*3e80*/  @P2 IMAD.MOV.U32 R31, RZ, RZ, R55 ;  /* 0x000000ffff1f2224 */ /* 0x000fe200078e0037 */
[----:B------:R-:W0:Y:S01]  /*3e90*/  @P2 LDC.64 R26, c[0x0][0x270] ;  /* 0x00009c00ff1a2b82 */ /* 0x000e220000000a00 */
[----:B------:R-:W-:Y:S02]  /*3ea0*/  SHF.R.S32.HI R30, RZ, 0x1f, R40 ;  /* 0x0000001fff1e7819 */ /* 0x000fe40000011428 */
[----:B------:R1:W-:Y:S01]  /*3eb0*/  @P1 STL.64 [R1+0x358], R2 ;  /* 0x0003580201001387 */ /* 0x0003e20000100a00 */
[----:B------:R-:W-:-:S04]  /*3ec0*/  LOP3.LUT P1, RZ, R49, 0x80000, RZ, 0xc0, !PT ;  /* 0x0008000031ff7812 */ /* 0x000fc8000782c0ff */
[----:B------:R-:W2:Y:S01]  /*3ed0*/  @P2 LDC.64 R32, c[0x0][0x220] ;  /* 0x00008800ff202b82 */ /* 0x000ea20000000a00 */
[C---:B-1----:R-:W-:Y:S01]  /*3ee0*/  IADD3 R3, R47.reuse, 0x1a0, RZ ;  /* 0x000001a02f037810 */ /* 0x042fe20007ffe0ff */
[----:B------:R-:W-:-:S07]  /*3ef0*/  VIADD R2, R47, 0x1a0 ;  /* 0x000001a02f027836 */ /* 0x000fce0000000000 */
[----:B------:R-:W-:Y:S02]  /*3f00*/  @P1 MOV R43, R55 ;  /* 0x00000037002b1202 */ /* 0x000fe40000000f00 */
[----:B------:R-:W-:Y:S01]  /*3f10*/  SHF.R.S32.HI R3, RZ, 0x1f, R3 ;  /* 0x0000001fff037819 */ /* 0x000fe20000011403 */
[----:B0-----:R-:W-:-:S04]  /*3f20*/  @P2 IMAD R30, R30, R26, RZ ;  /* 0x0000001a1e1e2224 */ /* 0x001fc800078e02ff */
[----:B------:R-:W-:Y:S01]  /*3f30*/  @P2 IMAD R27, R40, R27, R30 ;  /* 0x0000001b281b2224 */ /* 0x000fe200078e021e */
[----:B------:R-:W-:-:S05]  /*3f40*/  @P2 MOV R30, R52 ;  /* 0x00000034001e2202 */ /* 0x000fca0000000f00 */
[----:B------:R-:W-:Y:S01]  /*3f50*/  @P2 IMAD.WIDE.U32 R30, R40, R26, R30 ;  /* 0x0000001a281e2225 */ /* 0x000fe200078e001e */
[----:B------:R-:W-:-:S03]  /*3f60*/  SHF.R.S32.HI R40, RZ, 0x1f, R42 ;  /* 0x0000001fff287819 */ /* 0x000fc6000001142a */
[----:B------:R-:W-:Y:S01]  /*3f70*/  @P2 IMAD.IADD R27, R31, 0x1, R27 ;  /* 0x000000011f1b2824 */ /* 0x000fe200078e021b */
[----:B--2---:R-:W-:-:S04]  /*3f80*/  @P2 LEA R32, P3, R30, R32, 0x2 ;  /* 0x000000201e202211 */ /* 0x004fc800078610ff */
[----:B------:R-:W-:Y:S02]  /*3f90*/  @P2 LEA.HI.X R33, R30, R33, R27, 0x2, P3 ;  /* 0x000000211e212211 */ /* 0x000fe400018f141b */
[----:B------:R-:W0:Y:S01]  /*3fa0*/  @P0 LDC.64 R26, c[0x0][0x270] ;  /* 0x00009c00ff1a0b82 */ /* 0x000e220000000a00 */
[----:B------:R-:W-:Y:S02]  /*3fb0*/  LOP3.LUT P2, RZ, R49, 0x40000, RZ, 0xc0, !PT ;  /* 0x0004000031ff7812 */ /* 0x000fe4000784c0ff */
[----:B------:R1:W-:Y:S05]  /*3fc0*/  STL.64 [R1+0x458], R32 ;  /* 0x0004582001007387 */ /* 0x0003ea0000100a00 */
[----:B------:R-:W2:Y:S06]  /*3fd0*/  @P0 LDC.64 R30, c[0x0][0x220] ;  /* 0x00008800ff1e0b82 */ /* 0x000eac0000000a00 */
[----:B------:R-:W-:-:S02]  /*3fe0*/  @P2 IMAD.MOV.U32 R45, RZ, RZ, R55 ;  /* 0x000000ffff2d2224 */ /* 0x000fc400078e0037 */
        /* <DEDUP_REMOVED lines=11> */
[----:B------:R-:W4:Y:S01]  /*40a0*/  @P1 LDC.64 R26, c[0x0][0x220] ;  /* 0x00008800ff1a1b82 */ /* 0x000f220000000a00 */
[----:B0-----:R-:W-:-:S04]  /*40b0*/  @P1 IMAD R42, R42, R40, RZ ;  /* 0x000000282a2a1224 */ /* 0x001fc800078e02ff */
[----:B------:R-:W-:Y:S02]  /*40c0*/  @P1 IMAD R41, R44, R41, R42 ;  /* 0x000000292c291224 */ /* 0x000fe400078e022a */
[----:B------:R-:W-:-:S04]  /*40d0*/  @P1 IMAD.MOV.U32 R42, RZ, RZ, R52 ;  /* 0x000000ffff2a1224 */ /* 0x000fc800078e0034 */
[----:B------:R-:W-:Y:S01]  /*40e0*/  @P1 IMAD.WIDE.U32 R42, R44, R40, R42 ;  /* 0x000000282c2a1225 */ /* 0x000fe200078e002a */
[----:B------:R-:W-:-:S03]  /*40f0*/  SHF.R.S32.HI R44, RZ, 0x1f, R51 ;  /* 0x0000001fff2c7819 */ /* 0x000fc60000011433 */
[----:B------:R-:W-:Y:S01]  /*4100*/  @P1 IMAD.IADD R41, R43, 0x1, R41 ;  /* 0x000000012b291824 */ /* 0x000fe200078e0229 */
[----:B----4-:R-:W-:-:S04]  /*4110*/  @P1 LEA R26, P3, R42, R26, 0x2 ;  /* 0x0000001a2a1a1211 */ /* 0x010fc800078610ff */
[----:B------:R-:W-:Y:S02]  /*4120*/  @P1 LEA.HI.X R27, R42, R27, R41, 0x2, P3 ;  /* 0x0000001b2a1b1211 */ /* 0x000fe400018f1429 */
[----:B------:R-:W0:Y:S01]  /*4130*/  @P2 LDC.64 R42, c[0x0][0x270] ;  /* 0x00009c00ff2a2b82 */ /* 0x000e220000000a00 */
[----:B------:R-:W-:Y:S02]  /*4140*/  LOP3.LUT P1, RZ, R49, 0x10000, RZ, 0xc0, !PT ;  /* 0x0001000031ff7812 */ /* 0x000fe4000782c0ff */
[----:B------:R-:W-:Y:S05]  /*4150*/  STL.64 [R1+0x470], R26 ;  /* 0x0004701a01007387 */ /* 0x000fea0000100a00 */
[----:B------:R-:W4:Y:S01]  /*4160*/  @P2 LDC.64 R40, c[0x0][0x220] ;  /* 0x00008800ff282b82 */ /* 0x000f220000000a00 */
[----:B0-----:R-:W-:-:S04]  /*4170*/  @P2 IMAD R44, R44, R42, RZ ;  /* 0x0000002a2c2c2224 */ /* 0x001fc800078e02ff */
[----:B------:R-:W-:Y:S01]  /*4180*/  @P2 IMAD R43, R51, R43, R44 ;  /* 0x0000002b332b2224 */ /* 0x000fe200078e022c */
[----:B------:R-:W-:-:S05]  /*4190*/  @P2 MOV R44, R52 ;  /* 0x00000034002c2202 */ /* 0x000fca0000000f00 */
[----:B------:R-:W-:Y:S01]  /*41a0*/  @P2 IMAD.WIDE.U32 R44, R51, R42, R44 ;  /* 0x0000002a332c2225 */ /* 0x000fe200078e002c */
[----:B------:R-:W-:-:S03]  /*41b0*/  IADD3 R51, R47, 0x158, RZ ;  /* 0x000001582f337810 */ /* 0x000fc60007ffe0ff */
[----:B------:R-:W-:Y:S01]  /*41c0*/  @P2 IMAD.IADD R43, R45, 0x1, R43 ;  /* 0x000000012d2b2824 */ /* 0x000fe200078e022b */
[----:B----4-:R-:W-:Y:S01]  /*41d0*/  @P2 LEA R12, P3, R44, R40, 0x2 ;  /* 0x000000282c0c2211 */ /* 0x010fe200078610ff */
[----:B------:R-:W-:-:S03]  /*41e0*/  @P0 IMAD.MOV.U32 R45, RZ, RZ, R55 ;  /* 0x000000ffff2d0224 */ /* 0x000fc600078e0037 */
[----:B------:R-:W-:Y:S02]  /*41f0*/  @P2 LEA.HI.X R13, R44, R41, R43, 0x2, P3 ;  /* 0x000000292c0d2211 */ /* 0x000fe400018f142b */
[----:B------:R-:W0:Y:S01]  /*4200*/  @P0 LDC.64 R42, c[0x0][0x270] ;  /* 0x00009c00ff2a0b82 */ /* 0x000e220000000a00 */
[----:B------:R-:W-:Y:S02]  /*4210*/  SHF.R.S32.HI R44, RZ, 0x1f, R51 ;  /* 0x0000001fff2c7819 */ /* 0x000fe40000011433 */
[----:B------:R-:W-:Y:S01]  /*4220*/  LOP3.LUT P2, RZ, R49, 0x8000, RZ, 0xc0, !PT ;  /* 0x0000800031ff7812 */ /* 0x000fe2000784c0ff */
[----:B------:R4:W-:Y:S04]  /*4230*/  STL.64 [R1+0x4f0], R12 ;  /* 0x0004f00c01007387 */ /* 0x0009e80000100a00 */
        /* <DEDUP_REMOVED lines=12> */
[----:B------:R-:W-:-:S05]  /*4300*/  LOP3.LUT P0, RZ, R49, 0x4000, RZ, 0xc0, !PT ;  /* 0x0000400031ff7812 */ /* 0x000fca000780c0ff */
        /* <DEDUP_REMOVED lines=12> */
[----:B------:R-:W-:-:S05]  /*43d0*/  LOP3.LUT P1, RZ, R49, 0x2000, RZ, 0xc0, !PT ;  /* 0x0000200031ff7812 */ /* 0x000fca000782c0ff */
        /* <DEDUP_REMOVED lines=12> */
[----:B------:R-:W-:-:S05]  /*44a0*/  LOP3.LUT P2, RZ, R49, 0x1000, RZ, 0xc0, !PT ;  /* 0x0000100031ff7812 */ /* 0x000fca000784c0ff */
        /* <DEDUP_REMOVED lines=69> */
[----:B------:R-:W-:-:S04]  /*4900*/  @P2 IMAD.WIDE.U32 R44, R51, R42, R44 ;  /* 0x0000002a332c2225 */ /* 0x000fc800078e002c */
[----:B------:R-:W-:Y:S01]  /*4910*/  @P2 IMAD.IADD R43, R45, 0x1, R43 ;  /* 0x000000012d2b2824 */ /* 0x000fe200078e022b */
[C---:B-1----:R-:W-:Y:S02]  /*4920*/  @P2 LEA R18, P3, R44.reuse, R40, 0x2 ;  /* 0x000000282c122211 */ /* 0x042fe400078610ff */
[----:B------:R-:W-:Y:S02]  /*4930*/  @P0 MOV R45, R55 ;  /* 0x00000037002d0202 */ /* 0x000fe40000000f00 */
[----:B------:R-:W-:Y:S02]  /*4940*/  @P2 LEA.HI.X R19, R44, R41, R43, 0x2, P3 ;  /* 0x000000292c132211 */ /* 0x000fe400018f142b */
[----:B------:R-:W0:Y:S01]  /*4950*/  @P0 LDC.64 R42, c[0x0][0x270] ;  /* 0x00009c00ff2a0b82 */ /* 0x000e220000000a00 */
[----:B------:R-:W-:-:S07]  /*4960*/  LOP3.LUT P2, RZ, R49, 0x40, RZ, 0xc0, !PT ;  /* 0x0000004031ff7812 */ /* 0x000fce000784c0ff */
[----:B------:R-:W2:Y:S01]  /*4970*/  @P0 LDC.64 R40, c[0x0][0x220] ;  /* 0x00008800ff280b82 */ /* 0x000ea20000000a00 */
[----:B0-----:R-:W-:Y:S02]  /*4980*/  @P0 IMAD R44, R3, R42, RZ ;  /* 0x0000002a032c0224 */ /* 0x001fe400078e02ff */
[----:B------:R-:W-:Y:S02]  /*4990*/  VIADD R3, R47, 0x1a8 ;  /* 0x000001a82f037836 */ /* 0x000fe40000000000 */
[----:B------:R-:W-:Y:S02]  /*49a0*/  @P0 IMAD R43, R2, R43, R44 ;  /* 0x0000002b022b0224 */ /* 0x000fe400078e022c */
[----:B------:R-:W-:Y:S01]  /*49b0*/  @P0 IMAD.MOV.U32 R44, RZ, RZ, R52 ;  /* 0x000000ffff2c0224 */ /* 0x000fe200078e0034 */
[----:B------:R-:W-:-:S03]  /*49c0*/  SHF.R.S32.HI R3, RZ, 0x1f, R3 ;  /* 0x0000001fff037819 */ /* 0x000fc60000011403 */
[----:B------:R-:W-:Y:S01]  /*49d0*/  @P0 IMAD.WIDE.U32 R44, R2, R42, R44 ;  /* 0x0000002a022c0225 */ /* 0x000fe200078e002c */
[----:B------:R-:W-:-:S03]  /*49e0*/  IADD3 R2, R47, 0x1a8, RZ ;  /* 0x000001a82f027810 */ /* 0x000fc60007ffe0ff */
[----:B------:R-:W-:Y:S01]  /*49f0*/  @P0 IMAD.IADD R43, R45, 0x1, R43 ;  /* 0x000000012d2b0824 */ /* 0x000fe200078e022b */
[----:B--2---:R-:W-:Y:S01]  /*4a00*/  @P0 LEA R30, P3, R44, R40, 0x2 ;  /* 0x000000282c1e0211 */ /* 0x004fe200078610ff */
[----:B------:R-:W-:-:S03]  /*4a10*/  @P1 IMAD.MOV.U32 R45, RZ, RZ, R55 ;  /* 0x000000ffff2d1224 */ /* 0x000fc600078e0037 */
[----:B------:R-:W-:Y:S02]  /*4a20*/  @P0 LEA.HI.X R31, R44, R41, R43, 0x2, P3 ;  /* 0x000000292c1f0211 */ /* 0x000fe400018f142b */
[----:B------:R-:W0:Y:S01]  /*4a30*/  @P1 LDC.64 R42, c[0x0][0x270] ;  /* 0x00009c00ff2a1b82 */ /* 0x000e220000000a00 */
[----:B------:R-:W-:-:S07]  /*4a40*/  LOP3.LUT P0, RZ, R49, 0x20, RZ, 0xc0, !PT ;  /* 0x0000002031ff7812 */ /* 0x000fce000780c0ff */
[----:B------:R-:W1:Y:S01]  /*4a50*/  @P1 LDC.64 R40, c[0x0][0x220] ;  /* 0x00008800ff281b82 */ /* 0x000e620000000a00 */
[----:B0-----:R-:W-:Y:S02]  /*4a60*/  @P1 IMAD R44, R3, R42, RZ ;  /* 0x0000002a032c1224 */ /* 0x001fe400078e02ff */
[----:B------:R-:W-:Y:S02]  /*4a70*/  VIADD R3, R47, 0x1b0 ;  /* 0x000001b02f037836 */ /* 0x000fe40000000000 */
[----:B------:R-:W-:Y:S02]  /*4a80*/  @P1 IMAD R43, R2, R43, R44 ;  /* 0x0000002b022b1224 */ /* 0x000fe400078e022c */
[----:B------:R-:W-:Y:S01]  /*4a90*/  @P1 IMAD.MOV.U32 R44, RZ, RZ, R52 ;  /* 0x000000ffff2c1224 */ /* 0x000fe200078e0034 */
[----:B------:R-:W-:-:S03]  /*4aa0*/  SHF.R.S32.HI R3, RZ, 0x1f, R3 ;  /* 0x0000001fff037819 */ /* 0x000fc60000011403 */
[----:B------:R-:W-:-:S04]  /*4ab0*/  @P1 IMAD.WIDE.U32 R44, R2, R42, R44 ;  /* 0x0000002a022c1225 */ /* 0x000fc800078e002c */
[----:B------:R-:W-:Y:S01]  /*4ac0*/  VIADD R2, R47, 0x1b0 ;  /* 0x000001b02f027836 */ /* 0x000fe20000000000 */
[----:B------:R-:W-:Y:S01]  /*4ad0*/  @P1 IADD3 R43, R45, R43, RZ ;  /* 0x0000002b2d2b1210 */ /* 0x000fe20007ffe0ff */
[----:B------:R-:W-:Y:S01]  /*4ae0*/  @P2 IMAD.MOV.U32 R45, RZ, RZ, R55 ;  /* 0x000000ffff2d2224 */ /* 0x000fe200078e0037 */
[----:B-1----:R-:W-:-:S04]  /*4af0*/  @P1 LEA R10, P3, R44, R40, 0x2 ;  /* 0x000000282c0a1211 */ /* 0x002fc800078610ff */
[----:B------:R-:W-:Y:S02]  /*4b00*/  @P1 LEA.HI.X R11, R44, R41, R43, 0x2, P3 ;  /* 0x000000292c0b1211 */ /* 0x000fe400018f142b */
[----:B------:R-:W0:Y:S01]  /*4b10*/  @P2 LDC.64 R42, c[0x0][0x270] ;  /* 0x00009c00ff2a2b82 */ /* 0x000e220000000a00 */
[----:B------:R-:W-:-:S07]  /*4b20*/  LOP3.LUT P1, RZ, R49, 0x10, RZ, 0xc0, !PT ;  /* 0x0000001031ff7812 */ /* 0x000fce000782c0ff */
[----:B------:R-:W4:Y:S01]  /*4b30*/  @P2 LDC.64 R40, c[0x0][0x220] ;  /* 0x00008800ff282b82 */ /* 0x000f220000000a00 */
[----:B0-----:R-:W-:Y:S01]  /*4b40*/  @P2 IMAD R44, R3, R42, RZ ;  /* 0x0000002a032c2224 */ /* 0x001fe200078e02ff */
[----:B------:R-:W-:-:S03]  /*4b50*/  IADD3 R3, R47, 0x1b8, RZ ;  /* 0x000001b82f037810 */ /* 0x000fc60007ffe0ff */
[----:B------:R-:W-:Y:S01]  /*4b60*/  @P2 IMAD R43, R2, R43, R44 ;  /* 0x0000002b022b2224 */ /* 0x000fe200078e022c */
[----:B------:R-:W-:Y:S02]  /*4b70*/  @P2 MOV R44, R52 ;  /* 0x00000034002c2202 */ /* 0x000fe40000000f00 */
[----:B------:R-:W-:-:S03]  /*4b80*/  SHF.R.S32.HI R3, RZ, 0x1f, R3 ;  /* 0x0000001fff037819 */ /* 0x000fc60000011403 */
[----:B------:R-:W-:-:S04]  /*4b90*/  @P2 IMAD.WIDE.U32 R44, R2, R42, R44 ;  /* 0x0000002a022c2225 */ /* 0x000fc800078e002c */
[----:B------:R-:W-:Y:S01]  /*4ba0*/  @P2 IMAD.IADD R43, R45, 0x1, R43 ;  /* 0x000000012d2b2824 */ /* 0x000fe200078e022b */
[C---:B----4-:R-:W-:Y:S01]  /*4bb0*/  @P2 LEA R12, P3, R44.reuse, R40, 0x2 ;  /* 0x000000282c0c2211 */ /* 0x050fe200078610ff */
[----:B------:R-:W-:Y:S01]  /*4bc0*/  VIADD R2, R47, 0x1b8 ;  /* 0x000001b82f027836 */ /* 0x000fe20000000000 */
[----:B------:R-:W-:Y:S02]  /*4bd0*/  @P0 MOV R45, R55 ;  /* 0x00000037002d0202 */ /* 0x000fe40000000f00 */
        /* <DEDUP_REMOVED lines=12> */
[----:B-1----:R-:W-:Y:S01]  /*4ca0*/  @P0 LEA R4, P3, R44, R40, 0x2 ;  /* 0x000000282c040211 */ /* 0x002fe200078610ff */
[----:B------:R-:W-:-:S03]  /*4cb0*/  @P1 IMAD.MOV.U32 R45, RZ, RZ, R55 ;  /* 0x000000ffff2d1224 */ /* 0x000fc600078e0037 */
[----:B------:R-:W-:Y:S02]  /*4cc0*/  @P0 LEA.HI.X R5, R44, R41, R43, 0x2, P3 ;  /* 0x000000292c050211 */ /* 0x000fe400018f142b */
[----:B------:R-:W0:Y:S01]  /*4cd0*/  @P1 LDC.64 R42, c[0x0][0x270] ;  /* 0x00009c00ff2a1b82 */ /* 0x000e220000000a00 */
[----:B------:R-:W-:-:S07]  /*4ce0*/  LOP3.LUT P0, RZ, R0, 0x200000, RZ, 0xc0, !PT ;  /* 0x0020000000ff7812 */ /* 0x000fce000780c0ff */
[----:B------:R-:W1:Y:S08]  /*4cf0*/  @P1 LDC.64 R40, c[0x0][0x220] ;  /* 0x00008800ff281b82 */ /* 0x000e700000000a00 */
[----:B------:R-:W2:Y:S01]  /*4d00*/  @P0 LDC.64 R60, c[0x0][0x220] ;  /* 0x00008800ff3c0b82 */ /* 0x000ea20000000a00 */
[----:B0-----:R-:W-:Y:S02]  /*4d10*/  @P1 IMAD R44, R3, R42, RZ ;  /* 0x0000002a032c1224 */ /* 0x001fe400078e02ff */
[----:B------:R-:W-:-:S02]  /*4d20*/  VIADD R3, R47, 0x1c8 ;  /* 0x000001c82f037836 */ /* 0x000fc40000000000 */
        /* <DEDUP_REMOVED lines=11> */
[----:B------:R-:W1:Y:S08]  /*4de0*/  @P2 LDC.64 R40, c[0x0][0x220] ;  /* 0x00008800ff282b82 */ /* 0x000e700000000a00 */
        /* <DEDUP_REMOVED lines=8> */
[C---:B-1----:R-:W-:Y:S01]  /*4e70*/  @P2 LEA R22, P3, R44.reuse, R40, 0x2 ;  /* 0x000000282c162211 */ /* 0x042fe200078610ff */
[----:B------:R-:W-:Y:S01]  /*4e80*/  VIADD R2, R47, 0x1d0 ;  /* 0x000001d02f027836 */ /* 0x000fe20000000000 */
[----:B------:R-:W-:Y:S02]  /*4e90*/  @P6 MOV R45, R55 ;  /* 0x00000037002d6202 */ /* 0x000fe40000000f00 */
[----:B------:R-:W-:Y:S02]  /*4ea0*/  @P2 LEA.HI.X R23, R44, R41, R43, 0x2, P3 ;  /* 0x000000292c172211 */ /* 0x000fe400018f142b */
[----:B------:R-:W0:Y:S01]  /*4eb0*/  @P6 LDC.64 R42, c[0x0][0x270] ;  /* 0x00009c00ff2a6b82 */ /* 0x000e220000000a00 */
[C---:B------:R-:W-:Y:S02]  /*4ec0*/  LOP3.LUT P2, RZ, R0.reuse, 0x80000, RZ, 0xc0, !PT ;  /* 0x0008000000ff7812 */ /* 0x040fe4000784c0ff */
[----:B------:R-:W-:-:S04]  /*4ed0*/  LOP3.LUT R0, R0, 0xfffffffb, RZ, 0xc0, !PT ;  /* 0xfffffffb00007812 */ /* 0x000fc800078ec0ff */
[----:B------:R-:W-:Y:S01]  /*4ee0*/  @P6 LOP3.LUT R0, R0, 0x4, RZ, 0xfc, !PT ;  /* 0x0000000400006812 */ /* 0x000fe200078efcff */
[----:B------:R-:W1:Y:S03]  /*4ef0*/  @P6 LDC.64 R40, c[0x0][0x220] ;  /* 0x00008800ff286b82 */ /* 0x000e660000000a00 */
[----:B------:R-:W-:-:S05]  /*4f00*/  LOP3.LUT R0, R0, 0xfffbffff, RZ, 0xc0, !PT ;  /* 0xfffbffff00007812 */ /* 0x000fca00078ec0ff */
[----:B------:R-:W3:Y:S01]  /*4f10*/  @P2 LDC.64 R56, c[0x0][0x220] ;  /* 0x00008800ff382b82 */ /* 0x000ee20000000a00 */
        /* <DEDUP_REMOVED lines=13> */
[----:B------:R-:W1:Y:S06]  /*4ff0*/  @P5 LDC.64 R40, c[0x0][0x220] ;  /* 0x00008800ff285b82 */ /* 0x000e6c0000000a00 */
[----:B------:R-:W-:Y:S02]  /*5000*/  @P6 LOP3.LUT R0, R0, 0x40000, RZ, 0xfc, !PT ;  /* 0x0004000000006812 */ /* 0x000fe400078efcff */
[----:B------:R-:W-:Y:S02]  /*5010*/  LOP3.LUT P6, RZ, R50, 0x1000000, RZ, 0xc0, !PT ;  /* 0x0100000032ff7812 */ /* 0x000fe400078cc0ff */
[----:B------:R-:W-:-:S04]  /*5020*/  LOP3.LUT R0, R0, 0xfffffff7, RZ, 0xc0, !PT ;  /* 0xfffffff700007812 */ /* 0x000fc800078ec0ff */
[----:B------:R-:W-:Y:S01]  /*5030*/  @P5 LOP3.LUT R0, R0, 0x8, RZ, 0xfc, !PT ;  /* 0x0000000800005812 */ /* 0x000fe200078efcff */
[-C--:B0-----:R-:W-:Y:S02]  /*5040*/  @P5 IMAD R44, R3, R42.reuse, RZ ;  /* 0x0000002a032c5224 */ /* 0x081fe400078e02ff */
[----:B------:R-:W-:Y:S01]  /*5050*/  VIADD R3, R47, 0x1e0 ;  /* 0x000001e02f037836 */ /* 0x000fe20000000000 */
[----:B------:R-:W-:Y:S01]  /*5060*/  LOP3.LUT R0, R0, 0xffffffef, RZ, 0xc0, !PT ;  /* 0xffffffef00007812 */ /* 0x000fe200078ec0ff */
[----:B------:R-:W-:Y:S02]  /*5070*/  @P5 IMAD R43, R2, R43, R44 ;  /* 0x0000002b022b5224 */ /* 0x000fe400078e022c */
[----:B------:R-:W-:Y:S01]  /*5080*/  @P5 IMAD.MOV.U32 R44, RZ, RZ, R52 ;  /* 0x000000ffff2c5224 */ /* 0x000fe200078e0034 */
[----:B------:R-:W-:Y:S02]  /*5090*/  SHF.R.S32.HI R3, RZ, 0x1f, R3 ;  /* 0x0000001fff037819 */ /* 0x000fe40000011403 */
[----:B------:R-:W-:Y:S01]  /*50a0*/  @P4 LOP3.LUT R0, R0, 0x10, RZ, 0xfc, !PT ;  /* 0x0000001000004812 */ /* 0x000fe200078efcff */
[----:B------:R-:W-:-:S03]  /*50b0*/  @P5 IMAD.WIDE.U32 R44, R2, R42, R44 ;  /* 0x0000002a022c5225 */ /* 0x000fc600078e002c */
[----:B------:R-:W-:Y:S01]  /*50c0*/  LOP3.LUT R0, R0, 0xffffffdf, RZ, 0xc0, !PT ;  /* 0xffffffdf00007812 */ /* 0x000fe200078ec0ff */
[----:B------:R-:W-:Y:S01]  /*50d0*/  VIADD R2, R47, 0x1e0 ;  /* 0x000001e02f027836 */ /* 0x000fe20000000000 */
[----:B------:R-:W-:Y:S01]  /*50e0*/  @P5 IADD3 R42, R45, R43, RZ ;  /* 0x0000002b2d2a5210 */ /* 0x000fe20007ffe0ff */
[----:B------:R-:W-:Y:S01]  /*50f0*/  @P4 IMAD.MOV.U32 R45, RZ, RZ, R55 ;  /* 0x000000ffff2d4224 */ /* 0x000fe200078e0037 */
[----:B-1----:R-:W-:Y:S02]  /*5100*/  @P5 LEA R6, P3, R44, R40, 0x2 ;  /* 0x000000282c065211 */ /* 0x002fe400078610ff */
[----:B------:R-:W-:Y:S02]  /*5110*/  @P0 LOP3.LUT R0, R0, 0x20, RZ, 0xfc, !PT ;  /* 0x0000002000000812 */ /* 0x000fe400078efcff */
[----:B------:R-:W-:Y:S02]  /*5120*/  @P5 LEA.HI.X R7, R44, R41, R42, 0x2, P3 ;  /* 0x000000292c075211 */ /* 0x000fe400018f142a */
[----:B------:R-:W0:Y:S01]  /*5130*/  @P4 LDC.64 R42, c[0x0][0x270] ;  /* 0x00009c00ff2a4b82 */ /* 0x000e220000000a00 */
[----:B------:R-:W-:-:S02]  /*5140*/  LOP3.LUT P5, RZ, R50, 0x10000000, RZ, 0xc0, !PT ;  /* 0x1000000032ff7812 */ /* 0x000fc400078ac0ff */
[----:B------:R-:W-:-:S04]  /*5150*/  LOP3.LUT R0, R0, 0xffffffbf, RZ, 0xc0, !PT ;  /* 0xffffffbf00007812 */ /* 0x000fc800078ec0ff */
[----:B------:R-:W-:Y:S01]  /*5160*/  @P1 LOP3.LUT R0, R0, 0x40, RZ, 0xfc, !PT ;  /* 0x0000004000001812 */ /* 0x000fe200078efcff */
        /* <DEDUP_REMOVED lines=9> */
[----:B------:R-:W0:Y:S03]  /*5200*/  @P0 LDC.64 R40, c[0x0][0x270] ;  /* 0x00009c00ff280b82 */ /* 0x000e260000000a00 */
[----:B------:R1:W-:Y:S01]  /*5210*/  @P4 STL.64 [R1+0x200], R2 ;  /* 0x0002000201004387 */ /* 0x0003e20000100a00 */
[----:B------:R-:W-:Y:S01]  /*5220*/  SHF.R.S32.HI R44, RZ, 0x1f, R47 ;  /* 0x0000001fff2c7819 */ /* 0x000fe2000001142f */
[----:B------:R-:W-:Y:S01]  /*5230*/  @P5 IMAD.MOV.U32 R45, RZ, RZ, R55 ;  /* 0x000000ffff2d5224 */ /* 0x000fe200078e0037 */
[----:B------:R-:W-:Y:S01]  /*5240*/  LOP3.LUT R0, R0, 0xffffff7f, RZ, 0xc0, !PT ;  /* 0xffffff7f00007812 */ /* 0x000fe200078ec0ff */
[----:B------:R4:W-:Y:S01]  /*5250*/  STL.64 [R1+0x378], R52 ;  /* 0x0003783401007387 */ /* 0x0009e20000100a00 */
[----:B------:R-:W-:-:S02]  /*5260*/  LOP3.LUT P4, RZ, R50, 0x200000, RZ, 0xc0, !PT ;  /* 0x0020000032ff7812 */ /* 0x000fc4000788c0ff */
[C---:B-1----:R-:W-:Y:S01]  /*5270*/  IADD3 R3, R47.reuse, 0x1e8, RZ ;  /* 0x000001e82f037810 */ /* 0x042fe20007ffe0ff */
[----:B------:R-:W-:-:S03]  /*5280*/  VIADD R2, R47, 0x1e8 ;  /* 0x000001e82f027836 */ /* 0x000fc60000000000 */
[----:B------:R-:W-:-:S05]  /*5290*/  SHF.R.S32.HI R3, RZ, 0x1f, R3 ;  /* 0x0000001fff037819 */ /* 0x000fca0000011403 */
        /* <DEDUP_REMOVED lines=12> */
[----:B------:R-:W-:Y:S02]  /*5360*/  @P2 LOP3.LUT R0, R0, 0x80, RZ, 0xfc, !PT ;  /* 0x0000008000002812 */ /* 0x000fe400078efcff */
[----:B----4-:R-:W-:Y:S02]  /*5370*/  MOV R53, R13 ;  /* 0x0000000d00357202 */ /* 0x010fe40000000f00 */
[----:B------:R-:W-:Y:S01]  /*5380*/  LOP3.LUT P0, RZ, R50, 0x400000, RZ, 0xc0, !PT ;  /* 0x0040000032ff7812 */ /* 0x000fe2000780c0ff */
        /* <DEDUP_REMOVED lines=9> */
[----:B------:R-:W-:-:S04]  /*5420*/  @P1 LEA R58, P3, R42, R58, 0x2 ;  /* 0x0000003a2a3a1211 */ /* 0x000fc800078610ff */
[----:B------:R-:W-:Y:S02]  /*5430*/  @P1 LEA.HI.X R59, R42, R59, R40, 0x2, P3 ;  /* 0x0000003b2a3b1211 */ /* 0x000fe400018f1428 */
[----:B------:R-:W0:Y:S01]  /*5440*/  @P2 LDC.64 R40, c[0x0][0x270] ;  /* 0x00009c00ff282b82 */ /* 0x000e220000000a00 */
[----:B------:R-:W-:Y:S01]  /*5450*/  LOP3.LUT P1, RZ, R50, 0x8000000, RZ, 0xc0, !PT ;  /* 0x0800000032ff7812 */ /* 0x000fe2000782c0ff */
[----:B0-----:R-:W-:-:S04]  /*5460*/  @P2 IMAD R42, R3, R40, RZ ;  /* 0x00000028032a2224 */ /* 0x001fc800078e02ff */
[----:B------:R-:W-:Y:S01]  /*5470*/  @P2 IMAD R41, R2, R41, R42 ;  /* 0x0000002902292224 */ /* 0x000fe200078e022a */
[----:B------:R-:W-:-:S05]  /*5480*/  @P2 MOV R42, R52 ;  /* 0x00000034002a2202 */ /* 0x000fca0000000f00 */
[----:B------:R-:W-:Y:S01]  /*5490*/  @P2 IMAD.WIDE.U32 R42, R2, R40, R42 ;  /* 0x00000028022a2225 */ /* 0x000fe200078e002a */
[----:B------:R-:W-:Y:S01]  /*54a0*/  LOP3.LUT R0, R0, 0xffff7fff, RZ, 0xc0, !PT ;  /* 0xffff7fff00007812 */ /* 0x000fe200078ec0ff */
[----:B------:R-:W2:Y:S02]  /*54b0*/  LDL.LU.64 R2, [R1+0x208] ;  /* 0x0002080001027983 */ /* 0x000ea40000300a00 */
[----:B------:R-:W-:Y:S01]  /*54c0*/  @P2 IMAD.IADD R40, R43, 0x1, R41 ;  /* 0x000000012b282824 */ /* 0x000fe200078e0229 */
[----:B---3--:R-:W-:-:S04]  /*54d0*/  @P2 LEA R56, P3, R42, R56, 0x2 ;  /* 0x000000382a382211 */ /* 0x008fc800078610ff */
[----:B------:R-:W-:Y:S02]  /*54e0*/  @P2 LEA.HI.X R57, R42, R57, R40, 0x2, P3 ;  /* 0x000000392a392211 */ /* 0x000fe400018f1428 */
[----:B------:R-:W0:Y:S08]  /*54f0*/  @P5 LDC.64 R42, c[0x0][0x270] ;  /* 0x00009c00ff2a5b82 */ /* 0x000e300000000a00 */
[----:B------:R-:W1:Y:S01]  /*5500*/  @P5 LDC.64 R40, c[0x0][0x220] ;  /* 0x00008800ff285b82 */ /* 0x000e620000000a00 */
[----:B0-----:R-:W-:-:S04]  /*5510*/  @P5 IMAD R44, R44, R42, RZ ;  /* 0x0000002a2c2c5224 */ /* 0x001fc800078e02ff */
[----:B------:R-:W-:Y:S01]  /*5520*/  @P5 IMAD R43, R47, R43, R44 ;  /* 0x0000002b2f2b5224 */ /* 0x000fe200078e022c */
[----:B------:R-:W-:-:S05]  /*5530*/  @P5 MOV R44, R52 ;  /* 0x00000034002c5202 */ /* 0x000fca0000000f00 */
[----:B------:R-:W-:-:S04]  /*5540*/  @P5 IMAD.WIDE.U32 R44, R47, R42, R44 ;  /* 0x0000002a2f2c5225 */ /* 0x000fc800078e002c */
[----:B------:R-:W-:Y:S01]  /*5550*/  @P5 IMAD.IADD R42, R45, 0x1, R43 ;  /* 0x000000012d2a5824 */ /* 0x000fe200078e022b */
[----:B-1----:R-:W-:-:S04]  /*5560*/  @P5 LEA R40, P3, R44, R40, 0x2 ;  /* 0x000000282c285211 */ /* 0x002fc800078610ff */
[----:B------:R-:W-:Y:S02]  /*5570*/  @P5 LEA.HI.X R41, R44, R41, R42, 0x2, P3 ;  /* 0x000000292c295211 */ /* 0x000fe400018f142a */
[----:B------:R-:W3:Y:S01]  /*5580*/  LDL.LU.64 R44, [R1+0x218] ;  /* 0x00021800012c7983 */ /* 0x000ee20000300a00 */
[----:B------:R-:W-:Y:S02]  /*5590*/  CS2R R42, SRZ ;  /* 0x00000000002a7805 */ /* 0x000fe4000001ff00 */
[----:B------:R-:W-:Y:S02]  /*55a0*/  LOP3.LUT P3, RZ, R49, 0x8, RZ, 0xc0, !PT ;  /* 0x0000000831ff7812 */ /* 0x000fe4000786c0ff */
[----:B------:R-:W-:-:S04]  /*55b0*/  @P5 LOP3.LUT R0, R0, 0x8000, RZ, 0xfc, !PT ;  /* 0x0000800000005812 */ /* 0x000fc800078efcff */
[----:B------:R-:W-:Y:S01]  /*55c0*/  LOP3.LUT R0, R0, 0xfffffeff, RZ, 0xc0, !PT ;  /* 0xfffffeff00007812 */ /* 0x000fe200078ec0ff */
[----:B---3--:R-:W3:Y:S06]  /*55d0*/  @P1 LDG.E.64 R42, desc[UR8][R44.64] ;  /* 0x000000082c2a1981 */ /* 0x008eec000c1e1b00 */
[----:B------:R-:W-:Y:S02]  /*55e0*/  @P3 LOP3.LUT R0, R0, 0x100, RZ, 0xfc, !PT ;  /* 0x0000010000003812 */ /* 0x000fe400078efcff */
[----:B------:R-:W-:Y:S02]  /*55f0*/  LOP3.LUT P3, RZ, R50, 0x4000000, RZ, 0xc0, !PT ;  /* 0x0400000032ff7812 */ /* 0x000fe4000786c0ff */
[----:B---3--:R-:W-:Y:S01]  /*5600*/  MOV R44, R43 ;  /* 0x0000002b002c7202 */ /* 0x008fe20000000f00 */
[----:B------:R0:W-:Y:S01]  /*5610*/  STL.64 [R1+0x350], R42 ;  /* 0x0003502a01007387 */ /* 0x0001e20000100a00 */
[----:B------:R-:W-:Y:S01]  /*5620*/  IMAD.MOV.U32 R51, RZ, RZ, R42 ;  /* 0x000000ffff337224 */ /* 0x000fe200078e002a */
[----:B0-----:R-:W-:-:S08]  /*5630*/  CS2R R42, SRZ ;  /* 0x00000000002a7805 */ /* 0x001fd0000001ff00 */
[----:B------:R-:W3:Y:S01]  /*5640*/  @P3 LDG.E.64 R42, desc[UR8][R38.64] ;  /* 0x00000008262a3981 */ /* 0x000ee2000c1e1b00 */
[C---:B------:R-:W-:Y:S02]  /*5650*/  LOP3.LUT P5, RZ, R50.reuse, 0x2000000, RZ, 0xc0, !PT ;  /* 0x0200000032ff7812 */ /* 0x040fe400078ac0ff */
[C---:B------:R-:W-:Y:S01]  /*5660*/  LOP3.LUT P2, RZ, R50.reuse, 0x800000, RZ, 0xc0, !PT ;  /* 0x0080000032ff7812 */ /* 0x040fe2000784c0ff */
[----:B------:R-:W-:Y:S02]  /*5670*/  IMAD.MOV.U32 R52, RZ, RZ, R12 ;  /* 0x000000ffff347224 */ /* 0x000fe400078e000c */
[----:B------:R-:W4:Y:S01]  /*5680*/  LDL.LU.64 R12, [R1+0x4f0] ;  /* 0x0004f000010c7983 */ /* 0x000f220000300a00 */
[----:B------:R-:W-:-:S03]  /*5690*/  LOP3.LUT P1, RZ, R50, 0x80000, RZ, 0xc0, !PT ;  /* 0x0008000032ff7812 */ /* 0x000fc6000782c0ff */
[----:B------:R-:W-:Y:S04]  /*56a0*/  STL.64 [R1+0x370], R54 ;  /* 0x0003703601007387 */ /* 0x000fe80000100a00 */
[----:B------:R-:W-:Y:S04]  /*56b0*/  STL.64 [R1+0x380], R46 ;  /* 0x0003802e01007387 */ /* 0x000fe80000100a00 */
[----:B------:R-:W4:Y:S04]  /*56c0*/  LDL.LU.64 R38, [R1+0x4d8] ;  /* 0x0004d80001267983 */ /* 0x000f280000300a00 */
[----:B---3--:R0:W-:Y:S02]  /*56d0*/  STL.64 [R1+0x348], R42 ;  /* 0x0003482a01007387 */ /* 0x0081e40000100a00 */
[----:B0-----:R-:W-:Y:S01]  /*56e0*/  IMAD.MOV.U32 R42, RZ, RZ, R6 ;  /* 0x000000ffff2a7224 */ /* 0x001fe200078e0006 */
[----:B------:R-:W-:-:S02]  /*56f0*/  MOV R43, R7 ;  /* 0x00000007002b7202 */ /* 0x000fc40000000f00 */
[----:B------:R-:W-:-:S06]  /*5700*/  CS2R R6, SRZ ;  /* 0x0000000000067805 */ /* 0x000fcc000001ff00 */
[----:B--2---:R-:W2:Y:S04]  /*5710*/  @P5 LDG.E.64 R6, desc[UR8][R2.64] ;  /* 0x0000000802065981 */ /* 0x004ea8000c1e1b00 */
[----:B------:R-:W3:Y:S04]  /*5720*/  LDL.LU.64 R2, [R1+0x4d0] ;  /* 0x0004d00001027983 */ /* 0x000ee80000300a00 */
[----:B--2---:R0:W-:Y:S02]  /*5730*/  STL.64 [R1+0x340], R6 ;  /* 0x0003400601007387 */ /* 0x0041e40000100a00 */
[----:B0-----:R-:W-:-:S06]  /*5740*/  CS2R R6, SRZ ;  /* 0x0000000000067805 */ /* 0x001fcc000001ff00 */
[----:B---3--:R-:W2:Y:S04]  /*5750*/  @P6 LDG.E.64 R6, desc[UR8][R2.64] ;  /* 0x0000000802066981 */ /* 0x008ea8000c1e1b00 */
[----:B--2---:R0:W-:Y:S04]  /*5760*/  STL.64 [R1+0x338], R6 ;  /* 0x0003380601007387 */ /* 0x0041e80000100a00 */
[----:B0-----:R-:W2:Y:S01]  /*5770*/  LDL.LU.64 R6, [R1+0x4c8] ;  /* 0x0004c80001067983 */ /* 0x001ea20000300a00 */
[----:B------:R-:W-:Y:S02]  /*5780*/  IMAD.MOV.U32 R2, RZ, RZ, R8 ;  /* 0x000000ffff027224 */ /* 0x000fe400078e0008 */
[----:B------:R-:W-:Y:S01]  /*5790*/  IMAD.MOV.U32 R3, RZ, RZ, R9 ;  /* 0x000000ffff037224 */ /* 0x000fe200078e0009 */
[----:B------:R-:W-:-:S06]  /*57a0*/  CS2R R8, SRZ ;  /* 0x0000000000087805 */ /* 0x000fcc000001ff00 */
[----:B--2---:R-:W2:Y:S04]  /*57b0*/  @P2 LDG.E.64 R8, desc[UR8][R6.64] ;  /* 0x0000000806082981 */ /* 0x004ea8000c1e1b00 */
[----:B--2---:R0:W-:Y:S04]  /*57c0*/  STL.64 [R1+0x330], R8 ;  /* 0x0003300801007387 */ /* 0x0041e80000100a00 */
[----:B0-----:R-:W2:Y:S01]  /*57d0*/  LDL.LU.64 R8, [R1+0x4c0] ;  /* 0x0004c00001087983 */ /* 0x001ea20000300a00 */
[----:B----4-:R-:W-:Y:S01]  /*57e0*/  MOV R6, R12 ;  /* 0x0000000c00067202 */ /* 0x010fe20000000f00 */
[----:B------:R-:W-:Y:S01]  /*57f0*/  IMAD.MOV.U32 R7, RZ, RZ, R13 ;  /* 0x000000ffff077224 */ /* 0x000fe200078e000d */
[----:B------:R-:W-:-:S06]  /*5800*/  CS2R R12, SRZ ;  /* 0x00000000000c7805 */ /* 0x000fcc000001ff00 */
[----:B--2---:R-:W2:Y:S04]  /*5810*/  @P0 LDG.E.64 R12, desc[UR8][R8.64] ;  /* 0x00000008080c0981 */ /* 0x004ea8000c1e1b00 */
[----:B--2---:R0:W-:Y:S04]  /*5820*/  STL.64 [R1+0x328], R12 ;  /* 0x0003280c01007387 */ /* 0x0041e80000100a00 */
[----:B0-----:R-:W2:Y:S01]  /*5830*/  LDL.LU.64 R12, [R1+0x4b8] ;  /* 0x0004b800010c7983 */ /* 0x001ea20000300a00 */
[----:B------:R-:W-:Y:S01]  /*5840*/  IMAD.MOV.U32 R8, RZ, RZ, R14 ;  /* 0x000000ffff087224 */ /* 0x000fe200078e000e */
[----:B------:R-:W-:-:S02]  /*5850*/  MOV R9, R15 ;  /* 0x0000000f00097202 */ /* 0x000fc40000000f00 */
[----:B------:R-:W-:-:S06]  /*5860*/  CS2R R14, SRZ ;  /* 0x00000000000e7805 */ /* 0x000fcc000001ff00 */
[----:B--2---:R-:W2:Y:S01]  /*5870*/  @P4 LDG.E.64 R14, desc[UR8][R12.64] ;  /* 0x000000080c0e4981 */ /* 0x004ea2000c1e1b00 */
[----:B------:R-:W-:-:S03]  /*5880*/  LOP3.LUT P6, RZ, R0, 0x40000, RZ, 0xc0, !PT ;  /* 0x0004000000ff7812 */ /* 0x000fc600078cc0ff */
[----:B--2---:R0:W-:Y:S04]  /*5890*/  STL.64 [R1+0x320], R14 ;  /* 0x0003200e01007387 */ /* 0x0041e80000100a00 */
[----:B0-----:R-:W2:Y:S01]  /*58a0*/  LDL.LU.64 R14, [R1+0x4b0] ;  /* 0x0004b000010e7983 */ /* 0x001ea20000300a00 */
[----:B------:R-:W-:Y:S02]  /*58b0*/  IMAD.MOV.U32 R12, RZ, RZ, R16 ;  /* 0x000000ffff0c7224 */ /* 0x000fe400078e0010 */
[----:B------:R-:W-:Y:S01]  /*58c0*/  IMAD.MOV.U32 R13, RZ, RZ, R17 ;  /* 0x000000ffff0d7224 */ /* 0x000fe200078e0011 */
[----:B------:R-:W-:-:S06]  /*58d0*/  CS2R R16, SRZ ;  /* 0x0000000000107805 */ /* 0x000fcc000001ff00 */
[----:B--2---:R0:W2:Y:S01]  /*58e0*/  @P6 LDG.E.64 R16, desc[UR8][R14.64] ;  /* 0x000000080e106981 */ /* 0x0040a2000c1e1b00 */
[----:B------:R-:W-:Y:S02]  /*58f0*/  IMAD.MOV.U32 R54, RZ, RZ, R10 ;  /* 0x000000ffff367224 */ /* 0x000fe400078e000a */
[----:B------:R-:W-:Y:S01]  /*5900*/  IMAD.MOV.U32 R55, RZ, RZ, R11 ;  /* 0x000000ffff377224 */ /* 0x000fe200078e000b */
[----:B0-----:R-:W-:Y:S01]  /*5910*/  MOV R14, R6 ;  /* 0x00000006000e7202 */ /* 0x001fe20000000f00 */
[----:B--2---:R0:W-:Y:S01]  /*5920*/  STL.64 [R1+0x318], R16 ;  /* 0x0003181001007387 */ /* 0x0041e20000100a00 */
[----:B------:R-:W-:Y:S01]  /*5930*/  IMAD.MOV.U32 R15, RZ, RZ, R7 ;  /* 0x000000ffff0f7224 */ /* 0x000fe200078e0007 */
[C---:B------:R-:W-:Y:S02]  /*5940*/  LOP3.LUT P3, RZ, R50.reuse, 0x40000, RZ, 0xc0, !PT ;  /* 0x0004000032ff7812 */ /* 0x040fe4000786c0ff */
[C---:B------:R-:W-:Y:S01]  /*5950*/  LOP3.LUT P5, RZ, R50.reuse, 0x20000, RZ, 0xc0, !PT ;  /* 0x0002000032ff7812 */ /* 0x040fe200078ac0ff */
[----:B------:R-:W-:Y:S01]  /*5960*/  IMAD.MOV.U32 R47, RZ, RZ, R5 ;  /* 0x000000ffff2f7224 */ /* 0x000fe200078e0005 */
[----:B------:R-:W-:Y:S01]  /*5970*/  LOP3.LUT P2, RZ, R50, 0x10000, RZ, 0xc0, !PT ;  /* 0x0001000032ff7812 */ /* 0x000fe2000784c0ff */
[----:B------:R-:W2:Y:S04]  /*5980*/  LDL.LU.64 R10, [R1+0x4e8] ;  /* 0x0004e800010a7983 */ /* 0x000ea80000300a00 */
[----:B0-----:R-:W3:Y:S01]  /*5990*/  LDL.LU.64 R16, [R1+0x4a8] ;  /* 0x0004a80001107983 */ /* 0x001ee20000300a00 */
[----:B------:R-:W-:Y:S01]  /*59a0*/  IMAD.MOV.U32 R6, RZ, RZ, R42 ;  /* 0x000000ffff067224 */ /* 0x000fe200078e002a */
[----:B------:R-:W-:Y:S01]  /*59b0*/  MOV R7, R43 ;  /* 0x0000002b00077202 */ /* 0x000fe20000000f00 */
[----:B------:R-:W-:Y:S01]  /*59c0*/  IMAD.MOV.U32 R42, RZ, RZ, R54 ;  /* 0x000000ffff2a7224 */ /* 0x000fe200078e0036 */
[----:B------:R-:W-:Y:S01]  /*59d0*/  MOV R54, R20 ;  /* 0x0000001400367202 */ /* 0x000fe20000000f00 */
[----:B------:R-:W-:-:S02]  /*59e0*/  IMAD.MOV.U32 R43, RZ, RZ, R55 ;  /* 0x000000ffff2b7224 */ /* 0x000fc400078e0037 */
[----:B------:R-:W-:Y:S01]  /*59f0*/  IMAD.MOV.U32 R55, RZ, RZ, R21 ;  /* 0x000000ffff377224 */ /* 0x000fe200078e0015 */
[----:B------:R-:W-:-:S06]  /*5a00*/  CS2R R20, SRZ ;  /* 0x0000000000147805 */ /* 0x000fcc000001ff00 */
[----:B---3--:R-:W3:Y:S04]  /*5a10*/  @P1 LDG.E.64 R20, desc[UR8][R16.64] ;  /* 0x0000000810141981 */ /* 0x008ee8000c1e1b00 */
[----:B---3--:R0:W-:Y:S04]  /*5a20*/  STL.64 [R1+0x310], R20 ;  /* 0x0003101401007387 */ /* 0x0081e80000100a00 */
[----:B0-----:R-:W3:Y:S01]  /*5a30*/  LDL.LU.64 R20, [R1+0x4a0] ;  /* 0x0004a00001147983 */ /* 0x001ee20000300a00 */
[----:B------:R-:W-:Y:S01]  /*5a40*/  IMAD.MOV.U32 R16, RZ, RZ, R22 ;  /* 0x000000ffff107224 */ /* 0x000fe200078e0016 */
[----:B------:R-:W-:-:S02]  /*5a50*/  MOV R17, R23 ;  /* 0x0000001700117202 */ /* 0x000fc40000000f00 */
[----:B------:R-:W-:-:S06]  /*5a60*/  CS2R R22, SRZ ;  /* 0x0000000000167805 */ /* 0x000fcc000001ff00 */
[----:B---3--:R-:W3:Y:S04]  /*5a70*/  @P3 LDG.E.64 R22, desc[UR8][R20.64] ;  /* 0x0000000814163981 */ /* 0x008ee8000c1e1b00 */
[----:B---3--:R0:W-:Y:S04]  /*5a80*/  STL.64 [R1+0x308], R22 ;  /* 0x0003081601007387 */ /* 0x0081e80000100a00 */
[----:B0-----:R-:W3:Y:S01]  /*5a90*/  LDL.LU.64 R22, [R1+0x498] ;  /* 0x0004980001167983 */ /* 0x001ee20000300a00 */
[----:B------:R-:W-:Y:S02]  /*5aa0*/  IMAD.MOV.U32 R20, RZ, RZ, R24 ;  /* 0x000000ffff147224 */ /* 0x000fe400078e0018 */
[----:B------:R-:W-:Y:S01]  /*5ab0*/  IMAD.MOV.U32 R21, RZ, RZ, R25 ;  /* 0x000000ffff157224 */ /* 0x000fe200078e0019 */
[----:B------:R-:W-:-:S06]  /*5ac0*/  CS2R R24, SRZ ;  /* 0x0000000000187805 */ /* 0x000fcc000001ff00 */
[----:B---3--:R-:W3:Y:S04]  /*5ad0*/  @P5 LDG.E.64 R24, desc[UR8][R22.64] ;  /* 0x0000000816185981 */ /* 0x008ee8000c1e1b00 */
[----:B---3--:R0:W-:Y:S04]  /*5ae0*/  STL.64 [R1+0x300], R24 ;  /* 0x0003001801007387 */ /* 0x0081e80000100a00 */
[----:B0-----:R-:W3:Y:S01]  /*5af0*/  LDL.LU.64 R24, [R1+0x490] ;  /* 0x0004900001187983 */ /* 0x001ee20000300a00 */
[----:B------:R-:W-:Y:S01]  /*5b00*/  MOV R22, R28 ;  /* 0x0000001c00167202 */ /* 0x000fe20000000f00 */
[----:B------:R-:W-:Y:S01]  /*5b10*/  IMAD.MOV.U32 R23, RZ, RZ, R29 ;  /* 0x000000ffff177224 */ /* 0x000fe200078e001d */
[----:B------:R-:W-:-:S06]  /*5b20*/  CS2R R28, SRZ ;  /* 0x00000000001c7805 */ /* 0x000fcc000001ff00 */
[----:B---3--:R-:W3:Y:S01]  /*5b30*/  @P2 LDG.E.64 R28, desc[UR8][R24.64] ;  /* 0x00000008181c2981 */ /* 0x008ee2000c1e1b00 */
[----:B------:R-:W-:-:S03]  /*5b40*/  LOP3.LUT P0, RZ, R50, 0x8000, RZ, 0xc0, !PT ;  /* 0x0000800032ff7812 */ /* 0x000fc6000780c0ff */
[----:B---3--:R0:W-:Y:S04]  /*5b50*/  STL.64 [R1+0x2f8], R28 ;  /* 0x0002f81c01007387 */ /* 0x0081e80000100a00 */
[----:B0-----:R-:W3:Y:S01]  /*5b60*/  LDL.LU.64 R28, [R1+0x488] ;  /* 0x00048800011c7983 */ /* 0x001ee20000300a00 */
[----:B------:R-:W-:Y:S01]  /*5b70*/  IMAD.MOV.U32 R24, RZ, RZ, R34 ;  /* 0x000000ffff187224 */ /* 0x000fe200078e0022 */
[----:B------:R-:W-:Y:S02]  /*5b80*/  MOV R25, R35 ;  /* 0x0000002300197202 */ /* 0x000fe40000000f00 */
[----:B------:R-:W-:-:S06]  /*5b90*/  CS2R R34, SRZ ;  /* 0x0000000000227805 */ /* 0x000fcc000001ff00 */
[----:B---3--:R-:W3:Y:S01]  /*5ba0*/  @P0 LDG.E.64 R34, desc[UR8][R28.64] ;  /* 0x000000081c220981 */ /* 0x008ee2000c1e1b00 */
[----:B------:R-:W-:-:S03]  /*5bb0*/  LOP3.LUT P4, RZ, R50, 0x4000, RZ, 0xc0, !PT ;  /* 0x0000400032ff7812 */ /* 0x000fc6000788c0ff */
[----:B---3--:R0:W-:Y:S04]  /*5bc0*/  STL.64 [R1+0x2f0], R34 ;  /* 0x0002f02201007387 */ /* 0x0081e80000100a00 */
[----:B0-----:R-:W3:Y:S01]  /*5bd0*/  LDL.LU.64 R34, [R1+0x480] ;  /* 0x0004800001227983 */ /* 0x001ee20000300a00 */
[----:B------:R-:W-:Y:S02]  /*5be0*/  IMAD.MOV.U32 R28, RZ, RZ, R36 ;  /* 0x000000ffff1c7224 */ /* 0x000fe400078e0024 */
[----:B------:R-:W-:Y:S01]  /*5bf0*/  IMAD.MOV.U32 R29, RZ, RZ, R37 ;  /* 0x000000ffff1d7224 */ /* 0x000fe200078e0025 */
[----:B------:R-:W-:-:S06]  /*5c00*/  CS2R R36, SRZ ;  /* 0x0000000000247805 */ /* 0x000fcc000001ff00 */
[----:B---3--:R-:W3:Y:S01]  /*5c10*/  @P4 LDG.E.64 R36, desc[UR8][R34.64] ;  /* 0x0000000822244981 */ /* 0x008ee2000c1e1b00 */
[----:B------:R-:W-:Y:S02]  /*5c20*/  LOP3.LUT P6, RZ, R50, 0x1000, RZ, 0xc0, !PT ;  /* 0x0000100032ff7812 */ /* 0x000fe400078cc0ff */
[----:B------:R-:W-:Y:S02]  /*5c30*/  LOP3.LUT R0, R0, 0xfffdffff, RZ, 0xc0, !PT ;  /* 0xfffdffff00007812 */ /* 0x000fe400078ec0ff */
[----:B------:R-:W-:Y:S02]  /*5c40*/  MOV R46, R4 ;  /* 0x00000004002e7202 */ /* 0x000fe40000000f00 */
[----:B------:R-:W4:Y:S04]  /*5c50*/  LDL.LU.64 R4, [R1+0x4e0] ;  /* 0x0004e00001047983 */ /* 0x000f280000300a00 */
[----:B---3--:R0:W-:Y:S04]  /*5c60*/  STL.64 [R1+0x2e8], R36 ;  /* 0x0002e82401007387 */ /* 0x0081e80000100a00 */
[----:B0-----:R-:W3:Y:S01]  /*5c70*/  LDL.LU.64 R36, [R1+0x478] ;  /* 0x0004780001247983 */ /* 0x001ee20000300a00 */
[----:B------:R-:W-:-:S02]  /*5c80*/  @P6 LOP3.LUT R0, R0, 0x20000, RZ, 0xfc, !PT ;  /* 0x0002000000006812 */ /* 0x000fc400078efcff */
[C---:B------:R-:W-:Y:S02]  /*5c90*/  LOP3.LUT P6, RZ, R50.reuse, 0x2000, RZ, 0xc0, !PT ;  /* 0x0000200032ff7812 */ /* 0x040fe400078cc0ff */
[----:B------:R-:W-:Y:S02]  /*5ca0*/  CS2R R34, SRZ ;  /* 0x0000000000227805 */ /* 0x000fe4000001ff00 */
[C---:B------:R-:W-:Y:S02]  /*5cb0*/  LOP3.LUT P5, RZ, R50.reuse, 0x100, RZ, 0xc0, !PT ;  /* 0x0000010032ff7812 */ /* 0x040fe400078ac0ff */
[----:B------:R-:W-:Y:S02]  /*5cc0*/  LOP3.LUT P1, RZ, R50, 0x800, RZ, 0xc0, !PT ;  /* 0x0000080032ff7812 */ /* 0x000fe4000782c0ff */
[----:B------:R-:W-:Y:S02]  /*5cd0*/  LOP3.LUT R0, R0, 0xfffeffff, RZ, 0xc0, !PT ;  /* 0xfffeffff00007812 */ /* 0x000fe400078ec0ff */
[----:B------:R-:W-:-:S03]  /*5ce0*/  LOP3.LUT P3, RZ, R50, 0x400, RZ, 0xc0, !PT ;  /* 0x0000040032ff7812 */ /* 0x000fc6000786c0ff */
[----:B---3--:R0:W3:Y:S04]  /*5cf0*/  @P6 LDG.E.64 R34, desc[UR8][R36.64] ;  /* 0x0000000824226981 */ /* 0x0080e8000c1e1b00 */
[----:B------:R-:W-:Y:S02]  /*5d00*/  @P5 LOP3.LUT R0, R0, 0x10000, RZ, 0xfc, !PT ;  /* 0x0001000000005812 */ /* 0x000fe400078efcff */
[----:B0-----:R-:W-:Y:S01]  /*5d10*/  MOV R36, R24 ;  /* 0x0000001800247202 */ /* 0x001fe20000000f00 */
[----:B------:R-:W-:Y:S02]  /*5d20*/  IMAD.MOV.U32 R37, RZ, RZ, R25 ;  /* 0x000000ffff257224 */ /* 0x000fe400078e0019 */
[----:B------:R-:W-:Y:S02]  /*5d30*/  IMAD.MOV.U32 R24, RZ, RZ, R18 ;  /* 0x000000ffff187224 */ /* 0x000fe400078e0012 */
[----:B------:R-:W-:Y:S01]  /*5d40*/  IMAD.MOV.U32 R25, RZ, RZ, R19 ;  /* 0x000000ffff197224 */ /* 0x000fe200078e0013 */
[----:B------:R-:W-:-:S02]  /*5d50*/  CS2R R18, SRZ ;  /* 0x0000000000127805 */ /* 0x000fc4000001ff00 */
[----:B------:R-:W-:-:S04]  /*5d60*/  LOP3.LUT P6, RZ, R0, 0x20000, RZ, 0xc0, !PT ;  /* 0x0002000000ff7812 */ /* 0x000fc800078cc0ff */
[----:B----4-:R0:W4:Y:S02]  /*5d70*/  @P1 LDG.E.64 R18, desc[UR8][R4.64] ;  /* 0x0000000804121981 */ /* 0x010124000c1e1b00 */
[----:B0-----:R-:W-:-:S06]  /*5d80*/  CS2R R4, SRZ ;  /* 0x0000000000047805 */ /* 0x001fcc000001ff00 */
[----:B--2---:R-:W2:Y:S04]  /*5d90*/  @P3 LDG.E.64 R4, desc[UR8][R10.64] ;  /* 0x000000080a043981 */ /* 0x004ea8000c1e1b00 */
[----:B---3--:R0:W-:Y:S01]  /*5da0*/  STL.64 [R1+0x2e0], R34 ;  /* 0x0002e02201007387 */ /* 0x0081e20000100a00 */
[C---:B------:R-:W-:Y:S02]  /*5db0*/  LOP3.LUT P5, RZ, R50.reuse, 0x200, RZ, 0xc0, !PT ;  /* 0x0000020032ff7812 */ /* 0x040fe400078ac0ff */
[----:B------:R-:W-:Y:S01]  /*5dc0*/  LOP3.LUT P2, RZ, R50, 0x80, RZ, 0xc0, !PT ;  /* 0x0000008032ff7812 */ /* 0x000fe2000784c0ff */
[----:B------:R-:W3:Y:S01]  /*5dd0*/  LDL.LU.64 R10, [R1+0x290] ;  /* 0x00029000010a7983 */ /* 0x000ee20000300a00 */
[----:B0-----:R-:W-:-:S06]  /*5de0*/  CS2R R34, SRZ ;  /* 0x0000000000227805 */ /* 0x001fcc000001ff00 */
[----:B------:R-:W4:Y:S04]  /*5df0*/  @P6 LDG.E.64 R34, desc[UR8][R38.64] ;  /* 0x0000000826226981 */ /* 0x000f28000c1e1b00 */
[----:B------:R-:W3:Y:S04]  /*5e00*/  LDL.LU.64 R38, [R1+0x2a8] ;  /* 0x0002a80001267983 */ /* 0x000ee80000300a00 */
[----:B--2---:R0:W-:Y:S02]  /*5e10*/  STL.64 [R1+0x2c8], R4 ;  /* 0x0002c80401007387 */ /* 0x0041e40000100a00 */
[----:B0-----:R-:W-:-:S02]  /*5e20*/  CS2R R4, SRZ ;  /* 0x0000000000047805 */ /* 0x001fc4000001ff00 */
[----:B----4-:R0:W-:Y:S04]  /*5e30*/  STL.64 [R1+0x2d8], R34 ;  /* 0x0002d82201007387 */ /* 0x0101e80000100a00 */
[----:B---3--:R-:W2:Y:S01]  /*5e40*/  @P5 LDG.E.64 R4, desc[UR8][R38.64] ;  /* 0x0000000826045981 */ /* 0x008ea2000c1e1b00 */
[----:B0-----:R-:W-:Y:S01]  /*5e50*/  IMAD.MOV.U32 R34, RZ, RZ, R26 ;  /* 0x000000ffff227224 */ /* 0x001fe200078e001a */
[----:B------:R-:W-:Y:S02]  /*5e60*/  MOV R35, R27 ;  /* 0x0000001b00237202 */ /* 0x000fe40000000f00 */
[----:B------:R-:W3:Y:S01]  /*5e70*/  LDL.LU.64 R26, [R1+0x2a0] ;  /* 0x0002a000011a7983 */ /* 0x000ee20000300a00 */
[----:B------:R-:W-:-:S03]  /*5e80*/  LOP3.LUT P5, RZ, R0, 0x10000, RZ, 0xc0, !PT ;  /* 0x0001000000ff7812 */ /* 0x000fc600078ac0ff */
[----:B------:R0:W-:Y:S01]  /*5e90*/  STL.64 [R1+0x2d0], R18 ;  /* 0x0002d01201007387 */ /* 0x0001e20000100a00 */
[----:B------:R-:W-:-:S03]  /*5ea0*/  LOP3.LUT P0, RZ, R50, 0x40, RZ, 0xc0, !PT ;  /* 0x0000004032ff7812 */ /* 0x000fc6000780c0ff */
[----:B------:R-:W4:Y:S04]  /*5eb0*/  LDL.LU.64 R38, [R1+0x288] ;  /* 0x0002880001267983 */ /* 0x000f280000300a00 */
[----:B0-----:R-:W4:Y:S04]  /*5ec0*/  LDL.LU.64 R18, [R1+0x298] ;  /* 0x0002980001127983 */ /* 0x001f280000300a00 */
[----:B--2---:R0:W-:Y:S02]  /*5ed0*/  STL.64 [R1+0x2b8], R4 ;  /* 0x0002b80401007387 */ /* 0x0041e40000100a00 */
[----:B0-----:R-:W-:-:S06]  /*5ee0*/  CS2R R4, SRZ ;  /* 0x0000000000047805 */ /* 0x001fcc000001ff00 */
[----:B---3--:R-:W2:Y:S01]  /*5ef0*/  @P5 LDG.E.64 R4, desc[UR8][R26.64] ;  /* 0x000000081a045981 */ /* 0x008ea2000c1e1b00 */
[C---:B------:R-:W-:Y:S02]  /*5f00*/  LOP3.LUT P4, RZ, R50.reuse, 0x20, RZ, 0xc0, !PT ;  /* 0x0000002032ff7812 */ /* 0x040fe4000788c0ff */
[C---:B------:R-:W-:Y:S02]  /*5f10*/  LOP3.LUT P6, RZ, R50.reuse, 0x10, RZ, 0xc0, !PT ;  /* 0x0000001032ff7812 */ /* 0x040fe400078cc0ff */
[C---:B------:R-:W-:Y:S02]  /*5f20*/  LOP3.LUT P1, RZ, R50.reuse, 0x8, RZ, 0xc0, !PT ;  /* 0x0000000832ff7812 */ /* 0x040fe4000782c0ff */
[----:B------:R-:W-:Y:S01]  /*5f30*/  LOP3.LUT P3, RZ, R50, 0x4, RZ, 0xc0, !PT ;  /* 0x0000000432ff7812 */ /* 0x000fe2000786c0ff */
[----:B------:R-:W3:Y:S04]  /*5f40*/  LDL.LU.64 R26, [R1+0x470] ;  /* 0x00047000011a7983 */ /* 0x000ee80000300a00 */
[----:B--2---:R0:W-:Y:S02]  /*5f50*/  STL.64 [R1+0x2b0], R4 ;  /* 0x0002b00401007387 */ /* 0x0041e40000100a00 */
[----:B0-----:R-:W-:-:S06]  /*5f60*/  CS2R R4, SRZ ;  /* 0x0000000000047805 */ /* 0x001fcc000001ff00 */
[----:B----4-:R-:W2:Y:S01]  /*5f70*/  @P2 LDG.E.64 R4, desc[UR8][R18.64] ;  /* 0x0000000812042981 */ /* 0x010ea2000c1e1b00 */
[----:B------:R-:W-:-:S03]  /*5f80*/  LOP3.LUT P5, RZ, R0, 0x8000, RZ, 0xc0, !PT ;  /* 0x0000800000ff7812 */ /* 0x000fc600078ac0ff */
[----:B------:R-:W4:Y:S04]  /*5f90*/  LDL.LU.64 R18, [R1+0x468] ;  /* 0x0004680001127983 */ /* 0x000f280000300a00 */
[----:B--2---:R0:W-:Y:S02]  /*5fa0*/  STL.64 [R1+0x2a8], R4 ;  /* 0x0002a80401007387 */ /* 0x0041e40000100a00 */
[----:B0-----:R-:W-:-:S06]  /*5fb0*/  CS2R R4, SRZ ;  /* 0x0000000000047805 */ /* 0x001fcc000001ff00 */
[----:B------:R-:W2:Y:S04]  /*5fc0*/  @P0 LDG.E.64 R4, desc[UR8][R10.64] ;  /* 0x000000080a040981 */ /* 0x000ea8000c1e1b00 */
[----:B------:R-:W3:Y:S04]  /*5fd0*/  LDL.LU.64 R10, [R1+0x278] ;  /* 0x00027800010a7983 */ /* 0x000ee80000300a00 */
[----:B--2---:R0:W-:Y:S02]  /*5fe0*/  STL.64 [R1+0x2a0], R4 ;  /* 0x0002a00401007387 */ /* 0x0041e40000100a00 */
[----:B0-----:R-:W-:-:S06]  /*5ff0*/  CS2R R4, SRZ ;  /* 0x0000000000047805 */ /* 0x001fcc000001ff00 */
[----:B------:R-:W2:Y:S04]  /*6000*/  @P4 LDG.E.64 R4, desc[UR8][R38.64] ;  /* 0x0000000826044981 */ /* 0x000ea8000c1e1b00 */
[----:B--2---:R0:W-:Y:S02]  /*6010*/  STL.64 [R1+0x298], R4 ;  /* 0x0002980401007387 */ /* 0x0041e40000100a00 */
[----:B0-----:R-:W-:-:S06]  /*6020*/  CS2R R4, SRZ ;  /* 0x0000000000047805 */ /* 0x001fcc000001ff00 */
[----:B------:R-:W2:Y:S04]  /*6030*/  @P5 LDG.E.64 R4, desc[UR8][R40.64] ;  /* 0x0000000828045981 */ /* 0x000ea8000c1e1b00 */
[----:B------:R-:W4:Y:S04]  /*6040*/  LDL.LU.64 R40, [R1+0x280] ;  /* 0x0002800001287983 */ /* 0x000f280000300a00 */
[----:B--2---:R0:W-:Y:S01]  /*6050*/  STL [R1+0x2c0], R4 ;  /* 0x0002c00401007387 */ /* 0x0041e20000100800 */
[----:B------:R-:W-:Y:S01]  /*6060*/  IMAD.MOV.U32 R48, RZ, RZ, R5 ;  /* 0x000000ffff307224 */ /* 0x000fe200078e0005 */
[----:B0-----:R-:W-:-:S06]  /*6070*/  CS2R R4, SRZ ;  /* 0x0000000000047805 */ /* 0x001fcc000001ff00 */
[----:B----4-:R-:W2:Y:S01]  /*6080*/  @P6 LDG.E.64 R4, desc[UR8][R40.64] ;  /* 0x0000000828046981 */ /* 0x010ea2000c1e1b00 */
[----:B------:R-:W-:Y:S01]  /*6090*/  MOV R38, R36 ;  /* 0x0000002400267202 */ /* 0x000fe20000000f00 */
[----:B------:R-:W-:Y:S01]  /*60a0*/  IMAD.MOV.U32 R39, RZ, RZ, R37 ;  /* 0x000000ffff277224 */ /* 0x000fe200078e0025 */
[----:B------:R-:W-:Y:S01]  /*60b0*/  MOV R37, R25 ;  /* 0x0000001900257202 */ /* 0x000fe20000000f00 */
[----:B------:R-:W-:Y:S02]  /*60c0*/  IMAD.MOV.U32 R36, RZ, RZ, R24 ;  /* 0x000000ffff247224 */ /* 0x000fe400078e0018 */
[----:B------:R-:W-:Y:S01]  /*60d0*/  IMAD.MOV.U32 R24, RZ, RZ, R14 ;  /* 0x000000ffff187224 */ /* 0x000fe200078e000e */
[----:B------:R-:W-:Y:S01]  /*60e0*/  MOV R14, R12 ;  /* 0x0000000c000e7202 */ /* 0x000fe20000000f00 */
[----:B------:R-:W-:Y:S02]  /*60f0*/  IMAD.MOV.U32 R25, RZ, RZ, R15 ;  /* 0x000000ffff197224 */ /* 0x000fe400078e000f */
[----:B------:R-:W-:Y:S01]  /*6100*/  IMAD.MOV.U32 R15, RZ, RZ, R13 ;  /* 0x000000ffff0f7224 */ /* 0x000fe200078e000d */
[----:B------:R-:W-:Y:S01]  /*6110*/  MOV R13, R31 ;  /* 0x0000001f000d7202 */ /* 0x000fe20000000f00 */
[----:B------:R-:W-:Y:S01]  /*6120*/  IMAD.MOV.U32 R12, RZ, RZ, R30 ;  /* 0x000000ffff0c7224 */ /* 0x000fe200078e001e */
[C---:B------:R-:W-:Y:S01]  /*6130*/  LOP3.LUT P2, RZ, R50.reuse, 0x2, RZ, 0xc0, !PT ;  /* 0x0000000232ff7812 */ /* 0x040fe2000784c0ff */
[----:B------:R-:W4:Y:S01]  /*6140*/  LDL.LU.64 R30, [R1+0x270] ;  /* 0x00027000011e7983 */ /* 0x000f220000300a00 */
[----:B------:R-:W-:-:S02]  /*6150*/  LOP3.LUT P0, RZ, R50, 0x1, RZ, 0xc0, !PT ;  /* 0x0000000132ff7812 */ /* 0x000fc4000780c0ff */
[----:B------:R-:W-:Y:S01]  /*6160*/  LOP3.LUT P4, RZ, R49, 0x80000000, RZ, 0xc0, !PT ;  /* 0x8000000031ff7812 */ /* 0x000fe2000788c0ff */
[----:B------:R-:W4:Y:S04]  /*6170*/  LDL.LU.64 R40, [R1+0x258] ;  /* 0x0002580001287983 */ /* 0x000f280000300a00 */
[----:B--2---:R0:W-:Y:S02]  /*6180*/  STL.64 [R1+0x290], R4 ;  /* 0x0002900401007387 */ /* 0x0041e40000100a00 */
[----:B0-----:R-:W-:-:S06]  /*6190*/  CS2R R4, SRZ ;  /* 0x0000000000047805 */ /* 0x001fcc000001ff00 */
[----:B---3--:R-:W2:Y:S04]  /*61a0*/  @P1 LDG.E.64 R4, desc[UR8][R10.64] ;  /* 0x000000080a041981 */ /* 0x008ea8000c1e1b00 */
[----:B------:R-:W3:Y:S04]  /*61b0*/  LDL.LU.64 R10, [R1+0x268] ;  /* 0x00026800010a7983 */ /* 0x000ee80000300a00 */
[----:B--2---:R0:W-:Y:S02]  /*61c0*/  STL.64 [R1+0x288], R4 ;  /* 0x0002880401007387 */ /* 0x0041e40000100a00 */
[----:B0-----:R-:W-:-:S06]  /*61d0*/  CS2R R4, SRZ ;  /* 0x0000000000047805 */ /* 0x001fcc000001ff00 */
[----:B----4-:R-:W2:Y:S04]  /*61e0*/  @P3 LDG.E.64 R4, desc[UR8][R30.64] ;  /* 0x000000081e043981 */ /* 0x010ea8000c1e1b00 */
[----:B------:R-:W4:Y:S04]  /*61f0*/  LDL.LU.64 R30, [R1+0x260] ;  /* 0x00026000011e7983 */ /* 0x000f280000300a00 */
[----:B--2---:R0:W-:Y:S02]  /*6200*/  STL.64 [R1+0x280], R4 ;  /* 0x0002800401007387 */ /* 0x0041e40000100a00 */
[----:B0-----:R-:W-:-:S06]  /*6210*/  CS2R R4, SRZ ;  /* 0x0000000000047805 */ /* 0x001fcc000001ff00 */
[----:B---3--:R-:W2:Y:S04]  /*6220*/  @P2 LDG.E.64 R4, desc[UR8][R10.64] ;  /* 0x000000080a042981 */ /* 0x008ea8000c1e1b00 */
[----:B--2---:R0:W-:Y:S02]  /*6230*/  STL.64 [R1+0x278], R4 ;  /* 0x0002780401007387 */ /* 0x0041e40000100a00 */
[----:B0-----:R-:W-:Y:S02]  /*6240*/  IMAD.MOV.U32 R4, RZ, RZ, R24 ;  /* 0x000000ffff047224 */ /* 0x001fe400078e0018 */
[----:B------:R-:W-:Y:S01]  /*6250*/  IMAD.MOV.U32 R5, RZ, RZ, R25 ;  /* 0x000000ffff057224 */ /* 0x000fe200078e0019 */
[----:B------:R-:W-:Y:S01]  /*6260*/  MOV R25, R13 ;  /* 0x0000000d00197202 */ /* 0x000fe20000000f00 */
[----:B------:R-:W-:-:S02]  /*6270*/  IMAD.MOV.U32 R24, RZ, RZ, R12 ;  /* 0x000000ffff187224 */ /* 0x000fc400078e000c */
[----:B------:R-:W-:Y:S02]  /*6280*/  IMAD.MOV.U32 R12, RZ, RZ, R6 ;  /* 0x000000ffff0c7224 */ /* 0x000fe400078e0006 */
[----:B------:R-:W-:Y:S01]  /*6290*/  IMAD.MOV.U32 R13, RZ, RZ, R7 ;  /* 0x000000ffff0d7224 */ /* 0x000fe200078e0007 */
[----:B------:R-:W-:-:S06]  /*62a0*/  CS2R R6, SRZ ;  /* 0x0000000000067805 */ /* 0x000fcc000001ff00 */
[----:B----4-:R-:W2:Y:S01]  /*62b0*/  @P0 LDG.E.64 R6, desc[UR8][R30.64] ;  /* 0x000000081e060981 */ /* 0x010ea2000c1e1b00 */
[----:B------:R-:W-:Y:S01]  /*62c0*/  IMAD.MOV.U32 R10, RZ, RZ, R38 ;  /* 0x000000ffff0a7224 */ /* 0x000fe200078e0026 */
[----:B------:R-:W-:Y:S01]  /*62d0*/  MOV R11, R39 ;  /* 0x00000027000b7202 */ /* 0x000fe20000000f00 */
[----:B------:R-:W-:Y:S01]  /*62e0*/  IMAD.MOV.U32 R39, RZ, RZ, R15 ;  /* 0x000000ffff277224 */ /* 0x000fe200078e000f */
[----:B------:R-:W-:Y:S01]  /*62f0*/  MOV R38, R14 ;  /* 0x0000000e00267202 */ /* 0x000fe20000000f00 */
[----:B------:R-:W-:Y:S01]  /*6300*/  IMAD.MOV.U32 R15, RZ, RZ, R53 ;  /* 0x000000ffff0f7224 */ /* 0x000fe200078e0035 */
[----:B------:R-:W-:Y:S02]  /*6310*/  MOV R14, R52 ;  /* 0x00000034000e7202 */ /* 0x000fe40000000f00 */
[----:B------:R-:W3:Y:S01]  /*6320*/  LDL.LU.64 R52, [R1+0x250] ;  /* 0x0002500001347983 */ /* 0x000ee20000300a00 */
[C---:B------:R-:W-:Y:S02]  /*6330*/  LOP3.LUT P6, RZ, R49.reuse, 0x20000000, RZ, 0xc0, !PT ;  /* 0x2000000031ff7812 */ /* 0x040fe400078cc0ff */
[----:B------:R-:W-:Y:S01]  /*6340*/  LOP3.LUT P5, RZ, R49, 0x40000000, RZ, 0xc0, !PT ;  /* 0x4000000031ff7812 */ /* 0x000fe200078ac0ff */
[----:B------:R-:W4:Y:S04]  /*6350*/  LDL.LU.64 R30, [R1+0x248] ;  /* 0x00024800011e7983 */ /* 0x000f280000300a00 */
[----:B--2---:R0:W-:Y:S02]  /*6360*/  STL.64 [R1+0x270], R6 ;  /* 0x0002700601007387 */ /* 0x0041e40000100a00 */
[----:B0-----:R-:W-:-:S06]  /*6370*/  CS2R R6, SRZ ;  /* 0x0000000000067805 */ /* 0x001fcc000001ff00 */
[----:B------:R0:W2:Y:S02]  /*6380*/  @P4 LDG.E.64 R6, desc[UR8][R18.64] ;  /* 0x0000000812064981 */ /* 0x0000a4000c1e1b00 */
[----:B0-----:R-:W-:-:S06]  /*6390*/  CS2R R18, SRZ ;  /* 0x0000000000127805 */ /* 0x001fcc000001ff00 */
[----:B---3--:R-:W3:Y:S01]  /*63a0*/  @P6 LDG.E.64 R18, desc[UR8][R52.64] ;  /* 0x0000000834126981 */ /* 0x008ee2000c1e1b00 */
[C---:B------:R-:W-:Y:S02]  /*63b0*/  LOP3.LUT P1, RZ, R49.reuse, 0x10000000, RZ, 0xc0, !PT ;  /* 0x1000000031ff7812 */ /* 0x040fe4000782c0ff */
[----:B------:R-:W-:Y:S02]  /*63c0*/  LOP3.LUT P3, RZ, R49, 0x2000000, RZ, 0xc0, !PT ;  /* 0x0200000031ff7812 */ /* 0x000fe4000786c0ff */
[----:B------:R-:W-:Y:S01]  /*63d0*/  LOP3.LUT R0, R0, 0xffffdfff, RZ, 0xc0, !PT ;  /* 0xffffdfff00007812 */ /* 0x000fe200078ec0ff */
[----:B------:R-:W4:Y:S04]  /*63e0*/  LDL.LU.64 R52, [R1+0x238] ;  /* 0x0002380001347983 */ /* 0x000f280000300a00 */
[----:B--2---:R0:W-:Y:S02]  /*63f0*/  STL.64 [R1+0x268], R6 ;  /* 0x0002680601007387 */ /* 0x0041e40000100a00 */
[----:B0-----:R-:W-:-:S06]  /*6400*/  CS2R R6, SRZ ;  /* 0x0000000000067805 */ /* 0x001fcc000001ff00 */
[----:B------:R-:W2:Y:S04]  /*6410*/  @P5 LDG.E.64 R6, desc[UR8][R40.64] ;  /* 0x0000000828065981 */ /* 0x000ea8000c1e1b00 */
[----:B---3--:R0:W-:Y:S01]  /*6420*/  STL.64 [R1+0x258], R18 ;  /* 0x0002581201007387 */ /* 0x0081e20000100a00 */
[----:B------:R-:W-:Y:S02]  /*6430*/  @P3 LOP3.LUT R0, R0, 0x2000, RZ, 0xfc, !PT ;  /* 0x0000200000003812 */ /* 0x000fe400078efcff */
[----:B------:R-:W-:Y:S01]  /*6440*/  LOP3.LUT P2, RZ, R49, 0x1000000, RZ, 0xc0, !PT ;  /* 0x0100000031ff7812 */ /* 0x000fe2000784c0ff */
[----:B------:R-:W3:Y:S01]  /*6450*/  LDL.LU.64 R40, [R1+0x220] ;  /* 0x0002200001287983 */ /* 0x000ee20000300a00 */
[----:B0-----:R-:W-:-:S06]  /*6460*/  CS2R R18, SRZ ;  /* 0x0000000000127805 */ /* 0x001fcc000001ff00 */
[----:B----4-:R-:W4:Y:S01]  /*6470*/  @P1 LDG.E.64 R18, desc[UR8][R30.64] ;  /* 0x000000081e121981 */ /* 0x010f22000c1e1b00 */
[----:B------:R-:W-:-:S03]  /*6480*/  LOP3.LUT P3, RZ, R49, 0x4000000, RZ, 0xc0, !PT ;  /* 0x0400000031ff7812 */ /* 0x000fc6000786c0ff */
[----:B--2---:R0:W-:Y:S01]  /*6490*/  STL.64 [R1+0x260], R6 ;  /* 0x0002600601007387 */ /* 0x0041e20000100a00 */
[----:B------:R-:W-:-:S03]  /*64a0*/  LOP3.LUT R0, R0, 0xffffbfff, RZ, 0xc0, !PT ;  /* 0xffffbfff00007812 */ /* 0x000fc600078ec0ff */
[----:B------:R-:W2:Y:S01]  /*64b0*/  LDL.LU.64 R30, [R1+0x230] ;  /* 0x00023000011e7983 */ /* 0x000ea20000300a00 */
[----:B0-----:R-:W-:Y:S01]  /*64c0*/  IMAD.MOV.U32 R6, RZ, RZ, R32 ;  /* 0x000000ffff067224 */ /* 0x001fe200078e0020 */
[----:B------:R-:W-:Y:S02]  /*64d0*/  MOV R7, R33 ;  /* 0x0000002100077202 */ /* 0x000fe40000000f00 */
[----:B------:R-:W3:Y:S02]  /*64e0*/  LDL.LU.64 R32, [R1+0x240] ;  /* 0x0002400001207983 */ /* 0x000ee40000300a00 */
[----:B------:R-:W-:Y:S02]  /*64f0*/  @P3 LOP3.LUT R0, R0, 0x4000, RZ, 0xfc, !PT ;  /* 0x0000400000003812 */ /* 0x000fe400078efcff */
[----:B------:R-:W-:Y:S01]  /*6500*/  LOP3.LUT P3, RZ, R49, 0x8000000, RZ, 0xc0, !PT ;  /* 0x0800000031ff7812 */ /* 0x000fe2000786c0ff */
[----:B----4-:R0:W-:Y:S02]  /*6510*/  STL.64 [R1+0x250], R18 ;  /* 0x0002501201007387 */ /* 0x0101e40000100a00 */
[----:B0-----:R-:W-:-:S10]  /*6520*/  CS2R R18, SRZ ;  /* 0x0000000000127805 */ /* 0x001fd4000001ff00 */
[----:B---3--:R-:W3:Y:S01]  /*6530*/  @P3 LDG.E.64 R18, desc[UR8][R32.64] ;  /* 0x0000000820123981 */ /* 0x008ee2000c1e1b00 */
[----:B------:R-:W-:-:S03]  /*6540*/  LOP3.LUT P3, RZ, R0, 0x4000, RZ, 0xc0, !PT ;  /* 0x0000400000ff7812 */ /* 0x000fc6000786c0ff */
[----:B------:R-:W4:Y:S04]  /*6550*/  LDL.LU.64 R32, [R1+0x228] ;  /* 0x0002280001207983 */ /* 0x000f280000300a00 */
[----:B---3--:R0:W-:Y:S02]  /*6560*/  STL.64 [R1+0x248], R18 ;  /* 0x0002481201007387 */ /* 0x0081e40000100a00 */
[----:B0-----:R-:W-:-:S06]  /*6570*/  CS2R R18, SRZ ;  /* 0x0000000000127805 */ /* 0x001fcc000001ff00 */
[----:B------:R-:W3:Y:S01]  /*6580*/  @P3 LDG.E.64 R18, desc[UR8][R52.64] ;  /* 0x0000000834123981 */ /* 0x000ee2000c1e1b00 */
[----:B------:R-:W-:-:S03]  /*6590*/  LOP3.LUT P3, RZ, R0, 0x2000, RZ, 0xc0, !PT ;  /* 0x0000200000ff7812 */ /* 0x000fc6000786c0ff */
[----:B------:R-:W4:Y:S04]  /*65a0*/  LDL.LU.64 R52, [R1+0x358] ;  /* 0x0003580001347983 */ /* 0x000f280000300a00 */
[----:B---3--:R0:W-:Y:S02]  /*65b0*/  STL.64 [R1+0x240], R18 ;  /* 0x0002401201007387 */ /* 0x0081e40000100a00 */
[----:B0-----:R-:W-:-:S06]  /*65c0*/  CS2R R18, SRZ ;  /* 0x0000000000127805 */ /* 0x001fcc000001ff00 */
[----:B--2---:R-:W2:Y:S01]  /*65d0*/  @P3 LDG.E.64 R18, desc[UR8][R30.64] ;  /* 0x000000081e123981 */ /* 0x004ea2000c1e1b00 */
[C---:B------:R-:W-:Y:S02]  /*65e0*/  LOP3.LUT P0, RZ, R49.reuse, 0x800000, RZ, 0xc0, !PT ;  /* 0x0080000031ff7812 */ /* 0x040fe4000780c0ff */
[C---:B------:R-:W-:Y:S02]  /*65f0*/  LOP3.LUT P4, RZ, R49.reuse, 0x400000, RZ, 0xc0, !PT ;  /* 0x0040000031ff7812 */ /* 0x040fe4000788c0ff */
[C---:B------:R-:W-:Y:S02]  /*6600*/  LOP3.LUT P5, RZ, R49.reuse, 0x200000, RZ, 0xc0, !PT ;  /* 0x0020000031ff7812 */ /* 0x040fe400078ac0ff */
[----:B------:R-:W-:Y:S01]  /*6610*/  LOP3.LUT P1, RZ, R49, 0x80000, RZ, 0xc0, !PT ;  /* 0x0008000031ff7812 */ /* 0x000fe2000782c0ff */
[----:B------:R-:W3:Y:S04]  /*6620*/  LDL.LU.64 R30, [R1+0x460] ;  /* 0x00046000011e7983 */ /* 0x000ee80000300a00 */
[----:B--2---:R0:W-:Y:S02]  /*6630*/  STL.64 [R1+0x238], R18 ;  /* 0x0002381201007387 */ /* 0x0041e40000100a00 */
[----:B0-----:R-:W-:-:S06]  /*6640*/  CS2R R18, SRZ ;  /* 0x0000000000127805 */ /* 0x001fcc000001ff00 */
[----:B----4-:R-:W2:Y:S04]  /*6650*/  @P2 LDG.E.64 R18, desc[UR8][R32.64] ;  /* 0x0000000820122981 */ /* 0x010ea8000c1e1b00 */
[----:B------:R-:W4:Y:S04]  /*6660*/  LDL.LU.64 R32, [R1+0x458] ;  /* 0x0004580001207983 */ /* 0x000f280000300a00 */
[----:B--2---:R0:W-:Y:S02]  /*6670*/  STL.64 [R1+0x230], R18 ;  /* 0x0002301201007387 */ /* 0x0041e40000100a00 */
[----:B0-----:R-:W-:-:S06]  /*6680*/  CS2R R18, SRZ ;  /* 0x0000000000127805 */ /* 0x001fcc000001ff00 */
[----:B------:R0:W2:Y:S02]  /*6690*/  @P0 LDG.E.64 R18, desc[UR8][R40.64] ;  /* 0x0000000828120981 */ /* 0x0000a4000c1e1b00 */
[----:B0-----:R-:W-:Y:S01]  /*66a0*/  IMAD.MOV.U32 R40, RZ, RZ, R10 ;  /* 0x000000ffff287224 */ /* 0x001fe200078e000a */
[----:B------:R-:W-:Y:S01]  /*66b0*/  MOV R10, R20 ;  /* 0x00000014000a7202 */ /* 0x000fe20000000f00 */
[----:B------:R-:W-:Y:S02]  /*66c0*/  IMAD.MOV.U32 R41, RZ, RZ, R11 ;  /* 0x000000ffff297224 */ /* 0x000fe400078e000b */
[----:B------:R-:W-:Y:S01]  /*66d0*/  IMAD.MOV.U32 R11, RZ, RZ, R21 ;  /* 0x000000ffff0b7224 */ /* 0x000fe200078e0015 */
[----:B------:R-:W-:Y:S01]  /*66e0*/  MOV R21, R17 ;  /* 0x0000001100157202 */ /* 0x000fe20000000f00 */
[----:B------:R-:W-:Y:S01]  /*66f0*/  IMAD.MOV.U32 R20, RZ, RZ, R16 ;  /* 0x000000ffff147224 */ /* 0x000fe200078e0010 */
[----:B------:R-:W-:Y:S01]  /*6700*/  MOV R16, R46 ;  /* 0x0000002e00107202 */ /* 0x000fe20000000f00 */
[----:B------:R-:W-:Y:S01]  /*6710*/  IMAD.MOV.U32 R17, RZ, RZ, R47 ;  /* 0x000000ffff117224 */ /* 0x000fe200078e002f */
[----:B------:R-:W-:-:S06]  /*6720*/  CS2R R46, SRZ ;  /* 0x00000000002e7805 */ /* 0x000fcc000001ff00 */
[----:B------:R0:W3:Y:S02]  /*6730*/  @P4 LDG.E.64 R46, desc[UR8][R52.64] ;  /* 0x00000008342e4981 */ /* 0x0000e4000c1e1b00 */
[----:B0-----:R-:W-:-:S06]  /*6740*/  CS2R R52, SRZ ;  /* 0x0000000000347805 */ /* 0x001fcc000001ff00 */
[----:B----4-:R0:W4:Y:S02]  /*6750*/  @P5 LDG.E.64 R52, desc[UR8][R32.64] ;  /* 0x0000000820345981 */ /* 0x010124000c1e1b00 */
[----:B0-----:R-:W-:-:S06]  /*6760*/  CS2R R32, SRZ ;  /* 0x0000000000207805 */ /* 0x001fcc000001ff00 */
[----:B------:R-:W4:Y:S01]  /*6770*/  @P1 LDG.E.64 R32, desc[UR8][R26.64] ;  /* 0x000000081a201981 */ /* 0x000f22000c1e1b00 */
[----:B------:R-:W-:Y:S02]  /*6780*/  LOP3.LUT P3, RZ, R49, 0x400, RZ, 0xc0, !PT ;  /* 0x0000040031ff7812 */ /* 0x000fe4000786c0ff */
[----:B------:R-:W-:-:S11]  /*6790*/  LOP3.LUT R0, R0, 0xfffffdff, RZ, 0xc0, !PT ;  /* 0xfffffdff00007812 */ /* 0x000fd600078ec0ff */
[----:B------:R-:W-:Y:S02]  /*67a0*/  @P3 LOP3.LUT R0, R0, 0x200, RZ, 0xfc, !PT ;  /* 0x0000020000003812 */ /* 0x000fe400078efcff */
[C---:B------:R-:W-:Y:S02]  /*67b0*/  LOP3.LUT P3, RZ, R49.reuse, 0x800, RZ, 0xc0, !PT ;  /* 0x0000080031ff7812 */ /* 0x040fe4000786c0ff */
[----:B------:R-:W-:Y:S02]  /*67c0*/  LOP3.LUT R0, R0, 0xfffffbff, RZ, 0xc0, !PT ;  /* 0xfffffbff00007812 */ /* 0x000fe400078ec0ff */
[C---:B------:R-:W-:Y:S02]  /*67d0*/  LOP3.LUT P0, RZ, R49.reuse, 0x40000, RZ, 0xc0, !PT ;  /* 0x0004000031ff7812 */ /* 0x040fe4000780c0ff */
[----:B------:R-:W-:-:S07]  /*67e0*/  LOP3.LUT P4, RZ, R49, 0x20000, RZ, 0xc0, !PT ;  /* 0x0002000031ff7812 */ /* 0x000fce000788c0ff */
[----:B------:R-:W-:Y:S02]  /*67f0*/  @P3 LOP3.LUT R0, R0, 0x400, RZ, 0xfc, !PT ;  /* 0x0000040000003812 */ /* 0x000fe400078efcff */
[C---:B------:R-:W-:Y:S02]  /*6800*/  LOP3.LUT P3, RZ, R49.reuse, 0x1000, RZ, 0xc0, !PT ;  /* 0x0000100031ff7812 */ /* 0x040fe4000786c0ff */
[C---:B------:R-:W-:Y:S02]  /*6810*/  LOP3.LUT P6, RZ, R49.reuse, 0x100000, RZ, 0xc0, !PT ;  /* 0x0010000031ff7812 */ /* 0x040fe400078cc0ff */
[----:B------:R-:W-:Y:S02]  /*6820*/  LOP3.LUT R0, R0, 0xfffff7ff, RZ, 0xc0, !PT ;  /* 0xfffff7ff00007812 */ /* 0x000fe400078ec0ff */
[----:B------:R-:W-:-:S07]  /*6830*/  LOP3.LUT P5, RZ, R49, 0x10000, RZ, 0xc0, !PT ;  /* 0x0001000031ff7812 */ /* 0x000fce00078ac0ff */
[----:B------:R-:W-:Y:S02]  /*6840*/  @P3 LOP3.LUT R0, R0, 0x800, RZ, 0xfc, !PT ;  /* 0x0000080000003812 */ /* 0x000fe400078efcff */
[----:B------:R-:W-:Y:S02]  /*6850*/  LOP3.LUT P3, RZ, R49, 0x2000, RZ, 0xc0, !PT ;  /* 0x0000200031ff7812 */ /* 0x000fe4000786c0ff */
[----:B------:R-:W-:-:S11]  /*6860*/  LOP3.LUT R0, R0, 0xffffefff, RZ, 0xc0, !PT ;  /* 0xffffefff00007812 */ /* 0x000fd600078ec0ff */
[----:B------:R-:W-:Y:S02]  /*6870*/  @P3 LOP3.LUT R0, R0, 0x1000, RZ, 0xfc, !PT ;  /* 0x0000100000003812 */ /* 0x000fe400078efcff */
[C---:B------:R-:W-:Y:S02]  /*6880*/  LOP3.LUT P3, RZ, R49.reuse, 0x4000, RZ, 0xc0, !PT ;  /* 0x0000400031ff7812 */ /* 0x040fe4000786c0ff */
[C---:B------:R-:W-:Y:S02]  /*6890*/  LOP3.LUT P2, RZ, R49.reuse, 0x200, RZ, 0xc0, !PT ;  /* 0x0000020031ff7812 */ /* 0x040fe4000784c0ff */
[----:B------:R-:W-:Y:S01]  /*68a0*/  LOP3.LUT P1, RZ, R49, 0x100, RZ, 0xc0, !PT ;  /* 0x0000010031ff7812 */ /* 0x000fe2000782c0ff */
[----:B--2---:R0:W-:Y:S02]  /*68b0*/  STL.64 [R1+0x228], R18 ;  /* 0x0002281201007387 */ /* 0x0041e40000100a00 */
[----:B0-----:R-:W-:Y:S02]  /*68c0*/  IMAD.MOV.U32 R18, RZ, RZ, R6 ;  /* 0x000000ffff127224 */ /* 0x001fe400078e0006 */
[----:B------:R-:W-:Y:S01]  /*68d0*/  IMAD.MOV.U32 R19, RZ, RZ, R7 ;  /* 0x000000ffff137224 */ /* 0x000fe200078e0007 */
[----:B------:R-:W-:Y:S01]  /*68e0*/  MOV R7, R55 ;  /* 0x0000003700077202 */ /* 0x000fe20000000f00 */
[----:B------:R-:W-:Y:S01]  /*68f0*/  IMAD.MOV.U32 R6, RZ, RZ, R54 ;  /* 0x000000ffff067224 */ /* 0x000fe200078e0036 */
[----:B------:R-:W-:-:S06]  /*6900*/  CS2R R54, SRZ ;  /* 0x0000000000367805 */ /* 0x000fcc000001ff00 */
[----:B---3--:R-:W2:Y:S01]  /*6910*/  @P6 LDG.E.64 R54, desc[UR8][R30.64] ;  /* 0x000000081e366981 */ /* 0x008ea2000c1e1b00 */
[----:B------:R-:W-:-:S03]  /*6920*/  LOP3.LUT P6, RZ, R49, 0x8000, RZ, 0xc0, !PT ;  /* 0x0000800031ff7812 */ /* 0x000fc600078cc0ff */
[----:B----4-:R0:W-:Y:S02]  /*6930*/  STL.64 [R1+0x208], R32 ;  /* 0x0002082001007387 */ /* 0x0101e40000100a00 */
[----:B0-----:R-:W-:Y:S01]  /*6940*/  IMAD.MOV.U32 R32, RZ, RZ, R18 ;  /* 0x000000ffff207224 */ /* 0x001fe200078e0012 */
[----:B------:R-:W-:Y:S01]  /*6950*/  MOV R18, R2 ;  /* 0x0000000200127202 */ /* 0x000fe20000000f00 */
[----:B------:R-:W-:Y:S02]  /*6960*/  IMAD.MOV.U32 R33, RZ, RZ, R19 ;  /* 0x000000ffff217224 */ /* 0x000fe400078e0013 */
[----:B------:R-:W-:Y:S01]  /*6970*/  IMAD.MOV.U32 R19, RZ, RZ, R3 ;  /* 0x000000ffff137224 */ /* 0x000fe200078e0003 */
[----:B------:R-:W-:-:S06]  /*6980*/  CS2R R2, SRZ ;  /* 0x0000000000027805 */ /* 0x000fcc000001ff00 */
[----:B------:R0:W3:Y:S02]  /*6990*/  @P0 LDG.E.64 R2, desc[UR8][R4.64] ;  /* 0x0000000804020981 */ /* 0x0000e4000c1e1b00 */
[----:B0-----:R-:W-:-:S06]  /*69a0*/  CS2R R4, SRZ ;  /* 0x0000000000047805 */ /* 0x001fcc000001ff00 */
[----:B------:R0:W4:Y:S02]  /*69b0*/  @P4 LDG.E.64 R4, desc[UR8][R32.64] ;  /* 0x0000000820044981 */ /* 0x000124000c1e1b00 */
[----:B0-----:R-:W-:Y:S01]  /*69c0*/  IMAD.MOV.U32 R32, RZ, RZ, R6 ;  /* 0x000000ffff207224 */ /* 0x001fe200078e0006 */
[----:B------:R-:W-:Y:S02]  /*69d0*/  MOV R33, R7 ;  /* 0x0000000700217202 */ /* 0x000fe40000000f00 */
[----:B------:R-:W-:-:S06]  /*69e0*/  CS2R R6, SRZ ;  /* 0x0000000000067805 */ /* 0x000fcc000001ff00 */
[----:B------:R0:W4:Y:S02]  /*69f0*/  @P5 LDG.E.64 R6, desc[UR8][R18.64] ;  /* 0x0000000812065981 */ /* 0x000124000c1e1b00 */
[----:B0-----:R-:W-:Y:S01]  /*6a00*/  IMAD.MOV.U32 R18, RZ, RZ, R40 ;  /* 0x000000ffff127224 */ /* 0x001fe200078e0028 */
[----:B------:R-:W-:Y:S01]  /*6a10*/  MOV R40, R34 ;  /* 0x0000002200287202 */ /* 0x000fe20000000f00 */
[----:B------:R-:W-:Y:S02]  /*6a20*/  IMAD.MOV.U32 R19, RZ, RZ, R41 ;  /* 0x000000ffff137224 */ /* 0x000fe400078e0029 */
[----:B------:R-:W-:Y:S01]  /*6a30*/  IMAD.MOV.U32 R41, RZ, RZ, R35 ;  /* 0x000000ffff297224 */ /* 0x000fe200078e0023 */
[----:B------:R-:W-:Y:S01]  /*6a40*/  MOV R35, R9 ;  /* 0x0000000900237202 */ /* 0x000fe20000000f00 */
[----:B------:R-:W-:Y:S01]  /*6a50*/  IMAD.MOV.U32 R34, RZ, RZ, R8 ;  /* 0x000000ffff227224 */ /* 0x000fe200078e0008 */
[----:B------:R-:W-:-:S06]  /*6a60*/  CS2R R8, SRZ ;  /* 0x0000000000087805 */ /* 0x000fcc000001ff00 */
[----:B------:R0:W4:Y:S02]  /*6a70*/  @P6 LDG.E.64 R8, desc[UR8][R10.64] ;  /* 0x000000080a086981 */ /* 0x000124000c1e1b00 */
[----:B0-----:R-:W-:-:S06]  /*6a80*/  CS2R R10, SRZ ;  /* 0x00000000000a7805 */ /* 0x001fcc000001ff00 */
[----:B------:R0:W4:Y:S01]  /*6a90*/  @P3 LDG.E.64 R10, desc[UR8][R38.64] ;  /* 0x00000008260a3981 */ /* 0x000122000c1e1b00 */
[----:B------:R-:W-:Y:S01]  /*6aa0*/  LOP3.LUT P3, RZ, R0, 0x1000, RZ, 0xc0, !PT ;  /* 0x0000100000ff7812 */ /* 0x000fe2000786c0ff */
[----:B0-----:R-:W-:Y:S01]  /*6ab0*/  IMAD.MOV.U32 R38, RZ, RZ, R24 ;  /* 0x000000ffff267224 */ /* 0x001fe200078e0018 */
[----:B------:R-:W-:Y:S01]  /*6ac0*/  MOV R24, R12 ;  /* 0x0000000c00187202 */ /* 0x000fe20000000f00 */
[----:B------:R-:W-:Y:S02]  /*6ad0*/  IMAD.MOV.U32 R39, RZ, RZ, R25 ;  /* 0x000000ffff277224 */ /* 0x000fe400078e0019 */
[----:B------:R-:W-:Y:S01]  /*6ae0*/  IMAD.MOV.U32 R25, RZ, RZ, R13 ;  /* 0x000000ffff197224 */ /* 0x000fe200078e000d */
[----:B------:R-:W-:-:S07]  /*6af0*/  CS2R R12, SRZ ;  /* 0x00000000000c7805 */ /* 0x000fce000001ff00 */
[----:B------:R0:W4:Y:S01]  /*6b00*/  @P3 LDG.E.64 R12, desc[UR8][R28.64] ;  /* 0x000000081c0c3981 */ /* 0x000122000c1e1b00 */
[----:B------:R-:W-:Y:S01]  /*6b10*/  LOP3.LUT P3, RZ, R0, 0x800, RZ, 0xc0, !PT ;  /* 0x0000080000ff7812 */ /* 0x000fe2000786c0ff */
[----:B0-----:R-:W-:Y:S01]  /*6b20*/  IMAD.MOV.U32 R28, RZ, RZ, R14 ;  /* 0x000000ffff1c7224 */ /* 0x001fe200078e000e */
[----:B------:R-:W-:Y:S02]  /*6b30*/  MOV R29, R15 ;  /* 0x0000000f001d7202 */ /* 0x000fe40000000f00 */
[----:B------:R-:W-:-:S09]  /*6b40*/  CS2R R14, SRZ ;  /* 0x00000000000e7805 */ /* 0x000fd2000001ff00 */
[----:B------:R0:W4:Y:S01]  /*6b50*/  @P3 LDG.E.64 R14, desc[UR8][R32.64] ;  /* 0x00000008200e3981 */ /* 0x000122000c1e1b00 */
[----:B------:R-:W-:Y:S01]  /*6b60*/  LOP3.LUT P3, RZ, R0, 0x400, RZ, 0xc0, !PT ;  /* 0x0000040000ff7812 */ /* 0x000fe2000786c0ff */
[----:B0-----:R-:W-:Y:S02]  /*6b70*/  IMAD.MOV.U32 R32, RZ, RZ, R16 ;  /* 0x000000ffff207224 */ /* 0x001fe400078e0010 */
[----:B------:R-:W-:Y:S01]  /*6b80*/  IMAD.MOV.U32 R33, RZ, RZ, R17 ;  /* 0x000000ffff217224 */ /* 0x000fe200078e0011 */
[----:B------:R-:W-:-:S09]  /*6b90*/  CS2R R16, SRZ ;  /* 0x0000000000107805 */ /* 0x000fd2000001ff00 */
[----:B------:R0:W4:Y:S01]  /*6ba0*/  @P3 LDG.E.64 R16, desc[UR8][R18.64] ;  /* 0x0000000812103981 */ /* 0x000122000c1e1b00 */
[----:B------:R-:W-:Y:S02]  /*6bb0*/  LOP3.LUT P3, RZ, R0, 0x200, RZ, 0xc0, !PT ;  /* 0x0000020000ff7812 */ /* 0x000fe4000786c0ff */
[----:B0-----:R-:W-:-:S11]  /*6bc0*/  CS2R R18, SRZ ;  /* 0x0000000000127805 */ /* 0x001fd6000001ff00 */
[----:B------:R0:W4:Y:S02]  /*6bd0*/  @P3 LDG.E.64 R18, desc[UR8][R34.64] ;  /* 0x0000000822123981 */ /* 0x000124000c1e1b00 */
[----:B0-----:R-:W-:Y:S01]  /*6be0*/  MOV R34, R20 ;  /* 0x0000001400227202 */ /* 0x001fe20000000f00 */
[----:B------:R-:W-:Y:S01]  /*6bf0*/  IMAD.MOV.U32 R35, RZ, RZ, R21 ;  /* 0x000000ffff237224 */ /* 0x000fe200078e0015 */
[----:B------:R-:W-:Y:S02]  /*6c00*/  CS2R R20, SRZ ;  /* 0x0000000000147805 */ /* 0x000fe4000001ff00 */
[----:B------:R-:W-:-:S04]  /*6c10*/  LOP3.LUT P0, RZ, R49, 0x80, RZ, 0xc0, !PT ;  /* 0x0000008031ff7812 */ /* 0x000fc8000780c0ff */
[----:B------:R0:W4:Y:S02]  /*6c20*/  @P2 LDG.E.64 R20, desc[UR8][R36.64] ;  /* 0x0000000824142981 */ /* 0x000124000c1e1b00 */
[----:B0-----:R-:W-:Y:S01]  /*6c30*/  IMAD.MOV.U32 R36, RZ, RZ, R22 ;  /* 0x000000ffff247224 */ /* 0x001fe200078e0016 */
[----:B------:R-:W-:Y:S02]  /*6c40*/  MOV R37, R23 ;  /* 0x0000001700257202 */ /* 0x000fe40000000f00 */
[----:B------:R-:W-:-:S06]  /*6c50*/  CS2R R22, SRZ ;  /* 0x0000000000167805 */ /* 0x000fcc000001ff00 */
[----:B------:R0:W4:Y:S02]  /*6c60*/  @P1 LDG.E.64 R22, desc[UR8][R38.64] ;  /* 0x0000000826161981 */ /* 0x000124000c1e1b00 */
[----:B0-----:R-:W-:Y:S02]  /*6c70*/  IMAD.MOV.U32 R38, RZ, RZ, R24 ;  /* 0x000000ffff267224 */ /* 0x001fe400078e0018 */
[----:B------:R-:W-:Y:S01]  /*6c80*/  IMAD.MOV.U32 R39, RZ, RZ, R25 ;  /* 0x000000ffff277224 */ /* 0x000fe200078e0019 */
[----:B------:R-:W-:-:S06]  /*6c90*/  CS2R R24, SRZ ;  /* 0x0000000000187805 */ /* 0x000fcc000001ff00 */
[----:B------:R-:W4:Y:S04]  /*6ca0*/  @P0 LDG.E.64 R24, desc[UR8][R42.64] ;  /* 0x000000082a180981 */ /* 0x000f28000c1e1b00 */
[----:B------:R-:W2:Y:S01]  /*6cb0*/  LDL.LU.64 R42, [R1+0x200] ;  /* 0x00020000012a7983 */ /* 0x000ea20000300a00 */
[----:B------:R-:W-:Y:S02]  /*6cc0*/  LOP3.LUT P6, RZ, R49, 0x10, RZ, 0xc0, !PT ;  /* 0x0000001031ff7812 */ /* 0x000fe400078cc0ff */
[----:B------:R-:W-:Y:S02]  /*6cd0*/  CS2R R30, SRZ ;  /* 0x00000000001e7805 */ /* 0x000fe4000001ff00 */
[----:B------:R-:W-:-:S09]  /*6ce0*/  LOP3.LUT P0, RZ, R0, 0x20, RZ, 0xc0, !PT ;  /* 0x0000002000ff7812 */ /* 0x000fd2000780c0ff */
[----:B------:R0:W4:Y:S02]  /*6cf0*/  @P6 LDG.E.64 R30, desc[UR8][R40.64] ;  /* 0x00000008281e6981 */ /* 0x000124000c1e1b00 */
[----:B0-----:R-:W-:-:S06]  /*6d00*/  CS2R R40, SRZ ;  /* 0x0000000000287805 */ /* 0x001fcc000001ff00 */
[----:B------:R-:W4:Y:S04]  /*6d10*/  @P0 LDG.E.64 R40, desc[UR8][R60.64] ;  /* 0x000000083c280981 */ /* 0x000f28000c1e1b00 */
[----:B------:R-:W3:Y:S01]  /*6d20*/  LDL R61, [R1+0x2c0] ;  /* 0x0002c000013d7983 */ /* 0x000ee20000100800 */
[C---:B------:R-:W-:Y:S02]  /*6d30*/  LOP3.LUT P4, RZ, R49.reuse, 0x40, RZ, 0xc0, !PT ;  /* 0x0000004031ff7812 */ /* 0x040fe4000788c0ff */
[----:B------:R-:W-:Y:S02]  /*6d40*/  CS2R R26, SRZ ;  /* 0x00000000001a7805 */ /* 0x000fe4000001ff00 */
[----:B------:R-:W-:Y:S01]  /*6d50*/  LOP3.LUT P5, RZ, R49, 0x20, RZ, 0xc0, !PT ;  /* 0x0000002031ff7812 */ /* 0x000fe200078ac0ff */
[----:B------:R-:W4:Y:S01]  /*6d60*/  LDL R60, [R1+0x348] ;  /* 0x00034800013c7983 */ /* 0x000f220000100800 */
[----:B------:R-:W-:-:S07]  /*6d70*/  LOP3.LUT P3, RZ, R0, 0x100, RZ, 0xc0, !PT ;  /* 0x0000010000ff7812 */ /* 0x000fce000786c0ff */
[----:B------:R0:W4:Y:S01]  /*6d80*/  @P4 LDG.E.64 R26, desc[UR8][R28.64] ;  /* 0x000000081c1a4981 */ /* 0x000122000c1e1b00 */
[----:B------:R-:W-:Y:S02]  /*6d90*/  LOP3.LUT P6, RZ, R0, 0x4, RZ, 0xc0, !PT ;  /* 0x0000000400ff7812 */ /* 0x000fe400078cc0ff */
[----:B0-----:R-:W-:-:S06]  /*6da0*/  CS2R R28, SRZ ;  /* 0x00000000001c7805 */ /* 0x001fcc000001ff00 */
        /* <DEDUP_REMOVED lines=8> */
[----:B0-----:R-:W-:Y:S02]  /*6e30*/  CS2R R36, SRZ ;  /* 0x0000000000247805 */ /* 0x001fe4000001ff00 */
[----:B------:R-:W-:-:S04]  /*6e40*/  LOP3.LUT R50, R50, 0xbfffffff, RZ, 0xc0, !PT ;  /* 0xbfffffff32327812 */ /* 0x000fc800078ec0ff */
[----:B------:R0:W4:Y:S01]  /*6e50*/  @P5 LDG.E.64 R36, desc[UR8][R38.64] ;  /* 0x0000000826245981 */ /* 0x000122000c1e1b00 */
[----:B------:R-:W-:Y:S02]  /*6e60*/  @P3 LOP3.LUT R50, R50, 0x40000000, RZ, 0xfc, !PT ;  /* 0x4000000032323812 */ /* 0x000fe400078efcff */
[----:B0-----:R-:W-:Y:S02]  /*6e70*/  CS2R R38, SRZ ;  /* 0x0000000000267805 */ /* 0x001fe4000001ff00 */
[----:B------:R-:W-:Y:S02]  /*6e80*/  LOP3.LUT P2, RZ, R0, 0x80, RZ, 0xc0, !PT ;  /* 0x0000008000ff7812 */ /* 0x000fe4000784c0ff */
[----:B------:R-:W-:Y:S02]  /*6e90*/  LOP3.LUT P3, RZ, R50, 0x8000000, RZ, 0xc0, !PT ;  /* 0x0800000032ff7812 */ /* 0x000fe4000786c0ff */
[----:B------:R-:W-:Y:S02]  /*6ea0*/  LOP3.LUT R0, R0, 0xfffffffe, RZ, 0xc0, !PT ;  /* 0xfffffffe00007812 */ /* 0x000fe400078ec0ff */
[----:B------:R-:W-:-:S02]  /*6eb0*/  LOP3.LUT R50, R50, 0x7fffffff, RZ, 0xc0, !PT ;  /* 0x7fffffff32327812 */ /* 0x000fc400078ec0ff */
[----:B------:R-:W-:Y:S02]  /*6ec0*/  @P5 LOP3.LUT R0, R0, 0x1, RZ, 0xfc, !PT ;  /* 0x0000000100005812 */ /* 0x000fe400078efcff */
[----:B------:R-:W-:Y:S02]  /*6ed0*/  @P6 LOP3.LUT R50, R50, 0x80000000, RZ, 0xfc, !PT ;  /* 0x8000000032326812 */ /* 0x000fe400078efcff */
[----:B------:R-:W-:-:S04]  /*6ee0*/  LOP3.LUT R0, R0, 0xfffffffd, RZ, 0xc0, !PT ;  /* 0xfffffffd00007812 */ /* 0x000fc800078ec0ff */
[----:B------:R-:W-:Y:S01]  /*6ef0*/  @P4 LOP3.LUT R0, R0, 0x2, RZ, 0xfc, !PT ;  /* 0x0000000200004812 */ /* 0x000fe200078efcff */
[----:B--2---:R0:W2:Y:S02]  /*6f00*/  @P4 LDG.E.64 R38, desc[UR8][R42.64] ;  /* 0x000000082a264981 */ /* 0x0040a4000c1e1b00 */
[----:B0-----:R-:W-:-:S06]  /*6f10*/  CS2R R42, SRZ ;  /* 0x00000000002a7805 */ /* 0x001fcc000001ff00 */
[----:B------:R0:W2:Y:S02]  /*6f20*/  @P1 LDG.E.64 R42, desc[UR8][R58.64] ;  /* 0x000000083a2a1981 */ /* 0x0000a4000c1e1b00 */
[----:B0-----:R-:W-:Y:S02]  /*6f30*/  MOV R59, R44 ;  /* 0x0000002c003b7202 */ /* 0x001fe40000000f00 */
[----:B------:R-:W-:Y:S02]  /*6f40*/  CS2R R44, SRZ ;  /* 0x00000000002c7805 */ /* 0x000fe4000001ff00 */
[----:B------:R-:W-:-:S04]  /*6f50*/  LOP3.LUT P4, RZ, R50, 0x10000000, RZ, 0xc0, !PT ;  /* 0x1000000032ff7812 */ /* 0x000fc8000788c0ff */
[----:B------:R0:W2:Y:S02]  /*6f60*/  @P2 LDG.E.64 R44, desc[UR8][R56.64] ;  /* 0x00000008382c2981 */ /* 0x0000a4000c1e1b00 */
[----:B0-----:R-:W-:Y:S02]  /*6f70*/  CS2R R56, SRZ ;  /* 0x0000000000387805 */ /* 0x001fe4000001ff00 */
[----:B------:R-:W-:Y:S02]  /*6f80*/  @P3 IMAD.MOV.U32 R57, RZ, RZ, R59 ;  /* 0x000000ffff393224 */ /* 0x000fe400078e003b */
[----:B------:R-:W-:Y:S02]  /*6f90*/  @P3 IMAD.MOV.U32 R56, RZ, RZ, R51 ;  /* 0x000000ffff383224 */ /* 0x000fe400078e0033 */
[C---:B------:R-:W-:Y:S02]  /*6fa0*/  FMUL.FTZ R51, R57.reuse, R57 ;  /* 0x0000003939337220 */ /* 0x040fe40000410000 */
[----:B------:R-:W-:-:S02]  /*6fb0*/  FADD.FTZ R57, R57, R56 ;  /* 0x0000003839397221 */ /* 0x000fc40000010000 */
[----:B------:R-:W-:Y:S01]  /*6fc0*/  FFMA.FTZ R56, R56, R56, R51 ;  /* 0x0000003838387223 */ /* 0x000fe20000010033 */
[----:B------:R-:W-:Y:S01]  /*6fd0*/  HFMA2.MMA R51, -RZ, RZ, 0, 0 ;  /* 0x00000000ff337435 */ /* 0x000fe200000001ff */
[----:B------:R-:W-:Y:S01]  /*6fe0*/  IMAD.MOV.U32 R58, RZ, RZ, RZ ;  /* 0x000000ffff3a7224 */ /* 0x000fe200078e00ff */
[----:B---3--:R-:W-:-:S04]  /*6ff0*/  @P4 MOV R58, R61 ;  /* 0x0000003d003a4202 */ /* 0x008fc80000000f00 */
[----:B------:R-:W-:-:S04]  /*7000*/  @P4 IMAD.MOV.U32 R51, RZ, RZ, R48 ;  /* 0x000000ffff334224 */ /* 0x000fc800078e0030 */
[C---:B------:R-:W-:Y:S01]  /*7010*/  FMUL.FTZ R59, R51.reuse, R51 ;  /* 0x00000033333b7220 */ /* 0x040fe20000410000 */
[----:B------:R-:W-:-:S03]  /*7020*/  FADD.FTZ R51, R51, R58 ;  /* 0x0000003a33337221 */ /* 0x000fc60000010000 */
[----:B------:R-:W-:Y:S02]  /*7030*/  FFMA.FTZ R58, R58, R58, R59 ;  /* 0x0000003a3a3a7223 */ /* 0x000fe4000001003b */
[----:B------:R-:W3:Y:S01]  /*7040*/  LDL R59, [R1+0x34c] ;  /* 0x00034c00013b7983 */ /* 0x000ee20000100800 */
[----:B------:R-:W-:Y:S01]  /*7050*/  LOP3.LUT P5, RZ, R50, 0x4000000, RZ, 0xc0, !PT ;  /* 0x0400000032ff7812 */ /* 0x000fe200078ac0ff */
[----:B------:R-:W-:Y:S02]  /*7060*/  IMAD.MOV.U32 R61, RZ, RZ, RZ ;  /* 0x000000ffff3d7224 */ /* 0x000fe400078e00ff */
[----:B------:R-:W-:Y:S01]  /*7070*/  FADD.FTZ R58, RZ, R58 ;  /* 0x0000003aff3a7221 */ /* 0x000fe20000010000 */
[----:B------:R-:W-:-:S03]  /*7080*/  FADD.FTZ R51, RZ, R51 ;  /* 0x00000033ff337221 */ /* 0x000fc60000010000 */
[----:B------:R-:W-:Y:S02]  /*7090*/  FADD.FTZ R58, R58, R56 ;  /* 0x000000383a3a7221 */ /* 0x000fe40000010000 */
[----:B------:R-:W2:Y:S04]  /*70a0*/  LDL R56, [R1+0x344] ;  /* 0x0003440001387983 */ /* 0x000ea80000100800 */
[----:B---3--:R-:W-:Y:S01]  /*70b0*/  @P5 IMAD.MOV.U32 R61, RZ, RZ, R59 ;  /* 0x000000ffff3d5224 */ /* 0x008fe200078e003b */
[----:B------:R-:W-:-:S06]  /*70c0*/  HFMA2.MMA R59, -RZ, RZ, 0, 0 ;  /* 0x00000000ff3b7435 */ /* 0x000fcc00000001ff */
[----:B----4-:R-:W-:Y:S02]  /*70d0*/  @P5 IMAD.MOV.U32 R59, RZ, RZ, R60 ;  /* 0x000000ffff3b5224 */ /* 0x010fe400078e003c */
[C---:B------:R-:W-:Y:S02]  /*70e0*/  FMUL.FTZ R60, R61.reuse, R61 ;  /* 0x0000003d3d3c7220 */ /* 0x040fe40000410000 */
[----:B------:R-:W-:Y:S02]  /*70f0*/  FADD.FTZ R61, R61, R59 ;  /* 0x0000003b3d3d7221 */ /* 0x000fe40000010000 */
[----:B------:R-:W-:Y:S01]  /*7100*/  FFMA.FTZ R60, R59, R59, R60 ;  /* 0x0000003b3b3c7223 */ /* 0x000fe2000001003c */
[----:B------:R-:W-:Y:S02]  /*7110*/  FADD.FTZ R59, R51, R57 ;  /* 0x00000039333b7221 */ /* 0x000fe40000010000 */
[----:B------:R-:W3:Y:S01]  /*7120*/  LDL R57, [R1+0x340] ;  /* 0x0003400001397983 */ /* 0x000ee20000100800 */
[----:B------:R-:W-:Y:S01]  /*7130*/  LOP3.LUT P6, RZ, R50, 0x2000000, RZ, 0xc0, !PT ;  /* 0x0200000032ff7812 */ /* 0x000fe200078cc0ff */
[----:B------:R-:W-:-:S12]  /*7140*/  IMAD.MOV.U32 R51, RZ, RZ, RZ ;  /* 0x000000ffff337224 */ /* 0x000fd800078e00ff */
[----:B--2---:R-:W-:Y:S01]  /*7150*/  @P6 MOV R51, R56 ;  /* 0x0000003800336202 */ /* 0x004fe20000000f00 */
[----:B------:R-:W-:Y:S02]  /*7160*/  IMAD.MOV.U32 R56, RZ, RZ, RZ ;  /* 0x000000ffff387224 */ /* 0x000fe400078e00ff */
[----:B------:R-:W-:Y:S02]  /*7170*/  FADD.FTZ R61, R59, R61 ;  /* 0x0000003d3b3d7221 */ /* 0x000fe40000010000 */
[----:B------:R-:W2:Y:S01]  /*7180*/  LDL R59, [R1+0x338] ;  /* 0x00033800013b7983 */ /* 0x000ea20000100800 */
[----:B---3--:R-:W-:Y:S02]  /*7190*/  @P6 IMAD.MOV.U32 R56, RZ, RZ, R57 ;  /* 0x000000ffff386224 */ /* 0x008fe400078e0039 */
[C---:B------:R-:W-:Y:S02]  /*71a0*/  FMUL.FTZ R57, R51.reuse, R51 ;  /* 0x0000003333397220 */ /* 0x040fe40000410000 */
[----:B------:R-:W-:-:S02]  /*71b0*/  FADD.FTZ R51, R51, R56 ;  /* 0x0000003833337221 */ /* 0x000fc40000010000 */
[----:B------:R-:W-:Y:S02]  /*71c0*/  FFMA.FTZ R56, R56, R56, R57 ;  /* 0x0000003838387223 */ /* 0x000fe40000010039 */
[----:B------:R-:W3:Y:S01]  /*71d0*/  LDL R57, [R1+0x33c] ;  /* 0x00033c0001397983 */ /* 0x000ee20000100800 */
[----:B------:R-:W-:Y:S01]  /*71e0*/  LOP3.LUT P3, RZ, R50, 0x1000000, RZ, 0xc0, !PT ;  /* 0x0100000032ff7812 */ /* 0x000fe2000786c0ff */
[----:B------:R-:W-:Y:S01]  /*71f0*/  FADD.FTZ R60, R58, R60 ;  /* 0x0000003c3a3c7221 */ /* 0x000fe20000010000 */
[----:B------:R-:W-:Y:S01]  /*7200*/  HFMA2.MMA R58, -RZ, RZ, 0, 0 ;  /* 0x00000000ff3a7435 */ /* 0x000fe200000001ff */
[----:B------:R-:W-:Y:S02]  /*7210*/  FADD.FTZ R61, R61, R51 ;  /* 0x000000333d3d7221 */ /* 0x000fe40000010000 */
[----:B------:R-:W4:Y:S01]  /*7220*/  LDL R51, [R1+0x334] ;  /* 0x0003340001337983 */ /* 0x000f220000100800 */
[----:B------:R-:W-:-:S03]  /*7230*/  FADD.FTZ R60, R60, R56 ;  /* 0x000000383c3c7221 */ /* 0x000fc60000010000 */
[----:B------:R-:W4:Y:S01]  /*7240*/  LDL R56, [R1+0x330] ;  /* 0x0003300001387983 */ /* 0x000f220000100800 */
[----:B------:R-:W-:-:S03]  /*7250*/  LOP3.LUT P4, RZ, R50, 0x800000, RZ, 0xc0, !PT ;  /* 0x0080000032ff7812 */ /* 0x000fc6000788c0ff */
[----:B---3--:R-:W-:Y:S02]  /*7260*/  @P3 IMAD.MOV.U32 R58, RZ, RZ, R57 ;  /* 0x000000ffff3a3224 */ /* 0x008fe400078e0039 */
[----:B------:R-:W-:Y:S01]  /*7270*/  IMAD.MOV.U32 R57, RZ, RZ, RZ ;  /* 0x000000ffff397224 */ /* 0x000fe200078e00ff */
[----:B--2---:R-:W-:Y:S01]  /*7280*/  @P3 MOV R57, R59 ;  /* 0x0000003b00393202 */ /* 0x004fe20000000f00 */
[----:B------:R-:W-:-:S04]  /*7290*/  FMUL.FTZ R59, R58, R58 ;  /* 0x0000003a3a3b7220 */ /* 0x000fc80000410000 */
[----:B------:R-:W-:Y:S01]  /*72a0*/  FADD.FTZ R58, R58, R57 ;  /* 0x000000393a3a7221 */ /* 0x000fe20000010000 */
[----:B------:R-:W-:-:S04]  /*72b0*/  FFMA.FTZ R57, R57, R57, R59 ;  /* 0x0000003939397223 */ /* 0x000fc8000001003b */
[----:B------:R-:W-:Y:S02]  /*72c0*/  FADD.FTZ R57, R60, R57 ;  /* 0x000000393c397221 */ /* 0x000fe40000010000 */
[----:B------:R-:W2:Y:S01]  /*72d0*/  LDL R60, [R1+0x32c] ;  /* 0x00032c00013c7983 */ /* 0x000ea20000100800 */
[----:B------:R-:W-:-:S03]  /*72e0*/  FADD.FTZ R58, R61, R58 ;  /* 0x0000003a3d3a7221 */ /* 0x000fc60000010000 */
[----:B------:R-:W3:Y:S01]  /*72f0*/  LDL R61, [R1+0x328] ;  /* 0x00032800013d7983 */ /* 0x000ee20000100800 */
[----:B------:R-:W-:Y:S01]  /*7300*/  IMAD.MOV.U32 R59, RZ, RZ, RZ ;  /* 0x000000ffff3b7224 */ /* 0x000fe200078e00ff */
[----:B------:R-:W-:Y:S01]  /*7310*/  LOP3.LUT P5, RZ, R50, 0x400000, RZ, 0xc0, !PT ;  /* 0x0040000032ff7812 */ /* 0x000fe200078ac0ff */
[----:B----4-:R-:W-:Y:S01]  /*7320*/  @P4 IMAD.MOV.U32 R59, RZ, RZ, R51 ;  /* 0x000000ffff3b4224 */ /* 0x010fe200078e0033 */
[----:B------:R-:W-:-:S06]  /*7330*/  HFMA2.MMA R51, -RZ, RZ, 0, 0 ;  /* 0x00000000ff337435 */ /* 0x000fcc00000001ff */
[----:B------:R-:W-:Y:S02]  /*7340*/  @P4 IMAD.MOV.U32 R51, RZ, RZ, R56 ;  /* 0x000000ffff334224 */ /* 0x000fe400078e0038 */
[C---:B------:R-:W-:Y:S02]  /*7350*/  FMUL.FTZ R56, R59.reuse, R59 ;  /* 0x0000003b3b387220 */ /* 0x040fe40000410000 */
[----:B------:R-:W-:Y:S02]  /*7360*/  FADD.FTZ R59, R59, R51 ;  /* 0x000000333b3b7221 */ /* 0x000fe40000010000 */
[----:B------:R-:W-:Y:S01]  /*7370*/  FFMA.FTZ R51, R51, R51, R56 ;  /* 0x0000003333337223 */ /* 0x000fe20000010038 */
[----:B------:R-:W-:Y:S02]  /*7380*/  IMAD.MOV.U32 R56, RZ, RZ, RZ ;  /* 0x000000ffff387224 */ /* 0x000fe400078e00ff */
[----:B------:R-:W-:Y:S02]  /*7390*/  FADD.FTZ R58, R58, R59 ;  /* 0x0000003b3a3a7221 */ /* 0x000fe40000010000 */
[----:B------:R-:W4:Y:S01]  /*73a0*/  LDL R59, [R1+0x324] ;  /* 0x00032400013b7983 */ /* 0x000f220000100800 */
[----:B--2---:R-:W-:Y:S01]  /*73b0*/  @P5 MOV R56, R60 ;  /* 0x0000003c00385202 */ /* 0x004fe20000000f00 */
[----:B------:R-:W-:-:S02]  /*73c0*/  IMAD.MOV.U32 R60, RZ, RZ, RZ ;  /* 0x000000ffff3c7224 */ /* 0x000fc400078e00ff */
[----:B---3--:R-:W-:Y:S02]  /*73d0*/  @P5 IMAD.MOV.U32 R60, RZ, RZ, R61 ;  /* 0x000000ffff3c5224 */ /* 0x008fe400078e003d */
[C---:B------:R-:W-:Y:S02]  /*73e0*/  FMUL.FTZ R61, R56.reuse, R56 ;  /* 0x00000038383d7220 */ /* 0x040fe40000410000 */
[----:B------:R-:W-:Y:S02]  /*73f0*/  FADD.FTZ R56, R56, R60 ;  /* 0x0000003c38387221 */ /* 0x000fe40000010000 */
[----:B------:R-:W-:Y:S02]  /*7400*/  FFMA.FTZ R61, R60, R60, R61 ;  /* 0x0000003c3c3d7223 */ /* 0x000fe4000001003d */
[----:B------:R-:W2:Y:S01]  /*7410*/  LDL R60, [R1+0x320] ;  /* 0x00032000013c7983 */ /* 0x000ea20000100800 */
[----:B------:R-:W-:Y:S01]  /*7420*/  LOP3.LUT P6, RZ, R50, 0x200000, RZ, 0xc0, !PT ;  /* 0x0020000032ff7812 */ /* 0x000fe200078cc0ff */
[----:B------:R-:W-:Y:S01]  /*7430*/  FADD.FTZ R57, R57, R51 ;  /* 0x0000003339397221 */ /* 0x000fe20000010000 */
[----:B------:R-:W-:Y:S01]  /*7440*/  HFMA2.MMA R51, -RZ, RZ, 0, 0 ;  /* 0x00000000ff337435 */ /* 0x000fe200000001ff */
[----:B------:R-:W-:-:S02]  /*7450*/  FADD.FTZ R56, R58, R56 ;  /* 0x000000383a387221 */ /* 0x000fc40000010000 */
[----:B------:R-:W3:Y:S08]  /*7460*/  LDL R58, [R1+0x31c] ;  /* 0x00031c00013a7983 */ /* 0x000ef00000100800 */
[----:B----4-:R-:W-:Y:S02]  /*7470*/  @P6 IMAD.MOV.U32 R51, RZ, RZ, R59 ;  /* 0x000000ffff336224 */ /* 0x010fe400078e003b */
[----:B------:R-:W-:Y:S01]  /*7480*/  IMAD.MOV.U32 R59, RZ, RZ, RZ ;  /* 0x000000ffff3b7224 */ /* 0x000fe200078e00ff */
[----:B--2---:R-:W-:Y:S01]  /*7490*/  @P6 MOV R59, R60 ;  /* 0x0000003c003b6202 */ /* 0x004fe20000000f00 */
[----:B------:R-:W-:-:S04]  /*74a0*/  FMUL.FTZ R60, R51, R51 ;  /* 0x00000033333c7220 */ /* 0x000fc80000410000 */
[----:B------:R-:W-:Y:S01]  /*74b0*/  FADD.FTZ R51, R51, R59 ;  /* 0x0000003b33337221 */ /* 0x000fe20000010000 */
[----:B------:R-:W-:Y:S02]  /*74c0*/  FFMA.FTZ R60, R59, R59, R60 ;  /* 0x0000003b3b3c7223 */ /* 0x000fe4000001003c */
[----:B------:R-:W2:Y:S01]  /*74d0*/  LDL R59, [R1+0x318] ;  /* 0x00031800013b7983 */ /* 0x000ea20000100800 */
[----:B------:R-:W-:Y:S01]  /*74e0*/  LOP3.LUT P3, RZ, R50, 0x100000, RZ, 0xc0, !PT ;  /* 0x0010000032ff7812 */ /* 0x000fe2000786c0ff */
[----:B------:R-:W-:Y:S01]  /*74f0*/  FADD.FTZ R61, R57, R61 ;  /* 0x0000003d393d7221 */ /* 0x000fe20000010000 */
[----:B------:R-:W-:-:S11]  /*7500*/  IMAD.MOV.U32 R57, RZ, RZ, RZ ;  /* 0x000000ffff397224 */ /* 0x000fd600078e00ff */
[----:B---3--:R-:W-:Y:S01]  /*7510*/  @P3 IMAD.MOV.U32 R57, RZ, RZ, R58 ;  /* 0x000000ffff393224 */ /* 0x008fe200078e003a */
[----:B------:R-:W-:Y:S01]  /*7520*/  HFMA2.MMA R58, -RZ, RZ, 0, 0 ;  /* 0x00000000ff3a7435 */ /* 0x000fe200000001ff */
[----:B------:R-:W-:Y:S02]  /*7530*/  FADD.FTZ R60, R61, R60 ;  /* 0x0000003c3d3c7221 */ /* 0x000fe40000010000 */
[----:B------:R-:W3:Y:S03]  /*7540*/  LDL R61, [R1+0x310] ;  /* 0x00031000013d7983 */ /* 0x000ee60000100800 */
[----:B--2---:R-:W-:Y:S02]  /*7550*/  @P3 IMAD.MOV.U32 R58, RZ, RZ, R59 ;  /* 0x000000ffff3a3224 */ /* 0x004fe400078e003b */
[C---:B------:R-:W-:Y:S02]  /*7560*/  FMUL.FTZ R59, R57.reuse, R57 ;  /* 0x00000039393b7220 */ /* 0x040fe40000410000 */
[----:B------:R-:W-:-:S02]  /*7570*/  FADD.FTZ R57, R57, R58 ;  /* 0x0000003a39397221 */ /* 0x000fc40000010000 */
[----:B------:R-:W-:Y:S02]  /*7580*/  FFMA.FTZ R59, R58, R58, R59 ;  /* 0x0000003a3a3b7223 */ /* 0x000fe4000001003b */
[----:B------:R-:W2:Y:S01]  /*7590*/  LDL R58, [R1+0x314] ;  /* 0x00031400013a7983 */ /* 0x000ea20000100800 */
[----:B------:R-:W-:Y:S01]  /*75a0*/  LOP3.LUT P4, RZ, R50, 0x80000, RZ, 0xc0, !PT ;  /* 0x0008000032ff7812 */ /* 0x000fe2000788c0ff */
[----:B------:R-:W-:Y:S01]  /*75b0*/  FADD.FTZ R51, R56, R51 ;  /* 0x0000003338337221 */ /* 0x000fe20000010000 */
[----:B------:R-:W-:Y:S02]  /*75c0*/  IMAD.MOV.U32 R56, RZ, RZ, RZ ;  /* 0x000000ffff387224 */ /* 0x000fe400078e00ff */
[----:B------:R-:W-:Y:S02]  /*75d0*/  FADD.FTZ R59, R60, R59 ;  /* 0x0000003b3c3b7221 */ /* 0x000fe40000010000 */
[----:B------:R-:W4:Y:S07]  /*75e0*/  LDL R60, [R1+0x308] ;  /* 0x00030800013c7983 */ /* 0x000f2e0000100800 */
        /* <DEDUP_REMOVED lines=12> */
[----:B--2---:R-:W-:Y:S02]  /*76b0*/  @P5 IMAD.MOV.U32 R57, RZ, RZ, R58 ;  /* 0x000000ffff395224 */ /* 0x004fe400078e003a */
[----:B------:R-:W-:Y:S01]  /*76c0*/  IMAD.MOV.U32 R58, RZ, RZ, RZ ;  /* 0x000000ffff3a7224 */ /* 0x000fe200078e00ff */
[----:B----4-:R-:W-:Y:S01]  /*76d0*/  @P5 MOV R58, R60 ;  /* 0x0000003c003a5202 */ /* 0x010fe20000000f00 */
[----:B------:R-:W-:-:S04]  /*76e0*/  FMUL.FTZ R60, R57, R57 ;  /* 0x00000039393c7220 */ /* 0x000fc80000410000 */
[----:B------:R-:W-:Y:S01]  /*76f0*/  FADD.FTZ R57, R57, R58 ;  /* 0x0000003a39397221 */ /* 0x000fe20000010000 */
[----:B------:R-:W-:Y:S02]  /*7700*/  FFMA.FTZ R60, R58, R58, R60 ;  /* 0x0000003a3a3c7223 */ /* 0x000fe4000001003c */
[----:B------:R-:W2:Y:S01]  /*7710*/  LDL R58, [R1+0x304] ;  /* 0x00030400013a7983 */ /* 0x000ea20000100800 */
[----:B------:R-:W-:Y:S01]  /*7720*/  LOP3.LUT P6, RZ, R50, 0x20000, RZ, 0xc0, !PT ;  /* 0x0002000032ff7812 */ /* 0x000fe200078cc0ff */
[----:B------:R-:W-:Y:S01]  /*7730*/  FADD.FTZ R51, R51, R56 ;  /* 0x0000003833337221 */ /* 0x000fe20000010000 */
[----:B------:R-:W-:Y:S02]  /*7740*/  IMAD.MOV.U32 R56, RZ, RZ, RZ ;  /* 0x000000ffff387224 */ /* 0x000fe400078e00ff */
[----:B------:R-:W-:Y:S02]  /*7750*/  FADD.FTZ R59, R59, R60 ;  /* 0x0000003c3b3b7221 */ /* 0x000fe40000010000 */
[----:B------:R-:W4:Y:S07]  /*7760*/  LDL R60, [R1+0x2f8] ;  /* 0x0002f800013c7983 */ /* 0x000f2e0000100800 */
[----:B--2---:R-:W-:Y:S01]  /*7770*/  @P6 IMAD.MOV.U32 R56, RZ, RZ, R58 ;  /* 0x000000ffff386224 */ /* 0x004fe200078e003a */
[----:B------:R-:W-:-:S06]  /*7780*/  HFMA2.MMA R58, -RZ, RZ, 0, 0 ;  /* 0x00000000ff3a7435 */ /* 0x000fcc00000001ff */
[----:B---3--:R-:W-:Y:S02]  /*7790*/  @P6 IMAD.MOV.U32 R58, RZ, RZ, R61 ;  /* 0x000000ffff3a6224 */ /* 0x008fe400078e003d */
[C---:B------:R-:W-:Y:S02]  /*77a0*/  FMUL.FTZ R61, R56.reuse, R56 ;  /* 0x00000038383d7220 */ /* 0x040fe40000410000 */
[----:B------:R-:W-:Y:S02]  /*77b0*/  FADD.FTZ R56, R56, R58 ;  /* 0x0000003a38387221 */ /* 0x000fe40000010000 */
[----:B------:R-:W-:Y:S02]  /*77c0*/  FFMA.FTZ R61, R58, R58, R61 ;  /* 0x0000003a3a3d7223 */ /* 0x000fe4000001003d */
[----:B------:R-:W2:Y:S01]  /*77d0*/  LDL R58, [R1+0x2fc] ;  /* 0x0002fc00013a7983 */ /* 0x000ea20000100800 */
[----:B------:R-:W-:Y:S01]  /*77e0*/  LOP3.LUT P3, RZ, R50, 0x10000, RZ, 0xc0, !PT ;  /* 0x0001000032ff7812 */ /* 0x000fe2000786c0ff */
[----:B------:R-:W-:Y:S01]  /*77f0*/  FADD.FTZ R51, R51, R57 ;  /* 0x0000003933337221 */ /* 0x000fe20000010000 */
[----:B------:R-:W-:-:S02]  /*7800*/  IMAD.MOV.U32 R57, RZ, RZ, RZ ;  /* 0x000000ffff397224 */ /* 0x000fc400078e00ff */
[----:B------:R-:W-:Y:S02]  /*7810*/  FADD.FTZ R59, R59, R61 ;  /* 0x0000003d3b3b7221 */ /* 0x000fe40000010000 */
[----:B------:R-:W3:Y:S07]  /*7820*/  LDL R61, [R1+0x2f0] ;  /* 0x0002f000013d7983 */ /* 0x000eee0000100800 */
[----:B--2---:R-:W-:Y:S01]  /*7830*/  @P3 MOV R57, R58 ;  /* 0x0000003a00393202 */ /* 0x004fe20000000f00 */
[----:B------:R-:W-:-:S02]  /*7840*/  IMAD.MOV.U32 R58, RZ, RZ, RZ ;  /* 0x000000ffff3a7224 */ /* 0x000fc400078e00ff */
[----:B----4-:R-:W-:Y:S02]  /*7850*/  @P3 IMAD.MOV.U32 R58, RZ, RZ, R60 ;  /* 0x000000ffff3a3224 */ /* 0x010fe400078e003c */
        /* <DEDUP_REMOVED lines=8> */
[----:B------:R-:W4:Y:S08]  /*78e0*/  LDL R60, [R1+0x2e8] ;  /* 0x0002e800013c7983 */ /* 0x000f300000100800 */
[----:B--2---:R-:W-:Y:S02]  /*78f0*/  @P4 IMAD.MOV.U32 R56, RZ, RZ, R58 ;  /* 0x000000ffff384224 */ /* 0x004fe400078e003a */
[----:B------:R-:W-:Y:S01]  /*7900*/  IMAD.MOV.U32 R58, RZ, RZ, RZ ;  /* 0x000000ffff3a7224 */ /* 0x000fe200078e00ff */
[----:B---3--:R-:W-:Y:S01]  /*7910*/  @P4 MOV R58, R61 ;  /* 0x0000003d003a4202 */ /* 0x008fe20000000f00 */
        /* <DEDUP_REMOVED lines=8> */
[----:B------:R-:W3:Y:S07]  /*79a0*/  LDL R61, [R1+0x2e0] ;  /* 0x0002e000013d7983 */ /* 0x000eee0000100800 */
[----:B--2---:R-:W-:Y:S01]  /*79b0*/  @P5 IMAD.MOV.U32 R57, RZ, RZ, R58 ;  /* 0x000000ffff395224 */ /* 0x004fe200078e003a */
[----:B------:R-:W-:-:S06]  /*79c0*/  HFMA2.MMA R58, -RZ, RZ, 0, 0 ;  /* 0x00000000ff3a7435 */ /* 0x000fcc00000001ff */
[----:B----4-:R-:W-:Y:S02]  /*79d0*/  @P5 IMAD.MOV.U32 R58, RZ, RZ, R60 ;  /* 0x000000ffff3a5224 */ /* 0x010fe400078e003c */
        /* <DEDUP_REMOVED lines=42> */
[----:B------:R-:W-:Y:S01]  /*7c80*/  MOV R57, RZ ;  /* 0x000000ff00397202 */ /* 0x000fe20000000f00 */
[----:B------:R-:W-:-:S02]  /*7c90*/  FADD.FTZ R59, R59, R61 ;  /* 0x0000003d3b3b7221 */ /* 0x000fc40000010000 */
[----:B------:R-:W3:Y:S08]  /*7ca0*/  LDL R61, [R1+0x2b8] ;  /* 0x0002b800013d7983 */ /* 0x000ef00000100800 */
        /* <DEDUP_REMOVED lines=11> */
[----:B------:R-:W4:Y:S08]  /*7d60*/  LDL R60, [R1+0x2b0] ;  /* 0x0002b000013c7983 */ /* 0x000f300000100800 */
        /* <DEDUP_REMOVED lines=213> */
[----:B------:R-:W-:-:S02]  /*8ac0*/  MOV R56, RZ ;  /* 0x000000ff00387202 */ /* 0x000fc40000000f00 */
[----:B------:R-:W-:Y:S01]  /*8ad0*/  LOP3.LUT P5, RZ, R49, 0x400000, RZ, 0xc0, !PT ;  /* 0x0040000031ff7812 */ /* 0x000fe200078ac0ff */
[----:B------:R-:W-:Y:S01]  /*8ae0*/  FADD.FTZ R51, R51, R57 ;  /* 0x0000003933337221 */ /* 0x000fe20000010000 */
[----:B------:R-:W-:Y:S01]  /*8af0*/  MOV R57, RZ ;  /* 0x000000ff00397202 */ /* 0x000fe20000000f00 */
[----:B------:R0:W-:Y:S10]  /*8b00*/  STL.64 [R1+0x388], R46 ;  /* 0x0003882e01007387 */ /* 0x0001f40000100a00 */
[----:B------:R-:W-:-:S02]  /*8b10*/  @P5 IMAD.MOV.U32 R57, RZ, RZ, R47 ;  /* 0x000000ffff395224 */ /* 0x000fc400078e002f */
[----:B0-----:R-:W4:Y:S01]  /*8b20*/  LDL R47, [R1+0x208] ;  /* 0x00020800012f7983 */ /* 0x001f220000100800 */
[----:B--2---:R-:W-:Y:S01]  /*8b30*/  @P4 IMAD.MOV.U32 R56, RZ, RZ, R58 ;  /* 0x000000ffff384224 */ /* 0x004fe200078e003a */
[----:B------:R-:W-:-:S06]  /*8b40*/  HFMA2.MMA R58, -RZ, RZ, 0, 0 ;  /* 0x00000000ff3a7435 */ /* 0x000fcc00000001ff */
[----:B---3--:R-:W-:Y:S02]  /*8b50*/  @P4 IMAD.MOV.U32 R58, RZ, RZ, R61 ;  /* 0x000000ffff3a4224 */ /* 0x008fe400078e003d */
[C---:B------:R-:W-:Y:S02]  /*8b60*/  FMUL.FTZ R61, R56.reuse, R56 ;  /* 0x00000038383d7220 */ /* 0x040fe40000410000 */
[----:B------:R-:W-:Y:S02]  /*8b70*/  FADD.FTZ R56, R56, R58 ;  /* 0x0000003a38387221 */ /* 0x000fe40000010000 */
[----:B------:R-:W-:Y:S01]  /*8b80*/  FFMA.FTZ R61, R58, R58, R61 ;  /* 0x0000003a3a3d7223 */ /* 0x000fe2000001003d */
[----:B------:R-:W-:-:S06]  /*8b90*/  HFMA2.MMA R58, -RZ, RZ, 0, 0 ;  /* 0x00000000ff3a7435 */ /* 0x000fcc00000001ff */
[----:B------:R-:W-:Y:S02]  /*8ba0*/  @P5 IMAD.MOV.U32 R58, RZ, RZ, R46 ;  /* 0x000000ffff3a5224 */ /* 0x000fe400078e002e */
[----:B------:R-:W2:Y:S01]  /*8bb0*/  LDL R46, [R1+0x20c] ;  /* 0x00020c00012e7983 */ /* 0x000ea20000100800 */
[----:B------:R-:W-:Y:S01]  /*8bc0*/  LOP3.LUT P6, RZ, R49, 0x200000, RZ, 0xc0, !PT ;  /* 0x0020000031ff7812 */ /* 0x000fe200078cc0ff */
[----:B------:R-:W-:Y:S01]  /*8bd0*/  FADD.FTZ R59, R59, R60 ;  /* 0x0000003c3b3b7221 */ /* 0x000fe20000010000 */
[C---:B------:R-:W-:Y:S01]  /*8be0*/  FMUL.FTZ R60, R57.reuse, R57 ;  /* 0x00000039393c7220 */ /* 0x040fe20000410000 */
[----:B------:R-:W-:Y:S01]  /*8bf0*/  FADD.FTZ R57, R57, R58 ;  /* 0x0000003a39397221 */ /* 0x000fe20000010000 */
[----:B------:R-:W-:Y:S01]  /*8c00*/  LOP3.LUT P3, RZ, R49, 0x100000, RZ, 0xc0, !PT ;  /* 0x0010000031ff7812 */ /* 0x000fe2000786c0ff */
[----:B------:R-:W-:Y:S01]  /*8c10*/  FADD.FTZ R51, R51, R56 ;  /* 0x0000003833337221 */ /* 0x000fe20000010000 */
[----:B------:R-:W-:Y:S01]  /*8c20*/  FFMA.FTZ R60, R58, R58, R60 ;  /* 0x0000003a3a3c7223 */ /* 0x000fe2000001003c */
[----:B------:R-:W-:Y:S01]  /*8c30*/  HFMA2.MMA R58, -RZ, RZ, 0, 0 ;  /* 0x00000000ff3a7435 */ /* 0x000fe200000001ff */
[----:B------:R-:W-:Y:S01]  /*8c40*/  MOV R56, RZ ;  /* 0x000000ff00387202 */ /* 0x000fe20000000f00 */
[----:B------:R-:W-:-:S04]  /*8c50*/  FADD.FTZ R59, R59, R61 ;  /* 0x0000003d3b3b7221 */ /* 0x000fc80000010000 */
[----:B------:R-:W-:Y:S02]  /*8c60*/  @P6 IMAD.MOV.U32 R56, RZ, RZ, R53 ;  /* 0x000000ffff386224 */ /* 0x000fe400078e0035 */
[----:B------:R-:W-:Y:S02]  /*8c70*/  @P6 IMAD.MOV.U32 R58, RZ, RZ, R52 ;  /* 0x000000ffff3a6224 */ /* 0x000fe400078e0034 */
[C---:B------:R-:W-:Y:S01]  /*8c80*/  FMUL.FTZ R61, R56.reuse, R56 ;  /* 0x00000038383d7220 */ /* 0x040fe20000410000 */
[----:B------:R-:W-:Y:S01]  /*8c90*/  FADD.FTZ R51, R51, R57 ;  /* 0x0000003933337221 */ /* 0x000fe20000010000 */
[----:B------:R-:W-:Y:S02]  /*8ca0*/  FADD.FTZ R56, R56, R58 ;  /* 0x0000003a38387221 */ /* 0x000fe40000010000 */
[----:B------:R-:W-:Y:S01]  /*8cb0*/  FFMA.FTZ R61, R58, R58, R61 ;  /* 0x0000003a3a3d7223 */ /* 0x000fe2000001003d */
[----:B------:R-:W-:Y:S01]  /*8cc0*/  HFMA2.MMA R58, -RZ, RZ, 0, 0 ;  /* 0x00000000ff3a7435 */ /* 0x000fe200000001ff */
[----:B------:R-:W-:Y:S01]  /*8cd0*/  MOV R57, RZ ;  /* 0x000000ff00397202 */ /* 0x000fe20000000f00 */
[----:B------:R-:W-:Y:S01]  /*8ce0*/  @P3 IMAD.MOV.U32 R57, RZ, RZ, R55 ;  /* 0x000000ffff393224 */ /* 0x000fe200078e0037 */
[----:B------:R-:W-:Y:S01]  /*8cf0*/  LOP3.LUT P4, RZ, R49, 0x80000, RZ, 0xc0, !PT ;  /* 0x0008000031ff7812 */ /* 0x000fe2000788c0ff */
[----:B------:R-:W-:-:S02]  /*8d00*/  FADD.FTZ R59, R59, R60 ;  /* 0x0000003c3b3b7221 */ /* 0x000fc40000010000 */
[----:B------:R-:W-:Y:S02]  /*8d10*/  @P3 IMAD.MOV.U32 R58, RZ, RZ, R54 ;  /* 0x000000ffff3a3224 */ /* 0x000fe400078e0036 */
[C---:B------:R-:W-:Y:S02]  /*8d20*/  FMUL.FTZ R60, R57.reuse, R57 ;  /* 0x00000039393c7220 */ /* 0x040fe40000410000 */
[----:B------:R-:W-:Y:S02]  /*8d30*/  FADD.FTZ R57, R57, R58 ;  /* 0x0000003a39397221 */ /* 0x000fe40000010000 */
[----:B------:R-:W-:Y:S01]  /*8d40*/  FFMA.FTZ R60, R58, R58, R60 ;  /* 0x0000003a3a3c7223 */ /* 0x000fe2000001003c */
[----:B------:R-:W-:Y:S01]  /*8d50*/  HFMA2.MMA R58, -RZ, RZ, 0, 0 ;  /* 0x00000000ff3a7435 */ /* 0x000fe200000001ff */
[----:B------:R-:W-:Y:S01]  /*8d60*/  FADD.FTZ R51, R51, R56 ;  /* 0x0000003833337221 */ /* 0x000fe20000010000 */
[----:B------:R-:W-:Y:S01]  /*8d70*/  MOV R56, RZ ;  /* 0x000000ff00387202 */ /* 0x000fe20000000f00 */
[----:B------:R0:W-:Y:S03]  /*8d80*/  STL.64 [R1+0x390], R52 ;  /* 0x0003903401007387 */ /* 0x0001e60000100a00 */
[----:B----4-:R-:W-:Y:S01]  /*8d90*/  @P4 IMAD.MOV.U32 R58, RZ, RZ, R47 ;  /* 0x000000ffff3a4224 */ /* 0x010fe200078e002f */
[----:B------:R1:W-:Y:S04]  /*8da0*/  STL.64 [R1+0x398], R54 ;  /* 0x0003983601007387 */ /* 0x0003e80000100a00 */
[----:B------:R-:W3:Y:S04]  /*8db0*/  LDL.LU R47, [R1+0x30c] ;  /* 0x00030c00012f7983 */ /* 0x000ee80000300800 */
[----:B0-----:R-:W4:Y:S04]  /*8dc0*/  LDL.LU R52, [R1+0x310] ;  /* 0x0003100001347983 */ /* 0x001f280000300800 */
[----:B------:R-:W4:Y:S04]  /*8dd0*/  LDL.LU R53, [R1+0x314] ;  /* 0x0003140001357983 */ /* 0x000f280000300800 */
[----:B-1----:R-:W3:Y:S04]  /*8de0*/  LDL.LU R54, [R1+0x318] ;  /* 0x0003180001367983 */ /* 0x002ee80000300800 */
[----:B------:R-:W3:Y:S01]  /*8df0*/  LDL.LU R55, [R1+0x31c] ;  /* 0x00031c0001377983 */ /* 0x000ee20000300800 */
[----:B------:R-:W-:Y:S01]  /*8e00*/  LOP3.LUT P5, RZ, R49, 0x40000, RZ, 0xc0, !PT ;  /* 0x0004000031ff7812 */ /* 0x000fe200078ac0ff */
[----:B------:R-:W-:Y:S01]  /*8e10*/  FADD.FTZ R59, R59, R61 ;  /* 0x0000003d3b3b7221 */ /* 0x000fe20000010000 */
[----:B------:R-:W-:Y:S01]  /*8e20*/  LOP3.LUT P6, RZ, R49, 0x20000, RZ, 0xc0, !PT ;  /* 0x0002000031ff7812 */ /* 0x000fe200078cc0ff */
[----:B------:R-:W-:Y:S01]  /*8e30*/  FADD.FTZ R51, R51, R57 ;  /* 0x0000003933337221 */ /* 0x000fe20000010000 */
[----:B------:R-:W-:Y:S01]  /*8e40*/  MOV R57, RZ ;  /* 0x000000ff00397202 */ /* 0x000fe20000000f00 */
[----:B------:R-:W-:-:S08]  /*8e50*/  FADD.FTZ R59, R59, R60 ;  /* 0x0000003c3b3b7221 */ /* 0x000fd00000010000 */
[----:B------:R-:W-:-:S04]  /*8e60*/  @P5 IMAD.MOV.U32 R57, RZ, RZ, R3 ;  /* 0x000000ffff395224 */ /* 0x000fc800078e0003 */
[----:B------:R-:W-:Y:S01]  /*8e70*/  FMUL.FTZ R60, R57, R57 ;  /* 0x00000039393c7220 */ /* 0x000fe20000410000 */
[----:B------:R-:W-:Y:S01]  /*8e80*/  LOP3.LUT P3, RZ, R49, 0x10000, RZ, 0xc0, !PT ;  /* 0x0001000031ff7812 */ /* 0x000fe2000786c0ff */
[----:B--2---:R-:W-:Y:S02]  /*8e90*/  @P4 IMAD.MOV.U32 R56, RZ, RZ, R46 ;  /* 0x000000ffff384224 */ /* 0x004fe400078e002e */
[----:B------:R-:W2:Y:S02]  /*8ea0*/  LDL.LU R46, [R1+0x308] ;  /* 0x00030800012e7983 */ /* 0x000ea40000300800 */
[C---:B------:R-:W-:Y:S01]  /*8eb0*/  FMUL.FTZ R61, R56.reuse, R56 ;  /* 0x00000038383d7220 */ /* 0x040fe20000410000 */
[----:B------:R-:W-:-:S03]  /*8ec0*/  FADD.FTZ R56, R56, R58 ;  /* 0x0000003a38387221 */ /* 0x000fc60000010000 */
[----:B------:R-:W-:Y:S01]  /*8ed0*/  FFMA.FTZ R61, R58, R58, R61 ;  /* 0x0000003a3a3d7223 */ /* 0x000fe2000001003d */
[----:B------:R-:W-:Y:S01]  /*8ee0*/  HFMA2.MMA R58, -RZ, RZ, 0, 0 ;  /* 0x00000000ff3a7435 */ /* 0x000fe200000001ff */
[----:B------:R-:W-:-:S05]  /*8ef0*/  FADD.FTZ R51, R51, R56 ;  /* 0x0000003833337221 */ /* 0x000fca0000010000 */
[----:B------:R-:W-:Y:S01]  /*8f00*/  @P5 IMAD.MOV.U32 R58, RZ, RZ, R2 ;  /* 0x000000ffff3a5224 */ /* 0x000fe200078e0002 */
[----:B------:R-:W-:-:S03]  /*8f10*/  MOV R56, RZ ;  /* 0x000000ff00387202 */ /* 0x000fc60000000f00 */
[----:B------:R-:W-:Y:S01]  /*8f20*/  FADD.FTZ R57, R57, R58 ;  /* 0x0000003a39397221 */ /* 0x000fe20000010000 */
[----:B------:R-:W-:Y:S01]  /*8f30*/  FFMA.FTZ R60, R58, R58, R60 ;  /* 0x0000003a3a3c7223 */ /* 0x000fe2000001003c */
[----:B------:R-:W-:Y:S01]  /*8f40*/  HFMA2.MMA R58, -RZ, RZ, 0, 0 ;  /* 0x00000000ff3a7435 */ /* 0x000fe200000001ff */
[----:B------:R-:W-:Y:S02]  /*8f50*/  @P6 IMAD.MOV.U32 R56, RZ, RZ, R5 ;  /* 0x000000ffff386224 */ /* 0x000fe400078e0005 */
[----:B------:R-:W-:Y:S02]  /*8f60*/  FADD.FTZ R59, R59, R61 ;  /* 0x0000003d3b3b7221 */ /* 0x000fe40000010000 */
[----:B------:R-:W-:Y:S01]  /*8f70*/  FMUL.FTZ R61, R56, R56 ;  /* 0x00000038383d7220 */ /* 0x000fe20000410000 */
[----:B------:R-:W-:Y:S01]  /*8f80*/  @P6 IMAD.MOV.U32 R58, RZ, RZ, R4 ;  /* 0x000000ffff3a6224 */ /* 0x000fe200078e0004 */
[----:B------:R-:W-:Y:S01]  /*8f90*/  LOP3.LUT P4, RZ, R49, 0x8000, RZ, 0xc0, !PT ;  /* 0x0000800031ff7812 */ /* 0x000fe2000788c0ff */
[----:B------:R-:W-:-:S02]  /*8fa0*/  FADD.FTZ R51, R51, R57 ;  /* 0x0000003933337221 */ /* 0x000fc40000010000 */
[----:B------:R-:W-:Y:S01]  /*8fb0*/  FADD.FTZ R56, R56, R58 ;  /* 0x0000003a38387221 */ /* 0x000fe20000010000 */
[----:B------:R-:W-:Y:S01]  /*8fc0*/  FFMA.FTZ R61, R58, R58, R61 ;  /* 0x0000003a3a3d7223 */ /* 0x000fe2000001003d */
[----:B------:R-:W-:Y:S01]  /*8fd0*/  HFMA2.MMA R58, -RZ, RZ, 0, 0 ;  /* 0x00000000ff3a7435 */ /* 0x000fe200000001ff */
[----:B------:R-:W-:Y:S01]  /*8fe0*/  MOV R57, RZ ;  /* 0x000000ff00397202 */ /* 0x000fe20000000f00 */
[----:B------:R-:W-:Y:S02]  /*8ff0*/  @P3 IMAD.MOV.U32 R57, RZ, RZ, R7 ;  /* 0x000000ffff393224 */ /* 0x000fe400078e0007 */
[----:B------:R-:W-:Y:S02]  /*9000*/  FADD.FTZ R59, R59, R60 ;  /* 0x0000003c3b3b7221 */ /* 0x000fe40000010000 */
[----:B------:R-:W-:Y:S02]  /*9010*/  @P3 IMAD.MOV.U32 R58, RZ, RZ, R6 ;  /* 0x000000ffff3a3224 */ /* 0x000fe400078e0006 */
[----:B------:R-:W-:Y:S01]  /*9020*/  FMUL.FTZ R60, R57, R57 ;  /* 0x00000039393c7220 */ /* 0x000fe20000410000 */
[----:B------:R-:W-:Y:S01]  /*9030*/  LOP3.LUT P5, RZ, R49, 0x4000, RZ, 0xc0, !PT ;  /* 0x0000400031ff7812 */ /* 0x000fe200078ac0ff */
[----:B------:R-:W-:Y:S01]  /*9040*/  FADD.FTZ R51, R51, R56 ;  /* 0x0000003833337221 */ /* 0x000fe20000010000 */
[----:B------:R-:W-:Y:S01]  /*9050*/  FADD.FTZ R57, R57, R58 ;  /* 0x0000003a39397221 */ /* 0x000fe20000010000 */
[----:B------:R-:W-:Y:S01]  /*9060*/  FFMA.FTZ R60, R58, R58, R60 ;  /* 0x0000003a3a3c7223 */ /* 0x000fe2000001003c */
[----:B------:R-:W-:Y:S01]  /*9070*/  HFMA2.MMA R58, -RZ, RZ, 0, 0 ;  /* 0x00000000ff3a7435 */ /* 0x000fe200000001ff */
[----:B------:R-:W-:Y:S01]  /*9080*/  MOV R56, RZ ;  /* 0x000000ff00387202 */ /* 0x000fe20000000f00 */
[----:B------:R-:W-:-:S02]  /*9090*/  @P4 IMAD.MOV.U32 R56, RZ, RZ, R9 ;  /* 0x000000ffff384224 */ /* 0x000fc400078e0009 */
[----:B------:R-:W-:Y:S02]  /*90a0*/  FADD.FTZ R59, R59, R61 ;  /* 0x0000003d3b3b7221 */ /* 0x000fe40000010000 */
[----:B------:R-:W-:Y:S02]  /*90b0*/  @P4 IMAD.MOV.U32 R58, RZ, RZ, R8 ;  /* 0x000000ffff3a4224 */ /* 0x000fe400078e0008 */
[C---:B------:R-:W-:Y:S01]  /*90c0*/  FMUL.FTZ R61, R56.reuse, R56 ;  /* 0x00000038383d7220 */ /* 0x040fe20000410000 */
        /* <DEDUP_REMOVED lines=46> */
[----:B------:R-:W-:Y:S01]  /*93b0*/  @P5 IMAD.MOV.U32 R57, RZ, RZ, R19 ;  /* 0x000000ffff395224 */ /* 0x000fe200078e0013 */
[----:B------:R0:W-:Y:S01]  /*93c0*/  STL.64 [R1+0x3a8], R2 ;  /* 0x0003a80201007387 */ /* 0x0001e20000100a00 */
[----:B------:R-:W-:-:S02]  /*93d0*/  FADD.FTZ R59, R59, R60 ;  /* 0x0000003c3b3b7221 */ /* 0x000fc40000010000 */
[----:B------:R-:W-:Y:S01]  /*93e0*/  @P5 IMAD.MOV.U32 R58, RZ, RZ, R18 ;  /* 0x000000ffff3a5224 */ /* 0x000fe200078e0012 */
[----:B------:R1:W-:Y:S01]  /*93f0*/  STL.64 [R1+0x3b0], R4 ;  /* 0x0003b00401007387 */ /* 0x0003e20000100a00 */
[----:B------:R-:W-:-:S03]  /*9400*/  FMUL.FTZ R60, R57, R57 ;  /* 0x00000039393c7220 */ /* 0x000fc60000410000 */
[----:B------:R4:W-:Y:S04]  /*9410*/  STL.64 [R1+0x3b8], R6 ;  /* 0x0003b80601007387 */ /* 0x0009e80000100a00 */
[----:B------:R3:W-:Y:S04]  /*9420*/  STL.64 [R1+0x3c0], R8 ;  /* 0x0003c00801007387 */ /* 0x0007e80000100a00 */
[----:B------:R3:W-:Y:S04]  /*9430*/  STL.64 [R1+0x3c8], R10 ;  /* 0x0003c80a01007387 */ /* 0x0007e80000100a00 */
[----:B------:R3:W-:Y:S04]  /*9440*/  STL.64 [R1+0x3d0], R12 ;  /* 0x0003d00c01007387 */ /* 0x0007e80000100a00 */
[----:B------:R3:W-:Y:S04]  /*9450*/  STL.64 [R1+0x3d8], R14 ;  /* 0x0003d80e01007387 */ /* 0x0007e80000100a00 */
[----:B------:R3:W-:Y:S04]  /*9460*/  STL.64 [R1+0x3e0], R16 ;  /* 0x0003e01001007387 */ /* 0x0007e80000100a00 */
[----:B0-----:R-:W2:Y:S04]  /*9470*/  LDL.LU R2, [R1+0x320] ;  /* 0x0003200001027983 */ /* 0x001ea80000300800 */
[----:B------:R-:W2:Y:S04]  /*9480*/  LDL.LU R3, [R1+0x324] ;  /* 0x0003240001037983 */ /* 0x000ea80000300800 */
[----:B-1----:R-:W2:Y:S04]  /*9490*/  LDL.LU R4, [R1+0x328] ;  /* 0x0003280001047983 */ /* 0x002ea80000300800 */
[----:B------:R-:W2:Y:S04]  /*94a0*/  LDL.LU R5, [R1+0x32c] ;  /* 0x00032c0001057983 */ /* 0x000ea80000300800 */
[----:B----4-:R-:W4:Y:S04]  /*94b0*/  LDL.LU R6, [R1+0x330] ;  /* 0x0003300001067983 */ /* 0x010f280000300800 */
[----:B------:R-:W4:Y:S04]  /*94c0*/  LDL.LU R7, [R1+0x334] ;  /* 0x0003340001077983 */ /* 0x000f280000300800 */
[----:B---3--:R-:W3:Y:S04]  /*94d0*/  LDL.LU R8, [R1+0x338] ;  /* 0x0003380001087983 */ /* 0x008ee80000300800 */
[----:B------:R-:W3:Y:S04]  /*94e0*/  LDL.LU R9, [R1+0x33c] ;  /* 0x00033c0001097983 */ /* 0x000ee80000300800 */
[----:B------:R-:W4:Y:S04]  /*94f0*/  LDL.LU R10, [R1+0x340] ;  /* 0x00034000010a7983 */ /* 0x000f280000300800 */
[----:B------:R-:W4:Y:S04]  /*9500*/  LDL.LU R11, [R1+0x344] ;  /* 0x00034400010b7983 */ /* 0x000f280000300800 */
[----:B------:R-:W3:Y:S04]  /*9510*/  LDL.LU R12, [R1+0x348] ;  /* 0x00034800010c7983 */ /* 0x000ee80000300800 */
[----:B------:R-:W3:Y:S04]  /*9520*/  LDL.LU R13, [R1+0x34c] ;  /* 0x00034c00010d7983 */ /* 0x000ee80000300800 */
[----:B------:R-:W4:Y:S04]  /*9530*/  LDL.LU R14, [R1+0x350] ;  /* 0x00035000010e7983 */ /* 0x000f280000300800 */
[----:B------:R-:W4:Y:S04]  /*9540*/  LDL.LU R15, [R1+0x354] ;  /* 0x00035400010f7983 */ /* 0x000f280000300800 */
[----:B------:R-:W3:Y:S01]  /*9550*/  LDL R17, [R1+0x36c] ;  /* 0x00036c0001117983 */ /* 0x000ee20000100800 */
[----:B------:R-:W-:Y:S01]  /*9560*/  FADD.FTZ R57, R57, R58 ;  /* 0x0000003a39397221 */ /* 0x000fe20000010000 */
[----:B------:R-:W-:Y:S01]  /*9570*/  FFMA.FTZ R60, R58, R58, R60 ;  /* 0x0000003a3a3c7223 */ /* 0x000fe2000001003c */
[----:B------:R-:W-:Y:S01]  /*9580*/  FADD.FTZ R51, R51, R56 ;  /* 0x0000003833337221 */ /* 0x000fe20000010000 */
        /* <DEDUP_REMOVED lines=10> */
[----:B------:R-:W-:Y:S01]  /*9630*/  LOP3.LUT P4, RZ, R49, 0x80, RZ, 0xc0, !PT ;  /* 0x0000008031ff7812 */ /* 0x000fe2000788c0ff */
[----:B------:R-:W-:Y:S01]  /*9640*/  FADD.FTZ R51, R51, R57 ;  /* 0x0000003933337221 */ /* 0x000fe20000010000 */
[----:B------:R-:W-:Y:S01]  /*9650*/  MOV R57, RZ ;  /* 0x000000ff00397202 */ /* 0x000fe20000000f00 */
[----:B------:R-:W-:Y:S01]  /*9660*/  @P3 IMAD.MOV.U32 R57, RZ, RZ, R23 ;  /* 0x000000ffff393224 */ /* 0x000fe200078e0017 */
[C---:B------:R-:W-:Y:S01]  /*9670*/  LOP3.LUT P5, RZ, R49.reuse, 0x40, RZ, 0xc0, !PT ;  /* 0x0000004031ff7812 */ /* 0x040fe200078ac0ff */
[----:B------:R-:W-:Y:S01]  /*9680*/  @P3 IMAD.MOV.U32 R58, RZ, RZ, R22 ;  /* 0x000000ffff3a3224 */ /* 0x000fe200078e0016 */
[C---:B------:R-:W-:Y:S01]  /*9690*/  LOP3.LUT P6, RZ, R49.reuse, 0x20, RZ, 0xc0, !PT ;  /* 0x0000002031ff7812 */ /* 0x040fe200078cc0ff */
[----:B------:R0:W-:Y:S01]  /*96a0*/  STL.64 [R1+0x400], R48 ;  /* 0x0004003001007387 */ /* 0x0001e20000100a00 */
[----:B------:R-:W-:-:S03]  /*96b0*/  LOP3.LUT P3, RZ, R49, 0x10, RZ, 0xc0, !PT ;  /* 0x0000001031ff7812 */ /* 0x000fc6000786c0ff */
[----:B------:R-:W-:Y:S04]  /*96c0*/  STL.64 [R1+0x40], R54 ;  /* 0x0000403601007387 */ /* 0x000fe80000100a00 */
[----:B------:R1:W-:Y:S01]  /*96d0*/  STL.64 [R1+0x48], R52 ;  /* 0x0000483401007387 */ /* 0x0003e20000100a00 */
[----:B------:R-:W-:-:S03]  /*96e0*/  FADD.FTZ R59, R59, R60 ;  /* 0x0000003c3b3b7221 */ /* 0x000fc60000010000 */
[----:B0-----:R-:W3:Y:S04]  /*96f0*/  LDL.LU R48, [R1+0x2a0] ;  /* 0x0002a00001307983 */ /* 0x001ee80000300800 */
[----:B------:R-:W3:Y:S04]  /*9700*/  LDL.LU R49, [R1+0x2a4] ;  /* 0x0002a40001317983 */ /* 0x000ee80000300800 */
[----:B-1----:R-:W3:Y:S04]  /*9710*/  LDL.LU R52, [R1+0x230] ;  /* 0x0002300001347983 */ /* 0x002ee80000300800 */
[----:B------:R-:W3:Y:S04]  /*9720*/  LDL.LU R53, [R1+0x234] ;  /* 0x0002340001357983 */ /* 0x000ee80000300800 */
[----:B------:R-:W3:Y:S04]  /*9730*/  LDL.LU R54, [R1+0x238] ;  /* 0x0002380001367983 */ /* 0x000ee80000300800 */
[----:B------:R-:W3:Y:S01]  /*9740*/  LDL.LU R55, [R1+0x23c] ;  /* 0x00023c0001377983 */ /* 0x000ee20000300800 */
[----:B------:R-:W-:Y:S01]  /*9750*/  FADD.FTZ R51, R51, R56 ;  /* 0x0000003833337221 */ /* 0x000fe20000010000 */
[----:B------:R-:W-:Y:S01]  /*9760*/  FADD.FTZ R59, R59, R61 ;  /* 0x0000003d3b3b7221 */ /* 0x000fe20000010000 */
[----:B------:R-:W-:Y:S01]  /*9770*/  HFMA2.MMA R56, -RZ, RZ, 0, 0 ;  /* 0x00000000ff387435 */ /* 0x000fe200000001ff */
[----:B------:R-:W-:Y:S01]  /*9780*/  FMUL.FTZ R60, R57, R57 ;  /* 0x00000039393c7220 */ /* 0x000fe20000410000 */
[----:B------:R-:W-:Y:S01]  /*9790*/  MOV R61, RZ ;  /* 0x000000ff003d7202 */ /* 0x000fe20000000f00 */
[----:B------:R-:W-:-:S02]  /*97a0*/  @P4 IMAD.MOV.U32 R61, RZ, RZ, R25 ;  /* 0x000000ffff3d4224 */ /* 0x000fc400078e0019 */
[----:B------:R-:W-:Y:S01]  /*97b0*/  FADD.FTZ R57, R57, R58 ;  /* 0x0000003a39397221 */ /* 0x000fe20000010000 */
[----:B------:R-:W-:Y:S01]  /*97c0*/  FFMA.FTZ R60, R58, R58, R60 ;  /* 0x0000003a3a3c7223 */ /* 0x000fe2000001003c */
[----:B------:R-:W-:Y:S02]  /*97d0*/  @P4 IMAD.MOV.U32 R56, RZ, RZ, R24 ;  /* 0x000000ffff384224 */ /* 0x000fe400078e0018 */
[C---:B------:R-:W-:Y:S02]  /*97e0*/  FMUL.FTZ R58, R61.reuse, R61 ;  /* 0x0000003d3d3a7220 */ /* 0x040fe40000410000 */
[----:B------:R-:W-:Y:S02]  /*97f0*/  FADD.FTZ R61, R61, R56 ;  /* 0x000000383d3d7221 */ /* 0x000fe40000010000 */
[----:B------:R-:W-:Y:S01]  /*9800*/  FFMA.FTZ R58, R56, R56, R58 ;  /* 0x00000038383a7223 */ /* 0x000fe2000001003a */
[----:B------:R-:W-:Y:S01]  /*9810*/  HFMA2.MMA R56, -RZ, RZ, 0, 0 ;  /* 0x00000000ff387435 */ /* 0x000fe200000001ff */
[----:B------:R-:W-:Y:S01]  /*9820*/  FADD.FTZ R51, R51, R57 ;  /* 0x0000003933337221 */ /* 0x000fe20000010000 */
[----:B------:R-:W-:Y:S01]  /*9830*/  MOV R57, RZ ;  /* 0x000000ff00397202 */ /* 0x000fe20000000f00 */
[----:B------:R-:W-:Y:S01]  /*9840*/  @P5 IMAD.MOV.U32 R57, RZ, RZ, R27 ;  /* 0x000000ffff395224 */ /* 0x000fe200078e001b */
[----:B------:R-:W-:-:S02]  /*9850*/  LOP3.LUT P4, RZ, R0, 0x2, RZ, 0xc0, !PT ;  /* 0x0000000200ff7812 */ /* 0x000fc4000788c0ff */
[----:B------:R-:W-:Y:S01]  /*9860*/  @P5 IMAD.MOV.U32 R56, RZ, RZ, R26 ;  /* 0x000000ffff385224 */ /* 0x000fe200078e001a */
[----:B------:R-:W-:Y:S01]  /*9870*/  LOP3.LUT P5, RZ, R0, 0x1, RZ, 0xc0, !PT ;  /* 0x0000000100ff7812 */ /* 0x000fe200078ac0ff */
[----:B--2---:R0:W-:Y:S04]  /*9880*/  STL.64 [R1+0x50], R46 ;  /* 0x0000502e01007387 */ /* 0x0041e80000100a00 */
[----:B0-----:R-:W2:Y:S04]  /*9890*/  LDL.LU R46, [R1+0x228] ;  /* 0x00022800012e7983 */ /* 0x001ea80000300800 */
[----:B------:R-:W2:Y:S01]  /*98a0*/  LDL.LU R47, [R1+0x22c] ;  /* 0x00022c00012f7983 */ /* 0x000ea20000300800 */
[C---:B------:R-:W-:Y:S01]  /*98b0*/  FMUL.FTZ R0, R57.reuse, R57 ;  /* 0x0000003939007220 */ /* 0x040fe20000410000 */
[----:B------:R-:W-:Y:S01]  /*98c0*/  FADD.FTZ R57, R57, R56 ;  /* 0x0000003839397221 */ /* 0x000fe20000010000 */
[----:B------:R-:W-:Y:S01]  /*98d0*/  FADD.FTZ R51, R51, R61 ;  /* 0x0000003d33337221 */ /* 0x000fe20000010000 */
[----:B------:R-:W-:Y:S01]  /*98e0*/  FADD.FTZ R59, R59, R60 ;  /* 0x0000003c3b3b7221 */ /* 0x000fe20000010000 */
[----:B------:R-:W-:Y:S01]  /*98f0*/  FFMA.FTZ R0, R56, R56, R0 ;  /* 0x0000003838007223 */ /* 0x000fe20000010000 */
[----:B------:R-:W0:Y:S01]  /*9900*/  S2R R16, SR_LANEID ;  /* 0x0000000000107919 */ /* 0x000e220000000000 */
[----:B------:R-:W-:Y:S01]  /*9910*/  FADD.FTZ R51, R51, R57 ;  /* 0x0000003933337221 */ /* 0x000fe20000010000 */
[----:B------:R-:W-:Y:S01]  /*9920*/  FADD.FTZ R58, R59, R58 ;  /* 0x0000003a3b3a7221 */ /* 0x000fe20000010000 */
[----:B------:R-:W-:Y:S01]  /*9930*/  HFMA2.MMA R57, -RZ, RZ, 0, 0 ;  /* 0x00000000ff397435 */ /* 0x000fe200000001ff */
[----:B------:R-:W-:Y:S01]  /*9940*/  MOV R56, RZ ;  /* 0x000000ff00387202 */ /* 0x000fe20000000f00 */
[----:B------:R-:W-:Y:S01]  /*9950*/  HFMA2.MMA R59, -RZ, RZ, 0, 0 ;  /* 0x00000000ff3b7435 */ /* 0x000fe200000001ff */
[----:B------:R-:W-:-:S02]  /*9960*/  @P6 IMAD.MOV.U32 R56, RZ, RZ, R29 ;  /* 0x000000ffff386224 */ /* 0x000fc400078e001d */
[----:B------:R-:W-:Y:S01]  /*9970*/  FADD.FTZ R58, R58, R0 ;  /* 0x000000003a3a7221 */ /* 0x000fe20000010000 */
[----:B------:R-:W-:Y:S01]  /*9980*/  MOV R0, RZ ;  /* 0x000000ff00007202 */ /* 0x000fe20000000f00 */
[----:B------:R-:W-:Y:S01]  /*9990*/  @P3 IMAD.MOV.U32 R0, RZ, RZ, R31 ;  /* 0x000000ffff003224 */ /* 0x000fe200078e001f */
[----:B------:R-:W2:Y:S01]  /*99a0*/  LDL.LU R61, [R1+0x2fc] ;  /* 0x0002fc00013d7983 */ /* 0x000ea20000300800 */
[----:B------:R-:W-:Y:S01]  /*99b0*/  @P3 IMAD.MOV.U32 R57, RZ, RZ, R30 ;  /* 0x000000ffff393224 */ /* 0x000fe200078e001e */
[----:B------:R-:W-:Y:S01]  /*99c0*/  LOP3.LUT P3, RZ, R50, 0x40000000, RZ, 0xc0, !PT ;  /* 0x4000000032ff7812 */ /* 0x000fe2000786c0ff */
[----:B------:R-:W-:Y:S02]  /*99d0*/  @P6 IMAD.MOV.U32 R59, RZ, RZ, R28 ;  /* 0x000000ffff3b6224 */ /* 0x000fe400078e001c */
[C---:B------:R-:W-:Y:S02]  /*99e0*/  FMUL.FTZ R60, R56.reuse, R56 ;  /* 0x00000038383c7220 */ /* 0x040fe40000410000 */
[----:B------:R-:W-:-:S02]  /*99f0*/  FADD.FTZ R56, R56, R59 ;  /* 0x0000003b38387221 */ /* 0x000fc40000010000 */
[----:B------:R-:W-:Y:S01]  /*9a00*/  FFMA.FTZ R60, R59, R59, R60 ;  /* 0x0000003b3b3c7223 */ /* 0x000fe2000001003c */
[----:B------:R-:W-:Y:S01]  /*9a10*/  FMUL.FTZ R59, R0, R0 ;  /* 0x00000000003b7220 */ /* 0x000fe20000410000 */
[----:B------:R-:W-:Y:S01]  /*9a20*/  LOP3.LUT P6, RZ, R50, 0x80000000, RZ, 0xc0, !PT ;  /* 0x8000000032ff7812 */ /* 0x000fe200078cc0ff */
[----:B------:R-:W-:Y:S01]  /*9a30*/  FADD.FTZ R0, R0, R57 ;  /* 0x0000003900007221 */ /* 0x000fe20000010000 */
[----:B------:R-:W-:Y:S01]  /*9a40*/  FADD.FTZ R51, R51, R56 ;  /* 0x0000003833337221 */ /* 0x000fe20000010000 */
[----:B------:R-:W-:Y:S01]  /*9a50*/  FFMA.FTZ R59, R57, R57, R59 ;  /* 0x00000039393b7223 */ /* 0x000fe2000001003b */
[----:B------:R-:W-:Y:S02]  /*9a60*/  CS2R R56, SRZ ;  /* 0x0000000000387805 */ /* 0x000fe4000001ff00 */
[----:B------:R-:W-:Y:S01]  /*9a70*/  @P3 MOV R56, R33 ;  /* 0x0000002100383202 */ /* 0x000fe20000000f00 */
[----:B------:R-:W-:Y:S01]  /*9a80*/  FADD.FTZ R0, R51, R0 ;  /* 0x0000000033007221 */ /* 0x000fe20000010000 */
[----:B------:R-:W-:Y:S01]  /*9a90*/  @P3 IMAD.MOV.U32 R57, RZ, RZ, R32 ;  /* 0x000000ffff393224 */ /* 0x000fe200078e0020 */
[----:B------:R-:W-:Y:S01]  /*9aa0*/  HFMA2.MMA R51, -RZ, RZ, 0, 0 ;  /* 0x00000000ff337435 */ /* 0x000fe200000001ff */
[----:B------:R-:W-:Y:S01]  /*9ab0*/  FADD.FTZ R58, R58, R60 ;  /* 0x0000003c3a3a7221 */ /* 0x000fe20000010000 */
[C---:B------:R-:W-:Y:S01]  /*9ac0*/  FMUL.FTZ R60, R56.reuse, R56 ;  /* 0x00000038383c7220 */ /* 0x040fe20000410000 */
[----:B------:R-:W-:-:S03]  /*9ad0*/  FADD.FTZ R56, R56, R57 ;  /* 0x0000003938387221 */ /* 0x000fc60000010000 */
[----:B------:R-:W-:Y:S02]  /*9ae0*/  @P6 IMAD.MOV.U32 R51, RZ, RZ, R35 ;  /* 0x000000ffff336224 */ /* 0x000fe400078e0023 */
[----:B------:R-:W-:Y:S01]  /*9af0*/  FFMA.FTZ R60, R57, R57, R60 ;  /* 0x00000039393c7223 */ /* 0x000fe2000001003c */
[----:B------:R-:W-:Y:S01]  /*9b00*/  FADD.FTZ R0, R0, R56 ;  /* 0x0000003800007221 */ /* 0x000fe20000010000 */
[----:B------:R-:W-:Y:S01]  /*9b10*/  FADD.FTZ R58, R58, R59 ;  /* 0x0000003b3a3a7221 */ /* 0x000fe20000010000 */
[----:B------:R-:W-:Y:S01]  /*9b20*/  MOV R57, RZ ;  /* 0x000000ff00397202 */ /* 0x000fe20000000f00 */
[----:B------:R-:W-:Y:S01]  /*9b30*/  HFMA2.MMA R56, -RZ, RZ, 0, 0 ;  /* 0x00000000ff387435 */ /* 0x000fe200000001ff */
[----:B------:R-:W-:Y:S02]  /*9b40*/  @P6 IMAD.MOV.U32 R57, RZ, RZ, R34 ;  /* 0x000000ffff396224 */ /* 0x000fe400078e0022 */
[C---:B------:R-:W-:Y:S02]  /*9b50*/  FMUL.FTZ R59, R51.reuse, R51 ;  /* 0x00000033333b7220 */ /* 0x040fe40000410000 */
[----:B------:R-:W-:-:S02]  /*9b60*/  FADD.FTZ R51, R51, R57 ;  /* 0x0000003933337221 */ /* 0x000fc40000010000 */
[----:B------:R-:W-:Y:S01]  /*9b70*/  FFMA.FTZ R59, R57, R57, R59 ;  /* 0x00000039393b7223 */ /* 0x000fe2000001003b */
[----:B------:R-:W-:Y:S01]  /*9b80*/  @P5 IMAD.MOV.U32 R56, RZ, RZ, R37 ;  /* 0x000000ffff385224 */ /* 0x000fe200078e0025 */
[----:B------:R-:W-:Y:S01]  /*9b90*/  MOV R57, RZ ;  /* 0x000000ff00397202 */ /* 0x000fe20000000f00 */
[----:B------:R-:W-:Y:S02]  /*9ba0*/  @P5 IMAD.MOV.U32 R57, RZ, RZ, R36 ;  /* 0x000000ffff395224 */ /* 0x000fe400078e0024 */
[----:B------:R-:W-:Y:S01]  /*9bb0*/  FADD.FTZ R58, R58, R60 ;  /* 0x0000003c3a3a7221 */ /* 0x000fe20000010000 */
[----:B------:R-:W-:Y:S01]  /*9bc0*/  FADD.FTZ R0, R0, R51 ;  /* 0x0000003300007221 */ /* 0x000fe20000010000 */
[C---:B------:R-:W-:Y:S01]  /*9bd0*/  FMUL.FTZ R60, R56.reuse, R56 ;  /* 0x00000038383c7220 */ /* 0x040fe20000410000 */
[----:B------:R-:W-:Y:S01]  /*9be0*/  HFMA2.MMA R51, -RZ, RZ, 0, 0 ;  /* 0x00000000ff337435 */ /* 0x000fe200000001ff */
[----:B------:R-:W-:-:S04]  /*9bf0*/  FADD.FTZ R56, R56, R57 ;  /* 0x0000003938387221 */ /* 0x000fc80000010000 */
[----:B------:R-:W-:Y:S01]  /*9c00*/  FADD.FTZ R0, R0, R56 ;  /* 0x0000003800007221 */ /* 0x000fe20000010000 */
[----:B------:R-:W-:Y:S01]  /*9c10*/  @P4 IMAD.MOV.U32 R51, RZ, RZ, R39 ;  /* 0x000000ffff334224 */ /* 0x000fe200078e0027 */
[----:B------:R-:W-:Y:S01]  /*9c20*/  HFMA2.MMA R56, -RZ, RZ, 0, 0 ;  /* 0x00000000ff387435 */ /* 0x000fe200000001ff */
[----:B------:R-:W-:Y:S01]  /*9c30*/  FFMA.FTZ R60, R57, R57, R60 ;  /* 0x00000039393c7223 */ /* 0x000fe2000001003c */
[----:B------:R-:W-:Y:S01]  /*9c40*/  FADD.FTZ R58, R58, R59 ;  /* 0x0000003b3a3a7221 */ /* 0x000fe20000010000 */
[----:B------:R-:W-:Y:S01]  /*9c50*/  MOV R57, RZ ;  /* 0x000000ff00397202 */ /* 0x000fe20000000f00 */
[----:B------:R-:W-:Y:S02]  /*9c60*/  @P4 IMAD.MOV.U32 R57, RZ, RZ, R38 ;  /* 0x000000ffff394224 */ /* 0x000fe400078e0026 */
[C---:B------:R-:W-:Y:S01]  /*9c70*/  FMUL.FTZ R59, R51.reuse, R51 ;  /* 0x00000033333b7220 */ /* 0x040fe20000410000 */
[----:B------:R-:W-:Y:S02]  /*9c80*/  @P0 IMAD.MOV.U32 R56, RZ, RZ, R41 ;  /* 0x000000ffff380224 */ /* 0x000fe400078e0029 */
[----:B------:R-:W-:Y:S01]  /*9c90*/  FADD.FTZ R58, R58, R60 ;  /* 0x0000003c3a3a7221 */ /* 0x000fe20000010000 */
[----:B------:R-:W-:Y:S01]  /*9ca0*/  FADD.FTZ R51, R51, R57 ;  /* 0x0000003933337221 */ /* 0x000fe20000010000 */
[----:B------:R-:W-:Y:S01]  /*9cb0*/  FFMA.FTZ R59, R57, R57, R59 ;  /* 0x00000039393b7223 */ /* 0x000fe2000001003b */
[----:B------:R-:W-:Y:S01]  /*9cc0*/  MOV R57, RZ ;  /* 0x000000ff00397202 */ /* 0x000fe20000000f00 */
[----:B------:R-:W-:-:S02]  /*9cd0*/  @P0 IMAD.MOV.U32 R57, RZ, RZ, R40 ;  /* 0x000000ffff390224 */ /* 0x000fc400078e0028 */
[----:B------:R-:W-:Y:S01]  /*9ce0*/  FMUL.FTZ R60, R56, R56 ;  /* 0x00000038383c7220 */ /* 0x000fe20000410000 */
[----:B------:R-:W-:Y:S01]  /*9cf0*/  FADD.FTZ R0, R0, R51 ;  /* 0x0000003300007221 */ /* 0x000fe20000010000 */
[----:B------:R-:W-:Y:S01]  /*9d00*/  FADD.FTZ R58, R58, R59 ;  /* 0x0000003b3a3a7221 */ /* 0x000fe20000010000 */
[----:B------:R-:W-:Y:S01]  /*9d10*/  HFMA2.MMA R51, -RZ, RZ, 0, 0 ;  /* 0x00000000ff337435 */ /* 0x000fe200000001ff */
[----:B------:R-:W-:-:S04]  /*9d20*/  FFMA.FTZ R60, R57, R57, R60 ;  /* 0x00000039393c7223 */ /* 0x000fc8000001003c */
[----:B------:R-:W-:Y:S01]  /*9d30*/  FADD.FTZ R58, R58, R60 ;  /* 0x0000003c3a3a7221 */ /* 0x000fe20000010000 */
[----:B------:R-:W-:Y:S01]  /*9d40*/  HFMA2.MMA R60, -RZ, RZ, 0, 0 ;  /* 0x00000000ff3c7435 */ /* 0x000fe200000001ff */
[----:B------:R-:W-:Y:S02]  /*9d50*/  @P1 IMAD.MOV.U32 R51, RZ, RZ, R43 ;  /* 0x000000ffff331224 */ /* 0x000fe400078e002b */
        /* <DEDUP_REMOVED lines=13> */
[----:B------:R-:W-:Y:S01]  /*9e30*/  FADD.FTZ R60, R60, R56 ;  /* 0x000000383c3c7221 */ /* 0x000fe20000010000 */
[----:B------:R-:W-:Y:S01]  /*9e40*/  FFMA.FTZ R57, R56, R56, R57 ;  /* 0x0000003838397223 */ /* 0x000fe20000010039 */
[----:B0-----:R-:W-:Y:S01]  /*9e50*/  ISETP.GT.AND P3, PT, R16, 0x1e, PT ;  /* 0x0000001e1000780c */ /* 0x001fe20003f64270 */
[----:B------:R-:W-:Y:S01]  /*9e60*/  STL.64 [R1+0x3e8], R18 ;  /* 0x0003e81201007387 */ /* 0x000fe20000100a00 */
[----:B------:R-:W-:Y:S01]  /*9e70*/  FADD.FTZ R0, R0, R60 ;  /* 0x0000003c00007221 */ /* 0x000fe20000010000 */
[----:B------:R-:W-:Y:S02]  /*9e80*/  FADD.FTZ R57, R58, R57 ;  /* 0x000000393a397221 */ /* 0x000fe40000010000 */
[----:B------:R-:W2:Y:S04]  /*9e90*/  LDL.LU R60, [R1+0x2f8] ;  /* 0x0002f800013c7983 */ /* 0x000ea80000300800 */
[----:B------:R-:W0:Y:S04]  /*9ea0*/  SHFL.DOWN PT, R51, R0, 0x1, 0x1f ;  /* 0x08201f0000337f89 */ /* 0x000e2800000e0000 */
[----:B------:R-:W1:Y:S04]  /*9eb0*/  SHFL.DOWN PT, R56, R57, 0x1, 0x1f ;  /* 0x08201f0039387f89 */ /* 0x000e6800000e0000 */
[----:B------:R-:W-:Y:S04]  /*9ec0*/  STL.64 [R1+0x3f0], R20 ;  /* 0x0003f01401007387 */ /* 0x000fe80000100a00 */
[----:B------:R-:W-:Y:S04]  /*9ed0*/  STL.64 [R1+0x3f8], R22 ;  /* 0x0003f81601007387 */ /* 0x000fe80000100a00 */
[----:B------:R-:W-:Y:S04]  /*9ee0*/  STL.64 [R1+0x408], R24 ;  /* 0x0004081801007387 */ /* 0x000fe80000100a00 */
[----:B------:R-:W-:Y:S01]  /*9ef0*/  STL.64 [R1+0x410], R26 ;  /* 0x0004101a01007387 */ /* 0x000fe20000100a00 */
[----:B0-----:R-:W-:-:S03]  /*9f00*/  @!P3 FADD.FTZ R0, R0, R51 ;  /* 0x000000330000b221 */ /* 0x001fc60000010000 */
[----:B------:R-:W-:Y:S01]  /*9f10*/  STL.64 [R1+0x418], R28 ;  /* 0x0004181c01007387 */ /* 0x000fe20000100a00 */
[----:B-1----:R-:W-:-:S03]  /*9f20*/  @!P3 FADD.FTZ R57, R57, R56 ;  /* 0x000000383939b221 */ /* 0x002fc60000010000 */
[----:B------:R-:W0:Y:S04]  /*9f30*/  SHFL.DOWN PT, R51, R0, 0x2, 0x1f ;  /* 0x08401f0000337f89 */ /* 0x000e2800000e0000 */
[----:B------:R-:W1:Y:S01]  /*9f40*/  SHFL.DOWN PT, R56, R57, 0x2, 0x1f ;  /* 0x08401f0039387f89 */ /* 0x000e6200000e0000 */
[----:B------:R-:W-:-:S03]  /*9f50*/  ISETP.GT.AND P3, PT, R16, 0x1d, PT ;  /* 0x0000001d1000780c */ /* 0x000fc60003f64270 */
        /* <DEDUP_REMOVED lines=12> */
[----:B----4-:R-:W-:Y:S04]  /*a020*/  STL.64 [R1+0x8], R14 ;  /* 0x0000080e01007387 */ /* 0x010fe80000100a00 */
[----:B---3--:R-:W-:Y:S01]  /*a030*/  STL.64 [R1+0x10], R12 ;  /* 0x0000100c01007387 */ /* 0x008fe20000100a00 */
        /* <DEDUP_REMOVED lines=8> */
[----:B------:R3:W-:Y:S04]  /*a0c0*/  STL.64 [R1+0x30], R4 ;  /* 0x0000300401007387 */ /* 0x0007e80000100a00 */
[----:B------:R-:W-:Y:S01]  /*a0d0*/  STL.64 [R1+0x38], R2 ;  /* 0x0000380201007387 */ /* 0x000fe20000100a00 */
[----:B0-----:R-:W-:-:S03]  /*a0e0*/  @!P3 FADD.FTZ R0, R0, R51 ;  /* 0x000000330000b221 */ /* 0x001fc60000010000 */
[----:B------:R-:W4:Y:S01]  /*a0f0*/  LDL.LU R58, [R1+0x240] ;  /* 0x00024000013a7983 */ /* 0x000f220000300800 */
[----:B-1----:R-:W-:-:S03]  /*a100*/  @!P3 FADD.FTZ R57, R57, R56 ;  /* 0x000000383939b221 */ /* 0x002fc60000010000 */
[----:B------:R-:W0:Y:S04]  /*a110*/  SHFL.DOWN PT, R51, R0, 0x10, 0x1f ;  /* 0x0a001f0000337f89 */ /* 0x000e2800000e0000 */
[----:B------:R-:W1:Y:S01]  /*a120*/  SHFL.DOWN PT, R56, R57, 0x10, 0x1f ;  /* 0x0a001f0039387f89 */ /* 0x000e6200000e0000 */
[----:B------:R-:W-:-:S03]  /*a130*/  ISETP.GT.AND P3, PT, R16, 0xf, PT ;  /* 0x0000000f1000780c */ /* 0x000fc60003f64270 */
[----:B------:R-:W4:Y:S04]  /*a140*/  LDL.LU R59, [R1+0x244] ;  /* 0x00024400013b7983 */ /* 0x000f280000300800 */
[----:B---3--:R-:W3:Y:S04]  /*a150*/  LDL.LU R4, [R1+0x250] ;  /* 0x0002500001047983 */ /* 0x008ee80000300800 */
[----:B------:R-:W3:Y:S04]  /*a160*/  LDL.LU R5, [R1+0x254] ;  /* 0x0002540001057983 */ /* 0x000ee80000300800 */
[----:B------:R-:W3:Y:S01]  /*a170*/  LDL.LU R8, [R1+0x260] ;  /* 0x0002600001087983 */ /* 0x000ee20000300800 */
[----:B0-----:R-:W-:-:S03]  /*a180*/  @!P3 FADD.FTZ R0, R0, R51 ;  /* 0x000000330000b221 */ /* 0x001fc60000010000 */
[----:B------:R-:W3:Y:S01]  /*a190*/  LDL.LU R9, [R1+0x264] ;  /* 0x0002640001097983 */ /* 0x000ee20000300800 */
[----:B-1----:R-:W-:Y:S01]  /*a1a0*/  @!P3 FADD.FTZ R57, R57, R56 ;  /* 0x000000383939b221 */ /* 0x002fe20000010000 */
[----:B------:R-:W-:Y:S02]  /*a1b0*/  ISETP.NE.AND P3, PT, R16, RZ, PT ;  /* 0x000000ff1000720c */ /* 0x000fe40003f65270 */
[----:B------:R-:W3:Y:S01]  /*a1c0*/  LDL.LU R12, [R1+0x270] ;  /* 0x00027000010c7983 */ /* 0x000ee20000300800 */
[----:B------:R-:W-:-:S03]  /*a1d0*/  MOV R56, R0 ;  /* 0x0000000000387202 */ /* 0x000fc60000000f00 */
[----:B------:R-:W3:Y:S04]  /*a1e0*/  LDL.LU R13, [R1+0x274] ;  /* 0x00027400010d7983 */ /* 0x000ee80000300800 */
[----:B------:R-:W3:Y:S04]  /*a1f0*/  LDL.LU R16, [R1+0x280] ;  /* 0x0002800001107983 */ /* 0x000ee80000300800 */
[----:B------:R0:W-:Y:S04]  /*a200*/  @!P3 STS.64 [R17+0x10], R56 ;  /* 0x000010381100b388 */ /* 0x0001e80000000a00 */
[----:B------:R-:W3:Y:S04]  /*a210*/  LDL.LU R20, [R1+0x290] ;  /* 0x0002900001147983 */ /* 0x000ee80000300800 */
[----:B------:R-:W3:Y:S04]  /*a220*/  LDL.LU R21, [R1+0x294] ;  /* 0x0002940001157983 */ /* 0x000ee80000300800 */
[----:B0-----:R-:W3:Y:S04]  /*a230*/  LDL.LU R17, [R1+0x284] ;  /* 0x0002840001117983 */ /* 0x001ee80000300800 */
[----:B------:R-:W3:Y:S04]  /*a240*/  LDL.LU R26, [R1+0x2b0] ;  /* 0x0002b000011a7983 */ /* 0x000ee80000300800 */
        /* <DEDUP_REMOVED lines=31> */
[----:B------:R0:W-:Y:S04]  /*a440*/  STL.64 [R1+0xb0], R48 ;  /* 0x0000b03001007387 */ /* 0x0001e80000100a00 */
[----:B------:R1:W-:Y:S04]  /*a450*/  STL.64 [R1+0x118], R54 ;  /* 0x0001183601007387 */ /* 0x0003e80000100a00 */
[----:B------:R1:W-:Y:S04]  /*a460*/  STL.64 [R1+0x120], R52 ;  /* 0x0001203401007387 */ /* 0x0003e80000100a00 */
[----:B--2---:R2:W-:Y:S04]  /*a470*/  STL.64 [R1+0x128], R46 ;  /* 0x0001282e01007387 */ /* 0x0045e80000100a00 */
[----:B0-----:R-:W3:Y:S04]  /*a480*/  LDL.LU.64 R48, [R1+0x400] ;  /* 0x0004000001307983 */ /* 0x001ee80000300a00 */
[----:B-1----:R-:W3:Y:S04]  /*a490*/  LDL.LU.64 R54, [R1+0x398] ;  /* 0x0003980001367983 */ /* 0x002ee80000300a00 */
[----:B------:R-:W3:Y:S04]  /*a4a0*/  LDL.LU.64 R52, [R1+0x390] ;  /* 0x0003900001347983 */ /* 0x000ee80000300a00 */
[----:B--2---:R-:W2:Y:S04]  /*a4b0*/  LDL.LU.64 R46, [R1+0x388] ;  /* 0x00038800012e7983 */ /* 0x004ea80000300a00 */
[----:B------:R0:W-:Y:S04]  /*a4c0*/  STL.64 [R1+0x60], R60 ;  /* 0x0000603c01007387 */ /* 0x0001e80000100a00 */
[----:B0-----:R-:W2:Y:S04]  /*a4d0*/  LDL.LU R60, [R1+0x208] ;  /* 0x00020800013c7983 */ /* 0x001ea80000300800 */
[----:B------:R-:W2:Y:S04]  /*a4e0*/  LDL.LU R61, [R1+0x20c] ;  /* 0x00020c00013d7983 */ /* 0x000ea80000300800 */
[----:B----4-:R0:W-:Y:S04]  /*a4f0*/  STL.64 [R1+0x110], R58 ;  /* 0x0001103a01007387 */ /* 0x0101e80000100a00 */
[----:B---3--:R1:W-:Y:S04]  /*a500*/  STL.64 [R1+0x100], R4 ;  /* 0x0001000401007387 */ /* 0x0083e80000100a00 */
[----:B0-----:R-:W3:Y:S04]  /*a510*/  LDL.LU R58, [R1+0x2c0] ;  /* 0x0002c000013a7983 */ /* 0x001ee80000300800 */
[----:B------:R0:W-:Y:S04]  /*a520*/  STL.64 [R1+0xf0], R8 ;  /* 0x0000f00801007387 */ /* 0x0001e80000100a00 */
[----:B-1----:R-:W4:Y:S04]  /*a530*/  LDL.LU.64 R4, [R1+0x3b0] ;  /* 0x0003b00001047983 */ /* 0x002f280000300a00 */
[----:B------:R1:W-:Y:S04]  /*a540*/  STL.64 [R1+0xe0], R12 ;  /* 0x0000e00c01007387 */ /* 0x0003e80000100a00 */
[----:B0-----:R-:W4:Y:S04]  /*a550*/  LDL.LU.64 R8, [R1+0x3c0] ;  /* 0x0003c00001087983 */ /* 0x001f280000300a00 */
[----:B-1----:R-:W4:Y:S04]  /*a560*/  LDL.LU.64 R12, [R1+0x3d0] ;  /* 0x0003d000010c7983 */ /* 0x002f280000300a00 */
[----:B------:R0:W-:Y:S04]  /*a570*/  STL.64 [R1+0xc0], R20 ;  /* 0x0000c01401007387 */ /* 0x0001e80000100a00 */
[----:B------:R-:W-:Y:S04]  /*a580*/  STL.64 [R1+0xd0], R16 ;  /* 0x0000d01001007387 */ /* 0x000fe80000100a00 */
[----:B------:R1:W-:Y:S04]  /*a590*/  STL.64 [R1+0xa0], R26 ;  /* 0x0000a01a01007387 */ /* 0x0003e80000100a00 */
[----:B0-----:R-:W4:Y:S04]  /*a5a0*/  LDL.LU.64 R20, [R1+0x3f0] ;  /* 0x0003f00001147983 */ /* 0x001f280000300a00 */
[----:B------:R0:W-:Y:S04]  /*a5b0*/  STL.64 [R1+0x90], R30 ;  /* 0x0000901e01007387 */ /* 0x0001e80000100a00 */
[----:B-1----:R-:W4:Y:S04]  /*a5c0*/  LDL.LU.64 R26, [R1+0x410] ;  /* 0x00041000011a7983 */ /* 0x002f280000300a00 */
        /* <DEDUP_REMOVED lines=23> */
[----:B------:R-:W4:Y:S04]  /*a740*/  LDL.LU.64 R16, [R1+0x3e0] ;  /* 0x0003e00001107983 */ /* 0x000f280000300a00 */
[----:B------:R0:W-:Y:S04]  /*a750*/  STL.64 [R1+0xf8], R6 ;  /* 0x0000f80601007387 */ /* 0x0001e80000100a00 */
[----:B-1----:R-:W4:Y:S04]  /*a760*/  LDL.LU.64 R14, [R1+0x3d8] ;  /* 0x0003d800010e7983 */ /* 0x002f280000300a00 */
[----:B------:R1:W-:Y:S04]  /*a770*/  STL.64 [R1+0x108], R2 ;  /* 0x0001080201007387 */ /* 0x0003e80000100a00 */
[----:B0-----:R-:W4:Y:S04]  /*a780*/  LDL.LU.64 R10, [R1+0x3c8] ;  /* 0x0003c800010a7983 */ /* 0x001f280000300a00 */
[----:B------:R-:W4:Y:S04]  /*a790*/  LDL.LU.64 R6, [R1+0x3b8] ;  /* 0x0003b80001067983 */ /* 0x000f280000300a00 */
[----:B-1----:R-:W4:Y:S01]  /*a7a0*/  LDL.LU.64 R2, [R1+0x3a8] ;  /* 0x0003a80001027983 */ /* 0x002f220000300a00 */
[----:B------:R-:W-:-:S03]  /*a7b0*/  IMAD.MOV.U32 R59, RZ, RZ, R48 ;  /* 0x000000ffff3b7224 */ /* 0x000fc600078e0030 */
[----:B------:R0:W5:Y:S04]  /*a7c0*/  LDL.LU R48, [R1+0x3a0] ;  /* 0x0003a00001307983 */ /* 0x0001680000300800 */
[----:B------:R1:W-:Y:S04]  /*a7d0*/  STL.64 [R1+0x140], R54 ;  /* 0x0001403601007387 */ /* 0x0003e80000100a00 */
[----:B------:R0:W-:Y:S04]  /*a7e0*/  STL.64 [R1+0x138], R52 ;  /* 0x0001383401007387 */ /* 0x0001e80000100a00 */
[----:B--2---:R2:W-:Y:S04]  /*a7f0*/  STL.64 [R1+0x130], R46 ;  /* 0x0001302e01007387 */ /* 0x0045e80000100a00 */
[----:B-1----:R1:W5:Y:S04]  /*a800*/  LDL.LU.64 R54, [R1+0x370] ;  /* 0x0003700001367983 */ /* 0x0023680000300a00 */
[----:B0-----:R1:W5:Y:S04]  /*a810*/  LDL.LU.64 R52, [R1+0x378] ;  /* 0x0003780001347983 */ /* 0x0013680000300a00 */
[----:B--2---:R1:W5:Y:S04]  /*a820*/  LDL.LU.64 R46, [R1+0x380] ;  /* 0x00038000012e7983 */ /* 0x0043680000300a00 */
[----:B------:R0:W-:Y:S02]  /*a830*/  STL.64 [R1+0x148], R60 ;  /* 0x0001483c01007387 */ /* 0x0001e40000100a00 */
[----:B0-----:R-:W0:Y:S01]  /*a840*/  S2R R61, SR_TID.X ;  /* 0x00000000003d7919 */ /* 0x001e220000002100 */
[----:B------:R-:W2:Y:S01]  /*a850*/  LDC R0, c[0x0][0xc] ;  /* 0x00000300ff007b82 */ /* 0x000ea20000000800 */
[----:B------:R1:W-:Y:S01]  /*a860*/  STL.64 [R1+0x1f8], R44 ;  /* 0x0001f82c01007387 */ /* 0x0003e20000100a00 */
[----:B------:R-:W-:Y:S01]  /*a870*/  BSSY B0, `(.L_x_5170) ;  /* 0x0000043000007945 */ /* 0x000fe20003800000 */
[----:B0-----:R-:W-:-:S02]  /*a880*/  ISETP.NE.AND P3, PT, R61, RZ, PT ;  /* 0x000000ff3d00720c */ /* 0x001fc40003f65270 */
[----:B---3--:R1:W-:Y:S04]  /*a890*/  STL.64 [R1], R58 ;  /* 0x0000003a01007387 */ /* 0x0083e80000100a00 */
[----:B----4-:R1:W-:Y:S04]  /*a8a0*/  STL.64 [R1+0x158], R4 ;  /* 0x0001580401007387 */ /* 0x0103e80000100a00 */
[----:B------:R1:W-:Y:S04]  /*a8b0*/  STL.64 [R1+0x168], R8 ;  /* 0x0001680801007387 */ /* 0x0003e80000100a00 */
        /* <DEDUP_REMOVED lines=18> */
[----:B------:R1:W-:Y:S01]  /*a9e0*/  STL.64 [R1+0x150], R2 ;  /* 0x0001500201007387 */ /* 0x0003e20000100a00 */
[----:B------:R-:W-:Y:S06]  /*a9f0*/  BAR.SYNC.DEFER_BLOCKING 0x0 ;  /* 0x0000000000007b1d */ /* 0x000fec0000010000 */
[----:B--2---:R-:W-:Y:S05]  /*aa00*/  @P3 BRA `(.L_x_5171) ;  /* 0x0000000000a43947 */ /* 0x004fea0003800000 */
[----:B------:R-:W0:Y:S01]  /*aa10*/  S2UR UR6, SR_CgaCtaId ;  /* 0x00000000000679c3 */ /* 0x000e220000008800 */
[----:B------:R-:W-:Y:S02]  /*aa20*/  UMOV UR5, 0x400 ;  /* 0x0000040000057882 */ /* 0x000fe40000000000 */
[----:B0-----:R-:W-:-:S09]  /*aa30*/  ULEA UR5, UR6, UR5, 0x18 ;  /* 0x0000000506057291 */ /* 0x001fd2000f8ec03f */
[----:B-1----:R-:W0:Y:S04]  /*aa40*/  LDS.64 R2, [UR5+0x18] ;  /* 0x00001805ff027984 */ /* 0x002e280008000a00 */
[----:B------:R-:W1:Y:S04]  /*aa50*/  LDS.128 R4, [UR5+0x20] ;  /* 0x00002005ff047984 */ /* 0x000e680008000c00 */
[----:B------:R-:W2:Y:S04]  /*aa60*/  LDS.128 R8, [UR5+0x30] ;  /* 0x00003005ff087984 */ /* 0x000ea80008000c00 */
[----:B------:R-:W3:Y:S04]  /*aa70*/  LDS.128 R20, [UR5+0x40] ;  /* 0x00004005ff147984 */ /* 0x000ee80008000c00 */
[----:B------:R-:W4:Y:S04]  /*aa80*/  LDS.128 R16, [UR5+0x50] ;  /* 0x00005005ff107984 */ /* 0x000f280008000c00 */
[----:B------:R-:W4:Y:S04]  /*aa90*/  LDS.128 R12, [UR5+0x60] ;  /* 0x00006005ff0c7984 */ /* 0x000f280008000c00 */
[----:B------:R-:W4:Y:S01]  /*aaa0*/  LDS.128 R24, [UR5+0x70] ;  /* 0x00007005ff187984 */ /* 0x000f220008000c00 */
[----:B0-----:R-:W-:Y:S01]  /*aab0*/  FADD.FTZ R2, R56, R2 ;  /* 0x0000000238027221 */ /* 0x001fe20000010000 */
[----:B------:R-:W-:-:S03]  /*aac0*/  FADD.FTZ R3, R57, R3 ;  /* 0x0000000339037221 */ /* 0x000fc60000010000 */
[----:B-1----:R-:W-:Y:S01]  /*aad0*/  FADD.FTZ R4, R2, R4 ;  /* 0x0000000402047221 */ /* 0x002fe20000010000 */
[----:B------:R-:W-:-:S03]  /*aae0*/  FADD.FTZ R2, R3, R5 ;  /* 0x0000000503027221 */ /* 0x000fc60000010000 */
[----:B------:R-:W-:Y:S01]  /*aaf0*/  FADD.FTZ R4, R4, R6 ;  /* 0x0000000604047221 */ /* 0x000fe20000010000 */
[----:B------:R-:W-:-:S03]  /*ab00*/  FADD.FTZ R2, R2, R7 ;  /* 0x0000000702027221 */ /* 0x000fc60000010000 */
[----:B--2---:R-:W-:Y:S01]  /*ab10*/  FADD.FTZ R8, R4, R8 ;  /* 0x0000000804087221 */ /* 0x004fe20000010000 */
[----:B------:R-:W-:Y:S01]  /*ab20*/  FADD.FTZ R2, R2, R9 ;  /* 0x0000000902027221 */ /* 0x000fe20000010000 */
[----:B------:R-:W0:Y:S02]  /*ab30*/  LDS.128 R4, [UR5+0x80] ;  /* 0x00008005ff047984 */ /* 0x000e240008000c00 */
        /* <DEDUP_REMOVED lines=22> */
.L_x_5171:
[----:B------:R-:W-:Y:S05]  /*aca0*/  BSYNC B0 ;  /* 0x0000000000007941 */ /* 0x000fea0003800000 */
.L_x_5170:
[----:B------:R-:W-:-:S13]  /*acb0*/  ISETP.GE.U32.AND P4, PT, R0, 0x2, PT ;  /* 0x000000020000780c */ /* 0x000fda0003f86070 */
[----:B------:R-:W-:Y:S05]  /*acc0*/  @!P4 BRA `(.L_x_5172) ;  /* 0x000000100074c947 */ /* 0x000fea0003800000 */
[----:B-1----:R-:W2:Y:S01]  /*acd0*/  LDL R8, [R1+0x368] ;  /* 0x0003680001087983 */ /* 0x002ea20000100800 */
[----:B------:R-:W0:Y:S08]  /*ace0*/  LDC.64 R2, c[0x0][0x240] ;  /* 0x00009000ff027b82 */ /* 0x000e300000000a00 */
[----:B------:R-:W1:Y:S01]  /*acf0*/  LDC.64 R4, c[0x0][0x248] ;  /* 0x00009200ff047b82 */ /* 0x000e620000000a00 */
[----:B--2---:R-:W-:-:S05]  /*ad00*/  LOP3.LUT R7, R8, 0x1, RZ, 0xc0, !PT ;  /* 0x0000000108077812 */ /* 0x004fca00078ec0ff */
[----:B-----5:R-:W-:-:S04]  /*ad10*/  IMAD R7, R7, R48, RZ ;  /* 0x0000003007077224 */ /* 0x020fc800078e02ff */
[C---:B------:R-:W-:Y:S01]  /*ad20*/  IMAD R6, R7.reuse, R0, RZ ;  /* 0x0000000007067224 */ /* 0x040fe200078e02ff */
[----:B------:R-:W-:-:S03]  /*ad30*/  IADD3 R7, R7, R46, RZ ;  /* 0x0000002e07077210 */ /* 0x000fc60007ffe0ff */
[----:B------:R-:W-:Y:S02]  /*ad40*/  IMAD.SHL.U32 R9, R6, 0x2, RZ ;  /* 0x0000000206097824 */ /* 0x000fe400078e00ff */
        /* <DEDUP_REMOVED lines=8> */
[----:B------:R-:W-:Y:S01]  /*add0*/  ISETP.NE.AND P4, PT, R11, -0x1, PT ;  /* 0xffffffff0b00780c */ /* 0x000fe20003f85270 */
[----:B0-----:R-:W-:-:S04]  /*ade0*/  IMAD.U32 R46, RZ, RZ, UR5 ;  /* 0x00000005ff2e7e24 */ /* 0x001fc8000f8e00ff */
        /* <DEDUP_REMOVED lines=8> */
.L_x_5174:
[----:B0-----:R-:W2:Y:S04]  /*ae70*/  LDG.E.STRONG.GPU R6, desc[UR8][R2.64] ;  /* 0x0000000802067981 */ /* 0x001ea8000c1ef900 */
[----:B--2---:R-:W-:Y:S01]  /*ae80*/  CCTL.IVALL ;  /* 0x00000000ff00798f */ /* 0x004fe20002000000 */
[----:B------:R-:W-:Y:S05]  /*ae90*/  YIELD ;  /* 0x0000000000007946 */ /* 0x000fea0003800000 */
[----:B------:R-:W-:-:S13]  /*aea0*/  ISETP.NE.AND P4, PT, R6, R11, PT ;  /* 0x0000000b0600720c */ /* 0x000fda0003f85270 */
[----:B------:R-:W-:Y:S05]  /*aeb0*/  @P4 BRA `(.L_x_5174) ;  /* 0xfffffffc00ec4947 */ /* 0x000fea000383ffff */
.L_x_5173:
[----:B------:R-:W-:Y:S01]  /*aec0*/  ISETP.NE.AND P4, PT, R0, RZ, PT ;  /* 0x000000ff0000720c */ /* 0x000fe20003f85270 */
[----:B------:R-:W-:Y:S05]  /*aed0*/  WARPSYNC.ALL ;  /* 0x0000000000007948 */ /* 0x000fea0003800000 */
[----:B------:R-:W-:Y:S07]  /*aee0*/  BAR.SYNC.DEFER_BLOCKING 0x0 ;  /* 0x0000000000007b1d */ /* 0x000fee0000010000 */
[----:B------:R-:W-:Y:S05]  /*aef0*/  @!P4 BRA `(.L_x_5172) ;  /* 0x0000000c00e8c947 */ /* 0x000fea0003800000 */
[----:B0-----:R-:W-:Y:S01]  /*af00*/  IADD3 R3, R0, -0x1, RZ ;  /* 0xffffffff00037810 */ /* 0x001fe20007ffe0ff */
[----:B------:R-:W-:-:S03]  /*af10*/  IMAD.MOV.U32 R2, RZ, RZ, RZ ;  /* 0x000000ffff027224 */ /* 0x000fc600078e00ff */
[----:B------:R-:W-:-:S13]  /*af20*/  ISETP.GE.U32.AND P4, PT, R3, 0x3, PT ;  /* 0x000000030300780c */ /* 0x000fda0003f86070 */
[----:B------:R-:W-:Y:S05]  /*af30*/  @!P4 BRA `(.L_x_5175) ;  /* 0x0000000c0068c947 */ /* 0x000fea0003800000 */
[----:B------:R-:W-:Y:S01]  /*af40*/  LOP3.LUT R3, R0, 0x3, RZ, 0xc0, !PT ;  /* 0x0000000300037812 */ /* 0x000fe200078ec0ff */
[----:B------:R-:W-:-:S03]  /*af50*/  IMAD.MOV.U32 R2, RZ, RZ, RZ ;  /* 0x000000ffff027224 */ /* 0x000fc600078e00ff */
[----:B------:R-:W-:-:S04]  /*af60*/  IADD3 R3, -R3, R0, RZ ;  /* 0x0000000003037210 */ /* 0x000fc80007ffe1ff */
[----:B------:R-:W-:-:S13]  /*af70*/  ISETP.GT.AND P4, PT, R3, RZ, PT ;  /* 0x000000ff0300720c */ /* 0x000fda0003f84270 */
[----:B------:R-:W-:Y:S05]  /*af80*/  @!P4 BRA `(.L_x_5176) ;  /* 0x0000000800d8c947 */ /* 0x000fea0003800000 */
[----:B------:R-:W-:Y:S02]  /*af90*/  ISETP.GT.AND P4, PT, R3, 0xc, PT ;  /* 0x0000000c0300780c */ /* 0x000fe40003f84270 */
[----:B------:R-:W-:-:S11]  /*afa0*/  PLOP3.LUT P5, PT, PT, PT, PT, 0x80, 0x0 ;  /* 0x000000000000781c */ /* 0x000fd60003faf070 */
[----:B------:R-:W-:Y:S05]  /*afb0*/  @!P4 BRA `(.L_x_5177) ;  /* 0x0000000400d0c947 */ /* 0x000fea0003800000 */
[----:B------:R-:W-:-:S13]  /*afc0*/  PLOP3.LUT P5, PT, PT, PT, PT, 0x8, 0x0 ;  /* 0x000000000000781c */ /* 0x000fda0003fae170 */
.L_x_5178:
        /* <DEDUP_REMOVED lines=11> */
[----:B------:R-:W-:Y:S02]  /*b080*/  VIADD R9, R2, 0x2 ;  /* 0x0000000202097836 */ /* 0x000fe40000000000 */
        /* <DEDUP_REMOVED lines=97> */
[----:B------:R-:W-:Y:S01]  /*b6a0*/  VIADD R3, R3, 0xfffffff0 ;  /* 0xfffffff003037836 */ /* 0x000fe20000000000 */
[----:B------:R-:W-:Y:S01]  /*b6b0*/  IADD3 R2, R2, 0x10, RZ ;  /* 0x0000001002027810 */ /* 0x000fe20007ffe0ff */
[----:B--2---:R-:W-:Y:S01]  /*b6c0*/  @!P4 FADD.FTZ R56, R56, R6 ;  /* 0x000000063838c221 */ /* 0x004fe20000010000 */
[----:B------:R-:W-:Y:S02]  /*b6d0*/  @!P4 FADD.FTZ R57, R57, R7 ;  /* 0x000000073939c221 */ /* 0x000fe40000010000 */
[----:B------:R-:W-:-:S13]  /*b6e0*/  ISETP.GT.AND P4, PT, R3, 0xc, PT ;  /* 0x0000000c0300780c */ /* 0x000fda0003f84270 */
[----:B------:R-:W-:Y:S05]  /*b6f0*/  @P4 BRA `(.L_x_5178) ;  /* 0xfffffff800344947 */ /* 0x000fea000383ffff */
.L_x_5177:
[----:B------:R-:W-:-:S13]  /*b700*/  ISETP.GT.AND P4, PT, R3, 0x4, PT ;  /* 0x000000040300780c */ /* 0x000fda0003f84270 */
[----:B------:R-:W-:Y:S05]  /*b710*/  @!P4 BRA `(.L_x_5179) ;  /* 0x0000000000ecc947 */ /* 0x000fea0003800000 */
        /* <DEDUP_REMOVED lines=53> */
[----:B------:R-:W-:Y:S02]  /*ba70*/  IADD3 R3, R3, -0x4, RZ ;  /* 0xfffffffc03037810 */ /* 0x000fe40007ffe0ff */
[----:B------:R-:W-:Y:S02]  /*ba80*/  IADD3 R2, R2, 0x4, RZ ;  /* 0x0000000402027810 */ /* 0x000fe40007ffe0ff */
[----:B------:R-:W-:Y:S01]  /*ba90*/  PLOP3.LUT P5, PT, PT, PT, PT, 0x8, 0x0 ;  /* 0x000000000000781c */ /* 0x000fe20003fae170 */
[----:B------:R-:W-:Y:S02]  /*baa0*/  VIADD R3, R3, 0xfffffffc ;  /* 0xfffffffc03037836 */ /* 0x000fe40000000000 */
[----:B--2---:R-:W-:Y:S01]  /*bab0*/  @!P4 FADD.FTZ R56, R56, R6 ;  /* 0x000000063838c221 */ /* 0x004fe20000010000 */
[----:B------:R-:W-:-:S09]  /*bac0*/  @!P4 FADD.FTZ R57, R57, R7 ;  /* 0x000000073939c221 */ /* 0x000fd20000010000 */
.L_x_5179:
[----:B------:R-:W-:-:S13]  /*bad0*/  ISETP.NE.OR P5, PT, R3, RZ, P5 ;  /* 0x000000ff0300720c */ /* 0x000fda0002fa5670 */
[----:B------:R-:W-:Y:S05]  /*bae0*/  @!P5 BRA `(.L_x_5175) ;  /* 0x00000000007cd947 */ /* 0x000fea0003800000 */
.L_x_5176:
        /* <DEDUP_REMOVED lines=31> */
.L_x_5175:
        /* <DEDUP_REMOVED lines=10> */
.L_x_5181:
[----:B------:R-:W-:Y:S05]  /*bd80*/  BSYNC B0 ;  /* 0x0000000000007941 */ /* 0x000fea0003800000 */
.L_x_5180:
[----:B------:R-:W-:-:S13]  /*bd90*/  ISETP.NE.AND P4, PT, R0, 0x1, PT ;  /* 0x000000010000780c */ /* 0x000fda0003f85270 */
[----:B------:R-:W-:Y:S05]  /*bda0*/  @!P4 BRA `(.L_x_5172) ;  /* 0x00000000003cc947 */ /* 0x000fea0003800000 */
[----:B------:R-:W-:-:S04]  /*bdb0*/  IADD3 R7, R2, 0x1, RZ ;  /* 0x0000000102077810 */ /* 0x000fc80007ffe0ff */
[----:B------:R-:W-:-:S13]  /*bdc0*/  ISETP.EQ.OR P4, PT, R7, UR7, P3 ;  /* 0x0000000707007c0c */ /* 0x000fda0009f82670 */
[----:B------:R-:W-:-:S04]  /*bdd0*/  @!P4 IMAD R7, R7, R48, R46 ;  /* 0x000000300707c224 */ /* 0x000fc800078e022e */
[----:B------:R-:W-:-:S06]  /*bde0*/  @!P4 IMAD.WIDE.U32 R6, R7, 0x8, R4 ;  /* 0x000000080706c825 */ /* 0x000fcc00078e0004 */
[----:B------:R-:W2:Y:S01]  /*bdf0*/  @!P4 LDG.E.64 R6, desc[UR8][R6.64] ;  /* 0x000000080606c981 */ /* 0x000ea2000c1e1b00 */
[----:B------:R-:W-:Y:S02]  /*be00*/  VIADD R3, R2, 0x2 ;  /* 0x0000000202037836 */ /* 0x000fe40000000000 */
        /* <DEDUP_REMOVED lines=9> */
.L_x_5172:
[----:B------:R-:W2:Y:S04]  /*bea0*/  LDL.LU R0, [R1+0x360] ;  /* 0x0003600001007983 */ /* 0x000ea80000300800 */
[----:B-1----:R-:W3:Y:S01]  /*beb0*/  LDL R4, [R1+0x364] ;  /* 0x0003640001047983 */ /* 0x002ee20000100800 */
[----:B------:R-:W1:Y:S01]  /*bec0*/  S2UR UR6, SR_CgaCtaId ;  /* 0x00000000000679c3 */ /* 0x000e620000008800 */
[----:B------:R-:W-:Y:S01]  /*bed0*/  UMOV UR5, 0x400 ;  /* 0x0000040000057882 */ /* 0x000fe20000000000 */
[----:B------:R-:W-:Y:S01]  /*bee0*/  LOP3.LUT P4, RZ, R50, 0x20000000, RZ, 0xc0, !PT ;  /* 0x2000000032ff7812 */ /* 0x000fe2000788c0ff */
[----:B0-----:R-:W0:Y:S01]  /*bef0*/  S2R R2, SR_TID.X ;  /* 0x0000000000027919 */ /* 0x001e220000002100 */
[----:B------:R-:W-:Y:S01]  /*bf00*/  ULDC.64 UR12, c[0x0][0x228] ;  /* 0x00008a00000c7ab9 */ /* 0x000fe20000000a00 */
[----:B------:R-:W-:Y:S01]  /*bf10*/  IMAD.MOV.U32 R12, RZ, RZ, RZ ;  /* 0x000000ffff0c7224 */ /* 0x000fe200078e00ff */
[----:B------:R-:W-:Y:S01]  /*bf20*/  ULDC.64 UR16, c[0x0][0x270] ;  /* 0x00009c0000107ab9 */ /* 0x000fe20000000a00 */
[----:B------:R-:W-:Y:S01]  /*bf30*/  ULDC.64 UR14, c[0x0][0x278] ;  /* 0x00009e00000e7ab9 */ /* 0x000fe20000000a00 */
[----:B-1----:R-:W-:-:S03]  /*bf40*/  ULEA UR5, UR6, UR5, 0x18 ;  /* 0x0000000506057291 */ /* 0x002fc6000f8ec03f */
[----:B------:R-:W-:-:S06]  /*bf50*/  ULDC UR6, c[0x0][0x288] ;  /* 0x0000a20000067ab9 */ /* 0x000fcc0000000800 */
[----:B------:R1:W-:Y:S01]  /*bf60*/  @!P3 STS.64 [UR5+0x98], R56 ;  /* 0x00009838ff00b988 */ /* 0x0003e20008000a05 */
[----:B0-----:R-:W-:-:S05]  /*bf70*/  IMAD.SHL.U32 R2, R2, 0x2, RZ ;  /* 0x0000000202027824 */ /* 0x001fca00078e00ff */
[----:B------:R-:W-:Y:S02]  /*bf80*/  LOP3.LUT R3, R2, 0x7e, RZ, 0xc0, !PT ;  /* 0x0000007e02037812 */ /* 0x000fe400078ec0ff */
[----:B--2---:R-:W-:-:S05]  /*bf90*/  IADD3 R0, -R0, RZ, RZ ;  /* 0x000000ff00007210 */ /* 0x004fca0007ffe1ff */
[----:B---3--:R-:W-:Y:S01]  /*bfa0*/  IMAD R0, R0, UR6, R4 ;  /* 0x0000000600007c24 */ /* 0x008fe2000f8e0204 */
[----:B------:R-:W-:Y:S02]  /*bfb0*/  ULDC UR6, c[0x0][0x2a4] ;  /* 0x0000a90000067ab9 */ /* 0x000fe40000000800 */
[----:B-1----:R-:W-:Y:S01]  /*bfc0*/  @P4 FMUL.FTZ R57, R57, UR6 ;  /* 0x0000000639394c20 */ /* 0x002fe20008410000 */
[----:B------:R-:W-:Y:S01]  /*bfd0*/  @P4 FMUL.FTZ R56, R56, UR6 ;  /* 0x0000000638384c20 */ /* 0x000fe20008410000 */
[----:B------:R-:W-:-:S04]  /*bfe0*/  LEA R0, R0, R3, 0x7 ;  /* 0x0000000300007211 */ /* 0x000fc800078e38ff */
[----:B------:R-:W-:Y:S01]  /*bff0*/  SHF.R.S32.HI R3, RZ, 0x1f, R0 ;  /* 0x0000001fff037819 */ /* 0x000fe20000011400 */
[----:B------:R-:W-:-:S03]  /*c000*/  IMAD.SHL.U32 R8, R0, 0x4, RZ ;  /* 0x0000000400087824 */ /* 0x000fc600078e00ff */
[----:B------:R-:W-:Y:S02]  /*c010*/  SHF.L.U64.HI R0, R0, 0x2, R3 ;  /* 0x0000000200007819 */ /* 0x000fe40000010203 */
[----:B------:R-:W0:Y:S01]  /*c020*/  @P4 LDC.64 R2, c[0x0][0x218] ;  /* 0x00008600ff024b82 */ /* 0x000e220000000a00 */
[----:B------:R-:W-:-:S04]  /*c030*/  IADD3 R10, P3, R8, UR12, RZ ;  /* 0x0000000c080a7c10 */ /* 0x000fc8000ff7e0ff */
[----:B------:R-:W-:Y:S01]  /*c040*/  IADD3.X R11, R0, UR13, RZ, P3, !PT ;  /* 0x0000000d000b7c10 */ /* 0x000fe20009ffe4ff */
[----:B------:R-:W-:Y:S02]  /*c050*/  ULDC.64 UR12, c[0x0][0x230] ;  /* 0x00008c00000c7ab9 */ /* 0x000fe40000000a00 */
[----:B------:R-:W-:-:S04]  /*c060*/  IADD3 R8, P3, R8, UR12, RZ ;  /* 0x0000000c08087c10 */ /* 0x000fc8000ff7e0ff */
[----:B------:R-:W-:Y:S01]  /*c070*/  IADD3.X R9, R0, UR13, RZ, P3, !PT ;  /* 0x0000000d00097c10 */ /* 0x000fe20009ffe4ff */
[----:B------:R-:W-:Y:S01]  /*c080*/  ULDC.64 UR12, c[0x0][0x210] ;  /* 0x00008400000c7ab9 */ /* 0x000fe20000000a00 */
[----:B0-----:R-:W-:-:S05]  /*c090*/  @P4 IMAD.WIDE R2, R4, 0x8, R2 ;  /* 0x0000000804024825 */ /* 0x001fca00078e0202 */
[----:B------:R-:W-:Y:S01]  /*c0a0*/  @P4 STG.E.64 desc[UR8][R2.64], R56 ;  /* 0x0000003802004986 */ /* 0x000fe2000c101b08 */
[----:B------:R-:W-:Y:S06]  /*c0b0*/  BAR.SYNC.DEFER_BLOCKING 0x0 ;  /* 0x0000000000007b1d */ /* 0x000fec0000010000 */
[----:B------:R-:W5:Y:S04]  /*c0c0*/  LDG.E.64 R10, desc[UR8][R10.64] ;  /* 0x000000080a0a7981 */ /* 0x000f68000c1e1b00 */
[----:B------:R-:W5:Y:S04]  /*c0d0*/  LDG.E.64 R8, desc[UR8][R8.64] ;  /* 0x0000000808087981 */ /* 0x000f68000c1e1b00 */
[----:B------:R-:W0:Y:S02]  /*c0e0*/  LDS.64 R2, [UR5+0x98] ;  /* 0x00009805ff027984 */ /* 0x000e240008000a00 */
[----:B0-----:R-:W-:-:S04]  /*c0f0*/  FMUL.FTZ R2, R2, UR6 ;  /* 0x0000000602027c20 */ /* 0x001fc80008410000 */
[----:B------:R-:W-:-:S04]  /*c100*/  FMUL.FTZ R0, R2, R2 ;  /* 0x0000000202007220 */ /* 0x000fc80000410000 */
[----:B------:R-:W-:Y:S01]  /*c110*/  FFMA.FTZ R0, R3, UR6, -R0 ;  /* 0x0000000603007c23 */ /* 0x000fe20008010800 */
[----:B------:R-:W-:-:S04]  /*c120*/  HFMA2.MMA R3, -RZ, RZ, 1.875, 0 ;  /* 0x3f800000ff037435 */ /* 0x000fc800000001ff */
[----:B------:R-:W-:-:S13]  /*c130*/  FSETP.GTU.FTZ.AND P3, PT, R0, RZ, PT ;  /* 0x000000ff0000720b */ /* 0x000fda0003f7c000 */
[----:B------:R-:W0:Y:S02]  /*c140*/  @P3 LDC R5, c[0x0][0x238] ;  /* 0x00008e00ff053b82 */ /* 0x000e240000000800 */
[----:B0-----:R-:W-:Y:S01]  /*c150*/  @P3 FADD.FTZ R4, R0, R5 ;  /* 0x0000000500043221 */ /* 0x001fe20000010000 */
[----:B------:R-:W-:-:S03]  /*c160*/  MOV R0, R1 ;  /* 0x0000000100007202 */ /* 0x000fc60000000f00 */
[----:B------:R0:W1:Y:S01]  /*c170*/  @P3 MUFU.RSQ R3, R4 ;  /* 0x0000000400033308 */ /* 0x0000620000001400 */
[----:B------:R-:W-:-:S13]  /*c180*/  ISETP.NE.AND P3, PT, RZ, UR10, PT ;  /* 0x0000000aff007c0c */ /* 0x000fda000bf65270 */
.L_x_5192:
[----:B0-----:R-:W2:Y:S01]  /*c190*/  LDL.128 R4, [R0] ;  /* 0x0000000000047983 */ /* 0x001ea20000100c00 */
[----:B------:R-:W-:Y:S01]  /*c1a0*/  BSSY B0, `(.L_x_5182) ;  /* 0x0000026000007945 */ /* 0x000fe20003800000 */
[----:B------:R-:W0:Y:S02]  /*c1b0*/  S2R R19, SR_TID.X ;  /* 0x0000000000137919 */ /* 0x000e240000002100 */
[----:B0-----:R-:W-:Y:S01]  /*c1c0*/  ISETP.GT.U32.AND P4, PT, R19, 0x1ff, PT ;  /* 0x000001ff1300780c */ /* 0x001fe20003f84070 */
[C---:B--2---:R-:W-:Y:S01]  /*c1d0*/  FADD.FTZ R14, -R2.reuse, R5 ;  /* 0x00000005020e7221 */ /* 0x044fe20000010100 */
[C---:B------:R-:W-:Y:S01]  /*c1e0*/  FADD.FTZ R4, -R2.reuse, R4 ;  /* 0x0000000402047221 */ /* 0x040fe20000010100 */
[----:B------:R-:W-:Y:S02]  /*c1f0*/  FADD.FTZ R6, -R2, R6 ;  /* 0x0000000602067221 */ /* 0x000fe40000010100 */
[-C--:B-1----:R-:W-:Y:S01]  /*c200*/  FMUL.FTZ R14, R14, R3.reuse ;  /* 0x000000030e0e7220 */ /* 0x082fe20000410000 */
[----:B------:R-:W-:-:S03]  /*c210*/  FMUL.FTZ R13, R4, R3 ;  /* 0x00000003040d7220 */ /* 0x000fc60000410000 */
[----:B-----5:R-:W-:Y:S01]  /*c220*/  FFMA.FTZ R5, R11, R14, R9 ;  /* 0x0000000e0b057223 */ /* 0x020fe20000010009 */
[----:B------:R-:W-:Y:S01]  /*c230*/  FFMA.FTZ R4, R10, R13, R8 ;  /* 0x0000000d0a047223 */ /* 0x000fe20000010008 */
[----:B------:R-:W-:Y:S02]  /*c240*/  IMAD R13, R12, 0x8, R47 ;  /* 0x000000080c0d7824 */ /* 0x000fe400078e022f */
[----:B------:R-:W-:Y:S01]  /*c250*/  @P3 FMUL.FTZ R16, R5, -1.4426950216293334961 ;  /* 0xbfb8aa3b05103820 */ /* 0x000fe20000410000 */
[----:B------:R-:W-:Y:S02]  /*c260*/  @P3 FMUL.FTZ R15, R4, -1.4426950216293334961 ;  /* 0xbfb8aa3b040f3820 */ /* 0x000fe40000410000 */
[----:B------:R-:W-:Y:S02]  /*c270*/  SHF.R.S32.HI R20, RZ, 0x1f, R13 ;  /* 0x0000001fff147819 */ /* 0x000fe4000001140d */
[C---:B------:R-:W-:Y:S01]  /*c280*/  ISETP.GE.U32.AND P5, PT, R13.reuse, UR14, PT ;  /* 0x0000000e0d007c0c */ /* 0x040fe2000bfa6070 */
[----:B------:R-:W0:Y:S01]  /*c290*/  @P3 MUFU.EX2 R16, R16 ;  /* 0x0000001000103308 */ /* 0x000e220000000800 */
[----:B------:R-:W-:-:S02]  /*c2a0*/  IADD3 R19, R13, 0x8, RZ ;  /* 0x000000080d137810 */ /* 0x000fc40007ffe0ff */
[----:B------:R-:W-:-:S05]  /*c2b0*/  ISETP.GE.OR.EX P5, PT, R20, UR15, P4, P5 ;  /* 0x0000000f14007c0c */ /* 0x000fca000a7a6750 */
[----:B------:R-:W1:Y:S01]  /*c2c0*/  @P3 MUFU.EX2 R15, R15 ;  /* 0x0000000f000f3308 */ /* 0x000e620000000800 */
[----:B0-----:R-:W-:Y:S01]  /*c2d0*/  @P3 FADD.FTZ R18, R16, 1 ;  /* 0x3f80000010123421 */ /* 0x001fe20000010000 */
[----:B------:R-:W-:-:S04]  /*c2e0*/  FADD.FTZ R16, -R2, R7 ;  /* 0x0000000702107221 */ /* 0x000fc80000010100 */
[----:B------:R-:W-:Y:S02]  /*c2f0*/  FMUL.FTZ R16, R16, R3 ;  /* 0x0000000310107220 */ /* 0x000fe40000410000 */
[----:B------:R-:W0:Y:S01]  /*c300*/  @P3 MUFU.RCP R18, R18 ;  /* 0x0000001200123308 */ /* 0x000e220000001000 */
[----:B-1----:R-:W-:-:S07]  /*c310*/  @P3 FADD.FTZ R14, R15, 1 ;  /* 0x3f8000000f0e3421 */ /* 0x002fce0000010000 */
[----:B------:R-:W1:Y:S01]  /*c320*/  @P3 MUFU.RCP R17, R14 ;  /* 0x0000000e00113308 */ /* 0x000e620000001000 */
[----:B0-----:R-:W-:Y:S01]  /*c330*/  @P3 FMUL.FTZ R5, R5, R18 ;  /* 0x0000001205053220 */ /* 0x001fe20000410000 */
[----:B-1----:R-:W-:Y:S01]  /*c340*/  @P3 FMUL.FTZ R4, R4, R17 ;  /* 0x0000001104043220 */ /* 0x002fe20000410000 */
[----:B------:R-:W-:Y:S01]  /*c350*/  FMUL.FTZ R17, R6, R3 ;  /* 0x0000000306117220 */ /* 0x000fe20000410000 */
[----:B------:R-:W-:Y:S06]  /*c360*/  @P5 BRA `(.L_x_5183) ;  /* 0x0000000000245947 */ /* 0x000fec0003800000 */
[----:B------:R-:W-:Y:S01]  /*c370*/  MOV R7, R55 ;  /* 0x0000003700077202 */ /* 0x000fe20000000f00 */
[----:B------:R-:W-:Y:S02]  /*c380*/  IMAD R14, R20, UR16, RZ ;  /* 0x00000010140e7c24 */ /* 0x000fe4000f8e02ff */
[----:B------:R-:W-:Y:S02]  /*c390*/  IMAD.MOV.U32 R6, RZ, RZ, R52 ;  /* 0x000000ffff067224 */ /* 0x000fe400078e0034 */
[C---:B------:R-:W-:Y:S02]  /*c3a0*/  IMAD R15, R13.reuse, UR17, R14 ;  /* 0x000000110d0f7c24 */ /* 0x040fe4000f8e020e */
[----:B------:R-:W-:-:S04]  /*c3b0*/  IMAD.WIDE.U32 R6, R13, UR16, R6 ;  /* 0x000000100d067c25 */ /* 0x000fc8000f8e0006 */
[----:B------:R-:W-:Y:S01]  /*c3c0*/  IMAD.IADD R7, R7, 0x1, R15 ;  /* 0x0000000107077824 */ /* 0x000fe200078e020f */
[----:B------:R-:W-:-:S04]  /*c3d0*/  LEA R14, P5, R6, UR12, 0x2 ;  /* 0x0000000c060e7c11 */ /* 0x000fc8000f8a10ff */
[----:B------:R-:W-:-:S05]  /*c3e0*/  LEA.HI.X R15, R6, UR13, R7, 0x2, P5 ;  /* 0x0000000d060f7c11 */ /* 0x000fca000a8f1407 */
[----:B------:R0:W-:Y:S04]  /*c3f0*/  STG.E.64 desc[UR8][R14.64], R4 ;  /* 0x000000040e007986 */ /* 0x0001e8000c101b08 */
.L_x_5183:
[----:B------:R-:W-:Y:S05]  /*c400*/  BSYNC B0 ;  /* 0x0000000000007941 */ /* 0x000fea0003800000 */
.L_x_5182:
[----:B------:R-:W-:Y:S01]  /*c410*/  SHF.R.S32.HI R6, RZ, 0x1f, R19 ;  /* 0x0000001fff067819 */ /* 0x000fe20000011413 */
        /* <DEDUP_REMOVED lines=13> */
.L_x_5184:
[----:B------:R-:W-:Y:S01]  /*c4f0*/  ISETP.GE.U32.AND P5, PT, R19, UR14, PT ;  /* 0x0000000e13007c0c */ /* 0x000fe2000bfa6070 */
[----:B------:R-:W-:Y:S01]  /*c500*/  BSSY B0, `(.L_x_5185) ;  /* 0x0000010000007945 */ /* 0x000fe20003800000 */
[C---:B------:R-:W-:Y:S01]  /*c510*/  IADD3 R17, R13.reuse, 0x10, RZ ;  /* 0x000000100d117810 */ /* 0x040fe20007ffe0ff */
[----:B------:R-:W-:Y:S01]  /*c520*/  VIADD R13, R13, 0x18 ;  /* 0x000000180d0d7836 */ /* 0x000fe20000000000 */
[----:B------:R-:W-:Y:S02]  /*c530*/  ISETP.GE.OR.EX P5, PT, R6, UR15, P4, P5 ;  /* 0x0000000f06007c0c */ /* 0x000fe4000a7a6750 */
[----:B------:R-:W-:Y:S02]  /*c540*/  SHF.R.S32.HI R18, RZ, 0x1f, R17 ;  /* 0x0000001fff127819 */ /* 0x000fe40000011411 */
[----:B------:R-:W-:-:S09]  /*c550*/  SHF.R.S32.HI R16, RZ, 0x1f, R13 ;  /* 0x0000001fff107819 */ /* 0x000fd2000001140d */
[----:B------:R-:W-:Y:S05]  /*c560*/  @P5 BRA `(.L_x_5186) ;  /* 0x0000000000245947 */ /* 0x000fea0003800000 */
[----:B------:R-:W-:Y:S01]  /*c570*/  IMAD R14, R6, UR16, RZ ;  /* 0x00000010060e7c24 */ /* 0x000fe2000f8e02ff */
[----:B------:R-:W-:Y:S01]  /*c580*/  MOV R6, R52 ;  /* 0x0000003400067202 */ /* 0x000fe20000000f00 */
[----:B------:R-:W-:Y:S02]  /*c590*/  IMAD.MOV.U32 R7, RZ, RZ, R55 ;  /* 0x000000ffff077224 */ /* 0x000fe400078e0037 */
[C---:B------:R-:W-:Y:S02]  /*c5a0*/  IMAD R15, R19.reuse, UR17, R14 ;  /* 0x00000011130f7c24 */ /* 0x040fe4000f8e020e */
[----:B------:R-:W-:-:S05]  /*c5b0*/  IMAD.WIDE.U32 R6, R19, UR16, R6 ;  /* 0x0000001013067c25 */ /* 0x000fca000f8e0006 */
[----:B------:R-:W-:Y:S02]  /*c5c0*/  IADD3 R7, R7, R15, RZ ;  /* 0x0000000f07077210 */ /* 0x000fe40007ffe0ff */
[----:B------:R-:W-:-:S04]  /*c5d0*/  LEA R14, P5, R6, UR12, 0x2 ;  /* 0x0000000c060e7c11 */ /* 0x000fc8000f8a10ff */
[----:B------:R-:W-:-:S05]  /*c5e0*/  LEA.HI.X R15, R6, UR13, R7, 0x2, P5 ;  /* 0x0000000d060f7c11 */ /* 0x000fca000a8f1407 */
[----:B------:R0:W-:Y:S04]  /*c5f0*/  STG.E.64 desc[UR8][R14.64], R4 ;  /* 0x000000040e007986 */ /* 0x0001e8000c101b08 */
.L_x_5186:
[----:B------:R-:W-:Y:S05]  /*c600*/  BSYNC B0 ;  /* 0x0000000000007941 */ /* 0x000fea0003800000 */
.L_x_5185:
[----:B0-----:R-:W2:Y:S01]  /*c610*/  LDL.128 R4, [R0+0x10] ;  /* 0x0000100000047983 */ /* 0x001ea20000100c00 */
[----:B------:R-:W-:Y:S02]  /*c620*/  ISETP.GE.U32.AND P5, PT, R17, UR14, PT ;  /* 0x0000000e11007c0c */ /* 0x000fe4000bfa6070 */
[----:B------:R-:W-:Y:S02]  /*c630*/  ISETP.GE.U32.AND P6, PT, R13, UR14, PT ;  /* 0x0000000e0d007c0c */ /* 0x000fe4000bfc6070 */
[----:B------:R-:W-:Y:S01]  /*c640*/  ISETP.GE.OR.EX P5, PT, R18, UR15, P4, P5 ;  /* 0x0000000f12007c0c */ /* 0x000fe2000a7a6750 */
[----:B------:R-:W-:Y:S01]  /*c650*/  BSSY B0, `(.L_x_5187) ;  /* 0x0000020000007945 */ /* 0x000fe20003800000 */
[----:B------:R-:W-:Y:S01]  /*c660*/  ISETP.GE.OR.EX P6, PT, R16, UR15, P4, P6 ;  /* 0x0000000f10007c0c */ /* 0x000fe2000a7c6760 */
[C---:B--2---:R-:W-:Y:S01]  /*c670*/  FADD.FTZ R14, -R2.reuse, R5 ;  /* 0x00000005020e7221 */ /* 0x044fe20000010100 */
[----:B------:R-:W-:-:S03]  /*c680*/  FADD.FTZ R4, -R2, R4 ;  /* 0x0000000402047221 */ /* 0x000fc60000010100 */
[-C--:B------:R-:W-:Y:S01]  /*c690*/  FMUL.FTZ R14, R14, R3.reuse ;  /* 0x000000030e0e7220 */ /* 0x080fe20000410000 */
[----:B------:R-:W-:-:S03]  /*c6a0*/  FMUL.FTZ R15, R4, R3 ;  /* 0x00000003040f7220 */ /* 0x000fc60000410000 */
[----:B------:R-:W-:Y:S01]  /*c6b0*/  FFMA.FTZ R5, R11, R14, R9 ;  /* 0x0000000e0b057223 */ /* 0x000fe20000010009 */
[----:B------:R-:W-:-:S03]  /*c6c0*/  FFMA.FTZ R4, R10, R15, R8 ;  /* 0x0000000f0a047223 */ /* 0x000fc60000010008 */
[----:B------:R-:W-:Y:S01]  /*c6d0*/  @P3 FMUL.FTZ R21, R5, -1.4426950216293334961 ;  /* 0xbfb8aa3b05153820 */ /* 0x000fe20000410000 */
[----:B------:R-:W-:-:S05]  /*c6e0*/  @P3 FMUL.FTZ R15, R4, -1.4426950216293334961 ;  /* 0xbfb8aa3b040f3820 */ /* 0x000fca0000410000 */
[----:B------:R-:W0:Y:S08]  /*c6f0*/  @P3 MUFU.EX2 R21, R21 ;  /* 0x0000001500153308 */ /* 0x000e300000000800 */
[----:B------:R-:W1:Y:S01]  /*c700*/  @P3 MUFU.EX2 R15, R15 ;  /* 0x0000000f000f3308 */ /* 0x000e620000000800 */
[----:B0-----:R-:W-:Y:S01]  /*c710*/  @P3 FADD.FTZ R22, R21, 1 ;  /* 0x3f80000015163421 */ /* 0x001fe20000010000 */
[----:B-1----:R-:W-:-:S06]  /*c720*/  @P3 FADD.FTZ R14, R15, 1 ;  /* 0x3f8000000f0e3421 */ /* 0x002fcc0000010000 */
[----:B------:R-:W0:Y:S08]  /*c730*/  @P3 MUFU.RCP R22, R22 ;  /* 0x0000001600163308 */ /* 0x000e300000001000 */
[----:B------:R-:W1:Y:S01]  /*c740*/  @P3 MUFU.RCP R19, R14 ;  /* 0x0000000e00133308 */ /* 0x000e620000001000 */
[C---:B------:R-:W-:Y:S01]  /*c750*/  FADD.FTZ R6, -R2.reuse, R6 ;  /* 0x0000000602067221 */ /* 0x040fe20000010100 */
[----:B------:R-:W-:-:S04]  /*c760*/  FADD.FTZ R20, -R2, R7 ;  /* 0x0000000702147221 */ /* 0x000fc80000010100 */
[----:B------:R-:W-:Y:S01]  /*c770*/  FMUL.FTZ R20, R20, R3 ;  /* 0x0000000314147220 */ /* 0x000fe20000410000 */
        /* <DEDUP_REMOVED lines=13> */
.L_x_5188:
[----:B------:R-:W-:Y:S05]  /*c850*/  BSYNC B0 ;  /* 0x0000000000007941 */ /* 0x000fea0003800000 */
.L_x_5187:
        /* <DEDUP_REMOVED lines=13> */
.L_x_5189:
[----:B------:R-:W-:Y:S04]  /*c930*/  BSSY B0, `(.L_x_5190) ;  /* 0x000000b000007945 */ /* 0x000fe80003800000 */
[----:B------:R-:W-:Y:S05]  /*c940*/  @P6 BRA `(.L_x_5191) ;  /* 0x0000000000246947 */ /* 0x000fea0003800000 */
[----:B------:R-:W-:Y:S01]  /*c950*/  MOV R6, R52 ;  /* 0x0000003400067202 */ /* 0x000fe20000000f00 */
[----:B------:R-:W-:Y:S02]  /*c960*/  IMAD R16, R16, UR16, RZ ;  /* 0x0000001010107c24 */ /* 0x000fe4000f8e02ff */
[----:B------:R-:W-:Y:S02]  /*c970*/  IMAD.MOV.U32 R7, RZ, RZ, R55 ;  /* 0x000000ffff077224 */ /* 0x000fe400078e0037 */
[C---:B------:R-:W-:Y:S02]  /*c980*/  IMAD R15, R13.reuse, UR17, R16 ;  /* 0x000000110d0f7c24 */ /* 0x040fe4000f8e0210 */
[----:B------:R-:W-:-:S05]  /*c990*/  IMAD.WIDE.U32 R6, R13, UR16, R6 ;  /* 0x000000100d067c25 */ /* 0x000fca000f8e0006 */
[----:B------:R-:W-:Y:S02]  /*c9a0*/  IADD3 R7, R7, R15, RZ ;  /* 0x0000000f07077210 */ /* 0x000fe40007ffe0ff */
[----:B------:R-:W-:-:S04]  /*c9b0*/  LEA R14, P4, R6, UR12, 0x2 ;  /* 0x0000000c060e7c11 */ /* 0x000fc8000f8810ff */
[----:B------:R-:W-:-:S05]  /*c9c0*/  LEA.HI.X R15, R6, UR13, R7, 0x2, P4 ;  /* 0x0000000d060f7c11 */ /* 0x000fca000a0f1407 */
[----:B------:R0:W-:Y:S04]  /*c9d0*/  STG.E.64 desc[UR8][R14.64], R4 ;  /* 0x000000040e007986 */ /* 0x0001e8000c101b08 */
.L_x_5191:
[----:B------:R-:W-:Y:S05]  /*c9e0*/  BSYNC B0 ;  /* 0x0000000000007941 */ /* 0x000fea0003800000 */
.L_x_5190:
[----:B------:R-:W-:Y:S01]  /*c9f0*/  VIADD R12, R12, 0x4 ;  /* 0x000000040c0c7836 */ /* 0x000fe20000000000 */
[----:B------:R-:W-:-:S04]  /*ca00*/  IADD3 R0, R0, 0x20, RZ ;  /* 0x0000002000007810 */ /* 0x000fc80007ffe0ff */
[----:B------:R-:W-:-:S13]  /*ca10*/  ISETP.NE.AND P4, PT, R12, 0x40, PT ;  /* 0x000000400c00780c */ /* 0x000fda0003f85270 */
[----:B------:R-:W-:Y:S05]  /*ca20*/  @P4 BRA `(.L_x_5192) ;  /* 0xfffffff400d84947 */ /* 0x000fea000383ffff */
[----:B0-----:R-:W2:Y:S04]  /*ca30*/  LDL.LU R5, [R1+0x368] ;  /* 0x0003680001057983 */ /* 0x001ea80000300800 */
[----:B------:R-:W3:Y:S01]  /*ca40*/  LDL.LU R4, [R1+0x364] ;  /* 0x0003640001047983 */ /* 0x000ee20000300800 */
[----:B--2---:R-:W-:Y:S01]  /*ca50*/  IADD3 R5, R5, 0x1, RZ ;  /* 0x0000000105057810 */ /* 0x004fe20007ffe0ff */
[----:B---3--:R-:W-:-:S04]  /*ca60*/  IMAD.IADD R4, R48, 0x1, R4 ;  /* 0x0000000130047824 */ /* 0x008fc800078e0204 */
[----:B------:R0:W-:Y:S04]  /*ca70*/  STL [R1+0x368], R5 ;  /* 0x0003680501007387 */ /* 0x0001e80000100800 */
[----:B------:R0:W-:Y:S01]  /*ca80*/  STL [R1+0x364], R4 ;  /* 0x0003640401007387 */ /* 0x0001e20000100800 */
[----:B------:R-:W-:-:S13]  /*ca90*/  ISETP.GE.AND P3, PT, R4, UR4, PT ;  /* 0x0000000404007c0c */ /* 0x000fda000bf66270 */
[----:B0-----:R-:W-:Y:S05]  /*caa0*/  @!P3 BRA `(.L_x_5193) ;  /* 0xffffff4c00c4b947 */ /* 0x001fea000383ffff */
[----:B------:R-:W-:Y:S05]  /*cab0*/  EXIT ;  /* 0x000000000000794d */ /* 0x000fea0003800000 */
.L_x_5194:
        /* <DEDUP_REMOVED lines=12> */
.L_x_5723:


//--------------------- .text._Z35group_norm_nhwc_fwd_one_pass_kernelI11Fp32IOBf16WLi64ELi128ELi512EEv26Group_norm_nhwc_fwd_params --------------------------
	.section	.text._Z35group_norm_nhwc_fwd_one_pass_kernelI11Fp32IOBf16WLi64ELi128ELi512EEv26Group_norm_nhwc_fwd_params,"ax",@progbits
	.align	128
        .global         _Z35group_norm_nhwc_fwd_one_pass_kernelI11Fp32IOBf16WLi64ELi128ELi512EEv26Group_norm_nhwc_fwd_params
        .type           _Z35group_norm_nhwc_fwd_one_pass_kernelI11Fp32IOBf16WLi64ELi128ELi512EEv26Group_norm_nhwc_fwd_params,@function
        .size           _Z35group_norm_nhwc_fwd_one_pass_kernelI11Fp32IOBf16WLi64ELi128ELi512EEv26Group_norm_nhwc_fwd_params,(.L_x_5724 - _Z35group_norm_nhwc_fwd_one_pass_kernelI11Fp32IOBf16WLi64ELi128ELi512EEv26Group_norm_nhwc_fwd_params)
        .other          _Z35group_norm_nhwc_fwd_one_pass_kernelI11Fp32IOBf16WLi64ELi128ELi512EEv26Group_norm_nhwc_fwd_params,@"STO_CUDA_ENTRY STV_DEFAULT"
_Z35group_norm_nhwc_fwd_one_pass_kernelI11Fp32IOBf16WLi64ELi128ELi512EEv26Group_norm_nhwc_fwd_params:
.text._Z35group_norm_nhwc_fwd_one_pass_kernelI11Fp32IOBf16WLi64ELi128ELi512EEv26Group_norm_nhwc_fwd_params:
        /* <DEDUP_REMOVED lines=51> */
.L_x_5231:
        /* <DEDUP_REMOVED lines=259> */
.L_x_5196:
[----:B------:R-:W-:Y:S05]  /*1360*/  BSYNC B0 ;  /* 0x0000000000007941 */ /* 0x000fea0003800000 */
.L_x_5195:
        /* <DEDUP_REMOVED lines=28> */
.L_x_5199:
[----:B-1----:R-:W2:Y:S04]  /*1530*/  LDG.E.STRONG.GPU R20, desc[UR8][R18.64] ;  /* 0x0000000812147981 */ /* 0x002ea8000c1ef900 */
[----:B--2---:R-:W-:Y:S01]  /*1540*/  CCTL.IVALL ;  /* 0x00000000ff00798f */ /* 0x004fe20002000000 */
[----:B------:R-:W-:Y:S05]  /*1550*/  YIELD ;  /* 0x0000000000007946 */ /* 0x000fea0003800000 */
[----:B------:R-:W-:-:S13]  /*1560*/  ISETP.NE.AND P0, PT, R20, R25, PT ;  /* 0x000000191400720c */ /* 0x000fda0003f05270 */
[----:B------:R-:W-:Y:S05]  /*1570*/  @P0 BRA `(.L_x_5199) ;  /* 0xfffffffc00ec0947 */ /* 0x000fea000383ffff */
.L_x_5198:
        /* <DEDUP_REMOVED lines=17> */
.L_x_5203:
        /* <DEDUP_REMOVED lines=115> */
.L_x_5202:
        /* <DEDUP_REMOVED lines=61> */
.L_x_5204:
[----:B------:R-:W-:-:S13]  /*2190*/  ISETP.NE.OR P0, PT, R23, RZ, P0 ;  /* 0x000000ff1700720c */ /* 0x000fda0000705670 */
[----:B------:R-:W-:Y:S05]  /*21a0*/  @!P0 BRA `(.L_x_5200) ;  /* 0x00000000007c8947 */ /* 0x000fea0003800000 */
.L_x_5201:
        /* <DEDUP_REMOVED lines=31> */
.L_x_5200:
        /* <DEDUP_REMOVED lines=11> */
.L_x_5206:
[----:B------:R-:W-:Y:S05]  /*2450*/  BSYNC B0 ;  /* 0x0000000000007941 */ /* 0x000fea0003800000 */
.L_x_5205:
        /* <DEDUP_REMOVED lines=16> */
.L_x_5197:
[----:B------:R-:W-:Y:S01]  /*2560*/  ULDC.64 UR12, c[0x0][0x218] ;  /* 0x00008600000c7ab9 */ /* 0x000fe20000000a00 */
[----:B------:R-:W-:Y:S01]  /*2570*/  LOP3.LUT P0, RZ, R38, UR7, RZ, 0xfc, !PT ;  /* 0x0000000726ff7c12 */ /* 0x000fe2000f80fcff */
[----:B------:R-:W2:Y:S01]  /*2580*/  S2UR UR6, SR_CgaCtaId ;  /* 0x00000000000679c3 */ /* 0x000ea20000008800 */
[----:B------:R-:W-:Y:S01]  /*2590*/  ISETP.EQ.U32.AND P6, PT, RZ, UR12, PT ;  /* 0x0000000cff007c0c */ /* 0x000fe2000bfc2070 */
[----:B------:R-:W-:Y:S01]  /*25a0*/  UMOV UR5, 0x400 ;  /* 0x0000040000057882 */ /* 0x000fe20000000000 */
[C---:B------:R-:W-:Y:S01]  /*25b0*/  SHF.L.U32 R22, R56.reuse, 0x1, RZ ;  /* 0x0000000138167819 */ /* 0x040fe200000006ff */
[----:B------:R-:W-:Y:S01]  /*25c0*/  ULDC.64 UR14, c[0x0][0x230] ;  /* 0x00008c00000e7ab9 */ /* 0x000fe20000000a00 */
[----:B------:R-:W-:Y:S01]  /*25d0*/  ISETP.EQ.OR.EX P0, PT, RZ, UR13, P0, P6 ;  /* 0x0000000dff007c0c */ /* 0x000fe20008702760 */
[----:B------:R-:W-:Y:S01]  /*25e0*/  ULDC.64 UR12, c[0x0][0x228] ;  /* 0x00008a00000c7ab9 */ /* 0x000fe20000000a00 */
[----:B------:R-:W-:Y:S02]  /*25f0*/  SHF.L.U64.HI R56, R56, 0x1, R57 ;  /* 0x0000000138387819 */ /* 0x000fe40000010239 */
[----:B------:R-:W-:-:S04]  /*2600*/  IADD3 R24, P6, R22, UR12, RZ ;  /* 0x0000000c16187c10 */ /* 0x000fc8000ffde0ff */
[----:B------:R-:W-:Y:S02]  /*2610*/  IADD3.X R25, R56, UR13, RZ, P6, !PT ;  /* 0x0000000d38197c10 */ /* 0x000fe4000b7fe4ff */
[----:B------:R-:W-:-:S03]  /*2620*/  IADD3 R22, P6, R22, UR14, RZ ;  /* 0x0000000e16167c10 */ /* 0x000fc6000ffde0ff */
[----:B-1----:R-:W1:Y:S01]  /*2630*/  @!P0 LDC.64 R20, c[0x0][0x218] ;  /* 0x00008600ff148b82 */ /* 0x002e620000000a00 */
[----:B------:R-:W-:Y:S01]  /*2640*/  IADD3.X R23, R56, UR15, RZ, P6, !PT ;  /* 0x0000000f38177c10 */ /* 0x000fe2000b7fe4ff */
[----:B--2---:R-:W-:-:S03]  /*2650*/  ULEA UR5, UR6, UR5, 0x18 ;  /* 0x0000000506057291 */ /* 0x004fc6000f8ec03f */
[----:B------:R-:W-:Y:S02]  /*2660*/  ULDC UR6, c[0x0][0x2a4] ;  /* 0x0000a90000067ab9 */ /* 0x000fe40000000800 */
[----:B------:R-:W-:Y:S01]  /*2670*/  @!P0 FMUL.FTZ R19, R17, UR6 ;  /* 0x0000000611138c20 */ /* 0x000fe20008410000 */
[----:B------:R-:W-:-:S03]  /*2680*/  @!P0 FMUL.FTZ R18, R16, UR6 ;  /* 0x0000000610128c20 */ /* 0x000fc60008410000 */
[----:B------:R-:W-:Y:S01]  /*2690*/  @!P5 STS.64 [UR5+0x98], R16 ;  /* 0x00009810ff00d988 */ /* 0x000fe20008000a05 */
[----:B-1----:R-:W-:-:S05]  /*26a0*/  @!P0 IMAD.WIDE R26, R4, 0x8, R20 ;  /* 0x00000008041a8825 */ /* 0x002fca00078e0214 */
[----:B------:R1:W-:Y:S01]  /*26b0*/  @!P0 STG.E.64 desc[UR8][R26.64], R18 ;  /* 0x000000121a008986 */ /* 0x0003e2000c101b08 */
[----:B------:R-:W-:Y:S06]  /*26c0*/  BAR.SYNC.DEFER_BLOCKING 0x0 ;  /* 0x0000000000007b1d */ /* 0x000fec0000010000 */
[----:B------:R-:W2:Y:S04]  /*26d0*/  LDG.E.U16 R57, desc[UR8][R24.64] ;  /* 0x0000000818397981 */ /* 0x000ea8000c1e1500 */
[----:B------:R3:W4:Y:S04]  /*26e0*/  LDG.E.U16 R58, desc[UR8][R24.64+0x2] ;  /* 0x00000208183a7981 */ /* 0x000728000c1e1500 */
[----:B------:R-:W5:Y:S04]  /*26f0*/  LDG.E.U16 R56, desc[UR8][R22.64] ;  /* 0x0000000816387981 */ /* 0x000f68000c1e1500 */
[----:B------:R3:W5:Y:S01]  /*2700*/  LDG.E.U16 R59, desc[UR8][R22.64+0x2] ;  /* 0x00000208163b7981 */ /* 0x000762000c1e1500 */
[----:B-1----:R-:W-:Y:S01]  /*2710*/  HFMA2.MMA R18, -RZ, RZ, 1.875, 0 ;  /* 0x3f800000ff127435 */ /* 0x002fe200000001ff */
[----:B------:R-:W-:-:S02]  /*2720*/  ISETP.NE.AND P6, PT, RZ, UR10, PT ;  /* 0x0000000aff007c0c */ /* 0x000fc4000bfc5270 */
[----:B------:R-:W1:Y:S02]  /*2730*/  LDS.64 R20, [UR5+0x98] ;  /* 0x00009805ff147984 */ /* 0x000e640008000a00 */
[----:B-1----:R-:W-:-:S04]  /*2740*/  FMUL.FTZ R20, R20, UR6 ;  /* 0x0000000614147c20 */ /* 0x002fc80008410000 */
[C---:B------:R-:W-:Y:S01]  /*2750*/  FMUL.FTZ R60, R20.reuse, R20 ;  /* 0x00000014143c7220 */ /* 0x040fe20000410000 */
[C---:B0-----:R-:W-:Y:S01]  /*2760*/  FADD.FTZ R17, -R20.reuse, R12 ;  /* 0x0000000c14117221 */ /* 0x041fe20000010100 */
[C---:B------:R-:W-:Y:S01]  /*2770*/  FADD.FTZ R13, -R20.reuse, R13 ;  /* 0x0000000d140d7221 */ /* 0x040fe20000010100 */
[C---:B---3--:R-:W-:Y:S01]  /*2780*/  FADD.FTZ R25, -R20.reuse, R14 ;  /* 0x0000000e14197221 */ /* 0x048fe20000010100 */
        /* <DEDUP_REMOVED lines=10> */
[----:B--2---:R-:W-:Y:S02]  /*2830*/  SHF.L.U32 R19, R57, 0x10, RZ ;  /* 0x0000001039137819 */ /* 0x004fe400000006ff */
[----:B----4-:R-:W-:Y:S02]  /*2840*/  SHF.L.U32 R21, R58, 0x10, RZ ;  /* 0x000000103a157819 */ /* 0x010fe400000006ff */
[----:B-----5:R-:W-:-:S02]  /*2850*/  SHF.L.U32 R22, R56, 0x10, RZ ;  /* 0x0000001038167819 */ /* 0x020fc400000006ff */
[----:B------:R-:W-:-:S03]  /*2860*/  SHF.L.U32 R24, R59, 0x10, RZ ;  /* 0x000000103b187819 */ /* 0x000fc600000006ff */
        /* <DEDUP_REMOVED lines=13> */
.L_x_5207:
        /* <DEDUP_REMOVED lines=13> */
.L_x_5209:
[----:B------:R-:W-:Y:S05]  /*2a10*/  BSYNC B0 ;  /* 0x0000000000007941 */ /* 0x000fea0003800000 */
.L_x_5208:
        /* <DEDUP_REMOVED lines=15> */
.L_x_5210:
        /* <DEDUP_REMOVED lines=13> */
.L_x_5212:
[----:B------:R-:W-:Y:S05]  /*2be0*/  BSYNC B0 ;  /* 0x0000000000007941 */ /* 0x000fea0003800000 */
.L_x_5211:
        /* <DEDUP_REMOVED lines=21> */
.L_x_5213:
        /* <DEDUP_REMOVED lines=13> */
.L_x_5215:
[----:B------:R-:W-:Y:S05]  /*2e10*/  BSYNC B0 ;  /* 0x0000000000007941 */ /* 0x000fea0003800000 */
.L_x_5214:
        /* <DEDUP_REMOVED lines=13> */
.L_x_5216:
        /* <DEDUP_REMOVED lines=13> */
.L_x_5218:
[----:B------:R-:W-:Y:S05]  /*2fc0*/  BSYNC B0 ;  /* 0x0000000000007941 */ /* 0x000fea0003800000 */
.L_x_5217:
        /* <DEDUP_REMOVED lines=22> */
.L_x_5219:
        /* <DEDUP_REMOVED lines=13> */
.L_x_5221:
[----:B------:R-:W-:Y:S05]  /*3200*/  BSYNC B0 ;  /* 0x0000000000007941 */ /* 0x000fea0003800000 */
.L_x_5220:
        /* <DEDUP_REMOVED lines=18> */
.L_x_5222:
        /* <DEDUP_REMOVED lines=13> */
.L_x_5224:
[----:B------:R-:W-:Y:S05]  /*3400*/  BSYNC B0 ;  /* 0x0000000000007941 */ /* 0x000fea0003800000 */
.L_x_5223:
[----:B0-----:R-:W-:Y:S01]  /*3410*/  FADD.FTZ R11, -R20, R34 ;  /* 0x00000022140b7221 */ /* 0x001fe20000010100 */
[----:B------:R-:W-:Y:S01]  /*3420*/  ISETP.GE.U32.AND P5, PT, R2, UR14, PT ;  /* 0x0000000e02007c0c */ /* 0x000fe2000bfa6070 */
[C---:B------:R-:W-:Y:S01]  /*3430*/  FADD.FTZ R35, -R20.reuse, R35 ;  /* 0x0000002314237221 */ /* 0x040fe20000010100 */
[----:B------:R-:W-:Y:S01]  /*3440*/  ISETP.GE.AND.EX P0, PT, R5, UR15, PT, P0 ;  /* 0x0000000f05007c0c */ /* 0x000fe2000bf06300 */
[-C--:B------:R-:W-:Y:S01]  /*3450*/  FMUL.FTZ R11, R11, R18.reuse ;  /* 0x000000120b0b7220 */ /* 0x080fe20000410000 */
[----:B------:R-:W-:Y:S01]  /*3460*/  ISETP.GE.AND.EX P5, PT, R3, UR15, PT, P5 ;  /* 0x0000000f03007c0c */ /* 0x000fe2000bfa6350 */
[C---:B------:R-:W-:Y:S01]  /*3470*/  FADD.FTZ R13, -R20.reuse, R36 ;  /* 0x00000024140d7221 */ /* 0x040fe20000010100 */
[----:B------:R-:W-:Y:S01]  /*3480*/  FADD.FTZ R37, -R20, R37 ;  /* 0x0000002514257221 */ /* 0x000fe20000010100 */
[-C--:B------:R-:W-:Y:S01]  /*3490*/  FMUL.FTZ R35, R35, R18.reuse ;  /* 0x0000001223237220 */ /* 0x080fe20000410000 */
[----:B------:R-:W-:Y:S01]  /*34a0*/  FFMA.FTZ R10, R19, R11, R22 ;  /* 0x0000000b130a7223 */ /* 0x000fe20000010016 */
[C---:B------:R-:W-:Y:S01]  /*34b0*/  ISETP.LT.U32.AND P0, PT, R38.reuse, 0x200, !P0 ;  /* 0x000002002600780c */ /* 0x040fe20004701070 */
[-C--:B------:R-:W-:Y:S01]  /*34c0*/  FMUL.FTZ R20, R13, R18.reuse ;  /* 0x000000120d147220 */ /* 0x080fe20000410000 */
[----:B------:R-:W-:Y:S01]  /*34d0*/  ISETP.LT.U32.AND P5, PT, R38, 0x200, !P5 ;  /* 0x000002002600780c */ /* 0x000fe20006fa1070 */
[----:B------:R-:W-:Y:S01]  /*34e0*/  FMUL.FTZ R37, R37, R18 ;  /* 0x0000001225257220 */ /* 0x000fe20000410000 */
        /* <DEDUP_REMOVED lines=12> */
.L_x_5225:
        /* <DEDUP_REMOVED lines=13> */
.L_x_5227:
[----:B------:R-:W-:Y:S05]  /*3680*/  BSYNC B0 ;  /* 0x0000000000007941 */ /* 0x000fea0003800000 */
.L_x_5226:
        /* <DEDUP_REMOVED lines=13> */
.L_x_5228:
        /* <DEDUP_REMOVED lines=12> */
.L_x_5230:
[----:B------:R-:W-:Y:S05]  /*3820*/  BSYNC B0 ;  /* 0x0000000000007941 */ /* 0x000fea0003800000 */
.L_x_5229:
[----:B------:R-:W-:Y:S02]  /*3830*/  IADD3 R4, R47, R4, RZ ;  /* 0x000000042f047210 */ /* 0x000fe40007ffe0ff */
[----:B------:R-:W-:Y:S02]  /*3840*/  IADD3 R6, R6, 0x1, RZ ;  /* 0x0000000106067810 */ /* 0x000fe40007ffe0ff */
[----:B------:R-:W-:-:S13]  /*3850*/  ISETP.GE.AND P0, PT, R4, UR4, PT ;  /* 0x0000000404007c0c */ /* 0x000fda000bf06270 */
[----:B------:R-:W-:Y:S05]  /*3860*/  @!P0 BRA `(.L_x_5231) ;  /* 0xffffffc800b08947 */ /* 0x000fea000383ffff */
[----:B------:R-:W-:Y:S05]  /*3870*/  EXIT ;  /* 0x000000000000794d */ /* 0x000fea0003800000 */
.L_x_5232:
        /* <DEDUP_REMOVED lines=16> */
.L_x_5724:


//--------------------- .text._Z35group_norm_nhwc_fwd_one_pass_kernelI11Fp32IOBf16WLi128ELi128ELi512EEv26Group_norm_nhwc_fwd_params --------------------------
	.section	.text._Z35group_norm_nhwc_fwd_one_pass_kernelI11Fp32IOBf16WLi128ELi128ELi512EEv26Group_norm_nhwc_fwd_params,"ax",@progbits
	.align	128
        .global         _Z35group_norm_nhwc_fwd_one_pass_kernelI11Fp32IOBf16WLi128ELi128ELi512EEv26Group_norm_nhwc_fwd_params
        .type           _Z35group_norm_nhwc_fwd_one_pass_kernelI11Fp32IOBf16WLi128ELi128ELi512EEv26Group_norm_nhwc_fwd_params,@function
        .size           _Z35group_norm_nhwc_fwd_one_pass_kernelI11Fp32IOBf16WLi128ELi128ELi512EEv26Group_norm_nhwc_fwd_params,(.L_x_5725 - _Z35group_norm_nhwc_fwd_one_pass_kernelI11Fp32IOBf16WLi128ELi128ELi512EEv26Group_norm_nhwc_fwd_params)
        .other          _Z35group_norm_nhwc_fwd_one_pass_kernelI11Fp32IOBf16WLi128ELi128ELi512EEv26Group_norm_nhwc_fwd_params,@"STO_CUDA_ENTRY STV_DEFAULT"
_Z35group_norm_nhwc_fwd_one_pass_kernelI11Fp32IOBf16WLi128ELi128ELi512EEv26Group_norm_nhwc_fwd_params:
.text._Z35group_norm_nhwc_fwd_one_pass_kernelI11Fp32IOBf16WLi128ELi128ELi512EEv26Group_norm_nhwc_fwd_params:
        /* <DEDUP_REMOVED lines=19> */
.L_x_5290:
[----:B---34-:R-:W0:Y:S01]  /*0130*/  LDC R13, c[0x0][0x288] ;  /* 0x0000a200ff0d7b82 */ /* 0x018e220000000800 */
[----:B------:R-:W-:Y:S01]  /*0140*/  SHF.R.U32.HI R86, RZ, 0x6, R82 ;  /* 0x00000006ff567819 */ /* 0x000fe20000011652 */
[----:B------:R-:W-:Y:S01]  /*0150*/  ULDC.64 UR12, c[0x0][0x278] ;  /* 0x00009e00000c7ab9 */ /* 0x000fe20000000a00 */
[----:B------:R-:W-:Y:S01]  /*0160*/  ISETP.GT.U32.AND P6, PT, R82, 0x1ff, PT ;  /* 0x000001ff5200780c */ /* 0x000fe20003fc4070 */
[----:B------:R-:W-:Y:S01]  /*0170*/  ULDC.64 UR6, c[0x0][0x280] ;  /* 0x0000a00000067ab9 */ /* 0x000fe20000000a00 */
[----:B------:R-:W-:-:S03]  /*0180*/  LOP3.LUT R92, R92, 0xfffffffe, RZ, 0xc0, !PT ;  /* 0xfffffffe5c5c7812 */ /* 0x000fc600078ec0ff */
[----:B-1----:R-:W1:Y:S01]  /*0190*/  S2UR UR5, SR_CTAID.X ;  /* 0x00000000000579c3 */ /* 0x002e620000002500 */
[----:B0-----:R-:W-:-:S04]  /*01a0*/  IABS R5, R13 ;  /* 0x0000000d00057213 */ /* 0x001fc80000000000 */
        /* <DEDUP_REMOVED lines=28> */
[----:B------:R-:W-:-:S02]  /*0370*/  MOV R29, R3 ;  /* 0x00000003001d7202 */ /* 0x000fc40000000f00 */
[----:B------:R-:W-:Y:S02]  /*0380*/  ISETP.GE.AND.EX P0, PT, R7, UR13, PT, P0 ;  /* 0x0000000d07007c0c */ /* 0x000fe4000bf06300 */
[----:B------:R-:W-:Y:S02]  /*0390*/  @!P2 IADD3 R29, -R29, RZ, RZ ;  /* 0x000000ff1d1da210 */ /* 0x000fe40007ffe1ff */
[----:B------:R-:W-:Y:S02]  /*03a0*/  ISETP.GT.U32.OR P3, PT, R82, 0x1ff, P0 ;  /* 0x000001ff5200780c */ /* 0x000fe40000764470 */
[C---:B------:R-:W-:Y:S02]  /*03b0*/  ISETP.GE.U32.AND P0, PT, R86.reuse, UR12, PT ;  /* 0x0000000c56007c0c */ /* 0x040fe4000bf06070 */
[----:B------:R-:W-:Y:S02]  /*03c0*/  SHF.R.S32.HI R11, RZ, 0x1f, R9 ;  /* 0x0000001fff0b7819 */ /* 0x000fe40000011409 */
[----:B------:R-:W-:-:S02]  /*03d0*/  IADD3 R88, R86, 0x8, RZ ;  /* 0x0000000856587810 */ /* 0x000fc40007ffe0ff */
[----:B------:R-:W-:Y:S02]  /*03e0*/  ISETP.GE.OR.EX P2, PT, R87, UR13, P6, P0 ;  /* 0x0000000d57007c0c */ /* 0x000fe4000b746700 */
[----:B------:R-:W-:Y:S02]  /*03f0*/  ISETP.GE.AND.EX P5, PT, R11, UR13, PT, P5 ;  /* 0x0000000d0b007c0c */ /* 0x000fe4000bfa6350 */
[----:B------:R-:W-:Y:S01]  /*0400*/  ISETP.GE.U32.AND P0, PT, R88, UR12, PT ;  /* 0x0000000c58007c0c */ /* 0x000fe2000bf06070 */
[----:B------:R-:W0:Y:S01]  /*0410*/  @!P3 LDC.64 R16, c[0x0][0x270] ;  /* 0x00009c00ff10bb82 */ /* 0x000e220000000a00 */
[----:B------:R-:W-:Y:S02]  /*0420*/  SHF.R.S32.HI R91, RZ, 0x1f, R88 ;  /* 0x0000001fff5b7819 */ /* 0x000fe40000011458 */
[----:B------:R-:W-:Y:S02]  /*0430*/  @P3 LOP3.LUT R92, R92, 0x1, RZ, 0xfc, !PT ;  /* 0x000000015c5c3812 */ /* 0x000fe400078efcff */
[----:B------:R-:W-:-:S02]  /*0440*/  ISETP.GT.U32.OR P5, PT, R82, 0x1ff, P5 ;  /* 0x000001ff5200780c */ /* 0x000fc40002fa4470 */
[----:B------:R-:W-:Y:S01]  /*0450*/  ISETP.GE.OR.EX P4, PT, R91, UR13, P6, P0 ;  /* 0x0000000d5b007c0c */ /* 0x000fe2000b786700 */
[----:B------:R-:W1:Y:S01]  /*0460*/  @!P3 LDC.64 R42, c[0x0][0x220] ;  /* 0x00008800ff2abb82 */ /* 0x000e620000000a00 */
[----:B------:R-:W-:Y:S02]  /*0470*/  LOP3.LUT R92, R92, 0xfffffffb, RZ, 0xc0, !PT ;  /* 0xfffffffb5c5c7812 */ /* 0x000fe400078ec0ff */
[----:B------:R-:W-:Y:S02]  /*0480*/  @!P1 LOP3.LUT R29, RZ, R13, RZ, 0x33, !PT ;  /* 0x0000000dff1d9212 */ /* 0x000fe400078e33ff */
[----:B------:R-:W-:Y:S02]  /*0490*/  @P2 LOP3.LUT R92, R92, 0x4, RZ, 0xfc, !PT ;  /* 0x000000045c5c2812 */ /* 0x000fe400078efcff */
[----:B------:R-:W-:Y:S01]  /*04a0*/  IADD3 R3, -R29, RZ, RZ ;  /* 0x000000ff1d037210 */ /* 0x000fe20007ffe1ff */
[----:B------:R-:W2:Y:S01]  /*04b0*/  @!P2 LDC.64 R26, c[0x0][0x220] ;  /* 0x00008800ff1aab82 */ /* 0x000ea20000000a00 */
[----:B------:R-:W-:-:S02]  /*04c0*/  SHF.L.U32 R0, R82, 0x1, RZ ;  /* 0x0000000152007819 */ /* 0x000fc400000006ff */
[----:B------:R-:W-:Y:S01]  /*04d0*/  IADD3 R89, R86, 0x10, RZ ;  /* 0x0000001056597810 */ /* 0x000fe20007ffe0ff */
[----:B------:R-:W-:Y:S01]  /*04e0*/  IMAD R2, R13, R3, R84 ;  /* 0x000000030d027224 */ /* 0x000fe200078e0254 */
[----:B------:R-:W-:Y:S02]  /*04f0*/  LOP3.LUT R92, R92, 0xfffffff7, RZ, 0xc0, !PT ;  /* 0xfffffff75c5c7812 */ /* 0x000fe400078ec0ff */
[----:B------:R-:W-:Y:S01]  /*0500*/  LOP3.LUT R3, R0, 0x7e, RZ, 0xc0, !PT ;  /* 0x0000007e00037812 */ /* 0x000fe200078ec0ff */
[----:B------:R-:W3:Y:S01]  /*0510*/  @!P5 LDC.64 R18, c[0x0][0x270] ;  /* 0x00009c00ff12db82 */ /* 0x000ee20000000a00 */
[----:B------:R-:W-:Y:S02]  /*0520*/  ISETP.GE.U32.AND P1, PT, R89, UR12, PT ;  /* 0x0000000c59007c0c */ /* 0x000fe4000bf26070 */
[----:B------:R-:W-:Y:S02]  /*0530*/  SHF.R.S32.HI R93, RZ, 0x1f, R89 ;  /* 0x0000001fff5d7819 */ /* 0x000fe40000011459 */
[----:B------:R-:W-:-:S02]  /*0540*/  @P4 LOP3.LUT R92, R92, 0x8, RZ, 0xfc, !PT ;  /* 0x000000085c5c4812 */ /* 0x000fc400078efcff */
[----:B------:R-:W-:Y:S01]  /*0550*/  SHF.R.S32.HI R0, RZ, 0x1f, R29 ;  /* 0x0000001fff007819 */ /* 0x000fe2000001141d */
[----:B------:R-:W4:Y:S01]  /*0560*/  @!P2 LDC.64 R12, c[0x0][0x270] ;  /* 0x00009c00ff0cab82 */ /* 0x000f220000000a00 */
[----:B------:R-:W-:Y:S02]  /*0570*/  LEA R2, R2, R3, 0x7 ;  /* 0x0000000302027211 */ /* 0x000fe400078e38ff */
[----:B------:R-:W-:Y:S01]  /*0580*/  ISETP.GE.OR.EX P3, PT, R93, UR13, P6, P1 ;  /* 0x0000000d5d007c0c */ /* 0x000fe2000b766710 */
[----:B------:R-:W-:Y:S01]  /*0590*/  IMAD R0, R0, UR6, RZ ;  /* 0x0000000600007c24 */ /* 0x000fe2000f8e02ff */
[----:B------:R-:W-:Y:S02]  /*05a0*/  LOP3.LUT P1, RZ, R92, 0x1, RZ, 0xc0, !PT ;  /* 0x000000015cff7812 */ /* 0x000fe4000782c0ff */
[----:B------:R-:W-:Y:S01]  /*05b0*/  SHF.R.S32.HI R3, RZ, 0x1f, R2 ;  /* 0x0000001fff037819 */ /* 0x000fe20000011402 */
[C---:B------:R-:W-:Y:S01]  /*05c0*/  IMAD R31, R29.reuse, UR7, R0 ;  /* 0x000000071d1f7c24 */ /* 0x040fe2000f8e0200 */
[----:B------:R-:W5:Y:S01]  /*05d0*/  @!P5 LDC.64 R44, c[0x0][0x220] ;  /* 0x00008800ff2cdb82 */ /* 0x000f620000000a00 */
[----:B------:R-:W-:Y:S01]  /*05e0*/  IADD3 R80, R86, 0x18, RZ ;  /* 0x0000001856507810 */ /* 0x000fe20007ffe0ff */
[----:B------:R-:W-:Y:S01]  /*05f0*/  IMAD.WIDE.U32 R28, R29, UR6, R2 ;  /* 0x000000061d1c7c25 */ /* 0x000fe2000f8e0002 */
[----:B------:R-:W-:-:S02]  /*0600*/  LOP3.LUT R92, R92, 0xffffffef, RZ, 0xc0, !PT ;  /* 0xffffffef5c5c7812 */ /* 0x000fc400078ec0ff */
[----:B------:R-:W-:Y:S01]  /*0610*/  SHF.R.S32.HI R83, RZ, 0x1f, R80 ;  /* 0x0000001fff537819 */ /* 0x000fe20000011450 */
[----:B---3--:R-:W-:Y:S02]  /*0620*/  @!P5 IMAD R6, R11, R18, RZ ;  /* 0x000000120b06d224 */ /* 0x008fe400078e02ff */
[----:B------:R-:W3:Y:S01]  /*0630*/  @!P4 LDC.64 R14, c[0x0][0x270] ;  /* 0x00009c00ff0ecb82 */ /* 0x000ee20000000a00 */
[----:B0-----:R-:W-:Y:S01]  /*0640*/  @!P1 IMAD R0, R7, R16, RZ ;  /* 0x0000001007009224 */ /* 0x001fe200078e02ff */
[----:B------:R-:W-:Y:S01]  /*0650*/  IADD3 R31, R29, R31, RZ ;  /* 0x0000001f1d1f7210 */ /* 0x000fe20007ffe0ff */
[----:B------:R-:W-:Y:S01]  /*0660*/  @!P5 IMAD R11, R9, R19, R6 ;  /* 0x00000013090bd224 */ /* 0x000fe200078e0206 */
[-C--:B------:R-:W-:Y:S01]  /*0670*/  @!P1 MOV R30, R28.reuse ;  /* 0x0000001c001e9202 */ /* 0x080fe20000000f00 */
[C---:B------:R-:W-:Y:S01]  /*0680*/  @!P1 IMAD R7, R5.reuse, R17, R0 ;  /* 0x0000001105079224 */ /* 0x040fe200078e0200 */
[----:B------:R-:W-:Y:S02]  /*0690*/  @!P5 MOV R6, R28 ;  /* 0x0000001c0006d202 */ /* 0x000fe40000000f00 */
[----:B------:R-:W0:Y:S01]  /*06a0*/  @!P4 LDC.64 R50, c[0x0][0x220] ;  /* 0x00008800ff32cb82 */ /* 0x000e220000000a00 */
[----:B------:R-:W-:Y:S01]  /*06b0*/  @!P1 IMAD.WIDE.U32 R4, R5, R16, R30 ;  /* 0x0000001005049225 */ /* 0x000fe200078e001e */
[----:B------:R-:W-:-:S02]  /*06c0*/  @P3 LOP3.LUT R92, R92, 0x10, RZ, 0xfc, !PT ;  /* 0x000000105c5c3812 */ /* 0x000fc400078efcff */
[----:B------:R-:W-:Y:S02]  /*06d0*/  IADD3 R78, R86, 0x20, RZ ;  /* 0x00000020564e7810 */ /* 0x000fe40007ffe0ff */
[----:B------:R-:W-:Y:S02]  /*06e0*/  @!P1 IADD3 R0, R5, R7, RZ ;  /* 0x0000000705009210 */ /* 0x000fe40007ffe0ff */
[----:B------:R-:W0:Y:S01]  /*06f0*/  @!P3 LDC.64 R16, c[0x0][0x270] ;  /* 0x00009c00ff10bb82 */ /* 0x000e220000000a00 */
[C---:B-1----:R-:W-:Y:S02]  /*0700*/  @!P1 LEA R42, P0, R4.reuse, R42, 0x2 ;  /* 0x0000002a042a9211 */ /* 0x042fe400078010ff */
[----:B------:R-:W-:Y:S02]  /*0710*/  @!P5 MOV R7, R31 ;  /* 0x0000001f0007d202 */ /* 0x000fe40000000f00 */
[----:B------:R-:W-:Y:S01]  /*0720*/  @!P1 LEA.HI.X R43, R4, R43, R0, 0x2, P0 ;  /* 0x0000002b042b9211 */ /* 0x000fe200000f1400 */
[----:B----4-:R-:W-:Y:S01]  /*0730*/  @!P2 IMAD R0, R87, R12, RZ ;  /* 0x0000000c5700a224 */ /* 0x010fe200078e02ff */
[----:B------:R-:W-:Y:S01]  /*0740*/  @!P2 MOV R4, R28 ;  /* 0x0000001c0004a202 */ /* 0x000fe20000000f00 */
[----:B------:R-:W-:Y:S01]  /*0750*/  @!P5 IMAD.WIDE.U32 R6, R9, R18, R6 ;  /* 0x000000120906d225 */ /* 0x000fe200078e0006 */
[----:B------:R-:W-:Y:S01]  /*0760*/  @!P2 MOV R5, R31 ;  /* 0x0000001f0005a202 */ /* 0x000fe20000000f00 */
[----:B------:R-:W1:Y:S01]  /*0770*/  @!P3 LDC.64 R24, c[0x0][0x220] ;  /* 0x00008800ff18bb82 */ /* 0x000e620000000a00 */
[----:B------:R-:W-:Y:S01]  /*0780*/  LOP3.LUT R92, R92, 0xffffffdf, RZ, 0xc0, !PT ;  /* 0xffffffdf5c5c7812 */ /* 0x000fe200078ec0ff */
[C---:B------:R-:W-:Y:S01]  /*0790*/  @!P2 IMAD R9, R86.reuse, R13, R0 ;  /* 0x0000000d5609a224 */ /* 0x040fe200078e0200 */
[----:B------:R-:W-:Y:S01]  /*07a0*/  @!P5 IADD3 R0, R7, R11, RZ ;  /* 0x0000000b0700d210 */ /* 0x000fe20007ffe0ff */
[----:B------:R-:W-:Y:S01]  /*07b0*/  @!P2 IMAD.WIDE.U32 R4, R86, R12, R4 ;  /* 0x0000000c5604a225 */ /* 0x000fe200078e0004 */
[----:B-----5:R-:W-:-:S02]  /*07c0*/  @!P5 LEA R44, P0, R6, R44, 0x2 ;  /* 0x0000002c062cd211 */ /* 0x020fc400078010ff */
[----:B------:R-:W-:Y:S01]  /*07d0*/  SHF.R.S32.HI R81, RZ, 0x1f, R78 ;  /* 0x0000001fff517819 */ /* 0x000fe2000001144e */
[----:B---3--:R-:W-:Y:S01]  /*07e0*/  @!P4 IMAD R7, R91, R14, RZ ;  /* 0x0000000e5b07c224 */ /* 0x008fe200078e02ff */
[----:B------:R-:W-:Y:S02]  /*07f0*/  @!P5 LEA.HI.X R45, R6, R45, R0, 0x2, P0 ;  /* 0x0000002d062dd211 */ /* 0x000fe400000f1400 */
[----:B------:R-:W-:Y:S01]  /*0800*/  @!P2 IADD3 R0, R5, R9, RZ ;  /* 0x000000090500a210 */ /* 0x000fe20007ffe0ff */
[----:B------:R-:W-:Y:S01]  /*0810*/  @!P4 IMAD R11, R88, R15, R7 ;  /* 0x0000000f580bc224 */ /* 0x000fe200078e0207 */
[C---:B--2---:R-:W-:Y:S01]  /*0820*/  @!P2 LEA R26, P0, R4.reuse, R26, 0x2 ;  /* 0x0000001a041aa211 */ /* 0x044fe200078010ff */
[----:B0-----:R-:W-:Y:S01]  /*0830*/  @!P3 IMAD R8, R93, R16, RZ ;  /* 0x000000105d08b224 */ /* 0x001fe200078e02ff */
[----:B------:R-:W-:Y:S02]  /*0840*/  @!P4 MOV R6, R28 ;  /* 0x0000001c0006c202 */ /* 0x000fe40000000f00 */
[----:B------:R-:W-:Y:S01]  /*0850*/  @!P4 MOV R7, R31 ;  /* 0x0000001f0007c202 */ /* 0x000fe20000000f00 */
[----:B------:R-:W-:Y:S01]  /*0860*/  @!P3 IMAD R9, R89, R17, R8 ;  /* 0x000000115909b224 */ /* 0x000fe200078e0208 */
[----:B------:R-:W-:-:S02]  /*0870*/  @!P2 LEA.HI.X R27, R4, R27, R0, 0x2, P0 ;  /* 0x0000001b041ba211 */ /* 0x000fc400000f1400 */
[----:B------:R-:W-:Y:S01]  /*0880*/  @!P3 MOV R4, R28 ;  /* 0x0000001c0004b202 */ /* 0x000fe20000000f00 */
[----:B------:R-:W-:Y:S01]  /*0890*/  @!P4 IMAD.WIDE.U32 R6, R88, R14, R6 ;  /* 0x0000000e5806c225 */ /* 0x000fe200078e0006 */
[----:B------:R-:W-:Y:S02]  /*08a0*/  @!P3 MOV R5, R31 ;  /* 0x0000001f0005b202 */ /* 0x000fe40000000f00 */
[----:B------:R-:W-:Y:S02]  /*08b0*/  IADD3 R76, R86, 0x28, RZ ;  /* 0x00000028564c7810 */ /* 0x000fe40007ffe0ff */
[----:B------:R-:W-:Y:S01]  /*08c0*/  @!P4 IADD3 R0, R7, R11, RZ ;  /* 0x0000000b0700c210 */ /* 0x000fe20007ffe0ff */
[----:B------:R-:W-:Y:S01]  /*08d0*/  @!P3 IMAD.WIDE.U32 R4, R89, R16, R4 ;  /* 0x000000105904b225 */ /* 0x000fe200078e0004 */
[----:B------:R-:W-:Y:S02]  /*08e0*/  @!P4 LEA R50, P0, R6, R50, 0x2 ;  /* 0x000000320632c211 */ /* 0x000fe400078010ff */
[----:B------:R-:W-:-:S02]  /*08f0*/  SHF.R.S32.HI R79, RZ, 0x1f, R76 ;  /* 0x0000001fff4f7819 */ /* 0x000fc4000001144c */
[----:B------:R-:W-:Y:S02]  /*0900*/  @!P4 LEA.HI.X R51, R6, R51, R0, 0x2, P0 ;  /* 0x000000330633c211 */ /* 0x000fe400000f1400 */
[----:B------:R-:W-:Y:S02]  /*0910*/  @!P3 IADD3 R0, R5, R9, RZ ;  /* 0x000000090500b210 */ /* 0x000fe40007ffe0ff */
[----:B-1----:R-:W-:Y:S02]  /*0920*/  @!P3 LEA R24, P0, R4, R24, 0x2 ;  /* 0x000000180418b211 */ /* 0x002fe400078010ff */
[----:B------:R-:W-:Y:S02]  /*0930*/  IADD3 R74, R86, 0x30, RZ ;  /* 0x00000030564a7810 */ /* 0x000fe40007ffe0ff */
[----:B------:R-:W-:Y:S02]  /*0940*/  @!P3 LEA.HI.X R25, R4, R25, R0, 0x2, P0 ;  /* 0x000000190419b211 */ /* 0x000fe400000f1400 */
[----:B------:R-:W-:-:S02]  /*0950*/  ISETP.GE.U32.AND P0, PT, R80, UR12, PT ;  /* 0x0000000c50007c0c */ /* 0x000fc4000bf06070 */
[----:B------:R-:W-:Y:S02]  /*0960*/  SHF.R.S32.HI R77, RZ, 0x1f, R74 ;  /* 0x0000001fff4d7819 */ /* 0x000fe4000001144a */
[----:B------:R-:W-:Y:S02]  /*0970*/  ISETP.GE.OR.EX P1, PT, R83, UR13, P6, P0 ;  /* 0x0000000d53007c0c */ /* 0x000fe4000b726700 */
[C---:B------:R-:W-:Y:S02]  /*0980*/  IADD3 R72, R86.reuse, 0x38, RZ ;  /* 0x0000003856487810 */ /* 0x040fe40007ffe0ff */
[----:B------:R-:W-:Y:S02]  /*0990*/  IADD3 R70, R86, 0x40, RZ ;  /* 0x0000004056467810 */ /* 0x000fe40007ffe0ff */
[----:B------:R-:W-:Y:S02]  /*09a0*/  SHF.R.S32.HI R75, RZ, 0x1f, R72 ;  /* 0x0000001fff4b7819 */ /* 0x000fe40000011448 */
[----:B------:R-:W-:-:S02]  /*09b0*/  SHF.R.S32.HI R73, RZ, 0x1f, R70 ;  /* 0x0000001fff497819 */ /* 0x000fc40000011446 */
[----:B------:R-:W-:Y:S02]  /*09c0*/  ISETP.GE.U32.AND P4, PT, R70, UR12, PT ;  /* 0x0000000c46007c0c */ /* 0x000fe4000bf86070 */
[----:B------:R-:W-:Y:S01]  /*09d0*/  IADD3 R68, R86, 0x48, RZ ;  /* 0x0000004856447810 */ /* 0x000fe20007ffe0ff */
[----:B------:R-:W0:Y:S01]  /*09e0*/  @!P1 LDC.64 R6, c[0x0][0x270] ;  /* 0x00009c00ff069b82 */ /* 0x000e220000000a00 */
[----:B------:R-:W-:Y:S02]  /*09f0*/  @!P1 MOV R4, R28 ;  /* 0x0000001c00049202 */ /* 0x000fe40000000f00 */
[----:B------:R-:W-:Y:S02]  /*0a00*/  @!P1 MOV R5, R31 ;  /* 0x0000001f00059202 */ /* 0x000fe40000000f00 */
[----:B------:R-:W-:Y:S02]  /*0a10*/  @P1 LOP3.LUT R92, R92, 0x20, RZ, 0xfc, !PT ;  /* 0x000000205c5c1812 */ /* 0x000fe400078efcff */
[----:B------:R-:W-:Y:S01]  /*0a20*/  ISETP.GE.OR.EX P4, PT, R73, UR13, P6, P4 ;  /* 0x0000000d49007c0c */ /* 0x000fe2000b786740 */
[----:B------:R-:W1:Y:S01]  /*0a30*/  @!P1 LDC.64 R22, c[0x0][0x220] ;  /* 0x00008800ff169b82 */ /* 0x000e620000000a00 */
[----:B------:R-:W-:-:S02]  /*0a40*/  LOP3.LUT R92, R92, 0xffffffbf, RZ, 0xc0, !PT ;  /* 0xffffffbf5c5c7812 */ /* 0x000fc400078ec0ff */
[----:B------:R-:W-:Y:S02]  /*0a50*/  SHF.R.S32.HI R71, RZ, 0x1f, R68 ;  /* 0x0000001fff477819 */ /* 0x000fe40000011444 */
[----:B------:R-:W-:Y:S02]  /*0a60*/  ISETP.GE.U32.AND P3, PT, R68, UR12, PT ;  /* 0x0000000c44007c0c */ /* 0x000fe4000bf66070 */
[----:B------:R-:W-:Y:S02]  /*0a70*/  IADD3 R66, R86, 0x50, RZ ;  /* 0x0000005056427810 */ /* 0x000fe40007ffe0ff */
[----:B------:R-:W-:Y:S02]  /*0a80*/  ISETP.GE.OR.EX P3, PT, R71, UR13, P6, P3 ;  /* 0x0000000d47007c0c */ /* 0x000fe4000b766730 */
[----:B------:R-:W-:Y:S01]  /*0a90*/  SHF.R.S32.HI R69, RZ, 0x1f, R66 ;  /* 0x0000001fff457819 */ /* 0x000fe20000011442 */
[----:B------:R-:W2:Y:S01]  /*0aa0*/  @!P4 LDC.64 R12, c[0x0][0x220] ;  /* 0x00008800ff0ccb82 */ /* 0x000ea20000000a00 */
[----:B------:R-:W-:-:S02]  /*0ab0*/  ISETP.GE.U32.AND P2, PT, R66, UR12, PT ;  /* 0x0000000c42007c0c */ /* 0x000fc4000bf46070 */
[----:B------:R-:W-:Y:S01]  /*0ac0*/  IADD3 R64, R86, 0x58, RZ ;  /* 0x0000005856407810 */ /* 0x000fe20007ffe0ff */
[-C--:B0-----:R-:W-:Y:S01]  /*0ad0*/  @!P1 IMAD R0, R83, R6.reuse, RZ ;  /* 0x0000000653009224 */ /* 0x081fe200078e02ff */
[----:B------:R-:W-:Y:S01]  /*0ae0*/  ISETP.GE.OR.EX P2, PT, R69, UR13, P6, P2 ;  /* 0x0000000d45007c0c */ /* 0x000fe2000b746720 */
[----:B------:R-:W-:Y:S01]  /*0af0*/  @!P1 IMAD.WIDE.U32 R4, R80, R6, R4 ;  /* 0x0000000650049225 */ /* 0x000fe200078e0004 */
[----:B------:R-:W-:Y:S02]  /*0b00*/  SHF.R.S32.HI R67, RZ, 0x1f, R64 ;  /* 0x0000001fff437819 */ /* 0x000fe40000011440 */
[----:B------:R-:W-:Y:S01]  /*0b10*/  IADD3 R39, R86, 0x78, RZ ;  /* 0x0000007856277810 */ /* 0x000fe20007ffe0ff */
[----:B------:R-:W-:Y:S01]  /*0b20*/  @!P1 IMAD R7, R80, R7, R0 ;  /* 0x0000000750079224 */ /* 0x000fe200078e0200 */
[----:B------:R-:W0:Y:S01]  /*0b30*/  @!P3 LDC.64 R8, c[0x0][0x220] ;  /* 0x00008800ff08bb82 */ /* 0x000e220000000a00 */
[----:B-1----:R-:W-:Y:S02]  /*0b40*/  @!P1 LEA R22, P0, R4, R22, 0x2 ;  /* 0x0000001604169211 */ /* 0x002fe400078010ff */
[----:B------:R-:W-:-:S02]  /*0b50*/  SHF.R.S32.HI R37, RZ, 0x1f, R39 ;  /* 0x0000001fff257819 */ /* 0x000fc40000011427 */
[----:B------:R-:W-:Y:S02]  /*0b60*/  @!P1 IADD3 R0, R5, R7, RZ ;  /* 0x0000000705009210 */ /* 0x000fe40007ffe0ff */
[----:B------:R-:W-:Y:S01]  /*0b70*/  P2R R52, PR, RZ, 0x10 ;  /* 0x00000010ff347803 */ /* 0x000fe20000000000 */
[----:B------:R-:W1:Y:S01]  /*0b80*/  @!P2 LDC.64 R10, c[0x0][0x220] ;  /* 0x00008800ff0aab82 */ /* 0x000e620000000a00 */
[----:B------:R-:W-:Y:S02]  /*0b90*/  @!P1 LEA.HI.X R23, R4, R23, R0, 0x2, P0 ;  /* 0x0000001704179211 */ /* 0x000fe400000f1400 */
[----:B------:R-:W-:Y:S02]  /*0ba0*/  ISETP.GE.U32.AND P0, PT, R78, UR12, PT ;  /* 0x0000000c4e007c0c */ /* 0x000fe4000bf06070 */
[----:B------:R-:W-:Y:S02]  /*0bb0*/  P2R R38, PR, RZ, 0x20 ;  /* 0x00000020ff267803 */ /* 0x000fe40000000000 */
        /* <DEDUP_REMOVED lines=330> */
.L_x_5234:
[----:B------:R-:W-:Y:S05]  /*2060*/  BSYNC B0 ;  /* 0x0000000000007941 */ /* 0x000fea0003800000 */
.L_x_5233:
        /* <DEDUP_REMOVED lines=14> */
[----:B------:R-:W-:Y:S02]  /*2150*/  SHF.L.U32 R11, R8, 0x1, RZ ;  /* 0x00000001080b7819 */ /* 0x000fe400000006ff */
[----:B------:R-:W-:Y:S02]  /*2160*/  ISETP.NE.AND P6, PT, R17, -0x1, PT ;  /* 0xffffffff1100780c */ /* 0x000fe40003fc5270 */
[----:B-1----:R-:W-:Y:S01]  /*2170*/  IADD3 R9, R9, R10, RZ ;  /* 0x0000000a09097210 */ /* 0x002fe20007ffe0ff */
[----:B--2---:R-:W-:-:S04]  /*2180*/  IMAD.WIDE R6, R11, 0x4, R6 ;  /* 0x000000040b067825 */ /* 0x004fc800078e0206 */
[----:B------:R-:W-:Y:S02]  /*2190*/  IMAD R11, R15, UR5, R10 ;  /* 0x000000050f0b7c24 */ /* 0x000fe4000f8e020a */
[----:B---3--:R-:W-:-:S04]  /*21a0*/  IMAD.WIDE.U32 R4, R9, 0x4, R4 ;  /* 0x0000000409047825 */ /* 0x008fc800078e0004 */
[----:B------:R-:W-:-:S05]  /*21b0*/  IMAD.WIDE.U32 R6, R11, 0x8, R6 ;  /* 0x000000080b067825 */ /* 0x000fca00078e0006 */
[----:B------:R0:W-:Y:S01]  /*21c0*/  STG.E.64 desc[UR8][R6.64], R24 ;  /* 0x0000001806007986 */ /* 0x0001e2000c101b08 */
[----:B------:R-:W-:Y:S06]  /*21d0*/  MEMBAR.ALL.GPU ;  /* 0x0000000000007992 */ /* 0x000fec000000a000 */
[----:B------:R-:W-:-:S00]  /*21e0*/  ERRBAR ;  /* 0x00000000000079ab */ /* 0x000fc00000000000 */
[----:B------:R-:W-:Y:S06]  /*21f0*/  CGAERRBAR ;  /* 0x00000000000075ab */ /* 0x000fec0000000000 */
[----:B------:R0:W-:Y:S01]  /*2200*/  REDG.E.ADD.S32.STRONG.GPU desc[UR8][R4.64], R13 ;  /* 0x0000000d0400798e */ /* 0x0001e2000c10e388 */
[----:B------:R-:W-:Y:S05]  /*2210*/  @!P6 BRA `(.L_x_5236) ;  /* 0x000000000014e947 */ /* 0x000fea0003800000 */
.L_x_5237:
[----:B0-----:R-:W2:Y:S04]  /*2220*/  LDG.E.STRONG.GPU R6, desc[UR8][R4.64] ;  /* 0x0000000804067981 */ /* 0x001ea8000c1ef900 */
[----:B--2---:R-:W-:Y:S01]  /*2230*/  CCTL.IVALL ;  /* 0x00000000ff00798f */ /* 0x004fe20002000000 */
[----:B------:R-:W-:Y:S05]  /*2240*/  YIELD ;  /* 0x0000000000007946 */ /* 0x000fea0003800000 */
[----:B------:R-:W-:-:S13]  /*2250*/  ISETP.NE.AND P6, PT, R6, R17, PT ;  /* 0x000000110600720c */ /* 0x000fda0003fc5270 */
[----:B------:R-:W-:Y:S05]  /*2260*/  @P6 BRA `(.L_x_5237) ;  /* 0xfffffffc00ec6947 */ /* 0x000fea000383ffff */
.L_x_5236:
        /* <DEDUP_REMOVED lines=12> */
.L_x_5239:
        /* <DEDUP_REMOVED lines=23> */
[----:B------:R-:W-:Y:S01]  /*24a0*/  @!P6 SHF.L.U32 R11, R11, 0x1, RZ ;  /* 0x000000010b0be819 */ /* 0x000fe200000006ff */
[----:B-1----:R-:W-:-:S04]  /*24b0*/  @!P6 IMAD R9, R13, R10, R12 ;  /* 0x0000000a0d09e224 */ /* 0x002fc800078e020c */
[----:B--2---:R-:W-:-:S04]  /*24c0*/  @!P6 IMAD.WIDE R6, R11, 0x4, R6 ;  /* 0x000000040b06e825 */ /* 0x004fc800078e0206 */
        /* <DEDUP_REMOVED lines=38> */
.L_x_5238:
        /* <DEDUP_REMOVED lines=18> */
.L_x_5241:
[----:B------:R-:W-:Y:S05]  /*2850*/  BSYNC B0 ;  /* 0x0000000000007941 */ /* 0x000fea0003800000 */
.L_x_5240:
        /* <DEDUP_REMOVED lines=30> */
[----:B------:R-:W2:Y:S02]  /*2a40*/  @!P6 LDG.E.64 R4, desc[UR8][R4.64] ;  /* 0x000000080404e981 */ /* 0x000ea4000c1e1b00 */
[----:B--2---:R-:W-:Y:S01]  /*2a50*/  @!P6 FADD.FTZ R24, R24, R4 ;  /* 0x000000041818e221 */ /* 0x004fe20000010000 */
[----:B------:R-:W-:-:S07]  /*2a60*/  @!P6 FADD.FTZ R25, R25, R5 ;  /* 0x000000051919e221 */ /* 0x000fce0000010000 */
.L_x_5235:
        /* <DEDUP_REMOVED lines=24> */
[----:B------:R-:W-:Y:S06]  /*2bf0*/  BAR.SYNC.DEFER_BLOCKING 0x0 ;  /* 0x0000000000007b1d */ /* 0x000fec0000010000 */
[----:B0-----:R-:W2:Y:S04]  /*2c00*/  LDG.E.U16 R2, desc[UR8][R10.64] ;  /* 0x000000080a027981 */ /* 0x001ea8000c1e1500 */
        /* <DEDUP_REMOVED lines=10> */
[----:B0-----:R-:W-:Y:S01]  /*2cb0*/  @P5 FADD.FTZ R9, R7, R8 ;  /* 0x0000000807095221 */ /* 0x001fe20000010000 */
[----:B------:R-:W-:-:S05]  /*2cc0*/  HFMA2.MMA R7, -RZ, RZ, 1.875, 0 ;  /* 0x3f800000ff077435 */ /* 0x000fca00000001ff */
[----:B------:R-:W0:Y:S05]  /*2cd0*/  LDC R8, c[0x0][0x294] ;  /* 0x0000a500ff087b82 */ /* 0x000e2a0000000800 */
[----:B------:R-:W1:Y:S01]  /*2ce0*/  @P5 MUFU.RSQ R7, R9 ;  /* 0x0000000900075308 */ /* 0x000e620000001400 */
[C---:B------:R-:W-:Y:S01]  /*2cf0*/  FADD.FTZ R38, -R6.reuse, R38 ;  /* 0x0000002606267221 */ /* 0x040fe20000010100 */
[C---:B------:R-:W-:Y:S01]  /*2d00*/  FADD.FTZ R14, -R6.reuse, R39 ;  /* 0x00000027060e7221 */ /* 0x040fe20000010100 */
[C---:B------:R-:W-:Y:S01]  /*2d10*/  FADD.FTZ R40, -R6.reuse, R40 ;  /* 0x0000002806287221 */ /* 0x040fe20000010100 */
[----:B------:R-:W-:Y:S02]  /*2d20*/  FADD.FTZ R18, -R6, R41 ;  /* 0x0000002906127221 */ /* 0x000fe40000010100 */
[-C--:B-1----:R-:W-:Y:S01]  /*2d30*/  FMUL.FTZ R14, R14, R7.reuse ;  /* 0x000000070e0e7220 */ /* 0x082fe20000410000 */
[----:B------:R-:W-:Y:S01]  /*2d40*/  FMUL.FTZ R38, R38, R7 ;  /* 0x0000000726267220 */ /* 0x000fe20000410000 */
[----:B--2---:R-:W-:-:S02]  /*2d50*/  SHF.L.U32 R2, R2, 0x10, RZ ;  /* 0x0000001002027819 */ /* 0x004fc400000006ff */
[----:B---3--:R-:W-:Y:S02]  /*2d60*/  SHF.L.U32 R3, R3, 0x10, RZ ;  /* 0x0000001003037819 */ /* 0x008fe400000006ff */
[----:B----4-:R-:W-:Y:S02]  /*2d70*/  SHF.L.U32 R5, R5, 0x10, RZ ;  /* 0x0000001005057819 */ /* 0x010fe400000006ff */
[----:B-----5:R-:W-:-:S03]  /*2d80*/  SHF.L.U32 R4, R4, 0x10, RZ ;  /* 0x0000001004047819 */ /* 0x020fc600000006ff */
[----:B------:R-:W-:Y:S02]  /*2d90*/  FFMA.FTZ R10, R2, R38, R5 ;  /* 0x00000026020a7223 */ /* 0x000fe40000010005 */
        /* <DEDUP_REMOVED lines=12> */
.L_x_5242:
        /* <DEDUP_REMOVED lines=14> */
.L_x_5244:
[----:B------:R-:W-:Y:S05]  /*2f40*/  BSYNC B0 ;  /* 0x0000000000007941 */ /* 0x000fea0003800000 */
.L_x_5243:
        /* <DEDUP_REMOVED lines=17> */
.L_x_5245:
        /* <DEDUP_REMOVED lines=14> */
.L_x_5247:
[----:B------:R-:W-:Y:S05]  /*3140*/  BSYNC B0 ;  /* 0x0000000000007941 */ /* 0x000fea0003800000 */
.L_x_5246:
        /* <DEDUP_REMOVED lines=17> */
.L_x_5248:
        /* <DEDUP_REMOVED lines=14> */
.L_x_5250:
[----:B------:R-:W-:Y:S05]  /*3340*/  BSYNC B0 ;  /* 0x0000000000007941 */ /* 0x000fea0003800000 */
.L_x_5249:
        /* <DEDUP_REMOVED lines=17> */
.L_x_5251:
        /* <DEDUP_REMOVED lines=14> */
.L_x_5253:
[----:B------:R-:W-:Y:S05]  /*3540*/  BSYNC B0 ;  /* 0x0000000000007941 */ /* 0x000fea0003800000 */
.L_x_5252:
        /* <DEDUP_REMOVED lines=17> */
.L_x_5254:
        /* <DEDUP_REMOVED lines=14> */
.L_x_5256:
[----:B------:R-:W-:Y:S05]  /*3740*/  BSYNC B0 ;  /* 0x0000000000007941 */ /* 0x000fea0003800000 */
.L_x_5255:
        /* <DEDUP_REMOVED lines=17> */
.L_x_5257:
[----:B------:R-:W-:Y:S01]  /*3860*/  LOP3.LUT P5, RZ, R92, 0x80, RZ, 0xc0, !PT ;  /* 0x000000805cff7812 */ /* 0x000fe200078ac0ff */
[----:B------:R-:W-:-:S12]  /*3870*/  BSSY B0, `(.L_x_5258) ;  /* 0x000000d000007945 */ /* 0x000fd80003800000 */
[----:B------:R-:W-:Y:S05]  /*3880*/  @P5 BRA `(.L_x_5259) ;  /* 0x00000000002c5947 */ /* 0x000fea0003800000 */
[----:B------:R-:W-:Y:S01]  /*3890*/  ULDC.64 UR6, c[0x0][0x270] ;  /* 0x00009c0000067ab9 */ /* 0x000fe20000000a00 */
[----:B01----:R-:W-:Y:S01]  /*38a0*/  MOV R10, R28 ;  /* 0x0000001c000a7202 */ /* 0x003fe20000000f00 */
        /* <DEDUP_REMOVED lines=9> */
.L_x_5259:
[----:B------:R-:W-:Y:S05]  /*3940*/  BSYNC B0 ;  /* 0x0000000000007941 */ /* 0x000fea0003800000 */
.L_x_5258:
        /* <DEDUP_REMOVED lines=17> */
.L_x_5260:
[----:B------:R-:W-:Y:S01]  /*3a60*/  LOP3.LUT P5, RZ, R92, 0x100, RZ, 0xc0, !PT ;  /* 0x000001005cff7812 */ /* 0x000fe200078ac0ff */
[----:B------:R-:W-:-:S12]  /*3a70*/  BSSY B0, `(.L_x_5261) ;  /* 0x000000d000007945 */ /* 0x000fd80003800000 */
[----:B------:R-:W-:Y:S05]  /*3a80*/  @P5 BRA `(.L_x_5262) ;  /* 0x00000000002c5947 */ /* 0x000fea0003800000 */
[----:B------:R-:W-:Y:S01]  /*3a90*/  ULDC.64 UR6, c[0x0][0x270] ;  /* 0x00009c0000067ab9 */ /* 0x000fe20000000a00 */
[----:B012---:R-:W-:Y:S01]  /*3aa0*/  MOV R10, R28 ;  /* 0x0000001c000a7202 */ /* 0x007fe20000000f00 */
        /* <DEDUP_REMOVED lines=9> */
.L_x_5262:
[----:B------:R-:W-:Y:S05]  /*3b40*/  BSYNC B0 ;  /* 0x0000000000007941 */ /* 0x000fea0003800000 */
.L_x_5261:
        /* <DEDUP_REMOVED lines=11> */
[----:B-123--:R-:W-:-:S07]  /*3c00*/  FADD.FTZ R10, R9, 1 ;  /* 0x3f800000090a7421 */ /* 0x00efce0000010000 */
[----:B------:R-:W1:Y:S01]  /*3c10*/  MUFU.RCP R11, R10 ;  /* 0x0000000a000b7308 */ /* 0x000e620000001000 */
[----:B0-----:R-:W-:-:S07]  /*3c20*/  FADD.FTZ R13, R12, 1 ;  /* 0x3f8000000c0d7421 */ /* 0x001fce0000010000 */
[----:B------:R-:W0:Y:S01]  /*3c30*/  MUFU.RCP R14, R13 ;  /* 0x0000000d000e7308 */ /* 0x000e220000001000 */
[----:B-1----:R-:W-:Y:S01]  /*3c40*/  FMUL.FTZ R52, R52, R11 ;  /* 0x0000000b34347220 */ /* 0x002fe20000410000 */
[----:B0-----:R-:W-:-:S07]  /*3c50*/  FMUL.FTZ R53, R53, R14 ;  /* 0x0000000e35357220 */ /* 0x001fce0000410000 */
.L_x_5263:
[----:B------:R-:W-:Y:S01]  /*3c60*/  LOP3.LUT P5, RZ, R92, 0x2, RZ, 0xc0, !PT ;  /* 0x000000025cff7812 */ /* 0x000fe200078ac0ff */
[----:B------:R-:W-:-:S12]  /*3c70*/  BSSY B0, `(.L_x_5264) ;  /* 0x000000d000007945 */ /* 0x000fd80003800000 */
[----:B------:R-:W-:Y:S05]  /*3c80*/  @P5 BRA `(.L_x_5265) ;  /* 0x00000000002c5947 */ /* 0x000fea0003800000 */
[----:B------:R-:W-:Y:S01]  /*3c90*/  ULDC.64 UR6, c[0x0][0x270] ;  /* 0x00009c0000067ab9 */ /* 0x000fe20000000a00 */
[----:B0123--:R-:W-:Y:S01]  /*3ca0*/  MOV R10, R28 ;  /* 0x0000001c000a7202 */ /* 0x00ffe20000000f00 */
        /* <DEDUP_REMOVED lines=9> */
.L_x_5265:
[----:B------:R-:W-:Y:S05]  /*3d40*/  BSYNC B0 ;  /* 0x0000000000007941 */ /* 0x000fea0003800000 */
.L_x_5264:
[-C--:B------:R-:W-:Y:S01]  /*3d50*/  FMUL.FTZ R54, R54, R7.reuse ;  /* 0x0000000736367220 */ /* 0x080fe20000410000 */
[----:B------:R-:W-:Y:S01]  /*3d60*/  FMUL.FTZ R18, R18, R7 ;  /* 0x0000000712127220 */ /* 0x000fe20000410000 */
[C---:B------:R-:W-:Y:S01]  /*3d70*/  FADD.FTZ R56, -R6.reuse, R56 ;  /* 0x0000003806387221 */ /* 0x040fe20000010100 */
[----:B------:R-:W-:Y:S01]  /*3d80*/  FADD.FTZ R16, -R6, R57 ;  /* 0x0000003906107221 */ /* 0x000fe20000010100 */
[----:B------:R-:W-:Y:S01]  /*3d90*/  SHF.R.U32.HI R15, RZ, 0x6, R82 ;  /* 0x00000006ff0f7819 */ /* 0x000fe20000011652 */
[----:B------:R-:W-:Y:S01]  /*3da0*/  FFMA.FTZ R54, R2, R54, R5 ;  /* 0x0000003602367223 */ /* 0x000fe20000010005 */
[----:B------:R-:W-:Y:S01]  /*3db0*/  FFMA.FTZ R55, R3, R18, R4 ;  /* 0x0000001203377223 */ /* 0x000fe20000010004 */
[----:B------:R-:W-:Y:S06]  /*3dc0*/  @!P6 BRA `(.L_x_5266) ;  /* 0x000000000028e947 */ /* 0x000fec0003800000 */
[----:B------:R-:W-:Y:S01]  /*3dd0*/  FMUL.FTZ R9, R54, -1.4426950216293334961 ;  /* 0xbfb8aa3b36097820 */ /* 0x000fe20000410000 */
[----:B0-----:R-:W-:-:S05]  /*3de0*/  FMUL.FTZ R12, R55, -1.4426950216293334961 ;  /* 0xbfb8aa3b370c7820 */ /* 0x001fca0000410000 */
[----:B------:R-:W1:Y:S08]  /*3df0*/  MUFU.EX2 R9, R9 ;  /* 0x0000000900097308 */ /* 0x000e700000000800 */
[----:B------:R-:W0:Y:S01]  /*3e00*/  MUFU.EX2 R12, R12 ;  /* 0x0000000c000c7308 */ /* 0x000e220000000800 */
[----:B-1234-:R-:W-:-:S07]  /*3e10*/  FADD.FTZ R10, R9, 1 ;  /* 0x3f800000090a7421 */ /* 0x01efce0000010000 */
[----:B------:R-:W1:Y:S01]  /*3e20*/  MUFU.RCP R11, R10 ;  /* 0x0000000a000b7308 */ /* 0x000e620000001000 */
[----:B0-----:R-:W-:-:S07]  /*3e30*/  FADD.FTZ R13, R12, 1 ;  /* 0x3f8000000c0d7421 */ /* 0x001fce0000010000 */
[----:B------:R-:W0:Y:S01]  /*3e40*/  MUFU.RCP R14, R13 ;  /* 0x0000000d000e7308 */ /* 0x000e220000001000 */
[----:B-1----:R-:W-:Y:S01]  /*3e50*/  FMUL.FTZ R54, R54, R11 ;  /* 0x0000000b36367220 */ /* 0x002fe20000410000 */
[----:B0-----:R-:W-:-:S07]  /*3e60*/  FMUL.FTZ R55, R55, R14 ;  /* 0x0000000e37377220 */ /* 0x001fce0000410000 */
.L_x_5266:
[----:B------:R-:W-:Y:S04]  /*3e70*/  BSSY B0, `(.L_x_5267) ;  /* 0x000000d000007945 */ /* 0x000fe80003800000 */
[----:B------:R-:W-:Y:S05]  /*3e80*/  @P4 BRA `(.L_x_5268) ;  /* 0x00000000002c4947 */ /* 0x000fea0003800000 */
[----:B------:R-:W-:Y:S01]  /*3e90*/  ULDC.64 UR6, c[0x0][0x270] ;  /* 0x00009c0000067ab9 */ /* 0x000fe20000000a00 */
[----:B01234-:R-:W-:Y:S01]  /*3ea0*/  MOV R10, R28 ;  /* 0x0000001c000a7202 */ /* 0x01ffe20000000f00 */
        /* <DEDUP_REMOVED lines=9> */
.L_x_5268:
[----:B------:R-:W-:Y:S05]  /*3f40*/  BSYNC B0 ;  /* 0x0000000000007941 */ /* 0x000fea0003800000 */
.L_x_5267:
[-C--:B------:R-:W-:Y:S01]  /*3f50*/  FMUL.FTZ R56, R56, R7.reuse ;  /* 0x0000000738387220 */ /* 0x080fe20000410000 */
[----:B------:R-:W-:Y:S01]  /*3f60*/  FMUL.FTZ R16, R16, R7 ;  /* 0x0000000710107220 */ /* 0x000fe20000410000 */
[----:B------:R-:W-:Y:S02]  /*3f70*/  IMAD R15, R8, UR5, R15 ;  /* 0x00000005080f7c24 */ /* 0x000fe4000f8e020f */
[----:B------:R-:W-:Y:S01]  /*3f80*/  FADD.FTZ R58, -R6, R58 ;  /* 0x0000003a063a7221 */ /* 0x000fe20000010100 */
[----:B------:R-:W-:Y:S01]  /*3f90*/  FFMA.FTZ R56, R2, R56, R5 ;  /* 0x0000003802387223 */ /* 0x000fe20000010005 */
[----:B------:R-:W-:Y:S01]  /*3fa0*/  FFMA.FTZ R57, R3, R16, R4 ;  /* 0x0000001003397223 */ /* 0x000fe20000010004 */
[----:B------:R-:W-:Y:S06]  /*3fb0*/  @!P6 BRA `(.L_x_5269) ;  /* 0x000000000028e947 */ /* 0x000fec0003800000 */
        /* <DEDUP_REMOVED lines=10> */
.L_x_5269:
[----:B------:R-:W-:Y:S04]  /*4060*/  BSSY B0, `(.L_x_5270) ;  /* 0x000000d000007945 */ /* 0x000fe80003800000 */
[----:B------:R-:W-:Y:S05]  /*4070*/  @P3 BRA `(.L_x_5271) ;  /* 0x00000000002c3947 */ /* 0x000fea0003800000 */
[----:B------:R-:W-:Y:S01]  /*4080*/  ULDC.64 UR6, c[0x0][0x270] ;  /* 0x00009c0000067ab9 */ /* 0x000fe20000000a00 */
[----:B------:R-:W-:Y:S01]  /*4090*/  MOV R8, R28 ;  /* 0x0000001c00087202 */ /* 0x000fe20000000f00 */
[----:B------:R-:W-:Y:S01]  /*40a0*/  IMAD R71, R71, UR6, RZ ;  /* 0x0000000647477c24 */ /* 0x000fe2000f8e02ff */
[----:B------:R-:W-:-:S03]  /*40b0*/  MOV R9, R31 ;  /* 0x0000001f00097202 */ /* 0x000fc60000000f00 */
[C---:B------:R-:W-:Y:S02]  /*40c0*/  IMAD R71, R68.reuse, UR7, R71 ;  /* 0x0000000744477c24 */ /* 0x040fe4000f8e0247 */
[----:B01234-:R-:W-:Y:S01]  /*40d0*/  IMAD.WIDE.U32 R10, R68, UR6, R8 ;  /* 0x00000006440a7c25 */ /* 0x01ffe2000f8e0008 */
[----:B------:R-:W-:Y:S02]  /*40e0*/  ULDC.64 UR6, c[0x0][0x210] ;  /* 0x0000840000067ab9 */ /* 0x000fe40000000a00 */
[----:B------:R-:W-:Y:S02]  /*40f0*/  LEA R8, P3, R10, UR6, 0x2 ;  /* 0x000000060a087c11 */ /* 0x000fe4000f8610ff */
[----:B------:R-:W-:-:S04]  /*4100*/  IADD3 R71, R11, R71, RZ ;  /* 0x000000470b477210 */ /* 0x000fc80007ffe0ff */
[----:B------:R-:W-:-:S05]  /*4110*/  LEA.HI.X R9, R10, UR7, R71, 0x2, P3 ;  /* 0x000000070a097c11 */ /* 0x000fca00098f1447 */
[----:B------:R0:W-:Y:S02]  /*4120*/  STG.E.64 desc[UR8][R8.64], R56 ;  /* 0x0000003808007986 */ /* 0x0001e4000c101b08 */
.L_x_5271:
[----:B------:R-:W-:Y:S05]  /*4130*/  BSYNC B0 ;  /* 0x0000000000007941 */ /* 0x000fea0003800000 */
.L_x_5270:
[C---:B0-----:R-:W-:Y:S01]  /*4140*/  IADD3 R12, R15.reuse, 0x68, RZ ;  /* 0x000000680f0c7810 */ /* 0x041fe20007ffe0ff */
[----:B------:R-:W-:Y:S01]  /*4150*/  ULDC.64 UR6, c[0x0][0x278] ;  /* 0x00009e0000067ab9 */ /* 0x000fe20000000a00 */
[C---:B------:R-:W-:Y:S01]  /*4160*/  IADD3 R9, R15.reuse, 0x70, RZ ;  /* 0x000000700f097810 */ /* 0x040fe20007ffe0ff */
[C---:B------:R-:W-:Y:S01]  /*4170*/  FADD.FTZ R14, -R6.reuse, R59 ;  /* 0x0000003b060e7221 */ /* 0x040fe20000010100 */
[----:B------:R-:W-:Y:S01]  /*4180*/  IADD3 R8, R15, 0x78, RZ ;  /* 0x000000780f087810 */ /* 0x000fe20007ffe0ff */
[----:B------:R-:W-:Y:S01]  /*4190*/  FADD.FTZ R60, -R6, R60 ;  /* 0x0000003c063c7221 */ /* 0x000fe20000010100 */
[----:B------:R-:W-:Y:S01]  /*41a0*/  ISETP.GE.U32.AND P5, PT, R12, UR6, PT ;  /* 0x000000060c007c0c */ /* 0x000fe2000bfa6070 */
[C---:B------:R-:W-:Y:S01]  /*41b0*/  FADD.FTZ R16, -R6.reuse, R61 ;  /* 0x0000003d06107221 */ /* 0x040fe20000010100 */
[----:B------:R-:W-:Y:S01]  /*41c0*/  ISETP.GE.U32.AND P3, PT, R9, UR6, PT ;  /* 0x0000000609007c0c */ /* 0x000fe2000bf66070 */
[----:B------:R-:W-:Y:S01]  /*41d0*/  FADD.FTZ R62, -R6, R62 ;  /* 0x0000003e063e7221 */ /* 0x000fe20000010100 */
[----:B------:R-:W-:Y:S01]  /*41e0*/  ISETP.GE.U32.AND P4, PT, R8, UR6, PT ;  /* 0x0000000608007c0c */ /* 0x000fe2000bf86070 */
[C---:B------:R-:W-:Y:S01]  /*41f0*/  FADD.FTZ R18, -R6.reuse, R63 ;  /* 0x0000003f06127221 */ /* 0x040fe20000010100 */
[----:B------:R-:W-:Y:S01]  /*4200*/  SHF.R.S32.HI R23, RZ, 0x1f, R12 ;  /* 0x0000001fff177819 */ /* 0x000fe2000001140c */
[C---:B------:R-:W-:Y:S01]  /*4210*/  FADD.FTZ R32, -R6.reuse, R32 ;  /* 0x0000002006207221 */ /* 0x040fe20000010100 */
[----:B-1234-:R-:W-:Y:S01]  /*4220*/  SHF.R.S32.HI R11, RZ, 0x1f, R9 ;  /* 0x0000001fff0b7819 */ /* 0x01efe20000011409 */
[C---:B------:R-:W-:Y:S01]  /*4230*/  FADD.FTZ R20, -R6.reuse, R33 ;  /* 0x0000002106147221 */ /* 0x040fe20000010100 */
[----:B------:R-:W-:Y:S01]  /*4240*/  SHF.R.S32.HI R10, RZ, 0x1f, R8 ;  /* 0x0000001fff0a7819 */ /* 0x000fe20000011408 */
[C---:B------:R-:W-:Y:S01]  /*4250*/  FADD.FTZ R34, -R6.reuse, R34 ;  /* 0x0000002206227221 */ /* 0x040fe20000010100 */
[C---:B------:R-:W-:Y:S01]  /*4260*/  FADD.FTZ R24, -R6.reuse, R35 ;  /* 0x0000002306187221 */ /* 0x040fe20000010100 */
[C---:B------:R-:W-:Y:S01]  /*4270*/  FADD.FTZ R36, -R6.reuse, R36 ;  /* 0x0000002406247221 */ /* 0x040fe20000010100 */
[----:B------:R-:W-:Y:S01]  /*4280*/  ISETP.GE.AND.EX P5, PT, R23, UR7, PT, P5 ;  /* 0x0000000717007c0c */ /* 0x000fe2000bfa6350 */
[----:B------:R-:W-:Y:S01]  /*4290*/  FADD.FTZ R26, -R6, R37 ;  /* 0x00000025061a7221 */ /* 0x000fe20000010100 */
[----:B------:R-:W-:Y:S01]  /*42a0*/  ISETP.GE.AND.EX P3, PT, R11, UR7, PT, P3 ;  /* 0x000000070b007c0c */ /* 0x000fe2000bf66330 */
[-C--:B------:R-:W-:Y:S01]  /*42b0*/  FMUL.FTZ R58, R58, R7.reuse ;  /* 0x000000073a3a7220 */ /* 0x080fe20000410000 */
[----:B------:R-:W-:Y:S01]  /*42c0*/  ISETP.GE.AND.EX P4, PT, R10, UR7, PT, P4 ;  /* 0x000000070a007c0c */ /* 0x000fe2000bf86340 */
        /* <DEDUP_REMOVED lines=10> */
[----:B------:R-:W-:Y:S01]  /*4370*/  ISETP.GT.U32.OR P5, PT, R82, 0x1ff, P5 ;  /* 0x000001ff5200780c */ /* 0x000fe20002fa4470 */
[----:B------:R-:W-:Y:S01]  /*4380*/  FMUL.FTZ R7, R26, R7 ;  /* 0x000000071a077220 */ /* 0x000fe20000410000 */
[----:B------:R-:W-:Y:S01]  /*4390*/  ISETP.GT.U32.OR P3, PT, R82, 0x1ff, P3 ;  /* 0x000001ff5200780c */ /* 0x000fe20001f64470 */
[----:B------:R-:W-:Y:S01]  /*43a0*/  FFMA.FTZ R58, R2, R58, R5 ;  /* 0x0000003a023a7223 */ /* 0x000fe20000010005 */
[----:B------:R-:W-:Y:S01]  /*43b0*/  ISETP.GT.U32.OR P4, PT, R82, 0x1ff, P4 ;  /* 0x000001ff5200780c */ /* 0x000fe20002784470 */
        /* <DEDUP_REMOVED lines=12> */
.L_x_5272:
        /* <DEDUP_REMOVED lines=13> */
.L_x_5274:
[----:B------:R-:W-:Y:S05]  /*4550*/  BSYNC B0 ;  /* 0x0000000000007941 */ /* 0x000fea0003800000 */
.L_x_5273:
        /* <DEDUP_REMOVED lines=13> */
.L_x_5275:
        /* <DEDUP_REMOVED lines=13> */
.L_x_5277:
[----:B------:R-:W-:Y:S05]  /*4700*/  BSYNC B0 ;  /* 0x0000000000007941 */ /* 0x000fea0003800000 */
.L_x_5276:
[----:B------:R-:W-:Y:S01]  /*4710*/  FFMA.FTZ R20, R2, R62, R5 ;  /* 0x0000003e02147223 */ /* 0x000fe20000010005 */
[----:B------:R-:W-:Y:S01]  /*4720*/  FFMA.FTZ R21, R3, R21, R4 ;  /* 0x0000001503157223 */ /* 0x000fe20000010004 */
[----:B------:R-:W-:Y:S06]  /*4730*/  @!P6 BRA `(.L_x_5278) ;  /* 0x000000000028e947 */ /* 0x000fec0003800000 */
[----:B------:R-:W-:Y:S01]  /*4740*/  FMUL.FTZ R13, R20, -1.4426950216293334961 ;  /* 0xbfb8aa3b140d7820 */ /* 0x000fe20000410000 */
[----:B------:R-:W-:-:S05]  /*4750*/  FMUL.FTZ R16, R21, -1.4426950216293334961 ;  /* 0xbfb8aa3b15107820 */ /* 0x000fca0000410000 */
[----:B------:R-:W0:Y:S08]  /*4760*/  MUFU.EX2 R13, R13 ;  /* 0x0000000d000d7308 */ /* 0x000e300000000800 */
[----:B------:R-:W2:Y:S01]  /*4770*/  MUFU.EX2 R16, R16 ;  /* 0x0000001000107308 */ /* 0x000ea20000000800 */
[----:B01----:R-:W-:-:S07]  /*4780*/  FADD.FTZ R14, R13, 1 ;  /* 0x3f8000000d0e7421 */ /* 0x003fce0000010000 */
[----:B------:R-:W0:Y:S01]  /*4790*/  MUFU.RCP R15, R14 ;  /* 0x0000000e000f7308 */ /* 0x000e220000001000 */
[----:B--2---:R-:W-:-:S07]  /*47a0*/  FADD.FTZ R17, R16, 1 ;  /* 0x3f80000010117421 */ /* 0x004fce0000010000 */
[----:B------:R-:W1:Y:S01]  /*47b0*/  MUFU.RCP R18, R17 ;  /* 0x0000001100127308 */ /* 0x000e620000001000 */
[----:B0-----:R-:W-:Y:S01]  /*47c0*/  FMUL.FTZ R20, R20, R15 ;  /* 0x0000000f14147220 */ /* 0x001fe20000410000 */
[----:B-1----:R-:W-:-:S07]  /*47d0*/  FMUL.FTZ R21, R21, R18 ;  /* 0x0000001215157220 */ /* 0x002fce0000410000 */
.L_x_5278:
        /* <DEDUP_REMOVED lines=13> */
.L_x_5280:
[----:B------:R-:W-:Y:S05]  /*48b0*/  BSYNC B0 ;  /* 0x0000000000007941 */ /* 0x000fea0003800000 */
.L_x_5279:
[----:B------:R-:W-:Y:S01]  /*48c0*/  FFMA.FTZ R32, R2, R32, R5 ;  /* 0x0000002002207223 */ /* 0x000fe20000010005 */
[----:B------:R-:W-:Y:S01]  /*48d0*/  FFMA.FTZ R33, R3, R22, R4 ;  /* 0x0000001603217223 */ /* 0x000fe20000010004 */
[----:B------:R-:W-:Y:S06]  /*48e0*/  @!P6 BRA `(.L_x_5281) ;  /* 0x000000000028e947 */ /* 0x000fec0003800000 */
        /* <DEDUP_REMOVED lines=10> */
.L_x_5281:
        /* <DEDUP_REMOVED lines=13> */
.L_x_5283:
[----:B------:R-:W-:Y:S05]  /*4a60*/  BSYNC B0 ;  /* 0x0000000000007941 */ /* 0x000fea0003800000 */
.L_x_5282:
[----:B------:R-:W-:Y:S01]  /*4a70*/  FFMA.FTZ R34, R2, R34, R5 ;  /* 0x0000002202227223 */ /* 0x000fe20000010005 */
[----:B------:R-:W-:Y:S01]  /*4a80*/  FFMA.FTZ R35, R3, R24, R4 ;  /* 0x0000001803237223 */ /* 0x000fe20000010004 */
[----:B------:R-:W-:Y:S06]  /*4a90*/  @!P6 BRA `(.L_x_5284) ;  /* 0x000000000028e947 */ /* 0x000fec0003800000 */
[----:B------:R-:W-:Y:S01]  /*4aa0*/  FMUL.FTZ R0, R34, -1.4426950216293334961 ;  /* 0xbfb8aa3b22007820 */ /* 0x000fe20000410000 */
[----:B012---:R-:W-:-:S05]  /*4ab0*/  FMUL.FTZ R14, R35, -1.4426950216293334961 ;  /* 0xbfb8aa3b230e7820 */ /* 0x007fca0000410000 */
[----:B------:R-:W3:Y:S08]  /*4ac0*/  MUFU.EX2 R0, R0 ;  /* 0x0000000000007308 */ /* 0x000ef00000000800 */
[----:B------:R-:W0:Y:S01]  /*4ad0*/  MUFU.EX2 R14, R14 ;  /* 0x0000000e000e7308 */ /* 0x000e220000000800 */
[----:B---3--:R-:W-:-:S07]  /*4ae0*/  FADD.FTZ R12, R0, 1 ;  /* 0x3f800000000c7421 */ /* 0x008fce0000010000 */
[----:B------:R-:W1:Y:S01]  /*4af0*/  MUFU.RCP R13, R12 ;  /* 0x0000000c000d7308 */ /* 0x000e620000001000 */
[----:B0-----:R-:W-:-:S07]  /*4b00*/  FADD.FTZ R15, R14, 1 ;  /* 0x3f8000000e0f7421 */ /* 0x001fce0000010000 */
[----:B------:R-:W0:Y:S01]  /*4b10*/  MUFU.RCP R16, R15 ;  /* 0x0000000f00107308 */ /* 0x000e220000001000 */
[----:B-1----:R-:W-:Y:S01]  /*4b20*/  FMUL.FTZ R34, R34, R13 ;  /* 0x0000000d22227220 */ /* 0x002fe20000410000 */
[----:B0-----:R-:W-:-:S07]  /*4b30*/  FMUL.FTZ R35, R35, R16 ;  /* 0x0000001023237220 */ /* 0x001fce0000410000 */
.L_x_5284:
[----:B------:R-:W-:Y:S04]  /*4b40*/  BSSY B0, `(.L_x_5285) ;  /* 0x000000d000007945 */ /* 0x000fe80003800000 */
[----:B------:R-:W-:Y:S05]  /*4b50*/  @P3 BRA `(.L_x_5286) ;  /* 0x00000000002c3947 */ /* 0x000fea0003800000 */
[----:B------:R-:W-:Y:S01]  /*4b60*/  ULDC.64 UR6, c[0x0][0x270] ;  /* 0x00009c0000067ab9 */ /* 0x000fe20000000a00 */
[----:B---3--:R-:W-:Y:S01]  /*4b70*/  MOV R12, R28 ;  /* 0x0000001c000c7202 */ /* 0x008fe20000000f00 */
[----:B------:R-:W-:Y:S01]  /*4b80*/  IMAD R0, R11, UR6, RZ ;  /* 0x000000060b007c24 */ /* 0x000fe2000f8e02ff */
[----:B------:R-:W-:-:S03]  /*4b90*/  MOV R13, R31 ;  /* 0x0000001f000d7202 */ /* 0x000fc60000000f00 */
[----:B012---:R-:W-:-:S04]  /*4ba0*/  IMAD.WIDE.U32 R14, R9, UR6, R12 ;  /* 0x00000006090e7c25 */ /* 0x007fc8000f8e000c */
[----:B------:R-:W-:Y:S01]  /*4bb0*/  IMAD R9, R9, UR7, R0 ;  /* 0x0000000709097c24 */ /* 0x000fe2000f8e0200 */
[----:B------:R-:W-:Y:S02]  /*4bc0*/  ULDC.64 UR6, c[0x0][0x210] ;  /* 0x0000840000067ab9 */ /* 0x000fe40000000a00 */
[----:B------:R-:W-:Y:S02]  /*4bd0*/  LEA R12, P0, R14, UR6, 0x2 ;  /* 0x000000060e0c7c11 */ /* 0x000fe4000f8010ff */
[----:B------:R-:W-:-:S04]  /*4be0*/  IADD3 R9, R15, R9, RZ ;  /* 0x000000090f097210 */ /* 0x000fc80007ffe0ff */
[----:B------:R-:W-:-:S05]  /*4bf0*/  LEA.HI.X R13, R14, UR7, R9, 0x2, P0 ;  /* 0x000000070e0d7c11 */ /* 0x000fca00080f1409 */
[----:B------:R4:W-:Y:S02]  /*4c00*/  STG.E.64 desc[UR8][R12.64], R34 ;  /* 0x000000220c007986 */ /* 0x0009e4000c101b08 */
.L_x_5286:
[----:B------:R-:W-:Y:S05]  /*4c10*/  BSYNC B0 ;  /* 0x0000000000007941 */ /* 0x000fea0003800000 */
.L_x_5285:
[----:B------:R-:W-:Y:S01]  /*4c20*/  FFMA.FTZ R6, R2, R6, R5 ;  /* 0x0000000602067223 */ /* 0x000fe20000010005 */
[----:B------:R-:W-:Y:S01]  /*4c30*/  FFMA.FTZ R7, R3, R7, R4 ;  /* 0x0000000703077223 */ /* 0x000fe20000010004 */
[----:B------:R-:W-:Y:S06]  /*4c40*/  @!P6 BRA `(.L_x_5287) ;  /* 0x000000000028e947 */ /* 0x000fec0003800000 */
[----:B------:R-:W-:Y:S01]  /*4c50*/  FMUL.FTZ R0, R6, -1.4426950216293334961 ;  /* 0xbfb8aa3b06007820 */ /* 0x000fe20000410000 */
[----:B------:R-:W-:-:S05]  /*4c60*/  FMUL.FTZ R4, R7, -1.4426950216293334961 ;  /* 0xbfb8aa3b07047820 */ /* 0x000fca0000410000 */
[----:B------:R-:W5:Y:S08]  /*4c70*/  MUFU.EX2 R0, R0 ;  /* 0x0000000000007308 */ /* 0x000f700000000800 */
[----:B------:R-:W0:Y:S01]  /*4c80*/  MUFU.EX2 R4, R4 ;  /* 0x0000000400047308 */ /* 0x000e220000000800 */
[----:B-----5:R-:W-:-:S07]  /*4c90*/  FADD.FTZ R2, R0, 1 ;  /* 0x3f80000000027421 */ /* 0x020fce0000010000 */
[----:B------:R-:W5:Y:S01]  /*4ca0*/  MUFU.RCP R3, R2 ;  /* 0x0000000200037308 */ /* 0x000f620000001000 */
[----:B0-----:R-:W-:-:S07]  /*4cb0*/  FADD.FTZ R5, R4, 1 ;  /* 0x3f80000004057421 */ /* 0x001fce0000010000 */
[----:B---34-:R-:W0:Y:S01]  /*4cc0*/  MUFU.RCP R12, R5 ;  /* 0x00000005000c7308 */ /* 0x018e220000001000 */
[----:B-----5:R-:W-:Y:S01]  /*4cd0*/  FMUL.FTZ R6, R6, R3 ;  /* 0x0000000306067220 */ /* 0x020fe20000410000 */
[----:B0-----:R-:W-:-:S07]  /*4ce0*/  FMUL.FTZ R7, R7, R12 ;  /* 0x0000000c07077220 */ /* 0x001fce0000410000 */
.L_x_5287:
[----:B------:R-:W-:Y:S04]  /*4cf0*/  BSSY B0, `(.L_x_5288) ;  /* 0x000000c000007945 */ /* 0x000fe80003800000 */
[----:B------:R-:W-:Y:S05]  /*4d00*/  @P4 BRA `(.L_x_5289) ;  /* 0x0000000000284947 */ /* 0x000fea0003800000 */
        /* <DEDUP_REMOVED lines=10> */
.L_x_5289:
[----:B------:R-:W-:Y:S05]  /*4db0*/  BSYNC B0 ;  /* 0x0000000000007941 */ /* 0x000fea0003800000 */
.L_x_5288:
[----:B0-----:R-:W0:Y:S01]  /*4dc0*/  LDC R3, c[0x0][0x10] ;  /* 0x00000400ff037b82 */ /* 0x001e220000000800 */
[----:B------:R-:W-:Y:S02]  /*4dd0*/  IADD3 R95, R95, 0x1, RZ ;  /* 0x000000015f5f7810 */ /* 0x000fe40007ffe0ff */
[----:B0-----:R-:W-:-:S04]  /*4de0*/  IADD3 R84, R3, R84, RZ ;  /* 0x0000005403547210 */ /* 0x001fc80007ffe0ff */
[----:B------:R-:W-:-:S13]  /*4df0*/  ISETP.GE.AND P0, PT, R84, UR4, PT ;  /* 0x0000000454007c0c */ /* 0x000fda000bf06270 */
[----:B------:R-:W-:Y:S05]  /*4e00*/  @!P0 BRA `(.L_x_5290) ;  /* 0xffffffb000c88947 */ /* 0x000fea000383ffff */
[----:B------:R-:W-:Y:S05]  /*4e10*/  EXIT ;  /* 0x000000000000794d */ /* 0x000fea0003800000 */
.L_x_5291:
        /* <DEDUP_REMOVED lines=14> */
.L_x_5725:


//--------------------- .text._Z35group_norm_nhwc_fwd_one_pass_kernelI11Fp32IOBf16WLi256ELi128ELi512EEv26Group_norm_nhwc_fwd_params --------------------------
	.section	.text._Z35group_norm_nhwc_fwd_one_pass_kernelI11Fp32IOBf16WLi256ELi128ELi512EEv26Group_norm_nhwc_fwd_params,"ax",@progbits
	.align	128
        .global         _Z35group_norm_nhwc_fwd_one_pass_kernelI11Fp32IOBf16WLi256ELi128ELi512EEv26Group_norm_nhwc_fwd_params
        .type           _Z35group_norm_nhwc_fwd_one_pass_kernelI11Fp32IOBf16WLi256ELi128ELi512EEv26Group_norm_nhwc_fwd_params,@function
        .size           _Z35group_norm_nhwc_fwd_one_pass_kernelI11Fp32IOBf16WLi256ELi128ELi512EEv26Group_norm_nhwc_fwd_params,(.L_x_5726 - _Z35group_norm_nhwc_fwd_one_pass_kernelI11Fp32IOBf16WLi256ELi128ELi512EEv26Group_norm_nhwc_fwd_params)
        .other          _Z35group_norm_nhwc_fwd_one_pass_kernelI11Fp32IOBf16WLi256ELi128ELi512EEv26Group_norm_nhwc_fwd_params,@"STO_CUDA_ENTRY STV_DEFAULT"
_Z35group_norm_nhwc_fwd_one_pass_kernelI11Fp32IOBf16WLi256ELi128ELi512EEv26Group_norm_nhwc_fwd_params:
.text._Z35group_norm_nhwc_fwd_one_pass_kernelI11Fp32IOBf16WLi256ELi128ELi512EEv26Group_norm_nhwc_fwd_params:
        /* <DEDUP_REMOVED lines=195> */
.L_x_5400:
        /* <DEDUP_REMOVED lines=544> */
[----:B0-----:R-:W-:Y:S01]  /*2e30*/  FADD.FTZ R50, RZ, R48 ;  /* 0x00000030ff327221 */ /* 0x001fe20000010000 */
        /* <DEDUP_REMOVED lines=86> */
[----:B------:R-:W-:Y:S01]  /*33a0*/  FFMA.FTZ R50, R86, R86, R48 ;  /* 0x0000005656327223 */ /* 0x000fe20000010030 */
[----:B------:R-:W-:-:S03]  /*33b0*/  FADD.FTZ R48, R38, R39 ;  /* 0x0000002726307221 */ /* 0x000fc60000010000 */
[----:B------:R-:W-:Y:S01]  /*33c0*/  FADD.FTZ R49, R49, R50 ;  /* 0x0000003231317221 */ /* 0x000fe20000010000 */
[----:B------:R-:W-:Y:S01]  /*33d0*/  FADD.FTZ R48, RZ, R48 ;  /* 0x00000030ff307221 */ /* 0x000fe20000010000 */
        /* <DEDUP_REMOVED lines=145> */
.L_x_5293:
[----:B------:R-:W-:Y:S05]  /*3cf0*/  BSYNC B0 ;  /* 0x0000000000007941 */ /* 0x000fea0003800000 */
.L_x_5292:
        /* <DEDUP_REMOVED lines=28> */
.L_x_5296:
[----:B------:R-:W2:Y:S04]  /*3ec0*/  LDG.E.STRONG.GPU R100, desc[UR6][R50.64] ;  /* 0x0000000632647981 */ /* 0x000ea8000c1ef900 */
[----:B--2---:R-:W-:Y:S01]  /*3ed0*/  CCTL.IVALL ;  /* 0x00000000ff00798f */ /* 0x004fe20002000000 */
[----:B------:R-:W-:Y:S05]  /*3ee0*/  YIELD ;  /* 0x0000000000007946 */ /* 0x000fea0003800000 */
[----:B------:R-:W-:-:S13]  /*3ef0*/  ISETP.NE.AND P6, PT, R100, R49, PT ;  /* 0x000000316400720c */ /* 0x000fda0003fc5270 */
[----:B------:R-:W-:Y:S05]  /*3f00*/  @P6 BRA `(.L_x_5296) ;  /* 0xfffffffc00ec6947 */ /* 0x000fea000383ffff */
.L_x_5295:
        /* <DEDUP_REMOVED lines=24> */
.L_x_5300:
        /* <DEDUP_REMOVED lines=115> */
.L_x_5299:
        /* <DEDUP_REMOVED lines=63> */
.L_x_5301:
[----:B------:R-:W-:-:S04]  /*4bb0*/  LOP3.LUT P6, RZ, R0, 0x1, RZ, 0xc0, !PT ;  /* 0x0000000100ff7812 */ /* 0x000fc800078cc0ff */
[----:B------:R-:W-:-:S13]  /*4bc0*/  ISETP.NE.OR P6, PT, R50, RZ, P6 ;  /* 0x000000ff3200720c */ /* 0x000fda00037c5670 */
[----:B------:R-:W-:Y:S05]  /*4bd0*/  @!P6 BRA `(.L_x_5297) ;  /* 0x00000000007ce947 */ /* 0x000fea0003800000 */
.L_x_5298:
        /* <DEDUP_REMOVED lines=31> */
.L_x_5297:
        /* <DEDUP_REMOVED lines=10> */
.L_x_5303:
[----:B------:R-:W-:Y:S05]  /*4e70*/  BSYNC B0 ;  /* 0x0000000000007941 */ /* 0x000fea0003800000 */
.L_x_5302:
        /* <DEDUP_REMOVED lines=17> */
.L_x_5294:
[----:B------:R-:W-:Y:S01]  /*4f90*/  LOP3.LUT R0, R0, 0xf7ffffff, RZ, 0xc0, !PT ;  /* 0xf7ffffff00007812 */ /* 0x000fe200078ec0ff */
[----:B------:R-:W-:Y:S01]  /*4fa0*/  ULDC.64 UR4, c[0x0][0x218] ;  /* 0x0000860000047ab9 */ /* 0x000fe20000000a00 */
[----:B------:R-:W-:Y:S01]  /*4fb0*/  ULDC UR10, c[0x0][0x2a4] ;  /* 0x0000a900000a7ab9 */ /* 0x000fe20000000800 */
        /* <DEDUP_REMOVED lines=8> */
[----:B------:R-:W-:Y:S01]  /*5040*/  @!P6 FMUL.FTZ R51, R97, UR10 ;  /* 0x0000000a6133ec20 */ /* 0x000fe20008410000 */
[----:B------:R-:W-:Y:S01]  /*5050*/  @!P6 FMUL.FTZ R50, R96, UR10 ;  /* 0x0000000a6032ec20 */ /* 0x000fe20008410000 */
[----:B0-----:R-:W-:-:S09]  /*5060*/  ULEA UR4, UR5, UR4, 0x18 ;  /* 0x0000000405047291 */ /* 0x001fd2000f8ec03f */
[----:B------:R-:W-:Y:S01]  /*5070*/  @!P5 STS.64 [UR4+0x98], R96 ;  /* 0x00009860ff00d988 */ /* 0x000fe20008000a04 */
[----:B-1----:R-:W-:-:S05]  /*5080*/  @!P6 IMAD.WIDE R48, R2, 0x8, R48 ;  /* 0x000000080230e825 */ /* 0x002fca00078e0230 */
[----:B------:R-:W-:Y:S01]  /*5090*/  @!P6 STG.E.64 desc[UR6][R48.64], R50 ;  /* 0x000000323000e986 */ /* 0x000fe2000c101b06 */
[----:B------:R-:W-:Y:S06]  /*50a0*/  BAR.SYNC.DEFER_BLOCKING 0x0 ;  /* 0x0000000000007b1d */ /* 0x000fec0000010000 */
[----:B------:R-:W0:Y:S01]  /*50b0*/  LDS.64 R50, [UR4+0x98] ;  /* 0x00009804ff327984 */ /* 0x000e220008000a00 */
[----:B------:R-:W-:Y:S01]  /*50c0*/  ULDC.64 UR4, c[0x0][0x228] ;  /* 0x00008a0000047ab9 */ /* 0x000fe20000000a00 */
[----:B0-----:R-:W-:-:S04]  /*50d0*/  FMUL.FTZ R49, R50, UR10 ;  /* 0x0000000a32317c20 */ /* 0x001fc80008410000 */
[----:B------:R-:W-:-:S04]  /*50e0*/  FMUL.FTZ R48, R49, R49 ;  /* 0x0000003131307220 */ /* 0x000fc80000410000 */
[----:B------:R-:W-:Y:S01]  /*50f0*/  FFMA.FTZ R48, R51, UR10, -R48 ;  /* 0x0000000a33307c23 */ /* 0x000fe20008010830 */
[----:B------:R-:W-:-:S04]  /*5100*/  SHF.L.U64.HI R51, R14, 0x1, R15 ;  /* 0x000000010e337819 */ /* 0x000fc8000001020f */
[----:B------:R-:W-:-:S13]  /*5110*/  FSETP.GTU.FTZ.AND P5, PT, R48, RZ, PT ;  /* 0x000000ff3000720b */ /* 0x000fda0003fbc000 */
[----:B------:R-:W0:Y:S02]  /*5120*/  @P5 LDC R50, c[0x0][0x238] ;  /* 0x00008e00ff325b82 */ /* 0x000e240000000800 */
[----:B0-----:R-:W-:Y:S01]  /*5130*/  @P5 FADD.FTZ R50, R48, R50 ;  /* 0x0000003230325221 */ /* 0x001fe20000010000 */
[----:B------:R-:W-:-:S10]  /*5140*/  HFMA2.MMA R48, -RZ, RZ, 1.875, 0 ;  /* 0x3f800000ff307435 */ /* 0x000fd400000001ff */
[----:B------:R0:W1:Y:S02]  /*5150*/  @P5 MUFU.RSQ R48, R50 ;  /* 0x0000003200305308 */ /* 0x0000640000001400 */
[----:B0-----:R-:W-:-:S04]  /*5160*/  SHF.L.U32 R50, R14, 0x1, RZ ;  /* 0x000000010e327819 */ /* 0x001fc800000006ff */
[----:B------:R-:W-:-:S04]  /*5170*/  IADD3 R14, P5, R50, UR4, RZ ;  /* 0x00000004320e7c10 */ /* 0x000fc8000ffbe0ff */
[C---:B------:R-:W-:Y:S01]  /*5180*/  IADD3.X R15, R51.reuse, UR5, RZ, P5, !PT ;  /* 0x00000005330f7c10 */ /* 0x040fe2000affe4ff */
[----:B------:R-:W-:Y:S02]  /*5190*/  ULDC.64 UR4, c[0x0][0x230] ;  /* 0x00008c0000047ab9 */ /* 0x000fe40000000a00 */
[----:B------:R-:W-:Y:S02]  /*51a0*/  IADD3 R50, P5, R50, UR4, RZ ;  /* 0x0000000432327c10 */ /* 0x000fe4000ffbe0ff */
[----:B------:R-:W2:Y:S02]  /*51b0*/  LDG.E.U16 R96, desc[UR6][R14.64] ;  /* 0x000000060e607981 */ /* 0x000ea4000c1e1500 */
[----:B------:R-:W-:-:S05]  /*51c0*/  IADD3.X R51, R51, UR5, RZ, P5, !PT ;  /* 0x0000000533337c10 */ /* 0x000fca000affe4ff */
[----:B------:R-:W3:Y:S04]  /*51d0*/  LDG.E.U16 R99, desc[UR6][R50.64] ;  /* 0x0000000632637981 */ /* 0x000ee8000c1e1500 */
[----:B------:R2:W4:Y:S04]  /*51e0*/  LDG.E.U16 R15, desc[UR6][R14.64+0x2] ;  /* 0x000002060e0f7981 */ /* 0x000528000c1e1500 */
[----:B------:R-:W5:Y:S01]  /*51f0*/  LDG.E.U16 R98, desc[UR6][R50.64+0x2] ;  /* 0x0000020632627981 */ /* 0x000f62000c1e1500 */
[----:B------:R-:W-:Y:S01]  /*5200*/  ISETP.NE.AND P6, PT, RZ, UR9, PT ;  /* 0x00000009ff007c0c */ /* 0x000fe2000bfc5270 */
[C---:B------:R-:W-:Y:S01]  /*5210*/  FADD.FTZ R38, -R49.reuse, R38 ;  /* 0x0000002631267221 */ /* 0x040fe20000010100 */
[----:B------:R-:W-:-:S03]  /*5220*/  FADD.FTZ R39, -R49, R39 ;  /* 0x0000002731277221 */ /* 0x000fc60000010100 */
[-C--:B-1----:R-:W-:Y:S01]  /*5230*/  FMUL.FTZ R38, R38, R48.reuse ;  /* 0x0000003026267220 */ /* 0x082fe20000410000 */
[----:B------:R-:W-:Y:S01]  /*5240*/  FMUL.FTZ R39, R39, R48 ;  /* 0x0000003027277220 */ /* 0x000fe20000410000 */
[----:B--2---:R-:W-:Y:S02]  /*5250*/  SHF.L.U32 R14, R96, 0x10, RZ ;  /* 0x00000010600e7819 */ /* 0x004fe400000006ff */
[----:B---3--:R-:W-:Y:S02]  /*5260*/  SHF.L.U32 R99, R99, 0x10, RZ ;  /* 0x0000001063637819 */ /* 0x008fe400000006ff */
[----:B----4-:R-:W-:Y:S02]  /*5270*/  SHF.L.U32 R15, R15, 0x10, RZ ;  /* 0x000000100f0f7819 */ /* 0x010fe400000006ff */
[----:B-----5:R-:W-:Y:S01]  /*5280*/  SHF.L.U32 R98, R98, 0x10, RZ ;  /* 0x0000001062627819 */ /* 0x020fe200000006ff */
[----:B------:R-:W-:-:S04]  /*5290*/  FFMA.FTZ R38, R14, R38, R99 ;  /* 0x000000260e267223 */ /* 0x000fc80000010063 */
        /* <DEDUP_REMOVED lines=12> */
.L_x_5304:
        /* <DEDUP_REMOVED lines=17> */
.L_x_5306:
[----:B------:R-:W-:Y:S05]  /*5470*/  BSYNC B0 ;  /* 0x0000000000007941 */ /* 0x000fea0003800000 */
.L_x_5305:
[C---:B------:R-:W-:Y:S01]  /*5480*/  FADD.FTZ R22, -R49.reuse, R22 ;  /* 0x0000001631167221 */ /* 0x040fe20000010100 */
[----:B------:R-:W-:-:S03]  /*5490*/  FADD.FTZ R23, -R49, R23 ;  /* 0x0000001731177221 */ /* 0x000fc60000010100 */
[-C--:B------:R-:W-:Y:S01]  /*54a0*/  FMUL.FTZ R22, R22, R48.reuse ;  /* 0x0000003016167220 */ /* 0x080fe20000410000 */
[----:B------:R-:W-:-:S03]  /*54b0*/  FMUL.FTZ R23, R23, R48 ;  /* 0x0000003017177220 */ /* 0x000fc60000410000 */
[----:B------:R-:W-:Y:S01]  /*54c0*/  FFMA.FTZ R22, R14, R22, R99 ;  /* 0x000000160e167223 */ /* 0x000fe20000010063 */
[----:B------:R-:W-:Y:S01]  /*54d0*/  FFMA.FTZ R23, R15, R23, R98 ;  /* 0x000000170f177223 */ /* 0x000fe20000010062 */
[----:B------:R-:W-:Y:S06]  /*54e0*/  @!P6 BRA `(.L_x_5307) ;  /* 0x000000000028e947 */ /* 0x000fec0003800000 */
[----:B0-----:R-:W-:-:S06]  /*54f0*/  FMUL.FTZ R38, R22, -1.4426950216293334961 ;  /* 0xbfb8aa3b16267820 */ /* 0x001fcc0000410000 */
        /* <DEDUP_REMOVED lines=9> */
.L_x_5307:
[----:B------:R-:W-:Y:S01]  /*5590*/  LOP3.LUT P5, RZ, R0, 0x2000000, RZ, 0xc0, !PT ;  /* 0x0200000000ff7812 */ /* 0x000fe200078ac0ff */
[----:B------:R-:W-:-:S12]  /*55a0*/  BSSY B0, `(.L_x_5308) ;  /* 0x000000e000007945 */ /* 0x000fd80003800000 */
[----:B------:R-:W-:Y:S05]  /*55b0*/  @!P5 BRA `(.L_x_5309) ;  /* 0x000000000030d947 */ /* 0x000fea0003800000 */
[----:B0-----:R-:W-:Y:S01]  /*55c0*/  SHF.R.S32.HI R38, RZ, 0x1f, R107 ;  /* 0x0000001fff267819 */ /* 0x001fe2000001146b */
        /* <DEDUP_REMOVED lines=11> */
.L_x_5309:
[----:B------:R-:W-:Y:S05]  /*5680*/  BSYNC B0 ;  /* 0x0000000000007941 */ /* 0x000fea0003800000 */
.L_x_5308:
[C---:B-1----:R-:W-:Y:S01]  /*5690*/  FADD.FTZ R23, -R49.reuse, R24 ;  /* 0x0000001831177221 */ /* 0x042fe20000010100 */
[----:B------:R-:W-:-:S03]  /*56a0*/  FADD.FTZ R25, -R49, R25 ;  /* 0x0000001931197221 */ /* 0x000fc60000010100 */
[-C--:B------:R-:W-:Y:S01]  /*56b0*/  FMUL.FTZ R23, R23, R48.reuse ;  /* 0x0000003017177220 */ /* 0x080fe20000410000 */
[----:B------:R-:W-:-:S03]  /*56c0*/  FMUL.FTZ R25, R25, R48 ;  /* 0x0000003019197220 */ /* 0x000fc60000410000 */
        /* <DEDUP_REMOVED lines=13> */
.L_x_5310:
        /* <DEDUP_REMOVED lines=15> */
.L_x_5312:
[----:B------:R-:W-:Y:S05]  /*5890*/  BSYNC B0 ;  /* 0x0000000000007941 */ /* 0x000fea0003800000 */
.L_x_5311:
[----:B------:R-:W2:Y:S01]  /*58a0*/  LDC R25, c[0x0][0x294] ;  /* 0x0000a500ff197b82 */ /* 0x000ea20000000800 */
        /* <DEDUP_REMOVED lines=116> */
[----:B------:R-:W-:Y:S01]  /*5ff0*/  FFMA.FTZ R26, R14, R26, R99 ;  /* 0x0000001a0e1a7223 */ /* 0x000fe20000010063 */
[----:B------:R-:W-:Y:S01]  /*6000*/  FFMA.FTZ R27, R15, R27, R98 ;  /* 0x0000001b0f1b7223 */ /* 0x000fe20000010062 */
[----:B--2---:R-:W-:Y:S06]  /*6010*/  @!P6 BRA `(.L_x_5313) ;  /* 0x000000000028e947 */ /* 0x004fec0003800000 */
[----:B------:R-:W-:Y:S01]  /*6020*/  FMUL.FTZ R20, R26, -1.4426950216293334961 ;  /* 0xbfb8aa3b1a147820 */ /* 0x000fe20000410000 */
[----:B-1----:R-:W-:-:S05]  /*6030*/  FMUL.FTZ R22, R27, -1.4426950216293334961 ;  /* 0xbfb8aa3b1b167820 */ /* 0x002fca0000410000 */
[----:B------:R-:W1:Y:S08]  /*6040*/  MUFU.EX2 R20, R20 ;  /* 0x0000001400147308 */ /* 0x000e700000000800 */
[----:B------:R-:W2:Y:S01]  /*6050*/  MUFU.EX2 R22, R22 ;  /* 0x0000001600167308 */ /* 0x000ea20000000800 */
[----:B-1----:R-:W-:-:S07]  /*6060*/  FADD.FTZ R21, R20, 1 ;  /* 0x3f80000014157421 */ /* 0x002fce0000010000 */
[----:B------:R-:W1:Y:S01]  /*6070*/  MUFU.RCP R21, R21 ;  /* 0x0000001500157308 */ /* 0x000e620000001000 */
[----:B--2---:R-:W-:-:S07]  /*6080*/  FADD.FTZ R23, R22, 1 ;  /* 0x3f80000016177421 */ /* 0x004fce0000010000 */
[----:B0-----:R-:W0:Y:S01]  /*6090*/  MUFU.RCP R38, R23 ;  /* 0x0000001700267308 */ /* 0x001e220000001000 */
[----:B-1----:R-:W-:Y:S01]  /*60a0*/  FMUL.FTZ R26, R26, R21 ;  /* 0x000000151a1a7220 */ /* 0x002fe20000410000 */
[----:B0-----:R-:W-:-:S07]  /*60b0*/  FMUL.FTZ R27, R27, R38 ;  /* 0x000000261b1b7220 */ /* 0x001fce0000410000 */
.L_x_5313:
[----:B------:R-:W-:Y:S01]  /*60c0*/  LOP3.LUT P5, RZ, R0, 0x800000, RZ, 0xc0, !PT ;  /* 0x0080000000ff7812 */ /* 0x000fe200078ac0ff */
[----:B------:R-:W-:-:S12]  /*60d0*/  BSSY B0, `(.L_x_5314) ;  /* 0x000000e000007945 */ /* 0x000fd80003800000 */
[----:B------:R-:W-:Y:S05]  /*60e0*/  @!P5 BRA `(.L_x_5315) ;  /* 0x000000000030d947 */ /* 0x000fea0003800000 */
[----:B------:R-:W-:Y:S01]  /*60f0*/  SHF.R.S32.HI R20, RZ, 0x1f, R105 ;  /* 0x0000001fff147819 */ /* 0x000fe20000011469 */
[----:B------:R-:W-:Y:S01]  /*6100*/  ULDC.64 UR4, c[0x0][0x270] ;  /* 0x00009c0000047ab9 */ /* 0x000fe20000000a00 */
[----:B------:R-:W-:-:S03]  /*6110*/  MOV R21, R19 ;  /* 0x0000001300157202 */ /* 0x000fc60000000f00 */
[----:B-1----:R-:W-:Y:S01]  /*6120*/  IMAD R22, R20, UR4, RZ ;  /* 0x0000000414167c24 */ /* 0x002fe2000f8e02ff */
        /* <DEDUP_REMOVED lines=8> */
.L_x_5315:
[----:B------:R-:W-:Y:S05]  /*61b0*/  BSYNC B0 ;  /* 0x0000000000007941 */ /* 0x000fea0003800000 */
.L_x_5314:
[----:B------:R-:W-:Y:S01]  /*61c0*/  FFMA.FTZ R28, R14, R28, R99 ;  /* 0x0000001c0e1c7223 */ /* 0x000fe20000010063 */
[----:B------:R-:W-:Y:S01]  /*61d0*/  FFMA.FTZ R29, R15, R29, R98 ;  /* 0x0000001d0f1d7223 */ /* 0x000fe20000010062 */
[----:B------:R-:W-:Y:S06]  /*61e0*/  @!P6 BRA `(.L_x_5316) ;  /* 0x000000000028e947 */ /* 0x000fec0003800000 */
[----:B------:R-:W-:Y:S01]  /*61f0*/  FMUL.FTZ R20, R28, -1.4426950216293334961 ;  /* 0xbfb8aa3b1c147820 */ /* 0x000fe20000410000 */
[----:B-12---:R-:W-:-:S05]  /*6200*/  FMUL.FTZ R22, R29, -1.4426950216293334961 ;  /* 0xbfb8aa3b1d167820 */ /* 0x006fca0000410000 */
        /* <DEDUP_REMOVED lines=8> */
.L_x_5316:
[----:B------:R-:W-:Y:S01]  /*6290*/  LOP3.LUT P5, RZ, R0, 0x400000, RZ, 0xc0, !PT ;  /* 0x0040000000ff7812 */ /* 0x000fe200078ac0ff */
[----:B------:R-:W-:-:S12]  /*62a0*/  BSSY B0, `(.L_x_5317) ;  /* 0x000000e000007945 */ /* 0x000fd80003800000 */
[----:B------:R-:W-:Y:S05]  /*62b0*/  @!P5 BRA `(.L_x_5318) ;  /* 0x000000000030d947 */ /* 0x000fea0003800000 */
[----:B------:R-:W-:Y:S01]  /*62c0*/  SHF.R.S32.HI R20, RZ, 0x1f, R104 ;  /* 0x0000001fff147819 */ /* 0x000fe20000011468 */
[----:B------:R-:W-:Y:S01]  /*62d0*/  ULDC.64 UR4, c[0x0][0x270] ;  /* 0x00009c0000047ab9 */ /* 0x000fe20000000a00 */
[----:B------:R-:W-:-:S03]  /*62e0*/  MOV R21, R19 ;  /* 0x0000001300157202 */ /* 0x000fc60000000f00 */
        /* <DEDUP_REMOVED lines=9> */
.L_x_5318:
[----:B------:R-:W-:Y:S05]  /*6380*/  BSYNC B0 ;  /* 0x0000000000007941 */ /* 0x000fea0003800000 */
.L_x_5317:
[----:B------:R-:W-:Y:S01]  /*6390*/  FFMA.FTZ R30, R14, R30, R99 ;  /* 0x0000001e0e1e7223 */ /* 0x000fe20000010063 */
[----:B------:R-:W-:Y:S01]  /*63a0*/  FFMA.FTZ R31, R15, R31, R98 ;  /* 0x0000001f0f1f7223 */ /* 0x000fe20000010062 */
[----:B------:R-:W-:Y:S06]  /*63b0*/  @!P6 BRA `(.L_x_5319) ;  /* 0x000000000028e947 */ /* 0x000fec0003800000 */
        /* <DEDUP_REMOVED lines=10> */
.L_x_5319:
[----:B------:R-:W-:Y:S01]  /*6460*/  LOP3.LUT P5, RZ, R0, 0x200000, RZ, 0xc0, !PT ;  /* 0x0020000000ff7812 */ /* 0x000fe200078ac0ff */
[----:B------:R-:W-:-:S12]  /*6470*/  BSSY B0, `(.L_x_5320) ;  /* 0x000000e000007945 */ /* 0x000fd80003800000 */
[----:B------:R-:W-:Y:S05]  /*6480*/  @!P5 BRA `(.L_x_5321) ;  /* 0x000000000030d947 */ /* 0x000fea0003800000 */
[----:B------:R-:W-:Y:S01]  /*6490*/  SHF.R.S32.HI R20, RZ, 0x1f, R103 ;  /* 0x0000001fff147819 */ /* 0x000fe20000011467 */
[----:B------:R-:W-:Y:S01]  /*64a0*/  ULDC.64 UR4, c[0x0][0x270] ;  /* 0x00009c0000047ab9 */ /* 0x000fe20000000a00 */
[----:B------:R-:W-:-:S03]  /*64b0*/  MOV R21, R19 ;  /* 0x0000001300157202 */ /* 0x000fc60000000f00 */
[----:B-123--:R-:W-:Y:S01]  /*64c0*/  IMAD R22, R20, UR4, RZ ;  /* 0x0000000414167c24 */ /* 0x00efe2000f8e02ff */
        /* <DEDUP_REMOVED lines=8> */
.L_x_5321:
[----:B------:R-:W-:Y:S05]  /*6550*/  BSYNC B0 ;  /* 0x0000000000007941 */ /* 0x000fea0003800000 */
.L_x_5320:
[----:B------:R-:W-:Y:S01]  /*6560*/  FFMA.FTZ R32, R14, R32, R99 ;  /* 0x000000200e207223 */ /* 0x000fe20000010063 */
[----:B------:R-:W-:Y:S01]  /*6570*/  FFMA.FTZ R33, R15, R33, R98 ;  /* 0x000000210f217223 */ /* 0x000fe20000010062 */
[----:B------:R-:W-:Y:S06]  /*6580*/  @!P6 BRA `(.L_x_5322) ;  /* 0x000000000028e947 */ /* 0x000fec0003800000 */
[----:B------:R-:W-:Y:S01]  /*6590*/  FMUL.FTZ R20, R32, -1.4426950216293334961 ;  /* 0xbfb8aa3b20147820 */ /* 0x000fe20000410000 */
[----:B-1234-:R-:W-:-:S05]  /*65a0*/  FMUL.FTZ R22, R33, -1.4426950216293334961 ;  /* 0xbfb8aa3b21167820 */ /* 0x01efca0000410000 */
        /* <DEDUP_REMOVED lines=8> */
.L_x_5322:
[----:B------:R-:W-:Y:S01]  /*6630*/  LOP3.LUT P5, RZ, R0, 0x100000, RZ, 0xc0, !PT ;  /* 0x0010000000ff7812 */ /* 0x000fe200078ac0ff */
[----:B------:R-:W-:-:S12]  /*6640*/  BSSY B0, `(.L_x_5323) ;  /* 0x000000e000007945 */ /* 0x000fd80003800000 */
[----:B------:R-:W-:Y:S05]  /*6650*/  @!P5 BRA `(.L_x_5324) ;  /* 0x000000000030d947 */ /* 0x000fea0003800000 */
[----:B------:R-:W-:Y:S01]  /*6660*/  SHF.R.S32.HI R20, RZ, 0x1f, R102 ;  /* 0x0000001fff147819 */ /* 0x000fe20000011466 */
[----:B------:R-:W-:Y:S01]  /*6670*/  ULDC.64 UR4, c[0x0][0x270] ;  /* 0x00009c0000047ab9 */ /* 0x000fe20000000a00 */
[----:B------:R-:W-:-:S03]  /*6680*/  MOV R21, R19 ;  /* 0x0000001300157202 */ /* 0x000fc60000000f00 */
[----:B-1234-:R-:W-:Y:S01]  /*6690*/  IMAD R23, R20, UR4, RZ ;  /* 0x0000000414177c24 */ /* 0x01efe2000f8e02ff */
        /* <DEDUP_REMOVED lines=8> */
.L_x_5324:
[----:B------:R-:W-:Y:S05]  /*6720*/  BSYNC B0 ;  /* 0x0000000000007941 */ /* 0x000fea0003800000 */
.L_x_5323:
        /* <DEDUP_REMOVED lines=13> */
.L_x_5325:
        /* <DEDUP_REMOVED lines=15> */
.L_x_5327:
[----:B------:R-:W-:Y:S05]  /*68f0*/  BSYNC B0 ;  /* 0x0000000000007941 */ /* 0x000fea0003800000 */
.L_x_5326:
        /* <DEDUP_REMOVED lines=13> */
.L_x_5328:
        /* <DEDUP_REMOVED lines=15> */
.L_x_5330:
[----:B------:R-:W-:Y:S05]  /*6ac0*/  BSYNC B0 ;  /* 0x0000000000007941 */ /* 0x000fea0003800000 */
.L_x_5329:
        /* <DEDUP_REMOVED lines=13> */
.L_x_5331:
[----:B------:R-:W-:Y:S01]  /*6ba0*/  LOP3.LUT P5, RZ, R0, 0x20000, RZ, 0xc0, !PT ;  /* 0x0002000000ff7812 */ /* 0x000fe200078ac0ff */
[----:B------:R-:W-:-:S12]  /*6bb0*/  BSSY B0, `(.L_x_5332) ;  /* 0x000000d000007945 */ /* 0x000fd80003800000 */
[----:B------:R-:W-:Y:S05]  /*6bc0*/  @!P5 BRA `(.L_x_5333) ;  /* 0x00000000002cd947 */ /* 0x000fea0003800000 */
[----:B------:R-:W-:Y:S01]  /*6bd0*/  ULDC.64 UR4, c[0x0][0x270] ;  /* 0x00009c0000047ab9 */ /* 0x000fe20000000a00 */
[----:B------:R-:W-:Y:S01]  /*6be0*/  MOV R20, R16 ;  /* 0x0000001000147202 */ /* 0x000fe20000000f00 */
        /* <DEDUP_REMOVED lines=9> */
.L_x_5333:
[----:B------:R-:W-:Y:S05]  /*6c80*/  BSYNC B0 ;  /* 0x0000000000007941 */ /* 0x000fea0003800000 */
.L_x_5332:
        /* <DEDUP_REMOVED lines=13> */
.L_x_5334:
        /* <DEDUP_REMOVED lines=14> */
.L_x_5336:
[----:B------:R-:W-:Y:S05]  /*6e40*/  BSYNC B0 ;  /* 0x0000000000007941 */ /* 0x000fea0003800000 */
.L_x_5335:
        /* <DEDUP_REMOVED lines=13> */
.L_x_5337:
        /* <DEDUP_REMOVED lines=14> */
.L_x_5339:
[----:B------:R-:W-:Y:S05]  /*7000*/  BSYNC B0 ;  /* 0x0000000000007941 */ /* 0x000fea0003800000 */
.L_x_5338:
        /* <DEDUP_REMOVED lines=13> */
.L_x_5340:
        /* <DEDUP_REMOVED lines=14> */
.L_x_5342:
[----:B------:R-:W-:Y:S05]  /*71c0*/  BSYNC B0 ;  /* 0x0000000000007941 */ /* 0x000fea0003800000 */
.L_x_5341:
        /* <DEDUP_REMOVED lines=13> */
.L_x_5343:
        /* <DEDUP_REMOVED lines=14> */
.L_x_5345:
[----:B------:R-:W-:Y:S05]  /*7380*/  BSYNC B0 ;  /* 0x0000000000007941 */ /* 0x000fea0003800000 */
.L_x_5344:
        /* <DEDUP_REMOVED lines=13> */
.L_x_5346:
        /* <DEDUP_REMOVED lines=14> */
.L_x_5348:
[----:B------:R-:W-:Y:S05]  /*7540*/  BSYNC B0 ;  /* 0x0000000000007941 */ /* 0x000fea0003800000 */
.L_x_5347:
        /* <DEDUP_REMOVED lines=13> */
.L_x_5349:
        /* <DEDUP_REMOVED lines=14> */
.L_x_5351:
[----:B------:R-:W-:Y:S05]  /*7700*/  BSYNC B0 ;  /* 0x0000000000007941 */ /* 0x000fea0003800000 */
.L_x_5350:
        /* <DEDUP_REMOVED lines=13> */
.L_x_5352:
        /* <DEDUP_REMOVED lines=14> */
.L_x_5354:
[----:B------:R-:W-:Y:S05]  /*78c0*/  BSYNC B0 ;  /* 0x0000000000007941 */ /* 0x000fea0003800000 */
.L_x_5353:
        /* <DEDUP_REMOVED lines=13> */
.L_x_5355:
        /* <DEDUP_REMOVED lines=14> */
.L_x_5357:
[----:B------:R-:W-:Y:S05]  /*7a80*/  BSYNC B0 ;  /* 0x0000000000007941 */ /* 0x000fea0003800000 */
.L_x_5356:
        /* <DEDUP_REMOVED lines=13> */
.L_x_5358:
        /* <DEDUP_REMOVED lines=14> */
.L_x_5360:
[----:B------:R-:W-:Y:S05]  /*7c40*/  BSYNC B0 ;  /* 0x0000000000007941 */ /* 0x000fea0003800000 */
.L_x_5359:
        /* <DEDUP_REMOVED lines=13> */
.L_x_5361:
        /* <DEDUP_REMOVED lines=14> */
.L_x_5363:
[----:B------:R-:W-:Y:S05]  /*7e00*/  BSYNC B0 ;  /* 0x0000000000007941 */ /* 0x000fea0003800000 */
.L_x_5362:
        /* <DEDUP_REMOVED lines=13> */
.L_x_5364:
        /* <DEDUP_REMOVED lines=14> */
.L_x_5366:
[----:B------:R-:W-:Y:S05]  /*7fc0*/  BSYNC B0 ;  /* 0x0000000000007941 */ /* 0x000fea0003800000 */
.L_x_5365:
        /* <DEDUP_REMOVED lines=13> */
.L_x_5367:
        /* <DEDUP_REMOVED lines=14> */
.L_x_5369:
[----:B------:R-:W-:Y:S05]  /*8180*/  BSYNC B0 ;  /* 0x0000000000007941 */ /* 0x000fea0003800000 */
.L_x_5368:
        /* <DEDUP_REMOVED lines=13> */
.L_x_5370:
        /* <DEDUP_REMOVED lines=14> */
.L_x_5372:
[----:B------:R-:W-:Y:S05]  /*8340*/  BSYNC B0 ;  /* 0x0000000000007941 */ /* 0x000fea0003800000 */
.L_x_5371:
        /* <DEDUP_REMOVED lines=13> */
.L_x_5373:
        /* <DEDUP_REMOVED lines=14> */
.L_x_5375:
[----:B------:R-:W-:Y:S05]  /*8500*/  BSYNC B0 ;  /* 0x0000000000007941 */ /* 0x000fea0003800000 */
.L_x_5374:
        /* <DEDUP_REMOVED lines=13> */
.L_x_5376:
        /* <DEDUP_REMOVED lines=8> */
[----:B-1234-:R-:W-:Y:S02]  /*8660*/  IADD3 R23, R20, 0xc0, RZ ;  /* 0x000000c014177810 */ /* 0x01efe40007ffe0ff */
        /* <DEDUP_REMOVED lines=10> */
.L_x_5378:
[----:B------:R-:W-:Y:S05]  /*8710*/  BSYNC B0 ;  /* 0x0000000000007941 */ /* 0x000fea0003800000 */
.L_x_5377:
[----:B---3--:R-:W-:Y:S01]  /*8720*/  SHF.R.U32.HI R28, RZ, 0x6, R110 ;  /* 0x00000006ff1c7819 */ /* 0x008fe2000001166e */
[----:B------:R-:W-:Y:S01]  /*8730*/  FFMA.FTZ R76, R14, R76, R99 ;  /* 0x0000004c0e4c7223 */ /* 0x000fe20000010063 */
[----:B------:R-:W-:Y:S01]  /*8740*/  FFMA.FTZ R77, R15, R77, R98 ;  /* 0x0000004d0f4d7223 */ /* 0x000fe20000010062 */
[----:B------:R-:W-:Y:S06]  /*8750*/  @!P6 BRA `(.L_x_5379) ;  /* 0x000000000028e947 */ /* 0x000fec0003800000 */
[----:B------:R-:W-:Y:S01]  /*8760*/  FMUL.FTZ R20, R76, -1.4426950216293334961 ;  /* 0xbfb8aa3b4c147820 */ /* 0x000fe20000410000 */
[----:B-12-4-:R-:W-:-:S05]  /*8770*/  FMUL.FTZ R22, R77, -1.4426950216293334961 ;  /* 0xbfb8aa3b4d167820 */ /* 0x016fca0000410000 */
        /* <DEDUP_REMOVED lines=8> */
.L_x_5379:
[----:B------:R-:W-:Y:S01]  /*8800*/  LOP3.LUT P5, RZ, R0, 0x2, RZ, 0xc0, !PT ;  /* 0x0000000200ff7812 */ /* 0x000fe200078ac0ff */
[----:B------:R-:W-:-:S12]  /*8810*/  BSSY B0, `(.L_x_5380) ;  /* 0x0000012000007945 */ /* 0x000fd80003800000 */
[----:B------:R-:W-:Y:S05]  /*8820*/  @!P5 BRA `(.L_x_5381) ;  /* 0x000000000040d947 */ /* 0x000fea0003800000 */
[----:B------:R-:W3:Y:S01]  /*8830*/  LDC R21, c[0x0][0x294] ;  /* 0x0000a500ff157b82 */ /* 0x000ee20000000800 */
[----:B------:R-:W-:Y:S01]  /*8840*/  SHF.R.U32.HI R20, RZ, 0x6, R110 ;  /* 0x00000006ff147819 */ /* 0x000fe2000001166e */
[----:B------:R-:W-:-:S04]  /*8850*/  ULDC.64 UR4, c[0x0][0x270] ;  /* 0x00009c0000047ab9 */ /* 0x000fc80000000a00 */
[----:B---3--:R-:W-:Y:S01]  /*8860*/  IMAD R20, R21, UR8, R20 ;  /* 0x0000000815147c24 */ /* 0x008fe2000f8e0214 */
[----:B------:R-:W-:-:S04]  /*8870*/  MOV R21, R19 ;  /* 0x0000001300157202 */ /* 0x000fc80000000f00 */
[----:B-12-4-:R-:W-:Y:S02]  /*8880*/  IADD3 R23, R20, 0xc8, RZ ;  /* 0x000000c814177810 */ /* 0x016fe40007ffe0ff */
        /* <DEDUP_REMOVED lines=10> */
.L_x_5381:
[----:B------:R-:W-:Y:S05]  /*8930*/  BSYNC B0 ;  /* 0x0000000000007941 */ /* 0x000fea0003800000 */
.L_x_5380:
[----:B------:R-:W-:Y:S02]  /*8940*/  IMAD R25, R25, UR8, R28 ;  /* 0x0000000819197c24 */ /* 0x000fe4000f8e021c */
        /* <DEDUP_REMOVED lines=13> */
.L_x_5382:
[----:B------:R-:W-:Y:S04]  /*8a20*/  BSSY B0, `(.L_x_5383) ;  /* 0x000000f000007945 */ /* 0x000fe80003800000 */
        /* <DEDUP_REMOVED lines=14> */
.L_x_5384:
[----:B------:R-:W-:Y:S05]  /*8b10*/  BSYNC B0 ;  /* 0x0000000000007941 */ /* 0x000fea0003800000 */
.L_x_5383:
        /* <DEDUP_REMOVED lines=13> */
.L_x_5385:
        /* <DEDUP_REMOVED lines=15> */
.L_x_5387:
[----:B------:R-:W-:Y:S05]  /*8ce0*/  BSYNC B0 ;  /* 0x0000000000007941 */ /* 0x000fea0003800000 */
.L_x_5386:
        /* <DEDUP_REMOVED lines=13> */
.L_x_5388:
        /* <DEDUP_REMOVED lines=15> */
.L_x_5390:
[----:B------:R-:W-:Y:S05]  /*8eb0*/  BSYNC B0 ;  /* 0x0000000000007941 */ /* 0x000fea0003800000 */
.L_x_5389:
        /* <DEDUP_REMOVED lines=13> */
.L_x_5391:
        /* <DEDUP_REMOVED lines=15> */
.L_x_5393:
[----:B------:R-:W-:Y:S05]  /*9080*/  BSYNC B0 ;  /* 0x0000000000007941 */ /* 0x000fea0003800000 */
.L_x_5392:
[C-C-:B------:R-:W-:Y:S01]  /*9090*/  FFMA.FTZ R86, R14.reuse, R86, R99.reuse ;  /* 0x000000560e567223 */ /* 0x140fe20000010063 */
        /* <DEDUP_REMOVED lines=13> */
.L_x_5394:
        /* <DEDUP_REMOVED lines=15> */
.L_x_5396:
[----:B------:R-:W-:Y:S05]  /*9260*/  BSYNC B0 ;  /* 0x0000000000007941 */ /* 0x000fea0003800000 */
.L_x_5395:
[----:B------:R-:W-:Y:S01]  /*9270*/  IADD3 R25, R25, 0xf8, RZ ;  /* 0x000000f819197810 */ /* 0x000fe20007ffe0ff */
        /* <DEDUP_REMOVED lines=12> */
.L_x_5397:
        /* <DEDUP_REMOVED lines=17> */
.L_x_5399:
[----:B------:R-:W-:Y:S05]  /*9450*/  BSYNC B0 ;  /* 0x0000000000007941 */ /* 0x000fea0003800000 */
.L_x_5398:
        /* <DEDUP_REMOVED lines=8> */
.L_x_5401:
        /* <DEDUP_REMOVED lines=10> */
.L_x_5726:


//--------------------- .text._Z35group_norm_nhwc_fwd_one_pass_kernelI11Fp32IOBf16WLi512ELi128ELi512EEv26Group_norm_nhwc_fwd_params --------------------------
	.section	.text._Z35group_norm_nhwc_fwd_one_pass_kernelI11Fp32IOBf16WLi512ELi128ELi512EEv26Group_norm_nhwc_fwd_params,"ax",@progbits
	.align	128
        .global         _Z35group_norm_nhwc_fwd_one_pass_kernelI11Fp32IOBf16WLi512ELi128ELi512EEv26Group_norm_nhwc_fwd_params
        .type           _Z35group_norm_nhwc_fwd_one_pass_kernelI11Fp32IOBf16WLi512ELi128ELi512EEv26Group_norm_nhwc_fwd_params,@function
        .size           _Z35group_norm_nhwc_fwd_one_pass_kernelI11Fp32IOBf16WLi512ELi128ELi512EEv26Group_norm_nhwc_fwd_params,(.L_x_5727 - _Z35group_norm_nhwc_fwd_one_pass_kernelI11Fp32IOBf16WLi512ELi128ELi512EEv26Group_norm_nhwc_fwd_params)
        .other          _Z35group_norm_nhwc_fwd_one_pass_kernelI11Fp32IOBf16WLi512ELi128ELi512EEv26Group_norm_nhwc_fwd_params,@"STO_CUDA_ENTRY STV_DEFAULT"
_Z35group_norm_nhwc_fwd_one_pass_kernelI11Fp32IOBf16WLi512ELi128ELi512EEv26Group_norm_nhwc_fwd_params:
.text._Z35group_norm_nhwc_fwd_one_pass_kernelI11Fp32IOBf16WLi512ELi128ELi512EEv26Group_norm_nhwc_fwd_params:
        /* <DEDUP_REMOVED lines=412> */
.L_x_5425:
        /* <DEDUP_REMOVED lines=2350> */
.L_x_5403:
[----:B------:R-:W-:Y:S05]  /*aca0*/  BSYNC B0 ;  /* 0x0000000000007941 */ /* 0x000fea0003800000 */
.L_x_5402:
        /* <DEDUP_REMOVED lines=28> */
.L_x_5406:
[----:B0-----:R-:W2:Y:S04]  /*ae70*/  LDG.E.STRONG.GPU R6, desc[UR8][R2.64] ;  /* 0x0000000802067981 */ /* 0x001ea8000c1ef900 */
[----:B--2---:R-:W-:Y:S01]  /*ae80*/  CCTL.IVALL ;  /* 0x00000000ff00798f */ /* 0x004fe20002000000 */
[----:B------:R-:W-:Y:S05]  /*ae90*/  YIELD ;  /* 0x0000000000007946 */ /* 0x000fea0003800000 */
[----:B------:R-:W-:-:S13]  /*aea0*/  ISETP.NE.AND P4, PT, R6, R11, PT ;  /* 0x0000000b0600720c */ /* 0x000fda0003f85270 */
[----:B------:R-:W-:Y:S05]  /*aeb0*/  @P4 BRA `(.L_x_5406) ;  /* 0xfffffffc00ec4947 */ /* 0x000fea000383ffff */
.L_x_5405:
        /* <DEDUP_REMOVED lines=17> */
.L_x_5410:
        /* <DEDUP_REMOVED lines=115> */
.L_x_5409:
        /* <DEDUP_REMOVED lines=61> */
.L_x_5411:
[----:B------:R-:W-:-:S13]  /*bad0*/  ISETP.NE.OR P5, PT, R3, RZ, P5 ;  /* 0x000000ff0300720c */ /* 0x000fda0002fa5670 */
[----:B------:R-:W-:Y:S05]  /*bae0*/  @!P5 BRA `(.L_x_5407) ;  /* 0x00000000007cd947 */ /* 0x000fea0003800000 */
.L_x_5408:
        /* <DEDUP_REMOVED lines=31> */
.L_x_5407:
        /* <DEDUP_REMOVED lines=10> */
.L_x_5413:
[----:B------:R-:W-:Y:S05]  /*bd80*/  BSYNC B0 ;  /* 0x0000000000007941 */ /* 0x000fea0003800000 */
.L_x_5412:
        /* <DEDUP_REMOVED lines=17> */
.L_x_5404:
[----:B------:R-:W2:Y:S04]  /*bea0*/  LDL.LU R0, [R1+0x360] ;  /* 0x0003600001007983 */ /* 0x000ea80000300800 */
[----:B-1----:R-:W3:Y:S01]  /*beb0*/  LDL R8, [R1+0x364] ;  /* 0x0003640001087983 */ /* 0x002ee20000100800 */
[----:B------:R-:W1:Y:S01]  /*bec0*/  S2UR UR6, SR_CgaCtaId ;  /* 0x00000000000679c3 */ /* 0x000e620000008800 */
[----:B------:R-:W-:Y:S01]  /*bed0*/  UMOV UR5, 0x400 ;  /* 0x0000040000057882 */ /* 0x000fe20000000000 */
[----:B------:R-:W-:Y:S01]  /*bee0*/  LOP3.LUT P4, RZ, R50, 0x20000000, RZ, 0xc0, !PT ;  /* 0x2000000032ff7812 */ /* 0x000fe2000788c0ff */
[----:B0-----:R-:W0:Y:S01]  /*bef0*/  S2R R2, SR_TID.X ;  /* 0x0000000000027919 */ /* 0x001e220000002100 */
[----:B------:R-:W-:Y:S01]  /*bf00*/  ULDC.64 UR12, c[0x0][0x228] ;  /* 0x00008a00000c7ab9 */ /* 0x000fe20000000a00 */
        /* <DEDUP_REMOVED lines=26> */
[----:B------:R-:W2:Y:S04]  /*c0b0*/  LDG.E.U16 R9, desc[UR8][R4.64] ;  /* 0x0000000804097981 */ /* 0x000ea8000c1e1500 */
[----:B------:R-:W3:Y:S04]  /*c0c0*/  LDG.E.U16 R10, desc[UR8][R4.64+0x2] ;  /* 0x00000208040a7981 */ /* 0x000ee8000c1e1500 */
[----:B------:R-:W4:Y:S04]  /*c0d0*/  LDG.E.U16 R11, desc[UR8][R6.64] ;  /* 0x00000008060b7981 */ /* 0x000f28000c1e1500 */
[----:B------:R-:W4:Y:S04]  /*c0e0*/  LDG.E.U16 R12, desc[UR8][R6.64+0x2] ;  /* 0x00000208060c7981 */ /* 0x000f28000c1e1500 */
[----:B------:R-:W0:Y:S02]  /*c0f0*/  LDS.64 R2, [UR5+0x98] ;  /* 0x00009805ff027984 */ /* 0x000e240008000a00 */
[----:B0-----:R-:W-:-:S04]  /*c100*/  FMUL.FTZ R2, R2, UR6 ;  /* 0x0000000602027c20 */ /* 0x001fc80008410000 */
[----:B------:R-:W-:-:S04]  /*c110*/  FMUL.FTZ R0, R2, R2 ;  /* 0x0000000202007220 */ /* 0x000fc80000410000 */
[----:B------:R-:W-:Y:S01]  /*c120*/  FFMA.FTZ R0, R3, UR6, -R0 ;  /* 0x0000000603007c23 */ /* 0x000fe20008010800 */
[----:B------:R-:W-:-:S04]  /*c130*/  HFMA2.MMA R3, -RZ, RZ, 1.875, 0 ;  /* 0x3f800000ff037435 */ /* 0x000fc800000001ff */
[----:B------:R-:W-:-:S13]  /*c140*/  FSETP.GTU.FTZ.AND P3, PT, R0, RZ, PT ;  /* 0x000000ff0000720b */ /* 0x000fda0003f7c000 */
[----:B------:R-:W0:Y:S01]  /*c150*/  @P3 LDC R13, c[0x0][0x238] ;  /* 0x00008e00ff0d3b82 */ /* 0x000e220000000800 */
[----:B------:R-:W-:Y:S02]  /*c160*/  IMAD.MOV.U32 R8, RZ, RZ, RZ ;  /* 0x000000ffff087224 */ /* 0x000fe400078e00ff */
[----:B0-----:R-:W-:Y:S01]  /*c170*/  @P3 FADD.FTZ R13, R0, R13 ;  /* 0x0000000d000d3221 */ /* 0x001fe20000010000 */
[----:B------:R-:W-:-:S03]  /*c180*/  MOV R0, R1 ;  /* 0x0000000100007202 */ /* 0x000fc60000000f00 */
[----:B------:R0:W1:Y:S01]  /*c190*/  @P3 MUFU.RSQ R3, R13 ;  /* 0x0000000d00033308 */ /* 0x0000620000001400 */
[----:B------:R-:W-:Y:S01]  /*c1a0*/  ISETP.NE.AND P3, PT, RZ, UR10, PT ;  /* 0x0000000aff007c0c */ /* 0x000fe2000bf65270 */
[----:B--2---:R-:W-:Y:S01]  /*c1b0*/  IMAD.U32 R9, R9, 0x10000, RZ ;  /* 0x0001000009097824 */ /* 0x004fe200078e00ff */
[----:B---3--:R-:W-:Y:S01]  /*c1c0*/  SHF.L.U32 R10, R10, 0x10, RZ ;  /* 0x000000100a0a7819 */ /* 0x008fe200000006ff */
[----:B----4-:R-:W-:Y:S01]  /*c1d0*/  IMAD.U32 R11, R11, 0x10000, RZ ;  /* 0x000100000b0b7824 */ /* 0x010fe200078e00ff */
[----:B01----:R-:W-:-:S09]  /*c1e0*/  SHF.L.U32 R12, R12, 0x10, RZ ;  /* 0x000000100c0c7819 */ /* 0x003fd200000006ff */
.L_x_5424:
[----:B0-----:R-:W2:Y:S01]  /*c1f0*/  LDL.128 R4, [R0] ;  /* 0x0000000000047983 */ /* 0x001ea20000100c00 */
[----:B-----5:R-:W-:Y:S01]  /*c200*/  IMAD R13, R8, 0x8, R47 ;  /* 0x00000008080d7824 */ /* 0x020fe200078e022f */
[----:B------:R-:W-:Y:S01]  /*c210*/  BSSY B0, `(.L_x_5414) ;  /* 0x0000025000007945 */ /* 0x000fe20003800000 */
[----:B------:R-:W0:Y:S03]  /*c220*/  S2R R17, SR_TID.X ;  /* 0x0000000000117919 */ /* 0x000e260000002100 */
[----:B------:R-:W-:Y:S02]  /*c230*/  SHF.R.S32.HI R20, RZ, 0x1f, R13 ;  /* 0x0000001fff147819 */ /* 0x000fe4000001140d */
[C---:B------:R-:W-:Y:S02]  /*c240*/  ISETP.GE.U32.AND P5, PT, R13.reuse, UR14, PT ;  /* 0x0000000e0d007c0c */ /* 0x040fe4000bfa6070 */
[----:B------:R-:W-:-:S02]  /*c250*/  IADD3 R19, R13, 0x8, RZ ;  /* 0x000000080d137810 */ /* 0x000fc40007ffe0ff */
[----:B0-----:R-:W-:-:S04]  /*c260*/  ISETP.GT.U32.AND P4, PT, R17, 0x1ff, PT ;  /* 0x000001ff1100780c */ /* 0x001fc80003f84070 */
[----:B------:R-:W-:Y:S01]  /*c270*/  ISETP.GE.OR.EX P5, PT, R20, UR15, P4, P5 ;  /* 0x0000000f14007c0c */ /* 0x000fe2000a7a6750 */
[C---:B--2---:R-:W-:Y:S01]  /*c280*/  FADD.FTZ R4, -R2.reuse, R4 ;  /* 0x0000000402047221 */ /* 0x044fe20000010100 */
[C---:B------:R-:W-:Y:S01]  /*c290*/  FADD.FTZ R14, -R2.reuse, R5 ;  /* 0x00000005020e7221 */ /* 0x040fe20000010100 */
[----:B------:R-:W-:Y:S02]  /*c2a0*/  FADD.FTZ R6, -R2, R6 ;  /* 0x0000000602067221 */ /* 0x000fe40000010100 */
        /* <DEDUP_REMOVED lines=9> */
[----:B------:R-:W-:-:S04]  /*c340*/  FADD.FTZ R14, -R2, R7 ;  /* 0x00000007020e7221 */ /* 0x000fc80000010100 */
[-C--:B------:R-:W-:Y:S02]  /*c350*/  FMUL.FTZ R17, R14, R3.reuse ;  /* 0x000000030e117220 */ /* 0x080fe40000410000 */
[----:B------:R-:W0:Y:S01]  /*c360*/  @P3 MUFU.RCP R15, R15 ;  /* 0x0000000f000f3308 */ /* 0x000e220000001000 */
[----:B-1----:R-:W-:Y:S01]  /*c370*/  @P3 FADD.FTZ R18, R16, 1 ;  /* 0x3f80000010123421 */ /* 0x002fe20000010000 */
[----:B------:R-:W-:-:S06]  /*c380*/  FMUL.FTZ R16, R6, R3 ;  /* 0x0000000306107220 */ /* 0x000fcc0000410000 */
[----:B------:R-:W1:Y:S01]  /*c390*/  @P3 MUFU.RCP R18, R18 ;  /* 0x0000001200123308 */ /* 0x000e620000001000 */
[----:B0-----:R-:W-:Y:S01]  /*c3a0*/  @P3 FMUL.FTZ R4, R4, R15 ;  /* 0x0000000f04043220 */ /* 0x001fe20000410000 */
[----:B-1----:R-:W-:Y:S01]  /*c3b0*/  @P3 FMUL.FTZ R5, R5, R18 ;  /* 0x0000001205053220 */ /* 0x002fe20000410000 */
        /* <DEDUP_REMOVED lines=10> */
.L_x_5415:
[----:B------:R-:W-:Y:S05]  /*c460*/  BSYNC B0 ;  /* 0x0000000000007941 */ /* 0x000fea0003800000 */
.L_x_5414:
        /* <DEDUP_REMOVED lines=14> */
.L_x_5416:
        /* <DEDUP_REMOVED lines=17> */
.L_x_5418:
[----:B------:R-:W-:Y:S05]  /*c660*/  BSYNC B0 ;  /* 0x0000000000007941 */ /* 0x000fea0003800000 */
.L_x_5417:
        /* <DEDUP_REMOVED lines=21> */
[----:B------:R-:W-:-:S03]  /*c7c0*/  FADD.FTZ R24, -R2, R7 ;  /* 0x0000000702187221 */ /* 0x000fc60000010100 */
[-C--:B------:R-:W-:Y:S01]  /*c7d0*/  FMUL.FTZ R20, R6, R3.reuse ;  /* 0x0000000306147220 */ /* 0x080fe20000410000 */
[----:B------:R-:W-:Y:S01]  /*c7e0*/  FMUL.FTZ R19, R24, R3 ;  /* 0x0000000318137220 */ /* 0x000fe20000410000 */
        /* <DEDUP_REMOVED lines=12> */
.L_x_5420:
[----:B------:R-:W-:Y:S05]  /*c8b0*/  BSYNC B0 ;  /* 0x0000000000007941 */ /* 0x000fea0003800000 */
.L_x_5419:
        /* <DEDUP_REMOVED lines=13> */
.L_x_5421:
        /* <DEDUP_REMOVED lines=11> */
.L_x_5423:
[----:B------:R-:W-:Y:S05]  /*ca40*/  BSYNC B0 ;  /* 0x0000000000007941 */ /* 0x000fea0003800000 */
.L_x_5422:
        /* <DEDUP_REMOVED lines=13> */
.L_x_5426:
        /* <DEDUP_REMOVED lines=14> */
.L_x_5727:


//--------------------- .text._Z35group_norm_nhwc_fwd_one_pass_kernelI11Fp32IOFp16WLi64ELi128ELi512EEv26Group_norm_nhwc_fwd_params --------------------------
	.section	.text._Z35group_norm_nhwc_fwd_one_pass_kernelI11Fp32IOFp16WLi64ELi128ELi512EEv26Group_norm_nhwc_fwd_params,"ax",@progbits
	.align	128
        .global         _Z35group_norm_nhwc_fwd_one_pass_kernelI11Fp32IOFp16WLi64ELi128ELi512EEv26Group_norm_nhwc_fwd_params
        .type           _Z35group_norm_nhwc_fwd_one_pass_kernelI11Fp32IOFp16WLi64ELi128ELi512EEv26Group_norm_nhwc_fwd_params,@function
        .size           _Z35group_norm_nhwc_fwd_one_pass_kernelI11Fp32IOFp16WLi64ELi128ELi512EEv26Group_norm_nhwc_fwd_params,(.L_x_5728 - _Z35group_norm_nhwc_fwd_one_pass_kernelI11Fp32IOFp16WLi64ELi128ELi512EEv26Group_norm_nhwc_fwd_params)
        .other          _Z35group_norm_nhwc_fwd_one_pass_kernelI11Fp32IOFp16WLi64ELi128ELi512EEv26Group_norm_nhwc_fwd_params,@"STO_CUDA_ENTRY STV_DEFAULT"
_Z35group_norm_nhwc_fwd_one_pass_kernelI11Fp32IOFp16WLi64ELi128ELi512EEv26Group_norm_nhwc_fwd_params:
.text._Z35group_norm_nhwc_fwd_one_pass_kernelI11Fp32IOFp16WLi64ELi128ELi512EEv26Group_norm_nhwc_fwd_params:
        /* <DEDUP_REMOVED lines=51> */
.L_x_5463:
        /* <DEDUP_REMOVED lines=259> */
.L_x_5428:
[----:B------:R-:W-:Y:S05]  /*1360*/  BSYNC B0 ;  /* 0x0000000000007941 */ /* 0x000fea0003800000 */
.L_x_5427:
        /* <DEDUP_REMOVED lines=28> */
.L_x_5431:
[----:B-1----:R-:W2:Y:S04]  /*1530*/  LDG.E.STRONG.GPU R20, desc[UR8][R18.64] ;  /* 0x0000000812147981 */ /* 0x002ea8000c1ef900 */
[----:B--2---:R-:W-:Y:S01]  /*1540*/  CCTL.IVALL ;  /* 0x00000000ff00798f */ /* 0x004fe20002000000 */
[----:B------:R-:W-:Y:S05]  /*1550*/  YIELD ;  /* 0x0000000000007946 */ /* 0x000fea0003800000 */
[----:B------:R-:W-:-:S13]  /*1560*/  ISETP.NE.AND P0, PT, R20, R25, PT ;  /* 0x000000191400720c */ /* 0x000fda0003f05270 */
[----:B------:R-:W-:Y:S05]  /*1570*/  @P0 BRA `(.L_x_5431) ;  /* 0xfffffffc00ec0947 */ /* 0x000fea000383ffff */
.L_x_5430:
        /* <DEDUP_REMOVED lines=17> */
.L_x_5435:
        /* <DEDUP_REMOVED lines=115> */
.L_x_5434:
        /* <DEDUP_REMOVED lines=61> */
.L_x_5436:
[----:B------:R-:W-:-:S13]  /*2190*/  ISETP.NE.OR P0, PT, R23, RZ, P0 ;  /* 0x000000ff1700720c */ /* 0x000fda0000705670 */
[----:B------:R-:W-:Y:S05]  /*21a0*/  @!P0 BRA `(.L_x_5432) ;  /* 0x00000000007c8947 */ /* 0x000fea0003800000 */
.L_x_5433:
        /* <DEDUP_REMOVED lines=31> */
.L_x_5432:
        /* <DEDUP_REMOVED lines=11> */
.L_x_5438:
[----:B------:R-:W-:Y:S05]  /*2450*/  BSYNC B0 ;  /* 0x0000000000007941 */ /* 0x000fea0003800000 */
.L_x_5437:
        /* <DEDUP_REMOVED lines=16> */
.L_x_5429:
        /* <DEDUP_REMOVED lines=45> */
[----:B--2---:R-:W-:Y:S02]  /*2830*/  HADD2.F32 R19, -RZ, R57.H0_H0 ;  /* 0x20000039ff137230 */ /* 0x004fe40000004100 */
[----:B----4-:R-:W-:Y:S02]  /*2840*/  HADD2.F32 R21, -RZ, R58.H0_H0 ;  /* 0x2000003aff157230 */ /* 0x010fe40000004100 */
[----:B-----5:R-:W-:-:S02]  /*2850*/  HADD2.F32 R22, -RZ, R56.H0_H0 ;  /* 0x20000038ff167230 */ /* 0x020fc40000004100 */
[----:B------:R-:W-:-:S03]  /*2860*/  HADD2.F32 R24, -RZ, R59.H0_H0 ;  /* 0x2000003bff187230 */ /* 0x000fc60000004100 */
        /* <DEDUP_REMOVED lines=13> */
.L_x_5439:
        /* <DEDUP_REMOVED lines=13> */
.L_x_5441:
[----:B------:R-:W-:Y:S05]  /*2a10*/  BSYNC B0 ;  /* 0x0000000000007941 */ /* 0x000fea0003800000 */
.L_x_5440:
        /* <DEDUP_REMOVED lines=15> */
.L_x_5442:
        /* <DEDUP_REMOVED lines=13> */
.L_x_5444:
[----:B------:R-:W-:Y:S05]  /*2be0*/  BSYNC B0 ;  /* 0x0000000000007941 */ /* 0x000fea0003800000 */
.L_x_5443:
        /* <DEDUP_REMOVED lines=21> */
.L_x_5445:
        /* <DEDUP_REMOVED lines=13> */
.L_x_5447:
[----:B------:R-:W-:Y:S05]  /*2e10*/  BSYNC B0 ;  /* 0x0000000000007941 */ /* 0x000fea0003800000 */
.L_x_5446:
        /* <DEDUP_REMOVED lines=13> */
.L_x_5448:
        /* <DEDUP_REMOVED lines=13> */
.L_x_5450:
[----:B------:R-:W-:Y:S05]  /*2fc0*/  BSYNC B0 ;  /* 0x0000000000007941 */ /* 0x000fea0003800000 */
.L_x_5449:
        /* <DEDUP_REMOVED lines=22> */
.L_x_5451:
        /* <DEDUP_REMOVED lines=13> */
.L_x_5453:
[----:B------:R-:W-:Y:S05]  /*3200*/  BSYNC B0 ;  /* 0x0000000000007941 */ /* 0x000fea0003800000 */
.L_x_5452:
        /* <DEDUP_REMOVED lines=18> */
.L_x_5454:
        /* <DEDUP_REMOVED lines=13> */
.L_x_5456:
[----:B------:R-:W-:Y:S05]  /*3400*/  BSYNC B0 ;  /* 0x0000000000007941 */ /* 0x000fea0003800000 */
.L_x_5455:
        /* <DEDUP_REMOVED lines=26> */
.L_x_5457:
        /* <DEDUP_REMOVED lines=13> */
.L_x_5459:
[----:B------:R-:W-:Y:S05]  /*3680*/  BSYNC B0 ;  /* 0x0000000000007941 */ /* 0x000fea0003800000 */
.L_x_5458:
        /* <DEDUP_REMOVED lines=13> */
.L_x_5460:
        /* <DEDUP_REMOVED lines=12> */
.L_x_5462:
[----:B------:R-:W-:Y:S05]  /*3820*/  BSYNC B0 ;  /* 0x0000000000007941 */ /* 0x000fea0003800000 */
.L_x_5461:
[----:B------:R-:W-:Y:S02]  /*3830*/  IADD3 R4, R47, R4, RZ ;  /* 0x000000042f047210 */ /* 0x000fe40007ffe0ff */
[----:B------:R-:W-:Y:S02]  /*3840*/  IADD3 R6, R6, 0x1, RZ ;  /* 0x0000000106067810 */ /* 0x000fe40007ffe0ff */
[----:B------:R-:W-:-:S13]  /*3850*/  ISETP.GE.AND P0, PT, R4, UR4, PT ;  /* 0x0000000404007c0c */ /* 0x000fda000bf06270 */
[----:B------:R-:W-:Y:S05]  /*3860*/  @!P0 BRA `(.L_x_5463) ;  /* 0xffffffc800b08947 */ /* 0x000fea000383ffff */
[----:B------:R-:W-:Y:S05]  /*3870*/  EXIT ;  /* 0x000000000000794d */ /* 0x000fea0003800000 */
.L_x_5464:
        /* <DEDUP_REMOVED lines=16> */
.L_x_5728:


//--------------------- .text._Z35group_norm_nhwc_fwd_one_pass_kernelI11Fp32IOFp16WLi128ELi128ELi512EEv26Group_norm_nhwc_fwd_params --------------------------
	.section	.text._Z35group_norm_nhwc_fwd_one_pass_kernelI11Fp32IOFp16WLi128ELi128ELi512EEv26Group_norm_nhwc_fwd_params,"ax",@progbits
	.align	128
        .global         _Z35group_norm_nhwc_fwd_one_pass_kernelI11Fp32IOFp16WLi128ELi128ELi512EEv26Group_norm_nhwc_fwd_params
        .type           _Z35group_norm_nhwc_fwd_one_pass_kernelI11Fp32IOFp16WLi128ELi128ELi512EEv26Group_norm_nhwc_fwd_params,@function
        .size           _Z35group_norm_nhwc_fwd_one_pass_kernelI11Fp32IOFp16WLi128ELi128ELi512EEv26Group_norm_nhwc_fwd_params,(.L_x_5729 - _Z35group_norm_nhwc_fwd_one_pass_kernelI11Fp32IOFp16WLi128ELi128ELi512EEv26Group_norm_nhwc_fwd_params)
        .other          _Z35group_norm_nhwc_fwd_one_pass_kernelI11Fp32IOFp16WLi128ELi128ELi512EEv26Group_norm_nhwc_fwd_params,@"STO_CUDA_ENTRY STV_DEFAULT"
_Z35group_norm_nhwc_fwd_one_pass_kernelI11Fp32IOFp16WLi128ELi128ELi512EEv26Group_norm_nhwc_fwd_params:
.text._Z35group_norm_nhwc_fwd_one_pass_kernelI11Fp32IOFp16WLi128ELi128ELi512EEv26Group_norm_nhwc_fwd_params:
        /* <DEDUP_REMOVED lines=19> */
.L_x_5522:
        /* <DEDUP_REMOVED lines=499> */
.L_x_5466:
[----:B------:R-:W-:Y:S05]  /*2060*/  BSYNC B0 ;  /* 0x0000000000007941 */ /* 0x000fea0003800000 */
.L_x_5465:
        /* <DEDUP_REMOVED lines=27> */
.L_x_5469:
[----:B0-----:R-:W2:Y:S04]  /*2220*/  LDG.E.STRONG.GPU R6, desc[UR8][R4.64] ;  /* 0x0000000804067981 */ /* 0x001ea8000c1ef900 */
[----:B--2---:R-:W-:Y:S01]  /*2230*/  CCTL.IVALL ;  /* 0x00000000ff00798f */ /* 0x004fe20002000000 */
[----:B------:R-:W-:Y:S05]  /*2240*/  YIELD ;  /* 0x0000000000007946 */ /* 0x000fea0003800000 */
[----:B------:R-:W-:-:S13]  /*2250*/  ISETP.NE.AND P6, PT, R6, R17, PT ;  /* 0x000000110600720c */ /* 0x000fda0003fc5270 */
[----:B------:R-:W-:Y:S05]  /*2260*/  @P6 BRA `(.L_x_5469) ;  /* 0xfffffffc00ec6947 */ /* 0x000fea000383ffff */
.L_x_5468:
        /* <DEDUP_REMOVED lines=12> */
.L_x_5471:
        /* <DEDUP_REMOVED lines=64> */
.L_x_5470:
        /* <DEDUP_REMOVED lines=18> */
.L_x_5473:
[----:B------:R-:W-:Y:S05]  /*2850*/  BSYNC B0 ;  /* 0x0000000000007941 */ /* 0x000fea0003800000 */
.L_x_5472:
        /* <DEDUP_REMOVED lines=33> */
.L_x_5467:
        /* <DEDUP_REMOVED lines=46> */
[----:B--2---:R-:W-:-:S02]  /*2d50*/  HADD2.F32 R2, -RZ, R2.H0_H0 ;  /* 0x20000002ff027230 */ /* 0x004fc40000004100 */
[----:B---3--:R-:W-:Y:S02]  /*2d60*/  HADD2.F32 R3, -RZ, R3.H0_H0 ;  /* 0x20000003ff037230 */ /* 0x008fe40000004100 */
[----:B----4-:R-:W-:Y:S02]  /*2d70*/  HADD2.F32 R5, -RZ, R5.H0_H0 ;  /* 0x20000005ff057230 */ /* 0x010fe40000004100 */
[----:B-----5:R-:W-:-:S03]  /*2d80*/  HADD2.F32 R4, -RZ, R4.H0_H0 ;  /* 0x20000004ff047230 */ /* 0x020fc60000004100 */
        /* <DEDUP_REMOVED lines=13> */
.L_x_5474:
        /* <DEDUP_REMOVED lines=14> */
.L_x_5476:
[----:B------:R-:W-:Y:S05]  /*2f40*/  BSYNC B0 ;  /* 0x0000000000007941 */ /* 0x000fea0003800000 */
.L_x_5475:
        /* <DEDUP_REMOVED lines=17> */
.L_x_5477:
        /* <DEDUP_REMOVED lines=14> */
.L_x_5479:
[----:B------:R-:W-:Y:S05]  /*3140*/  BSYNC B0 ;  /* 0x0000000000007941 */ /* 0x000fea0003800000 */
.L_x_5478:
        /* <DEDUP_REMOVED lines=17> */
.L_x_5480:
        /* <DEDUP_REMOVED lines=14> */
.L_x_5482:
[----:B------:R-:W-:Y:S05]  /*3340*/  BSYNC B0 ;  /* 0x0000000000007941 */ /* 0x000fea0003800000 */
.L_x_5481:
        /* <DEDUP_REMOVED lines=17> */
.L_x_5483:
        /* <DEDUP_REMOVED lines=14> */
.L_x_5485:
[----:B------:R-:W-:Y:S05]  /*3540*/  BSYNC B0 ;  /* 0x0000000000007941 */ /* 0x000fea0003800000 */
.L_x_5484:
        /* <DEDUP_REMOVED lines=17> */
.L_x_5486:
        /* <DEDUP_REMOVED lines=14> */
.L_x_5488:
[----:B------:R-:W-:Y:S05]  /*3740*/  BSYNC B0 ;  /* 0x0000000000007941 */ /* 0x000fea0003800000 */
.L_x_5487:
        /* <DEDUP_REMOVED lines=17> */
.L_x_5489:
        /* <DEDUP_REMOVED lines=14> */
.L_x_5491:
[----:B------:R-:W-:Y:S05]  /*3940*/  BSYNC B0 ;  /* 0x0000000000007941 */ /* 0x000fea0003800000 */
.L_x_5490:
        /* <DEDUP_REMOVED lines=17> */
.L_x_5492:
        /* <DEDUP_REMOVED lines=14> */
.L_x_5494:
[----:B------:R-:W-:Y:S05]  /*3b40*/  BSYNC B0 ;  /* 0x0000000000007941 */ /* 0x000fea0003800000 */
.L_x_5493:
        /* <DEDUP_REMOVED lines=17> */
.L_x_5495:
        /* <DEDUP_REMOVED lines=14> */
.L_x_5497:
[----:B------:R-:W-:Y:S05]  /*3d40*/  BSYNC B0 ;  /* 0x0000000000007941 */ /* 0x000fea0003800000 */
.L_x_5496:
        /* <DEDUP_REMOVED lines=18> */
.L_x_5498:
        /* <DEDUP_REMOVED lines=13> */
.L_x_5500:
[----:B------:R-:W-:Y:S05]  /*3f40*/  BSYNC B0 ;  /* 0x0000000000007941 */ /* 0x000fea0003800000 */
.L_x_5499:
        /* <DEDUP_REMOVED lines=17> */
.L_x_5501:
        /* <DEDUP_REMOVED lines=13> */
.L_x_5503:
[----:B------:R-:W-:Y:S05]  /*4130*/  BSYNC B0 ;  /* 0x0000000000007941 */ /* 0x000fea0003800000 */
.L_x_5502:
        /* <DEDUP_REMOVED lines=52> */
.L_x_5504:
        /* <DEDUP_REMOVED lines=13> */
.L_x_5506:
[----:B------:R-:W-:Y:S05]  /*4550*/  BSYNC B0 ;  /* 0x0000000000007941 */ /* 0x000fea0003800000 */
.L_x_5505:
        /* <DEDUP_REMOVED lines=13> */
.L_x_5507:
        /* <DEDUP_REMOVED lines=13> */
.L_x_5509:
[----:B------:R-:W-:Y:S05]  /*4700*/  BSYNC B0 ;  /* 0x0000000000007941 */ /* 0x000fea0003800000 */
.L_x_5508:
        /* <DEDUP_REMOVED lines=13> */
.L_x_5510:
        /* <DEDUP_REMOVED lines=13> */
.L_x_5512:
[----:B------:R-:W-:Y:S05]  /*48b0*/  BSYNC B0 ;  /* 0x0000000000007941 */ /* 0x000fea0003800000 */
.L_x_5511:
        /* <DEDUP_REMOVED lines=13> */
.L_x_5513:
        /* <DEDUP_REMOVED lines=13> */
.L_x_5515:
[----:B------:R-:W-:Y:S05]  /*4a60*/  BSYNC B0 ;  /* 0x0000000000007941 */ /* 0x000fea0003800000 */
.L_x_5514:
        /* <DEDUP_REMOVED lines=13> */
.L_x_5516:
        /* <DEDUP_REMOVED lines=13> */
.L_x_5518:
[----:B------:R-:W-:Y:S05]  /*4c10*/  BSYNC B0 ;  /* 0x0000000000007941 */ /* 0x000fea0003800000 */
.L_x_5517:
        /* <DEDUP_REMOVED lines=13> */
.L_x_5519:
        /* <DEDUP_REMOVED lines=12> */
.L_x_5521:
[----:B------:R-:W-:Y:S05]  /*4db0*/  BSYNC B0 ;  /* 0x0000000000007941 */ /* 0x000fea0003800000 */
.L_x_5520:
[----:B0-----:R-:W0:Y:S01]  /*4dc0*/  LDC R3, c[0x0][0x10] ;  /* 0x00000400ff037b82 */ /* 0x001e220000000800 */
[----:B------:R-:W-:Y:S02]  /*4dd0*/  IADD3 R95, R95, 0x1, RZ ;  /* 0x000000015f5f7810 */ /* 0x000fe40007ffe0ff */
[----:B0-----:R-:W-:-:S04]  /*4de0*/  IADD3 R84, R3, R84, RZ ;  /* 0x0000005403547210 */ /* 0x001fc80007ffe0ff */
[----:B------:R-:W-:-:S13]  /*4df0*/  ISETP.GE.AND P0, PT, R84, UR4, PT ;  /* 0x0000000454007c0c */ /* 0x000fda000bf06270 */
[----:B------:R-:W-:Y:S05]  /*4e00*/  @!P0 BRA `(.L_x_5522) ;  /* 0xffffffb000c88947 */ /* 0x000fea000383ffff */
[----:B------:R-:W-:Y:S05]  /*4e10*/  EXIT ;  /* 0x000000000000794d */ /* 0x000fea0003800000 */
.L_x_5523:
        /* <DEDUP_REMOVED lines=14> */
.L_x_5729:


//--------------------- .text._Z35group_norm_nhwc_fwd_one_pass_kernelI11Fp32IOFp16WLi256ELi128ELi512EEv26Group_norm_nhwc_fwd_params --------------------------
	.section	.text._Z35group_norm_nhwc_fwd_one_pass_kernelI11Fp32IOFp16WLi256ELi128ELi512EEv26Group_norm_nhwc_fwd_params,"ax",@progbits
	.align	128
        .global         _Z35group_norm_nhwc_fwd_one_pass_kernelI11Fp32IOFp16WLi256ELi128ELi512EEv26Group_norm_nhwc_fwd_params
        .type           _Z35group_norm_nhwc_fwd_one_pass_kernelI11Fp32IOFp16WLi256ELi128ELi512EEv26Group_norm_nhwc_fwd_params,@function
        .size           _Z35group_norm_nhwc_fwd_one_pass_kernelI11Fp32IOFp16WLi256ELi128ELi512EEv26Group_norm_nhwc_fwd_params,(.L_x_5730 - _Z35group_norm_nhwc_fwd_one_pass_kernelI11Fp32IOFp16WLi256ELi128ELi512EEv26Group_norm_nhwc_fwd_params)
        .other          _Z35group_norm_nhwc_fwd_one_pass_kernelI11Fp32IOFp16WLi256ELi128ELi512EEv26Group_norm_nhwc_fwd_params,@"STO_CUDA_ENTRY STV_DEFAULT"
_Z35group_norm_nhwc_fwd_one_pass_kernelI11Fp32IOFp16WLi256ELi128ELi512EEv26Group_norm_nhwc_fwd_params:
.text._Z35group_norm_nhwc_fwd_one_pass_kernelI11Fp32IOFp16WLi256ELi128ELi512EEv26Group_norm_nhwc_fwd_params:
        /* <DEDUP_REMOVED lines=195> */
.L_x_5632:
        /* <DEDUP_REMOVED lines=780> */
.L_x_5525:
[----:B------:R-:W-:Y:S05]  /*3cf0*/  BSYNC B0 ;  /* 0x0000000000007941 */ /* 0x000fea0003800000 */
.L_x_5524:
        /* <DEDUP_REMOVED lines=28> */
.L_x_5528:
[----:B------:R-:W2:Y:S04]  /*3ec0*/  LDG.E.STRONG.GPU R100, desc[UR6][R50.64] ;  /* 0x0000000632647981 */ /* 0x000ea8000c1ef900 */
[----:B--2---:R-:W-:Y:S01]  /*3ed0*/  CCTL.IVALL ;  /* 0x00000000ff00798f */ /* 0x004fe20002000000 */
[----:B------:R-:W-:Y:S05]  /*3ee0*/  YIELD ;  /* 0x0000000000007946 */ /* 0x000fea0003800000 */
[----:B------:R-:W-:-:S13]  /*3ef0*/  ISETP.NE.AND P6, PT, R100, R49, PT ;  /* 0x000000316400720c */ /* 0x000fda0003fc5270 */
[----:B------:R-:W-:Y:S05]  /*3f00*/  @P6 BRA `(.L_x_5528) ;  /* 0xfffffffc00ec6947 */ /* 0x000fea000383ffff */
.L_x_5527:
        /* <DEDUP_REMOVED lines=24> */
.L_x_5532:
        /* <DEDUP_REMOVED lines=115> */
.L_x_5531:
        /* <DEDUP_REMOVED lines=63> */
.L_x_5533:
[----:B------:R-:W-:-:S04]  /*4bb0*/  LOP3.LUT P6, RZ, R0, 0x1, RZ, 0xc0, !PT ;  /* 0x0000000100ff7812 */ /* 0x000fc800078cc0ff */
[----:B------:R-:W-:-:S13]  /*4bc0*/  ISETP.NE.OR P6, PT, R50, RZ, P6 ;  /* 0x000000ff3200720c */ /* 0x000fda00037c5670 */
[----:B------:R-:W-:Y:S05]  /*4bd0*/  @!P6 BRA `(.L_x_5529) ;  /* 0x00000000007ce947 */ /* 0x000fea0003800000 */
.L_x_5530:
        /* <DEDUP_REMOVED lines=31> */
.L_x_5529:
        /* <DEDUP_REMOVED lines=10> */
.L_x_5535:
[----:B------:R-:W-:Y:S05]  /*4e70*/  BSYNC B0 ;  /* 0x0000000000007941 */ /* 0x000fea0003800000 */
.L_x_5534:
        /* <DEDUP_REMOVED lines=17> */
.L_x_5526:
        /* <DEDUP_REMOVED lines=44> */
[----:B--2---:R-:W-:Y:S02]  /*5250*/  HADD2.F32 R14, -RZ, R96.H0_H0 ;  /* 0x20000060ff0e7230 */ /* 0x004fe40000004100 */
[----:B---3--:R-:W-:Y:S02]  /*5260*/  HADD2.F32 R99, -RZ, R99.H0_H0 ;  /* 0x20000063ff637230 */ /* 0x008fe40000004100 */
[----:B----4-:R-:W-:Y:S02]  /*5270*/  HADD2.F32 R15, -RZ, R15.H0_H0 ;  /* 0x2000000fff0f7230 */ /* 0x010fe40000004100 */
[----:B-----5:R-:W-:Y:S02]  /*5280*/  HADD2.F32 R98, -RZ, R98.H0_H0 ;  /* 0x20000062ff627230 */ /* 0x020fe40000004100 */
[----:B------:R-:W-:-:S03]  /*5290*/  FFMA.FTZ R38, R14, R38, R99 ;  /* 0x000000260e267223 */ /* 0x000fc60000010063 */
        /* <DEDUP_REMOVED lines=12> */
.L_x_5536:
        /* <DEDUP_REMOVED lines=17> */
.L_x_5538:
[----:B------:R-:W-:Y:S05]  /*5470*/  BSYNC B0 ;  /* 0x0000000000007941 */ /* 0x000fea0003800000 */
.L_x_5537:
        /* <DEDUP_REMOVED lines=17> */
.L_x_5539:
        /* <DEDUP_REMOVED lines=15> */
.L_x_5541:
[----:B------:R-:W-:Y:S05]  /*5680*/  BSYNC B0 ;  /* 0x0000000000007941 */ /* 0x000fea0003800000 */
.L_x_5540:
        /* <DEDUP_REMOVED lines=17> */
.L_x_5542:
        /* <DEDUP_REMOVED lines=15> */
.L_x_5544:
[----:B------:R-:W-:Y:S05]  /*5890*/  BSYNC B0 ;  /* 0x0000000000007941 */ /* 0x000fea0003800000 */
.L_x_5543:
        /* <DEDUP_REMOVED lines=130> */
.L_x_5545:
        /* <DEDUP_REMOVED lines=15> */
.L_x_5547:
[----:B------:R-:W-:Y:S05]  /*61b0*/  BSYNC B0 ;  /* 0x0000000000007941 */ /* 0x000fea0003800000 */
.L_x_5546:
        /* <DEDUP_REMOVED lines=13> */
.L_x_5548:
        /* <DEDUP_REMOVED lines=15> */
.L_x_5550:
[----:B------:R-:W-:Y:S05]  /*6380*/  BSYNC B0 ;  /* 0x0000000000007941 */ /* 0x000fea0003800000 */
.L_x_5549:
        /* <DEDUP_REMOVED lines=13> */
.L_x_5551:
        /* <DEDUP_REMOVED lines=15> */
.L_x_5553:
[----:B------:R-:W-:Y:S05]  /*6550*/  BSYNC B0 ;  /* 0x0000000000007941 */ /* 0x000fea0003800000 */
.L_x_5552:
        /* <DEDUP_REMOVED lines=13> */
.L_x_5554:
        /* <DEDUP_REMOVED lines=15> */
.L_x_5556:
[----:B------:R-:W-:Y:S05]  /*6720*/  BSYNC B0 ;  /* 0x0000000000007941 */ /* 0x000fea0003800000 */
.L_x_5555:
        /* <DEDUP_REMOVED lines=13> */
.L_x_5557:
        /* <DEDUP_REMOVED lines=15> */
.L_x_5559:
[----:B------:R-:W-:Y:S05]  /*68f0*/  BSYNC B0 ;  /* 0x0000000000007941 */ /* 0x000fea0003800000 */
.L_x_5558:
        /* <DEDUP_REMOVED lines=13> */
.L_x_5560:
        /* <DEDUP_REMOVED lines=15> */
.L_x_5562:
[----:B------:R-:W-:Y:S05]  /*6ac0*/  BSYNC B0 ;  /* 0x0000000000007941 */ /* 0x000fea0003800000 */
.L_x_5561:
        /* <DEDUP_REMOVED lines=13> */
.L_x_5563:
        /* <DEDUP_REMOVED lines=14> */
.L_x_5565:
[----:B------:R-:W-:Y:S05]  /*6c80*/  BSYNC B0 ;  /* 0x0000000000007941 */ /* 0x000fea0003800000 */
.L_x_5564:
        /* <DEDUP_REMOVED lines=13> */
.L_x_5566:
        /* <DEDUP_REMOVED lines=14> */
.L_x_5568:
[----:B------:R-:W-:Y:S05]  /*6e40*/  BSYNC B0 ;  /* 0x0000000000007941 */ /* 0x000fea0003800000 */
.L_x_5567:
        /* <DEDUP_REMOVED lines=13> */
.L_x_5569:
        /* <DEDUP_REMOVED lines=14> */
.L_x_5571:
[----:B------:R-:W-:Y:S05]  /*7000*/  BSYNC B0 ;  /* 0x0000000000007941 */ /* 0x000fea0003800000 */
.L_x_5570:
        /* <DEDUP_REMOVED lines=13> */
.L_x_5572:
        /* <DEDUP_REMOVED lines=14> */
.L_x_5574:
[----:B------:R-:W-:Y:S05]  /*71c0*/  BSYNC B0 ;  /* 0x0000000000007941 */ /* 0x000fea0003800000 */
.L_x_5573:
        /* <DEDUP_REMOVED lines=13> */
.L_x_5575:
        /* <DEDUP_REMOVED lines=14> */
.L_x_5577:
[----:B------:R-:W-:Y:S05]  /*7380*/  BSYNC B0 ;  /* 0x0000000000007941 */ /* 0x000fea0003800000 */
.L_x_5576:
        /* <DEDUP_REMOVED lines=13> */
.L_x_5578:
        /* <DEDUP_REMOVED lines=14> */
.L_x_5580:
[----:B------:R-:W-:Y:S05]  /*7540*/  BSYNC B0 ;  /* 0x0000000000007941 */ /* 0x000fea0003800000 */
.L_x_5579:
        /* <DEDUP_REMOVED lines=13> */
.L_x_5581:
        /* <DEDUP_REMOVED lines=14> */
.L_x_5583:
[----:B------:R-:W-:Y:S05]  /*7700*/  BSYNC B0 ;  /* 0x0000000000007941 */ /* 0x000fea0003800000 */
.L_x_5582:
        /* <DEDUP_REMOVED lines=13> */
.L_x_5584:
        /* <DEDUP_REMOVED lines=14> */
.L_x_5586:
[----:B------:R-:W-:Y:S05]  /*78c0*/  BSYNC B0 ;  /* 0x0000000000007941 */ /* 0x000fea0003800000 */
.L_x_5585:
        /* <DEDUP_REMOVED lines=13> */
.L_x_5587:
        /* <DEDUP_REMOVED lines=14> */
.L_x_5589:
[----:B------:R-:W-:Y:S05]  /*7a80*/  BSYNC B0 ;  /* 0x0000000000007941 */ /* 0x000fea0003800000 */
.L_x_5588:
        /* <DEDUP_REMOVED lines=13> */
.L_x_5590:
        /* <DEDUP_REMOVED lines=14> */
.L_x_5592:
[----:B------:R-:W-:Y:S05]  /*7c40*/  BSYNC B0 ;  /* 0x0000000000007941 */ /* 0x000fea0003800000 */
.L_x_5591:
        /* <DEDUP_REMOVED lines=13> */
.L_x_5593:
        /* <DEDUP_REMOVED lines=14> */
.L_x_5595:
[----:B------:R-:W-:Y:S05]  /*7e00*/  BSYNC B0 ;  /* 0x0000000000007941 */ /* 0x000fea0003800000 */
.L_x_5594:
        /* <DEDUP_REMOVED lines=13> */
.L_x_5596:
        /* <DEDUP_REMOVED lines=14> */
.L_x_5598:
[----:B------:R-:W-:Y:S05]  /*7fc0*/  BSYNC B0 ;  /* 0x0000000000007941 */ /* 0x000fea0003800000 */
.L_x_5597:
        /* <DEDUP_REMOVED lines=13> */
.L_x_5599:
        /* <DEDUP_REMOVED lines=14> */
.L_x_5601:
[----:B------:R-:W-:Y:S05]  /*8180*/  BSYNC B0 ;  /* 0x0000000000007941 */ /* 0x000fea0003800000 */
.L_x_5600:
        /* <DEDUP_REMOVED lines=13> */
.L_x_5602:
        /* <DEDUP_REMOVED lines=14> */
.L_x_5604:
[----:B------:R-:W-:Y:S05]  /*8340*/  BSYNC B0 ;  /* 0x0000000000007941 */ /* 0x000fea0003800000 */
.L_x_5603:
        /* <DEDUP_REMOVED lines=13> */
.L_x_5605:
        /* <DEDUP_REMOVED lines=14> */
.L_x_5607:
[----:B------:R-:W-:Y:S05]  /*8500*/  BSYNC B0 ;  /* 0x0000000000007941 */ /* 0x000fea0003800000 */
.L_x_5606:
        /* <DEDUP_REMOVED lines=13> */
.L_x_5608:
        /* <DEDUP_REMOVED lines=19> */
.L_x_5610:
[----:B------:R-:W-:Y:S05]  /*8710*/  BSYNC B0 ;  /* 0x0000000000007941 */ /* 0x000fea0003800000 */
.L_x_5609:
        /* <DEDUP_REMOVED lines=14> */
.L_x_5611:
        /* <DEDUP_REMOVED lines=19> */
.L_x_5613:
[----:B------:R-:W-:Y:S05]  /*8930*/  BSYNC B0 ;  /* 0x0000000000007941 */ /* 0x000fea0003800000 */
.L_x_5612:
        /* <DEDUP_REMOVED lines=14> */
.L_x_5614:
        /* <DEDUP_REMOVED lines=15> */
.L_x_5616:
[----:B------:R-:W-:Y:S05]  /*8b10*/  BSYNC B0 ;  /* 0x0000000000007941 */ /* 0x000fea0003800000 */
.L_x_5615:
        /* <DEDUP_REMOVED lines=13> */
.L_x_5617:
        /* <DEDUP_REMOVED lines=15> */
.L_x_5619:
[----:B------:R-:W-:Y:S05]  /*8ce0*/  BSYNC B0 ;  /* 0x0000000000007941 */ /* 0x000fea0003800000 */
.L_x_5618:
        /* <DEDUP_REMOVED lines=13> */
.L_x_5620:
        /* <DEDUP_REMOVED lines=15> */
.L_x_5622:
[----:B------:R-:W-:Y:S05]  /*8eb0*/  BSYNC B0 ;  /* 0x0000000000007941 */ /* 0x000fea0003800000 */
.L_x_5621:
        /* <DEDUP_REMOVED lines=13> */
.L_x_5623:
        /* <DEDUP_REMOVED lines=15> */
.L_x_5625:
[----:B------:R-:W-:Y:S05]  /*9080*/  BSYNC B0 ;  /* 0x0000000000007941 */ /* 0x000fea0003800000 */
.L_x_5624:
        /* <DEDUP_REMOVED lines=14> */
.L_x_5626:
        /* <DEDUP_REMOVED lines=15> */
.L_x_5628:
[----:B------:R-:W-:Y:S05]  /*9260*/  BSYNC B0 ;  /* 0x0000000000007941 */ /* 0x000fea0003800000 */
.L_x_5627:
        /* <DEDUP_REMOVED lines=13> */
.L_x_5629:
        /* <DEDUP_REMOVED lines=17> */
.L_x_5631:
[----:B------:R-:W-:Y:S05]  /*9450*/  BSYNC B0 ;  /* 0x0000000000007941 */ /* 0x000fea0003800000 */
.L_x_5630:
        /* <DEDUP_REMOVED lines=8> */
.L_x_5633:
        /* <DEDUP_REMOVED lines=10> */
.L_x_5730:


//--------------------- .text._Z35group_norm_nhwc_fwd_one_pass_kernelI11Fp32IOFp16WLi512ELi128ELi512EEv26Group_norm_nhwc_fwd_params --------------------------
	.section	.text._Z35group_norm_nhwc_fwd_one_pass_kernelI11Fp32IOFp16WLi512ELi128ELi512EEv26Group_norm_nhwc_fwd_params,"ax",@progbits
	.align	128
        .global         _Z35group_norm_nhwc_fwd_one_pass_kernelI11Fp32IOFp16WLi512ELi128ELi512EEv26Group_norm_nhwc_fwd_params
        .type           _Z35group_norm_nhwc_fwd_one_pass_kernelI11Fp32IOFp16WLi512ELi128ELi512EEv26Group_norm_nhwc_fwd_params,@function
        .size           _Z35group_norm_nhwc_fwd_one_pass_kernelI11Fp32IOFp16WLi512ELi128ELi512EEv26Group_norm_nhwc_fwd_params,(.L_x_5731 - _Z35group_norm_nhwc_fwd_one_pass_kernelI11Fp32IOFp16WLi512ELi128ELi512EEv26Group_norm_nhwc_fwd_params)
        .other          _Z35group_norm_nhwc_fwd_one_pass_kernelI11Fp32IOFp16WLi512ELi128ELi512EEv26Group_norm_nhwc_fwd_params,@"STO_CUDA_ENTRY STV_DEFAULT"
_Z35group_norm_nhwc_fwd_one_pass_kernelI11Fp32IOFp16WLi512ELi128ELi512EEv26Group_norm_nhwc_fwd_params:
.text._Z35group_norm_nhwc_fwd_one_pass_kernelI11Fp32IOFp16WLi512ELi128ELi512EEv26Group_norm_nhwc_fwd_params:
        /* <DEDUP_REMOVED lines=412> */
.L_x_5657:
        /* <DEDUP_REMOVED lines=2350> */
.L_x_5635:
[----:B------:R-:W-:Y:S05]  /*aca0*/  BSYNC B0 ;  /* 0x0000000000007941 */ /* 0x000fea0003800000 */
.L_x_5634:
        /* <DEDUP_REMOVED lines=28> */
.L_x_5638:
[----:B0-----:R-:W2:Y:S04]  /*ae70*/  LDG.E.STRONG.GPU R6, desc[UR8][R2.64] ;  /* 0x0000000802067981 */ /* 0x001ea8000c1ef900 */
[----:B--2---:R-:W-:Y:S01]  /*ae80*/  CCTL.IVALL ;  /* 0x00000000ff00798f */ /* 0x004fe20002000000 */
[----:B------:R-:W-:Y:S05]  /*ae90*/  YIELD ;  /* 0x0000000000007946 */ /* 0x000fea0003800000 */
[----:B------:R-:W-:-:S13]  /*aea0*/  ISETP.NE.AND P4, PT, R6, R11, PT ;  /* 0x0000000b0600720c */ /* 0x000fda0003f85270 */
[----:B------:R-:W-:Y:S05]  /*aeb0*/  @P4 BRA `(.L_x_5638) ;  /* 0xfffffffc00ec4947 */ /* 0x000fea000383ffff */
.L_x_5637:
        /* <DEDUP_REMOVED lines=17> */
.L_x_5642:
        /* <DEDUP_REMOVED lines=115> */
.L_x_5641:
        /* <DEDUP_REMOVED lines=61> */
.L_x_5643:
[----:B------:R-:W-:-:S13]  /*bad0*/  ISETP.NE.OR P5, PT, R3, RZ, P5 ;  /* 0x000000ff0300720c */ /* 0x000fda0002fa5670 */
[----:B------:R-:W-:Y:S05]  /*bae0*/  @!P5 BRA `(.L_x_5639) ;  /* 0x00000000007cd947 */ /* 0x000fea0003800000 */
.L_x_5640:
        /* <DEDUP_REMOVED lines=31> */
.L_x_5639:
        /* <DEDUP_REMOVED lines=10> */
.L_x_5645:
[----:B------:R-:W-:Y:S05]  /*bd80*/  BSYNC B0 ;  /* 0x0000000000007941 */ /* 0x000fea0003800000 */
.L_x_5644:
        /* <DEDUP_REMOVED lines=17> */
.L_x_5636:
        /* <DEDUP_REMOVED lines=49> */
[----:B--2---:R-:W-:Y:S02]  /*c1b0*/  HADD2.F32 R9, -RZ, R9.H0_H0 ;  /* 0x20000009ff097230 */ /* 0x004fe40000004100 */
[----:B---3--:R-:W-:Y:S02]  /*c1c0*/  HADD2.F32 R10, -RZ, R10.H0_H0 ;  /* 0x2000000aff0a7230 */ /* 0x008fe40000004100 */
[----:B----4-:R-:W-:Y:S02]  /*c1d0*/  HADD2.F32 R11, -RZ, R11.H0_H0 ;  /* 0x2000000bff0b7230 */ /* 0x010fe40000004100 */
[----:B01----:R-:W-:-:S07]  /*c1e0*/  HADD2.F32 R12, -RZ, R12.H0_H0 ;  /* 0x2000000cff0c7230 */ /* 0x003fce0000004100 */
.L_x_5656:
        /* <DEDUP_REMOVED lines=39> */
.L_x_5647:
[----:B------:R-:W-:Y:S05]  /*c460*/  BSYNC B0 ;  /* 0x0000000000007941 */ /* 0x000fea0003800000 */
.L_x_5646:
        /* <DEDUP_REMOVED lines=14> */
.L_x_5648:
        /* <DEDUP_REMOVED lines=17> */
.L_x_5650:
[----:B------:R-:W-:Y:S05]  /*c660*/  BSYNC B0 ;  /* 0x0000000000007941 */ /* 0x000fea0003800000 */
.L_x_5649:
        /* <DEDUP_REMOVED lines=36> */
.L_x_5652:
[----:B------:R-:W-:Y:S05]  /*c8b0*/  BSYNC B0 ;  /* 0x0000000000007941 */ /* 0x000fea0003800000 */
.L_x_5651:
        /* <DEDUP_REMOVED lines=13> */
.L_x_5653:
        /* <DEDUP_REMOVED lines=11> */
.L_x_5655:
[----:B------:R-:W-:Y:S05]  /*ca40*/  BSYNC B0 ;  /* 0x0000000000007941 */ /* 0x000fea0003800000 */
.L_x_5654:
        /* <DEDUP_REMOVED lines=13> */
.L_x_5658:
        /* <DEDUP_REMOVED lines=14> */
.L_x_5731:


//--------------------- .nv.shared.reserved.0     --------------------------
	.section	.nv.shared.reserved.0,"aw",@nobits
	.weak		__nv_reservedSMEM_offset_0_alias
	.size		__nv_reservedSMEM_offset_0_alias, 0, 0
	.other		__nv_reservedSMEM_offset_0_alias,@"STO_CUDA_RESERVED_SHARED STV_DEFAULT"
__nv_reservedSMEM_offset_0_alias:
	.zero		0


//--------------------- .nv.global                --------------------------
	.section	.nv.global,"aw",@nobits
.nv.global:
	.type		_ZN62_INTERNAL_ceac1d57_31_group_norm_nhwc_one_pass_128_cu_ed6f796c6thrust23THRUST_300001_SM_900_NS12placeholders2_5E,@object
	.size		_ZN62_INTERNAL_ceac1d57_31_group_norm_nhwc_one_pass_128_cu_ed6f796c6thrust23THRUST_300001_SM_900_NS12placeholders2_5E,(_ZN62_INTERNAL_ceac1d57_31_group_norm_nhwc_one_pass_128_cu_ed6f796c4cuda3std3__45__cpo6cbeginE - _ZN62_INTERNAL_ceac1d57_31_group_norm_nhwc_one_pass_128_cu_ed6f796c6thrust23THRUST_300001_SM_900_NS12placeholders2_5E)
_ZN62_INTERNAL_ceac1d57_31_group_norm_nhwc_one_pass_128_cu_ed6f796c6thrust23THRUST_300001_SM_900_NS12placeholders2_5E:
	.zero		1
	.type		_ZN62_INTERNAL_ceac1d57_31_group_norm_nhwc_one_pass_128_cu_ed6f796c4cuda3std3__45__cpo6cbeginE,@object
	.size		_ZN62_INTERNAL_ceac1d57_31_group_norm_nhwc_one_pass_128_cu_ed6f796c4cuda3std3__45__cpo6cbeginE,(_ZN62_INTERNAL_ceac1d57_31_group_norm_nhwc_one_pass_128_cu_ed6f796c4cuda3std6ranges3__45__cpo6cbeginE - _ZN62_INTERNAL_ceac1d57_31_group_norm_nhwc_one_pass_128_cu_ed6f796c4cuda3std3__45__cpo6cbeginE)
_ZN62_INTERNAL_ceac1d57_31_group_norm_nhwc_one_pass_128_cu_ed6f796c4cuda3std3__45__cpo6cbeginE:
	.zero		1
	.type		_ZN62_INTERNAL_ceac1d57_31_group_norm_nhwc_one_pass_128_cu_ed6f796c4cuda3std6ranges3__45__cpo6cbeginE,@object
	.size		_ZN62_INTERNAL_ceac1d57_31_group_norm_nhwc_one_pass_128_cu_ed6f796c4cuda3std6ranges3__45__cpo6cbeginE,(_ZN62_INTERNAL_ceac1d57_31_group_norm_nhwc_one_pass_128_cu_ed6f796c4cuda3std3__48in_placeE - _ZN62_INTERNAL_ceac1d57_31_group_norm_nhwc_one_pass_128_cu_ed6f796c4cuda3std6ranges3__45__cpo6cbeginE)
_ZN62_INTERNAL_ceac1d57_31_group_norm_nhwc_one_pass_128_cu_ed6f796c4cuda3std6ranges3__45__cpo6cbeginE:
	.zero		1
	.type		_ZN62_INTERNAL_ceac1d57_31_group_norm_nhwc_one_pass_128_cu_ed6f796c4cuda3std3__48in_placeE,@object
	.size		_ZN62_INTERNAL_ceac1d57_31_group_norm_nhwc_one_pass_128_cu_ed6f796c4cuda3std3__48in_placeE,(_ZN62_INTERNAL_ceac1d57_31_group_norm_nhwc_one_pass_128_cu_ed6f796c4cuda3std6ranges3__45__cpo4sizeE - _ZN62_INTERNAL_ceac1d57_31_group_norm_nhwc_one_pass_128_cu_ed6f796c4cuda3std3__48in_placeE)
_ZN62_INTERNAL_ceac1d57_31_group_norm_nhwc_one_pass_128_cu_ed6f796c4cuda3std3__48in_placeE:
	.zero		1
	.type		_ZN62_INTERNAL_ceac1d57_31_group_norm_nhwc_one_pass_128_cu_ed6f796c4cuda3std6ranges3__45__cpo4sizeE,@object
	.size		_ZN62_INTERNAL_ceac1d57_31_group_norm_nhwc_one_pass_128_cu_ed6f796c4cuda3std6ranges3__45__cpo4sizeE,(_ZN62_INTERNAL_ceac1d57_31_group_norm_nhwc_one_pass_128_cu_ed6f796c6thrust23THRUST_300001_SM_900_NS12placeholders2_9E - _ZN62_INTERNAL_ceac1d57_31_group_norm_nhwc_one_pass_128_cu_ed6f796c4cuda3std6ranges3__45__cpo4sizeE)
_ZN62_INTERNAL_ceac1d57_31_group_norm_nhwc_one_pass_128_cu_ed6f796c4cuda3std6ranges3__45__cpo4sizeE:
	.zero		1
	.type		_ZN62_INTERNAL_ceac1d57_31_group_norm_nhwc_one_pass_128_cu_ed6f796c6thrust23THRUST_300001_SM_900_NS12placeholders2_9E,@object
	.size		_ZN62_INTERNAL_ceac1d57_31_group_norm_nhwc_one_pass_128_cu_ed6f796c6thrust23THRUST_300001_SM_900_NS12placeholders2_9E,(_ZN62_INTERNAL_ceac1d57_31_group_norm_nhwc_one_pass_128_cu_ed6f796c4cuda3std3__45__cpo7crbeginE - _ZN62_INTERNAL_ceac1d57_31_group_norm_nhwc_one_pass_128_cu_ed6f796c6thrust23THRUST_300001_SM_900_NS12placeholders2_9E)
_ZN62_INTERNAL_ceac1d57_31_group_norm_nhwc_one_pass_128_cu_ed6f796c6thrust23THRUST_300001_SM_900_NS12placeholders2_9E:
	.zero		1
	.type		_ZN62_INTERNAL_ceac1d57_31_group_norm_nhwc_one_pass_128_cu_ed6f796c4cuda3std3__45__cpo7crbeginE,@object
	.size		_ZN62_INTERNAL_ceac1d57_31_group_norm_nhwc_one_pass_128_cu_ed6f796c4cuda3std3__45__cpo7crbeginE,(_ZN62_INTERNAL_ceac1d57_31_group_norm_nhwc_one_pass_128_cu_ed6f796c4cuda3std6ranges3__45__cpo4nextE - _ZN62_INTERNAL_ceac1d57_31_group_norm_nhwc_one_pass_128_cu_ed6f796c4cuda3std3__45__cpo7crbeginE)
_ZN62_INTERNAL_ceac1d57_31_group_norm_nhwc_one_pass_128_cu_ed6f796c4cuda3std3__45__cpo7crbeginE:
	.zero		1
	.type		_ZN62_INTERNAL_ceac1d57_31_group_norm_nhwc_one_pass_128_cu_ed6f796c4cuda3std6ranges3__45__cpo4nextE,@object
	.size		_ZN62_INTERNAL_ceac1d57_31_group_norm_nhwc_one_pass_128_cu_ed6f796c4cuda3std6ranges3__45__cpo4nextE,(_ZN62_INTERNAL_ceac1d57_31_group_norm_nhwc_one_pass_128_cu_ed6f796c4cuda3std6ranges3__45__cpo4swapE - _ZN62_INTERNAL_ceac1d57_31_group_norm_nhwc_one_pass_128_cu_ed6f796c4cuda3std6ranges3__45__cpo4nextE)
_ZN62_INTERNAL_ceac1d57_31_group_norm_nhwc_one_pass_128_cu_ed6f796c4cuda3std6ranges3__45__cpo4nextE:
	.zero		1
	.type		_ZN62_INTERNAL_ceac1d57_31_group_norm_nhwc_one_pass_128_cu_ed6f796c4cuda3std6ranges3__45__cpo4swapE,@object
	.size		_ZN62_INTERNAL_ceac1d57_31_group_norm_nhwc_one_pass_128_cu_ed6f796c4cuda3std6ranges3__45__cpo4swapE,(_ZN62_INTERNAL_ceac1d57_31_group_norm_nhwc_one_pass_128_cu_ed6f796c6thrust23THRUST_300001_SM_900_NS12placeholders2_1E - _ZN62_INTERNAL_ceac1d57_31_group_norm_nhwc_one_pass_128_cu_ed6f796c4cuda3std6ranges3__45__cpo4swapE)
_ZN62_INTERNAL_ceac1d57_31_group_norm_nhwc_one_pass_128_cu_ed6f796c4cuda3std6ranges3__45__cpo4swapE:
	.zero		1
	.type		_ZN62_INTERNAL_ceac1d57_31_group_norm_nhwc_one_pass_128_cu_ed6f796c6thrust23THRUST_300001_SM_900_NS12placeholders2_1E,@object
	.size		_ZN62_INTERNAL_ceac1d57_31_group_norm_nhwc_one_pass_128_cu_ed6f796c6thrust23THRUST_300001_SM_900_NS12placeholders2_1E,(_ZN62_INTERNAL_ceac1d57_31_group_norm_nhwc_one_pass_128_cu_ed6f796c6thrust23THRUST_300001_SM_900_NS12placeholders2_3E - _ZN62_INTERNAL_ceac1d57_31_group_norm_nhwc_one_pass_128_cu_ed6f796c6thrust23THRUST_300001_SM_900_NS12placeholders2_1E)
_ZN62_INTERNAL_ceac1d57_31_group_norm_nhwc_one_pass_128_cu_ed6f796c6thrust23THRUST_300001_SM_900_NS12placeholders2_1E:
	.zero		1
	.type		_ZN62_INTERNAL_ceac1d57_31_group_norm_nhwc_one_pass_128_cu_ed6f796c6thrust23THRUST_300001_SM_900_NS12placeholders2_3E,@object
	.size		_ZN62_INTERNAL_ceac1d57_31_group_norm_nhwc_one_pass_128_cu_ed6f796c6thrust23THRUST_300001_SM_900_NS12placeholders2_3E,(_ZN62_INTERNAL_ceac1d57_31_group_norm_nhwc_one_pass_128_cu_ed6f796c4cuda3std3__45__cpo5beginE - _ZN62_INTERNAL_ceac1d57_31_group_norm_nhwc_one_pass_128_cu_ed6f796c6thrust23THRUST_300001_SM_900_NS12placeholders2_3E)
_ZN62_INTERNAL_ceac1d57_31_group_norm_nhwc_one_pass_128_cu_ed6f796c6thrust23THRUST_300001_SM_900_NS12placeholders2_3E:
	.zero		1
	.type		_ZN62_INTERNAL_ceac1d57_31_group_norm_nhwc_one_pass_128_cu_ed6f796c4cuda3std3__45__cpo5beginE,@object
	.size		_ZN62_INTERNAL_ceac1d57_31_group_norm_nhwc_one_pass_128_cu_ed6f796c4cuda3std3__45__cpo5beginE,(_ZN62_INTERNAL_ceac1d57_31_group_norm_nhwc_one_pass_128_cu_ed6f796c4cuda3std6ranges3__45__cpo5beginE - _ZN62_INTERNAL_ceac1d57_31_group_norm_nhwc_one_pass_128_cu_ed6f796c4cuda3std3__45__cpo5beginE)
_ZN62_INTERNAL_ceac1d57_31_group_norm_nhwc_one_pass_128_cu_ed6f796c4cuda3std3__45__cpo5beginE:
	.zero		1
	.type		_ZN62_INTERNAL_ceac1d57_31_group_norm_nhwc_one_pass_128_cu_ed6f796c4cuda3std6ranges3__45__cpo5beginE,@object
	.size		_ZN62_INTERNAL_ceac1d57_31_group_norm_nhwc_one_pass_128_cu_ed6f796c4cuda3std6ranges3__45__cpo5beginE,(_ZN62_INTERNAL_ceac1d57_31_group_norm_nhwc_one_pass_128_cu_ed6f796c4cuda3std3__464_GLOBAL__N__ceac1d57_31_group_norm_nhwc_one_pass_128_cu_ed6f796c6ignoreE - _ZN62_INTERNAL_ceac1d57_31_group_norm_nhwc_one_pass_128_cu_ed6f796c4cuda3std6ranges3__45__cpo5beginE)
_ZN62_INTERNAL_ceac1d57_31_group_norm_nhwc_one_pass_128_cu_ed6f796c4cuda3std6ranges3__45__cpo5beginE:
	.zero		1
	.type		_ZN62_INTERNAL_ceac1d57_31_group_norm_nhwc_one_pass_128_cu_ed6f796c4cuda3std3__464_GLOBAL__N__ceac1d57_31_group_norm_nhwc_one_pass_128_cu_ed6f796c6ignoreE,@object
	.size		_ZN62_INTERNAL_ceac1d57_31_group_norm_nhwc_one_pass_128_cu_ed6f796c4cuda3std3__464_GLOBAL__N__ceac1d57_31_group_norm_nhwc_one_pass_128_cu_ed6f796c6ignoreE,(_ZN62_INTERNAL_ceac1d57_31_group_norm_nhwc_one_pass_128_cu_ed6f796c4cuda3std6ranges3__45__cpo4dataE - _ZN62_INTERNAL_ceac1d57_31_group_norm_nhwc_one_pass_128_cu_ed6f796c4cuda3std3__464_GLOBAL__N__ceac1d57_31_group_norm_nhwc_one_pass_128_cu_ed6f796c6ignoreE)
_ZN62_INTERNAL_ceac1d57_31_group_norm_nhwc_one_pass_128_cu_ed6f796c4cuda3std3__464_GLOBAL__N__ceac1d57_31_group_norm_nhwc_one_pass_128_cu_ed6f796c6ignoreE:
	.zero		1
	.type		_ZN62_INTERNAL_ceac1d57_31_group_norm_nhwc_one_pass_128_cu_ed6f796c4cuda3std6ranges3__45__cpo4dataE,@object
	.size		_ZN62_INTERNAL_ceac1d57_31_group_norm_nhwc_one_pass_128_cu_ed6f796c4cuda3std6ranges3__45__cpo4dataE,(_ZN62_INTERNAL_ceac1d57_31_group_norm_nhwc_one_pass_128_cu_ed6f796c6thrust23THRUST_300001_SM_900_NS12placeholders2_7E - _ZN62_INTERNAL_ceac1d57_31_group_norm_nhwc_one_pass_128_cu_ed6f796c4cuda3std6ranges3__45__cpo4dataE)
_ZN62_INTERNAL_ceac1d57_31_group_norm_nhwc_one_pass_128_cu_ed6f796c4cuda3std6ranges3__45__cpo4dataE:
	.zero		1
	.type		_ZN62_INTERNAL_ceac1d57_31_group_norm_nhwc_one_pass_128_cu_ed6f796c6thrust23THRUST_300001_SM_900_NS12placeholders2_7E,@object
	.size		_ZN62_INTERNAL_ceac1d57_31_group_norm_nhwc_one_pass_128_cu_ed6f796c6thrust23THRUST_300001_SM_900_NS12placeholders2_7E,(_ZN62_INTERNAL_ceac1d57_31_group_norm_nhwc_one_pass_128_cu_ed6f796c4cuda3std3__45__cpo6rbeginE - _ZN62_INTERNAL_ceac1d57_31_group_norm_nhwc_one_pass_128_cu_ed6f796c6thrust23THRUST_300001_SM_900_NS12placeholders2_7E)
_ZN62_INTERNAL_ceac1d57_31_group_norm_nhwc_one_pass_128_cu_ed6f796c6thrust23THRUST_300001_SM_900_NS12placeholders2_7E:
	.zero		1
	.type		_ZN62_INTERNAL_ceac1d57_31_group_norm_nhwc_one_pass_128_cu_ed6f796c4cuda3std3__45__cpo6rbeginE,@object
	.size		_ZN62_INTERNAL_ceac1d57_31_group_norm_nhwc_one_pass_128_cu_ed6f796c4cuda3std3__45__cpo6rbeginE,(_ZN62_INTERNAL_ceac1d57_31_group_norm_nhwc_one_pass_128_cu_ed6f796c4cuda3std6ranges3__45__cpo7advanceE - _ZN62_INTERNAL_ceac1d57_31_group_norm_nhwc_one_pass_128_cu_ed6f796c4cuda3std3__45__cpo6rbeginE)
_ZN62_INTERNAL_ceac1d57_31_group_norm_nhwc_one_pass_128_cu_ed6f796c4cuda3std3__45__cpo6rbeginE:
	.zero		1
	.type		_ZN62_INTERNAL_ceac1d57_31_group_norm_nhwc_one_pass_128_cu_ed6f796c4cuda3std6ranges3__45__cpo7advanceE,@object
	.size		_ZN62_INTERNAL_ceac1d57_31_group_norm_nhwc_one_pass_128_cu_ed6f796c4cuda3std6ranges3__45__cpo7advanceE,(_ZN62_INTERNAL_ceac1d57_31_group_norm_nhwc_one_pass_128_cu_ed6f796c4cuda3std3__47nulloptE - _ZN62_INTERNAL_ceac1d57_31_group_norm_nhwc_one_pass_128_cu_ed6f796c4cuda3std6ranges3__45__cpo7advanceE)
_ZN62_INTERNAL_ceac1d57_31_group_norm_nhwc_one_pass_128_cu_ed6f796c4cuda3std6ranges3__45__cpo7advanceE:
	.zero		1
	.type		_ZN62_INTERNAL_ceac1d57_31_group_norm_nhwc_one_pass_128_cu_ed6f796c4cuda3std3__47nulloptE,@object
	.size		_ZN62_INTERNAL_ceac1d57_31_group_norm_nhwc_one_pass_128_cu_ed6f796c4cuda3std3__47nulloptE,(_ZN62_INTERNAL_ceac1d57_31_group_norm_nhwc_one_pass_128_cu_ed6f796c4cuda3std6ranges3__45__cpo8distanceE - _ZN62_INTERNAL_ceac1d57_31_group_norm_nhwc_one_pass_128_cu_ed6f796c4cuda3std3__47nulloptE)
_ZN62_INTERNAL_ceac1d57_31_group_norm_nhwc_one_pass_128_cu_ed6f796c4cuda3std3__47nulloptE:
	.zero		1
	.type		_ZN62_INTERNAL_ceac1d57_31_group_norm_nhwc_one_pass_128_cu_ed6f796c4cuda3std6ranges3__45__cpo8distanceE,@object
	.size		_ZN62_INTERNAL_ceac1d57_31_group_norm_nhwc_one_pass_128_cu_ed6f796c4cuda3std6ranges3__45__cpo8distanceE,(_ZN62_INTERNAL_ceac1d57_31_group_norm_nhwc_one_pass_128_cu_ed6f796c6thrust23THRUST_300001_SM_900_NS12placeholders2_6E - _ZN62_INTERNAL_ceac1d57_31_group_norm_nhwc_one_pass_128_cu_ed6f796c4cuda3std6ranges3__45__cpo8distanceE)
_ZN62_INTERNAL_ceac1d57_31_group_norm_nhwc_one_pass_128_cu_ed6f796c4cuda3std6ranges3__45__cpo8distanceE:
	.zero		1
	.type		_ZN62_INTERNAL_ceac1d57_31_group_norm_nhwc_one_pass_128_cu_ed6f796c6thrust23THRUST_300001_SM_900_NS12placeholders2_6E,@object
	.size		_ZN62_INTERNAL_ceac1d57_31_group_norm_nhwc_one_pass_128_cu_ed6f796c6thrust23THRUST_300001_SM_900_NS12placeholders2_6E,(_ZN62_INTERNAL_ceac1d57_31_group_norm_nhwc_one_pass_128_cu_ed6f796c4cuda3std3__45__cpo4cendE - _ZN62_INTERNAL_ceac1d57_31_group_norm_nhwc_one_pass_128_cu_ed6f796c6thrust23THRUST_300001_SM_900_NS12placeholders2_6E)
_ZN62_INTERNAL_ceac1d57_31_group_norm_nhwc_one_pass_128_cu_ed6f796c6thrust23THRUST_300001_SM_900_NS12placeholders2_6E:
	.zero		1
	.type		_ZN62_INTERNAL_ceac1d57_31_group_norm_nhwc_one_pass_128_cu_ed6f796c4cuda3std3__45__cpo4cendE,@object
	.size		_ZN62_INTERNAL_ceac1d57_31_group_norm_nhwc_one_pass_128_cu_ed6f796c4cuda3std3__45__cpo4cendE,(_ZN62_INTERNAL_ceac1d57_31_group_norm_nhwc_one_pass_128_cu_ed6f796c4cuda3std6ranges3__45__cpo4cendE - _ZN62_INTERNAL_ceac1d57_31_group_norm_nhwc_one_pass_128_cu_ed6f796c4cuda3std3__45__cpo4cendE)
_ZN62_INTERNAL_ceac1d57_31_group_norm_nhwc_one_pass_128_cu_ed6f796c4cuda3std3__45__cpo4cendE:
	.zero		1
	.type		_ZN62_INTERNAL_ceac1d57_31_group_norm_nhwc_one_pass_128_cu_ed6f796c4cuda3std6ranges3__45__cpo4cendE,@object
	.size		_ZN62_INTERNAL_ceac1d57_31_group_norm_nhwc_one_pass_128_cu_ed6f796c4cuda3std6ranges3__45__cpo4cendE,(_ZN62_INTERNAL_ceac1d57_31_group_norm_nhwc_one_pass_128_cu_ed6f796c4cuda3std3__420unreachable_sentinelE - _ZN62_INTERNAL_ceac1d57_31_group_norm_nhwc_one_pass_128_cu_ed6f796c4cuda3std6ranges3__45__cpo4cendE)
_ZN62_INTERNAL_ceac1d57_31_group_norm_nhwc_one_pass_128_cu_ed6f796c4cuda3std6ranges3__45__cpo4cendE:
	.zero		1
	.type		_ZN62_INTERNAL_ceac1d57_31_group_norm_nhwc_one_pass_128_cu_ed6f796c4cuda3std3__420unreachable_sentinelE,@object
	.size		_ZN62_INTERNAL_ceac1d57_31_group_norm_nhwc_one_pass_128_cu_ed6f796c4cuda3std3__420unreachable_sentinelE,(_ZN62_INTERNAL_ceac1d57_31_group_norm_nhwc_one_pass_128_cu_ed6f796c4cuda3std6ranges3__45__cpo5ssizeE - _ZN62_INTERNAL_ceac1d57_31_group_norm_nhwc_one_pass_128_cu_ed6f796c4cuda3std3__420unreachable_sentinelE)
_ZN62_INTERNAL_ceac1d57_31_group_norm_nhwc_one_pass_128_cu_ed6f796c4cuda3std3__420unreachable_sentinelE:
	.zero		1
	.type		_ZN62_INTERNAL_ceac1d57_31_group_norm_nhwc_one_pass_128_cu_ed6f796c4cuda3std6ranges3__45__cpo5ssizeE,@object
	.size		_ZN62_INTERNAL_ceac1d57_31_group_norm_nhwc_one_pass_128_cu_ed6f796c4cuda3std6ranges3__45__cpo5ssizeE,(_ZN62_INTERNAL_ceac1d57_31_group_norm_nhwc_one_pass_128_cu_ed6f796c6thrust23THRUST_300001_SM_900_NS12placeholders3_10E - _ZN62_INTERNAL_ceac1d57_31_group_norm_nhwc_one_pass_128_cu_ed6f796c4cuda3std6ranges3__45__cpo5ssizeE)
_ZN62_INTERNAL_ceac1d57_31_group_norm_nhwc_one_pass_128_cu_ed6f796c4cuda3std6ranges3__45__cpo5ssizeE:
	.zero		1
	.type		_ZN62_INTERNAL_ceac1d57_31_group_norm_nhwc_one_pass_128_cu_ed6f796c6thrust23THRUST_300001_SM_900_NS12placeholders3_10E,@object
	.size		_ZN62_INTERNAL_ceac1d57_31_group_norm_nhwc_one_pass_128_cu_ed6f796c6thrust23THRUST_300001_SM_900_NS12placeholders3_10E,(_ZN62_INTERNAL_ceac1d57_31_group_norm_nhwc_one_pass_128_cu_ed6f796c4cuda3std3__45__cpo5crendE - _ZN62_INTERNAL_ceac1d57_31_group_norm_nhwc_one_pass_128_cu_ed6f796c6thrust23THRUST_300001_SM_900_NS12placeholders3_10E)
_ZN62_INTERNAL_ceac1d57_31_group_norm_nhwc_one_pass_128_cu_ed6f796c6thrust23THRUST_300001_SM_900_NS12placeholders3_10E:
	.zero		1
	.type		_ZN62_INTERNAL_ceac1d57_31_group_norm_nhwc_one_pass_128_cu_ed6f796c4cuda3std3__45__cpo5crendE,@object
	.size		_ZN62_INTERNAL_ceac1d57_31_group_norm_nhwc_one_pass_128_cu_ed6f796c4cuda3std3__45__cpo5crendE,(_ZN62_INTERNAL_ceac1d57_31_group_norm_nhwc_one_pass_128_cu_ed6f796c4cuda3std6ranges3__45__cpo4prevE - _ZN62_INTERNAL_ceac1d57_31_group_norm_nhwc_one_pass_128_cu_ed6f796c4cuda3std3__45__cpo5crendE)
_ZN62_INTERNAL_ceac1d57_31_group_norm_nhwc_one_pass_128_cu_ed6f796c4cuda3std3__45__cpo5crendE:
	.zero		1
	.type		_ZN62_INTERNAL_ceac1d57_31_group_norm_nhwc_one_pass_128_cu_ed6f796c4cuda3std6ranges3__45__cpo4prevE,@object
	.size		_ZN62_INTERNAL_ceac1d57_31_group_norm_nhwc_one_pass_128_cu_ed6f796c4cuda3std6ranges3__45__cpo4prevE,(_ZN62_INTERNAL_ceac1d57_31_group_norm_nhwc_one_pass_128_cu_ed6f796c4cuda3std6ranges3__45__cpo9iter_moveE - _ZN62_INTERNAL_ceac1d57_31_group_norm_nhwc_one_pass_128_cu_ed6f796c4cuda3std6ranges3__45__cpo4prevE)
_ZN62_INTERNAL_ceac1d57_31_group_norm_nhwc_one_pass_128_cu_ed6f796c4cuda3std6ranges3__45__cpo4prevE:
	.zero		1
	.type		_ZN62_INTERNAL_ceac1d57_31_group_norm_nhwc_one_pass_128_cu_ed6f796c4cuda3std6ranges3__45__cpo9iter_moveE,@object
	.size		_ZN62_INTERNAL_ceac1d57_31_group_norm_nhwc_one_pass_128_cu_ed6f796c4cuda3std6ranges3__45__cpo9iter_moveE,(_ZN62_INTERNAL_ceac1d57_31_group_norm_nhwc_one_pass_128_cu_ed6f796c6thrust23THRUST_300001_SM_900_NS12placeholders2_2E - _ZN62_INTERNAL_ceac1d57_31_group_norm_nhwc_one_pass_128_cu_ed6f796c4cuda3std6ranges3__45__cpo9iter_moveE)
_ZN62_INTERNAL_ceac1d57_31_group_norm_nhwc_one_pass_128_cu_ed6f796c4cuda3std6ranges3__45__cpo9iter_moveE:
	.zero		1
	.type		_ZN62_INTERNAL_ceac1d57_31_group_norm_nhwc_one_pass_128_cu_ed6f796c6thrust23THRUST_300001_SM_900_NS12placeholders2_2E,@object
	.size		_ZN62_INTERNAL_ceac1d57_31_group_norm_nhwc_one_pass_128_cu_ed6f796c6thrust23THRUST_300001_SM_900_NS12placeholders2_2E,(_ZN62_INTERNAL_ceac1d57_31_group_norm_nhwc_one_pass_128_cu_ed6f796c6thrust23THRUST_300001_SM_900_NS12placeholders2_4E - _ZN62_INTERNAL_ceac1d57_31_group_norm_nhwc_one_pass_128_cu_ed6f796c6thrust23THRUST_300001_SM_900_NS12placeholders2_2E)
_ZN62_INTERNAL_ceac1d57_31_group_norm_nhwc_one_pass_128_cu_ed6f796c6thrust23THRUST_300001_SM_900_NS12placeholders2_2E:
	.zero		1
	.type		_ZN62_INTERNAL_ceac1d57_31_group_norm_nhwc_one_pass_128_cu_ed6f796c6thrust23THRUST_300001_SM_900_NS12placeholders2_4E,@object
	.size		_ZN62_INTERNAL_ceac1d57_31_group_norm_nhwc_one_pass_128_cu_ed6f796c6thrust23THRUST_300001_SM_900_NS12placeholders2_4E,(_ZN62_INTERNAL_ceac1d57_31_group_norm_nhwc_one_pass_128_cu_ed6f796c4cuda3std3__45__cpo3endE - _ZN62_INTERNAL_ceac1d57_31_group_norm_nhwc_one_pass_128_cu_ed6f796c6thrust23THRUST_300001_SM_900_NS12placeholders2_4E)
_ZN62_INTERNAL_ceac1d57_31_group_norm_nhwc_one_pass_128_cu_ed6f796c6thrust23THRUST_300001_SM_900_NS12placeholders2_4E:
	.zero		1
	.type		_ZN62_INTERNAL_ceac1d57_31_group_norm_nhwc_one_pass_128_cu_ed6f796c4cuda3std3__45__cpo3endE,@object
	.size		_ZN62_INTERNAL_ceac1d57_31_group_norm_nhwc_one_pass_128_cu_ed6f796c4cuda3std3__45__cpo3endE,(_ZN62_INTERNAL_ceac1d57_31_group_norm_nhwc_one_pass_128_cu_ed6f796c4cuda3std6ranges3__45__cpo3endE - _ZN62_INTERNAL_ceac1d57_31_group_norm_nhwc_one_pass_128_cu_ed6f796c4cuda3std3__45__cpo3endE)
_ZN62_INTERNAL_ceac1d57_31_group_norm_nhwc_one_pass_128_cu_ed6f796c4cuda3std3__45__cpo3endE:
	.zero		1
	.type		_ZN62_INTERNAL_ceac1d57_31_group_norm_nhwc_one_pass_128_cu_ed6f796c4cuda3std6ranges3__45__cpo3endE,@object
	.size		_ZN62_INTERNAL_ceac1d57_31_group_norm_nhwc_one_pass_128_cu_ed6f796c4cuda3std6ranges3__45__cpo3endE,(_ZN62_INTERNAL_ceac1d57_31_group_norm_nhwc_one_pass_128_cu_ed6f796c4cuda3std3__419piecewise_constructE - _ZN62_INTERNAL_ceac1d57_31_group_norm_nhwc_one_pass_128_cu_ed6f796c4cuda3std6ranges3__45__cpo3endE)
_ZN62_INTERNAL_ceac1d57_31_group_norm_nhwc_one_pass_128_cu_ed6f796c4cuda3std6ranges3__45__cpo3endE:
	.zero		1
	.type		_ZN62_INTERNAL_ceac1d57_31_group_norm_nhwc_one_pass_128_cu_ed6f796c4cuda3std3__419piecewise_constructE,@object
	.size		_ZN62_INTERNAL_ceac1d57_31_group_norm_nhwc_one_pass_128_cu_ed6f796c4cuda3std3__419piecewise_constructE,(_ZN62_INTERNAL_ceac1d57_31_group_norm_nhwc_one_pass_128_cu_ed6f796c4cuda3std6ranges3__45__cpo5cdataE - _ZN62_INTERNAL_ceac1d57_31_group_norm_nhwc_one_pass_128_cu_ed6f796c4cuda3std3__419piecewise_constructE)
_ZN62_INTERNAL_ceac1d57_31_group_norm_nhwc_one_pass_128_cu_ed6f796c4cuda3std3__419piecewise_constructE:
	.zero		1
	.type		_ZN62_INTERNAL_ceac1d57_31_group_norm_nhwc_one_pass_128_cu_ed6f796c4cuda3std6ranges3__45__cpo5cdataE,@object
	.size		_ZN62_INTERNAL_ceac1d57_31_group_norm_nhwc_one_pass_128_cu_ed6f796c4cuda3std6ranges3__45__cpo5cdataE,(_ZN62_INTERNAL_ceac1d57_31_group_norm_nhwc_one_pass_128_cu_ed6f796c6thrust23THRUST_300001_SM_900_NS12placeholders2_8E - _ZN62_INTERNAL_ceac1d57_31_group_norm_nhwc_one_pass_128_cu_ed6f796c4cuda3std6ranges3__45__cpo5cdataE)
_ZN62_INTERNAL_ceac1d57_31_group_norm_nhwc_one_pass_128_cu_ed6f796c4cuda3std6ranges3__45__cpo5cdataE:
	.zero		1
	.type		_ZN62_INTERNAL_ceac1d57_31_group_norm_nhwc_one_pass_128_cu_ed6f796c6thrust23THRUST_300001_SM_900_NS12placeholders2_8E,@object
	.size		_ZN62_INTERNAL_ceac1d57_31_group_norm_nhwc_one_pass_128_cu_ed6f796c6thrust23THRUST_300001_SM_900_NS12placeholders2_8E,(_ZN62_INTERNAL_ceac1d57_31_group_norm_nhwc_one_pass_128_cu_ed6f796c4cuda3std3__45__cpo4rendE - _ZN62_INTERNAL_ceac1d57_31_group_norm_nhwc_one_pass_128_cu_ed6f796c6thrust23THRUST_300001_SM_900_NS12placeholders2_8E)
_ZN62_INTERNAL_ceac1d57_31_group_norm_nhwc_one_pass_128_cu_ed6f796c6thrust23THRUST_300001_SM_900_NS12placeholders2_8E:
	.zero		1
	.type		_ZN62_INTERNAL_ceac1d57_31_group_norm_nhwc_one_pass_128_cu_ed6f796c4cuda3std3__45__cpo4rendE,@object
	.size		_ZN62_INTERNAL_ceac1d57_31_group_norm_nhwc_one_pass_128_cu_ed6f796c4cuda3std3__45__cpo4rendE,(_ZN62_INTERNAL_ceac1d57_31_group_norm_nhwc_one_pass_128_cu_ed6f796c4cuda3std6ranges3__45__cpo9iter_swapE - _ZN62_INTERNAL_ceac1d57_31_group_norm_nhwc_one_pass_128_cu_ed6f796c4cuda3std3__45__cpo4rendE)
_ZN62_INTERNAL_ceac1d57_31_group_norm_nhwc_one_pass_128_cu_ed6f796c4cuda3std3__45__cpo4rendE:
	.zero		1
	.type		_ZN62_INTERNAL_ceac1d57_31_group_norm_nhwc_one_pass_128_cu_ed6f796c4cuda3std6ranges3__45__cpo9iter_swapE,@object
	.size		_ZN62_INTERNAL_ceac1d57_31_group_norm_nhwc_one_pass_128_cu_ed6f796c4cuda3std6ranges3__45__cpo9iter_swapE,(_ZN62_INTERNAL_ceac1d57_31_group_norm_nhwc_one_pass_128_cu_ed6f796c4cuda3std3__48unexpectE - _ZN62_INTERNAL_ceac1d57_31_group_norm_nhwc_one_pass_128_cu_ed6f796c4cuda3std6ranges3__45__cpo9iter_swapE)
_ZN62_INTERNAL_ceac1d57_31_group_norm_nhwc_one_pass_128_cu_ed6f796c4cuda3std6ranges3__45__cpo9iter_swapE:
	.zero		1
	.type		_ZN62_INTERNAL_ceac1d57_31_group_norm_nhwc_one_pass_128_cu_ed6f796c4cuda3std3__48unexpectE,@object
	.size		_ZN62_INTERNAL_ceac1d57_31_group_norm_nhwc_one_pass_128_cu_ed6f796c4cuda3std3__48unexpectE,(_ZN62_INTERNAL_ceac1d57_31_group_norm_nhwc_one_pass_128_cu_ed6f796c6thrust23THRUST_300001_SM_900_NS6system6detail10sequential3seqE - _ZN62_INTERNAL_ceac1d57_31_group_norm_nhwc_one_pass_128_cu_ed6f796c4cuda3std3__48unexpectE)
_ZN62_INTERNAL_ceac1d57_31_group_norm_nhwc_one_pass_128_cu_ed6f796c4cuda3std3__48unexpectE:
	.zero		1
	.type		_ZN62_INTERNAL_ceac1d57_31_group_norm_nhwc_one_pass_128_cu_ed6f796c6thrust23THRUST_300001_SM_900_NS6system6detail10sequential3seqE,@object
	.size		_ZN62_INTERNAL_ceac1d57_31_group_norm_nhwc_one_pass_128_cu_ed6f796c6thrust23THRUST_300001_SM_900_NS6system6detail10sequential3seqE,(.L_29 - _ZN62_INTERNAL_ceac1d57_31_group_norm_nhwc_one_pass_128_cu_ed6f796c6thrust23THRUST_300001_SM_900_NS6system6detail10sequential3seqE)
_ZN62_INTERNAL_ceac1d57_31_group_norm_nhwc_one_pass_128_cu_ed6f796c6thrust23THRUST_300001_SM_900_NS6system6detail10sequential3seqE:
	.zero		1
.L_29:


//--------------------- .nv.shared._Z35group_norm_nhwc_bwd_one_pass_kernelI11Bf16IOFp32WLi64ELi128ELi512EEv26Group_norm_nhwc_bwd_params --------------------------
	.section	.nv.shared._Z35group_norm_nhwc_bwd_one_pass_kernelI11Bf16IOFp32WLi64ELi128ELi512EEv26Group_norm_nhwc_bwd_params,"aw",@nobits
	.sectionflags	@""
	.align	16
.nv.shared._Z35group_norm_nhwc_bwd_one_pass_kernelI11Bf16IOFp32WLi64ELi128ELi512EEv26Group_norm_nhwc_bwd_params:
	.zero		9376


//--------------------- .nv.shared._Z35group_norm_nhwc_bwd_one_pass_kernelI11Bf16IOFp32WLi128ELi128ELi512EEv26Group_norm_nhwc_bwd_params --------------------------
	.section	.nv.shared._Z35group_norm_nhwc_bwd_one_pass_kernelI11Bf16IOFp32WLi128ELi128ELi512EEv26Group_norm_nhwc_bwd_params,"aw",@nobits
	.sectionflags	@""
	.align	16
.nv.shared._Z35group_norm_nhwc_bwd_one_pass_kernelI11Bf16IOFp32WLi128ELi128ELi512EEv26Group_norm_nhwc_bwd_params:
	.zero		9376


//--------------------- .nv.shared._Z35group_norm_nhwc_bwd_one_pass_kernelI11Bf16IOFp32WLi256ELi128ELi512EEv26Group_norm_nhwc_bwd_params --------------------------
	.section	.nv.shared._Z35group_norm_nhwc_bwd_one_pass_kernelI11Bf16IOFp32WLi256ELi128ELi512EEv26Group_norm_nhwc_bwd_params,"aw",@nobits
	.sectionflags	@""
	.align	16
.nv.shared._Z35group_norm_nhwc_bwd_one_pass_kernelI11Bf16IOFp32WLi256ELi128ELi512EEv26Group_norm_nhwc_bwd_params:
	.zero		9376


//--------------------- .nv.shared._Z35group_norm_nhwc_bwd_one_pass_kernelI11Bf16IOFp32WLi512ELi128ELi512EEv26Group_norm_nhwc_bwd_params --------------------------
	.section	.nv.shared._Z35group_norm_nhwc_bwd_one_pass_kernelI11Bf16IOFp32WLi512ELi128ELi512EEv26Group_norm_nhwc_bwd_params,"aw",@nobits
	.sectionflags	@""
	.align	16
.nv.shared._Z35group_norm_nhwc_bwd_one_pass_kernelI11Bf16IOFp32WLi512ELi128ELi512EEv26Group_norm_nhwc_bwd_params:
	.zero		9376


//--------------------- .nv.shared._Z35group_norm_nhwc_bwd_one_pass_kernelI11Bf16IOBf16WLi64ELi128ELi512EEv26Group_norm_nhwc_bwd_params --------------------------
	.section	.nv.shared._Z35group_norm_nhwc_bwd_one_pass_kernelI11Bf16IOBf16WLi64ELi128ELi512EEv26Group_norm_nhwc_bwd_params,"aw",@nobits
	.sectionflags	@""
	.align	16
.nv.shared._Z35group_norm_nhwc_bwd_one_pass_kernelI11Bf16IOBf16WLi64ELi128ELi512EEv26Group_norm_nhwc_bwd_params:
	.zero		9376


//--------------------- .nv.shared._Z35group_norm_nhwc_bwd_one_pass_kernelI11Bf16IOBf16WLi128ELi128ELi512EEv26Group_norm_nhwc_bwd_params --------------------------
	.section	.nv.shared._Z35group_norm_nhwc_bwd_one_pass_kernelI11Bf16IOBf16WLi128ELi128ELi512EEv26Group_norm_nhwc_bwd_params,"aw",@nobits
	.sectionflags	@""
	.align	16
.nv.shared._Z35group_norm_nhwc_bwd_one_pass_kernelI11Bf16IOBf16WLi128ELi128ELi512EEv26Group_norm_nhwc_bwd_params:
	.zero		9376


//--------------------- .nv.shared._Z35group_norm_nhwc_bwd_one_pass_kernelI11Bf16IOBf16WLi256ELi128ELi512EEv26Group_norm_nhwc_bwd_params --------------------------
	.section	.nv.shared._Z35group_norm_nhwc_bwd_one_pass_kernelI11Bf16IOBf16WLi256ELi128ELi512EEv26Group_norm_nhwc_bwd_params,"aw",@nobits
	.sectionflags	@""
	.align	16
.nv.shared._Z35group_norm_nhwc_bwd_one_pass_kernelI11Bf16IOBf16WLi256ELi128ELi512EEv26Group_norm_nhwc_bwd_params:
	.zero		9376


//--------------------- .nv.shared._Z35group_norm_nhwc_bwd_one_pass_kernelI11Bf16IOBf16WLi512ELi128ELi512EEv26Group_norm_nhwc_bwd_params --------------------------
	.section	.nv.shared._Z35group_norm_nhwc_bwd_one_pass_kernelI11Bf16IOBf16WLi512ELi128ELi512EEv26Group_norm_nhwc_bwd_params,"aw",@nobits
	.sectionflags	@""
	.align	16
.nv.shared._Z35group_norm_nhwc_bwd_one_pass_kernelI11Bf16IOBf16WLi512ELi128ELi512EEv26Group_norm_nhwc_bwd_params:
	.zero		9376


//--------------------- .nv.shared._Z35group_norm_nhwc_bwd_one_pass_kernelI11Bf16IOFp16WLi64ELi128ELi512EEv26Group_norm_nhwc_bwd_params --------------------------
	.section	.nv.shared._Z35group_norm_nhwc_bwd_one_pass_kernelI11Bf16IOFp16WLi64ELi128ELi512EEv26Group_norm_nhwc_bwd_params,"aw",@nobits
	.sectionflags	@""
	.align	16
.nv.shared._Z35group_norm_nhwc_bwd_one_pass_kernelI11Bf16IOFp16WLi64ELi128ELi512EEv26Group_norm_nhwc_bwd_params:
	.zero		9376


//--------------------- .nv.shared._Z35group_norm_nhwc_bwd_one_pass_kernelI11Bf16IOFp16WLi128ELi128ELi512EEv26Group_norm_nhwc_bwd_params --------------------------
	.section	.nv.shared._Z35group_norm_nhwc_bwd_one_pass_kernelI11Bf16IOFp16WLi128ELi128ELi512EEv26Group_norm_nhwc_bwd_params,"aw",@nobits
	.sectionflags	@""
	.align	16
.nv.shared._Z35group_norm_nhwc_bwd_one_pass_kernelI11Bf16IOFp16WLi128ELi128ELi512EEv26Group_norm_nhwc_bwd_params:
	.zero		9376


//--------------------- .nv.shared._Z35group_norm_nhwc_bwd_one_pass_kernelI11Bf16IOFp16WLi256ELi128ELi512EEv26Group_norm_nhwc_bwd_params --------------------------
	.section	.nv.shared._Z35group_norm_nhwc_bwd_one_pass_kernelI11Bf16IOFp16WLi256ELi128ELi512EEv26Group_norm_nhwc_bwd_params,"aw",@nobits
	.sectionflags	@""
	.align	16
.nv.shared._Z35group_norm_nhwc_bwd_one_pass_kernelI11Bf16IOFp16WLi256ELi128ELi512EEv26Group_norm_nhwc_bwd_params:
	.zero		9376


//--------------------- .nv.shared._Z35group_norm_nhwc_bwd_one_pass_kernelI11Bf16IOFp16WLi512ELi128ELi512EEv26Group_norm_nhwc_bwd_params --------------------------
	.section	.nv.shared._Z35group_norm_nhwc_bwd_one_pass_kernelI11Bf16IOFp16WLi512ELi128ELi512EEv26Group_norm_nhwc_bwd_params,"aw",@nobits
	.sectionflags	@""
	.align	16
.nv.shared._Z35group_norm_nhwc_bwd_one_pass_kernelI11Bf16IOFp16WLi512ELi128ELi512EEv26Group_norm_nhwc_bwd_params:
	.zero		9376


//--------------------- .nv.shared._Z35group_norm_nhwc_bwd_one_pass_kernelI11Fp16IOFp32WLi64ELi128ELi512EEv26Group_norm_nhwc_bwd_params --------------------------
	.section	.nv.shared._Z35group_norm_nhwc_bwd_one_pass_kernelI11Fp16IOFp32WLi64ELi128ELi512EEv26Group_norm_nhwc_bwd_params,"aw",@nobits
	.sectionflags	@""
	.align	16
.nv.shared._Z35group_norm_nhwc_bwd_one_pass_kernelI11Fp16IOFp32WLi64ELi128ELi512EEv26Group_norm_nhwc_bwd_params:
	.zero		9376


//--------------------- .nv.shared._Z35group_norm_nhwc_bwd_one_pass_kernelI11Fp16IOFp32WLi128ELi128ELi512EEv26Group_norm_nhwc_bwd_params --------------------------
	.section	.nv.shared._Z35group_norm_nhwc_bwd_one_pass_kernelI11Fp16IOFp32WLi128ELi128ELi512EEv26Group_norm_nhwc_bwd_params,"aw",@nobits
	.sectionflags	@""
	.align	16
.nv.shared._Z35group_norm_nhwc_bwd_one_pass_kernelI11Fp16IOFp32WLi128ELi128ELi512EEv26Group_norm_nhwc_bwd_params:
	.zero		9376


//--------------------- .nv.shared._Z35group_norm_nhwc_bwd_one_pass_kernelI11Fp16IOFp32WLi256ELi128ELi512EEv26Group_norm_nhwc_bwd_params --------------------------
	.section	.nv.shared._Z35group_norm_nhwc_bwd_one_pass_kernelI11Fp16IOFp32WLi256ELi128ELi512EEv26Group_norm_nhwc_bwd_params,"aw",@nobits
	.sectionflags	@""
	.align	16
.nv.shared._Z35group_norm_nhwc_bwd_one_pass_kernelI11Fp16IOFp32WLi256ELi128ELi512EEv26Group_norm_nhwc_bwd_params:
	.zero		9376


//--------------------- .nv.shared._Z35group_norm_nhwc_bwd_one_pass_kernelI11Fp16IOFp32WLi512ELi128ELi512EEv26Group_norm_nhwc_bwd_params --------------------------
	.section	.nv.shared._Z35group_norm_nhwc_bwd_one_pass_kernelI11Fp16IOFp32WLi512ELi128ELi512EEv26Group_norm_nhwc_bwd_params,"aw",@nobits
	.sectionflags	@""
	.align	16
.nv.shared._Z35group_norm_nhwc_bwd_one_pass_kernelI11Fp16IOFp32WLi512ELi128ELi512EEv26Group_norm_nhwc_bwd_params:
	.zero		9376


//--------------------- .nv.shared._Z35group_norm_nhwc_bwd_one_pass_kernelI11Fp16IOBf16WLi64ELi128ELi512EEv26Group_norm_nhwc_bwd_params --------------------------
	.section	.nv.shared._Z35group_norm_nhwc_bwd_one_pass_kernelI11Fp16IOBf16WLi64ELi128ELi512EEv26Group_norm_nhwc_bwd_params,"aw",@nobits
	.sectionflags	@""
	.align	16
.nv.shared._Z35group_norm_nhwc_bwd_one_pass_kernelI11Fp16IOBf16WLi64ELi128ELi512EEv26Group_norm_nhwc_bwd_params:
	.zero		9376


//--------------------- .nv.shared._Z35group_norm_nhwc_bwd_one_pass_kernelI11Fp16IOBf16WLi128ELi128ELi512EEv26Group_norm_nhwc_bwd_params --------------------------
	.section	.nv.shared._Z35group_norm_nhwc_bwd_one_pass_kernelI11Fp16IOBf16WLi128ELi128ELi512EEv26Group_norm_nhwc_bwd_params,"aw",@nobits
	.sectionflags	@""
	.align	16
.nv.shared._Z35group_norm_nhwc_bwd_one_pass_kernelI11Fp16IOBf16WLi128ELi128ELi512EEv26Group_norm_nhwc_bwd_params:
	.zero		9376


//--------------------- .nv.shared._Z35group_norm_nhwc_bwd_one_pass_kernelI11Fp16IOBf16WLi256ELi128ELi512EEv26Group_norm_nhwc_bwd_params --------------------------
	.section	.nv.shared._Z35group_norm_nhwc_bwd_one_pass_kernelI11Fp16IOBf16WLi256ELi128ELi512EEv26Group_norm_nhwc_bwd_params,"aw",@nobits
	.sectionflags	@""
	.align	16
.nv.shared._Z35group_norm_nhwc_bwd_one_pass_kernelI11Fp16IOBf16WLi256ELi128ELi512EEv26Group_norm_nhwc_bwd_params:
	.zero		9376


//--------------------- .nv.shared._Z35group_norm_nhwc_bwd_one_pass_kernelI11Fp16IOBf16WLi512ELi128ELi512EEv26Group_norm_nhwc_bwd_params --------------------------
	.section	.nv.shared._Z35group_norm_nhwc_bwd_one_pass_kernelI11Fp16IOBf16WLi512ELi128ELi512EEv26Group_norm_nhwc_bwd_params,"aw",@nobits
	.sectionflags	@""
	.align	16
.nv.shared._Z35group_norm_nhwc_bwd_one_pass_kernelI11Fp16IOBf16WLi512ELi128ELi512EEv26Group_norm_nhwc_bwd_params:
	.zero		9376


//--------------------- .nv.shared._Z35group_norm_nhwc_bwd_one_pass_kernelI11Fp16IOFp16WLi64ELi128ELi512EEv26Group_norm_nhwc_bwd_params --------------------------
	.section	.nv.shared._Z35group_norm_nhwc_bwd_one_pass_kernelI11Fp16IOFp16WLi64ELi128ELi512EEv26Group_norm_nhwc_bwd_params,"aw",@nobits
	.sectionflags	@""
	.align	16
.nv.shared._Z35group_norm_nhwc_bwd_one_pass_kernelI11Fp16IOFp16WLi64ELi128ELi512EEv26Group_norm_nhwc_bwd_params:
	.zero		9376


//--------------------- .nv.shared._Z35group_norm_nhwc_bwd_one_pass_kernelI11Fp16IOFp16WLi128ELi128ELi512EEv26Group_norm_nhwc_bwd_params --------------------------
	.section	.nv.shared._Z35group_norm_nhwc_bwd_one_pass_kernelI11Fp16IOFp16WLi128ELi128ELi512EEv26Group_norm_nhwc_bwd_params,"aw",@nobits
	.sectionflags	@""
	.align	16
.nv.shared._Z35group_norm_nhwc_bwd_one_pass_kernelI11Fp16IOFp16WLi128ELi128ELi512EEv26Group_norm_nhwc_bwd_params:
	.zero		9376


//--------------------- .nv.shared._Z35group_norm_nhwc_bwd_one_pass_kernelI11Fp16IOFp16WLi256ELi128ELi512EEv26Group_norm_nhwc_bwd_params --------------------------
	.section	.nv.shared._Z35group_norm_nhwc_bwd_one_pass_kernelI11Fp16IOFp16WLi256ELi128ELi512EEv26Group_norm_nhwc_bwd_params,"aw",@nobits
	.sectionflags	@""
	.align	16
.nv.shared._Z35group_norm_nhwc_bwd_one_pass_kernelI11Fp16IOFp16WLi256ELi128ELi512EEv26Group_norm_nhwc_bwd_params:
	.zero		9376


//--------------------- .nv.shared._Z35group_norm_nhwc_bwd_one_pass_kernelI11Fp16IOFp16WLi512ELi128ELi512EEv26Group_norm_nhwc_bwd_params --------------------------
	.section	.nv.shared._Z35group_norm_nhwc_bwd_one_pass_kernelI11Fp16IOFp16WLi512ELi128ELi512EEv26Group_norm_nhwc_bwd_params,"aw",@nobits
	.sectionflags	@""
	.align	16
.nv.shared._Z35group_norm_nhwc_bwd_one_pass_kernelI11Fp16IOFp16WLi512ELi128ELi512EEv26Group_norm_nhwc_bwd_params:
	.zero		9376


//--------------------- .nv.shared._Z35group_norm_nhwc_bwd_one_pass_kernelI11Fp32IOFp32WLi64ELi128ELi512EEv26Group_norm_nhwc_bwd_params --------------------------
	.section	.nv.shared._Z35group_norm_nhwc_bwd_one_pass_kernelI11Fp32IOFp32WLi64ELi128ELi512EEv26Group_norm_nhwc_bwd_params,"aw",@nobits
	.sectionflags	@""
	.align	16
.nv.shared._Z35group_norm_nhwc_bwd_one_pass_kernelI11Fp32IOFp32WLi64ELi128ELi512EEv26Group_norm_nhwc_bwd_params:
	.zero		9376


//--------------------- .nv.shared._Z35group_norm_nhwc_bwd_one_pass_kernelI11Fp32IOFp32WLi128ELi128ELi512EEv26Group_norm_nhwc_bwd_params --------------------------
	.section	.nv.shared._Z35group_norm_nhwc_bwd_one_pass_kernelI11Fp32IOFp32WLi128ELi128ELi512EEv26Group_norm_nhwc_bwd_params,"aw",@nobits
	.sectionflags	@""
	.align	16
.nv.shared._Z35group_norm_nhwc_bwd_one_pass_kernelI11Fp32IOFp32WLi128ELi128ELi512EEv26Group_norm_nhwc_bwd_params:
	.zero		9376


//--------------------- .nv.shared._Z35group_norm_nhwc_bwd_one_pass_kernelI11Fp32IOFp32WLi256ELi128ELi512EEv26Group_norm_nhwc_bwd_params --------------------------
	.section	.nv.shared._Z35group_norm_nhwc_bwd_one_pass_kernelI11Fp32IOFp32WLi256ELi128ELi512EEv26Group_norm_nhwc_bwd_params,"aw",@nobits
	.sectionflags	@""
	.align	16
.nv.shared._Z35group_norm_nhwc_bwd_one_pass_kernelI11Fp32IOFp32WLi256ELi128ELi512EEv26Group_norm_nhwc_bwd_params:
	.zero		9376


//--------------------- .nv.shared._Z35group_norm_nhwc_bwd_one_pass_kernelI11Fp32IOFp32WLi512ELi128ELi512EEv26Group_norm_nhwc_bwd_params --------------------------
	.section	.nv.shared._Z35group_norm_nhwc_bwd_one_pass_kernelI11Fp32IOFp32WLi512ELi128ELi512EEv26Group_norm_nhwc_bwd_params,"aw",@nobits
	.sectionflags	@""
	.align	16
.nv.shared._Z35group_norm_nhwc_bwd_one_pass_kernelI11Fp32IOFp32WLi512ELi128ELi512EEv26Group_norm_nhwc_bwd_params:
	.zero		9376


//--------------------- .nv.shared._Z35group_norm_nhwc_bwd_one_pass_kernelI11Fp32IOBf16WLi64ELi128ELi512EEv26Group_norm_nhwc_bwd_params --------------------------
	.section	.nv.shared._Z35group_norm_nhwc_bwd_one_pass_kernelI11Fp32IOBf16WLi64ELi128ELi512EEv26Group_norm_nhwc_bwd_params,"aw",@nobits
	.sectionflags	@""
	.align	16
.nv.shared._Z35group_norm_nhwc_bwd_one_pass_kernelI11Fp32IOBf16WLi64ELi128ELi512EEv26Group_norm_nhwc_bwd_params:
	.zero		9376


//--------------------- .nv.shared._Z35group_norm_nhwc_bwd_one_pass_kernelI11Fp32IOBf16WLi128ELi128ELi512EEv26Group_norm_nhwc_bwd_params --------------------------
	.section	.nv.shared._Z35group_norm_nhwc_bwd_one_pass_kernelI11Fp32IOBf16WLi128ELi128ELi512EEv26Group_norm_nhwc_bwd_params,"aw",@nobits
	.sectionflags	@""
	.align	16
.nv.shared._Z35group_norm_nhwc_bwd_one_pass_kernelI11Fp32IOBf16WLi128ELi128ELi512EEv26Group_norm_nhwc_bwd_params:
	.zero		9376


//--------------------- .nv.shared._Z35group_norm_nhwc_bwd_one_pass_kernelI11Fp32IOBf16WLi256ELi128ELi512EEv26Group_norm_nhwc_bwd_params --------------------------
	.section	.nv.shared._Z35group_norm_nhwc_bwd_one_pass_kernelI11Fp32IOBf16WLi256ELi128ELi512EEv26Group_norm_nhwc_bwd_params,"aw",@nobits
	.sectionflags	@""
	.align	16
.nv.shared._Z35group_norm_nhwc_bwd_one_pass_kernelI11Fp32IOBf16WLi256ELi128ELi512EEv26Group_norm_nhwc_bwd_params:
	.zero		9376


//--------------------- .nv.shared._Z35group_norm_nhwc_bwd_one_pass_kernelI11Fp32IOBf16WLi512ELi128ELi512EEv26Group_norm_nhwc_bwd_params --------------------------
	.section	.nv.shared._Z35group_norm_nhwc_bwd_one_pass_kernelI11Fp32IOBf16WLi512ELi128ELi512EEv26Group_norm_nhwc_bwd_params,"aw",@nobits
	.sectionflags	@""
	.align	16
.nv.shared._Z35group_norm_nhwc_bwd_one_pass_kernelI11Fp32IOBf16WLi512ELi128ELi512EEv26Group_norm_nhwc_bwd_params:
	.zero		9376


//--------------------- .nv.shared._Z35group_norm_nhwc_bwd_one_pass_kernelI11Fp32IOFp16WLi64ELi128ELi512EEv26Group_norm_nhwc_bwd_params --------------------------
	.section	.nv.shared._Z35group_norm_nhwc_bwd_one_pass_kernelI11Fp32IOFp16WLi64ELi128ELi512EEv26Group_norm_nhwc_bwd_params,"aw",@nobits
	.sectionflags	@""
	.align	16
.nv.shared._Z35group_norm_nhwc_bwd_one_pass_kernelI11Fp32IOFp16WLi64ELi128ELi512EEv26Group_norm_nhwc_bwd_params:
	.zero		9376


//--------------------- .nv.shared._Z35group_norm_nhwc_bwd_one_pass_kernelI11Fp32IOFp16WLi128ELi128ELi512EEv26Group_norm_nhwc_bwd_params --------------------------
	.section	.nv.shared._Z35group_norm_nhwc_bwd_one_pass_kernelI11Fp32IOFp16WLi128ELi128ELi512EEv26Group_norm_nhwc_bwd_params,"aw",@nobits
	.sectionflags	@""
	.align	16
.nv.shared._Z35group_norm_nhwc_bwd_one_pass_kernelI11Fp32IOFp16WLi128ELi128ELi512EEv26Group_norm_nhwc_bwd_params:
	.zero		9376


//--------------------- .nv.shared._Z35group_norm_nhwc_bwd_one_pass_kernelI11Fp32IOFp16WLi256ELi128ELi512EEv26Group_norm_nhwc_bwd_params --------------------------
	.section	.nv.shared._Z35group_norm_nhwc_bwd_one_pass_kernelI11Fp32IOFp16WLi256ELi128ELi512EEv26Group_norm_nhwc_bwd_params,"aw",@nobits
	.sectionflags	@""
	.align	16
.nv.shared._Z35group_norm_nhwc_bwd_one_pass_kernelI11Fp32IOFp16WLi256ELi128ELi512EEv26Group_norm_nhwc_bwd_params:
	.zero		9376


//--------------------- .nv.shared._Z35group_norm_nhwc_bwd_one_pass_kernelI11Fp32IOFp16WLi512ELi128ELi512EEv26Group_norm_nhwc_bwd_params --------------------------
	.section	.nv.shared._Z35group_norm_nhwc_bwd_one_pass_kernelI11Fp32IOFp16WLi512ELi128ELi512EEv26Group_norm_nhwc_bwd_params,"aw",@nobits
	.sectionflags	@""
	.align	16
.nv.shared._Z35group_norm_nhwc_bwd_one_pass_kernelI11Fp32IOFp16WLi512ELi128ELi512EEv26Group_norm_nhwc_bwd_params:
	.zero		9376


//--------------------- .nv.shared._Z35group_norm_nhwc_fwd_one_pass_kernelI11Bf16IOFp32WLi64ELi128ELi512EEv26Group_norm_nhwc_fwd_params --------------------------
	.section	.nv.shared._Z35group_norm_nhwc_fwd_one_pass_kernelI11Bf16IOFp32WLi64ELi128ELi512EEv26Group_norm_nhwc_fwd_params,"aw",@nobits
	.sectionflags	@""
	.align	8
.nv.shared._Z35group_norm_nhwc_fwd_one_pass_kernelI11Bf16IOFp32WLi64ELi128ELi512EEv26Group_norm_nhwc_fwd_params:
	.zero		1184


//--------------------- .nv.shared._Z35group_norm_nhwc_fwd_one_pass_kernelI11Bf16IOFp32WLi128ELi128ELi512EEv26Group_norm_nhwc_fwd_params --------------------------
	.section	.nv.shared._Z35group_norm_nhwc_fwd_one_pass_kernelI11Bf16IOFp32WLi128ELi128ELi512EEv26Group_norm_nhwc_fwd_params,"aw",@nobits
	.sectionflags	@""
	.align	8
.nv.shared._Z35group_norm_nhwc_fwd_one_pass_kernelI11Bf16IOFp32WLi128ELi128ELi512EEv26Group_norm_nhwc_fwd_params:
	.zero		1184


//--------------------- .nv.shared._Z35group_norm_nhwc_fwd_one_pass_kernelI11Bf16IOFp32WLi256ELi128ELi512EEv26Group_norm_nhwc_fwd_params --------------------------
	.section	.nv.shared._Z35group_norm_nhwc_fwd_one_pass_kernelI11Bf16IOFp32WLi256ELi128ELi512EEv26Group_norm_nhwc_fwd_params,"aw",@nobits
	.sectionflags	@""
	.align	8
.nv.shared._Z35group_norm_nhwc_fwd_one_pass_kernelI11Bf16IOFp32WLi256ELi128ELi512EEv26Group_norm_nhwc_fwd_params:
	.zero		1184


//--------------------- .nv.shared._Z35group_norm_nhwc_fwd_one_pass_kernelI11Bf16IOFp32WLi512ELi128ELi512EEv26Group_norm_nhwc_fwd_params --------------------------
	.section	.nv.shared._Z35group_norm_nhwc_fwd_one_pass_kernelI11Bf16IOFp32WLi512ELi128ELi512EEv26Group_norm_nhwc_fwd_params,"aw",@nobits
	.sectionflags	@""
	.align	8
.nv.shared._Z35group_norm_nhwc_fwd_one_pass_kernelI11Bf16IOFp32WLi512ELi128ELi512EEv26Group_norm_nhwc_fwd_params:
	.zero		1184


//--------------------- .nv.shared._Z35group_norm_nhwc_fwd_one_pass_kernelI11Bf16IOBf16WLi64ELi128ELi512EEv26Group_norm_nhwc_fwd_params --------------------------
	.section	.nv.shared._Z35group_norm_nhwc_fwd_one_pass_kernelI11Bf16IOBf16WLi64ELi128ELi512EEv26Group_norm_nhwc_fwd_params,"aw",@nobits
	.sectionflags	@""
	.align	8
.nv.shared._Z35group_norm_nhwc_fwd_one_pass_kernelI11Bf16IOBf16WLi64ELi128ELi512EEv26Group_norm_nhwc_fwd_params:
	.zero		1184


//--------------------- .nv.shared._Z35group_norm_nhwc_fwd_one_pass_kernelI11Bf16IOBf16WLi128ELi128ELi512EEv26Group_norm_nhwc_fwd_params --------------------------
	.section	.nv.shared._Z35group_norm_nhwc_fwd_one_pass_kernelI11Bf16IOBf16WLi128ELi128ELi512EEv26Group_norm_nhwc_fwd_params,"aw",@nobits
	.sectionflags	@""
	.align	8
.nv.shared._Z35group_norm_nhwc_fwd_one_pass_kernelI11Bf16IOBf16WLi128ELi128ELi512EEv26Group_norm_nhwc_fwd_params:
	.zero		1184


//--------------------- .nv.shared._Z35group_norm_nhwc_fwd_one_pass_kernelI11Bf16IOBf16WLi256ELi128ELi512EEv26Group_norm_nhwc_fwd_params --------------------------
	.section	.nv.shared._Z35group_norm_nhwc_fwd_one_pass_kernelI11Bf16IOBf16WLi256ELi128ELi512EEv26Group_norm_nhwc_fwd_params,"aw",@nobits
	.sectionflags	@""
	.align	8
.nv.shared._Z35group_norm_nhwc_fwd_one_pass_kernelI11Bf16IOBf16WLi256ELi128ELi512EEv26Group_norm_nhwc_fwd_params:
	.zero		1184


//--------------------- .nv.shared._Z35group_norm_nhwc_fwd_one_pass_kernelI11Bf16IOBf16WLi512ELi128ELi512EEv26Group_norm_nhwc_fwd_params --------------------------
	.section	.nv.shared._Z35group_norm_nhwc_fwd_one_pass_kernelI11Bf16IOBf16WLi512ELi128ELi512EEv26Group_norm_nhwc_fwd_params,"aw",@nobits
	.sectionflags	@""
	.align	8
.nv.shared._Z35group_norm_nhwc_fwd_one_pass_kernelI11Bf16IOBf16WLi512ELi128ELi512EEv26Group_norm_nhwc_fwd_params:
	.zero		1184


//--------------------- .nv.shared._Z35group_norm_nhwc_fwd_one_pass_kernelI11Bf16IOFp16WLi64ELi128ELi512EEv26Group_norm_nhwc_fwd_params --------------------------
	.section	.nv.shared._Z35group_norm_nhwc_fwd_one_pass_kernelI11Bf16IOFp16WLi64ELi128ELi512EEv26Group_norm_nhwc_fwd_params,"aw",@nobits
	.sectionflags	@""
	.align	8
.nv.shared._Z35group_norm_nhwc_fwd_one_pass_kernelI11Bf16IOFp16WLi64ELi128ELi512EEv26Group_norm_nhwc_fwd_params:
	.zero		1184


//--------------------- .nv.shared._Z35group_norm_nhwc_fwd_one_pass_kernelI11Bf16IOFp16WLi128ELi128ELi512EEv26Group_norm_nhwc_fwd_params --------------------------
	.section	.nv.shared._Z35group_norm_nhwc_fwd_one_pass_kernelI11Bf16IOFp16WLi128ELi128ELi512EEv26Group_norm_nhwc_fwd_params,"aw",@nobits
	.sectionflags	@""
	.align	8
.nv.shared._Z35group_norm_nhwc_fwd_one_pass_kernelI11Bf16IOFp16WLi128ELi128ELi512EEv26Group_norm_nhwc_fwd_params:
	.zero		1184


//--------------------- .nv.shared._Z35group_norm_nhwc_fwd_one_pass_kernelI11Bf16IOFp16WLi256ELi128ELi512EEv26Group_norm_nhwc_fwd_params --------------------------
	.section	.nv.shared._Z35group_norm_nhwc_fwd_one_pass_kernelI11Bf16IOFp16WLi256ELi128ELi512EEv26Group_norm_nhwc_fwd_params,"aw",@nobits
	.sectionflags	@""
	.align	8
.nv.shared._Z35group_norm_nhwc_fwd_one_pass_kernelI11Bf16IOFp16WLi256ELi128ELi512EEv26Group_norm_nhwc_fwd_params:
	.zero		1184


//--------------------- .nv.shared._Z35group_norm_nhwc_fwd_one_pass_kernelI11Bf16IOFp16WLi512ELi128ELi512EEv26Group_norm_nhwc_fwd_params --------------------------
	.section	.nv.shared._Z35group_norm_nhwc_fwd_one_pass_kernelI11Bf16IOFp16WLi512ELi128ELi512EEv26Group_norm_nhwc_fwd_params,"aw",@nobits
	.sectionflags	@""
	.align	8
.nv.shared._Z35group_norm_nhwc_fwd_one_pass_kernelI11Bf16IOFp16WLi512ELi128ELi512EEv26Group_norm_nhwc_fwd_params:
	.zero		1184


//--------------------- .nv.shared._Z35group_norm_nhwc_fwd_one_pass_kernelI11Fp16IOFp32WLi64ELi128ELi512EEv26Group_norm_nhwc_fwd_params --------------------------
	.section	.nv.shared._Z35group_norm_nhwc_fwd_one_pass_kernelI11Fp16IOFp32WLi64ELi128ELi512EEv26Group_norm_nhwc_fwd_params,"aw",@nobits
	.sectionflags	@""
	.align	8
.nv.shared._Z35group_norm_nhwc_fwd_one_pass_kernelI11Fp16IOFp32WLi64ELi128ELi512EEv26Group_norm_nhwc_fwd_params:
	.zero		1184


//--------------------- .nv.shared._Z35group_norm_nhwc_fwd_one_pass_kernelI11Fp16IOFp32WLi128ELi128ELi512EEv26Group_norm_nhwc_fwd_params --------------------------
	.section	.nv.shared._Z35group_norm_nhwc_fwd_one_pass_kernelI11Fp16IOFp32WLi128ELi128ELi512EEv26Group_norm_nhwc_fwd_params,"aw",@nobits
	.sectionflags	@""
	.align	8
.nv.shared._Z35group_norm_nhwc_fwd_one_pass_kernelI11Fp16IOFp32WLi128ELi128ELi512EEv26Group_norm_nhwc_fwd_params:
	.zero		1184


//--------------------- .nv.shared._Z35group_norm_nhwc_fwd_one_pass_kernelI11Fp16IOFp32WLi256ELi128ELi512EEv26Group_norm_nhwc_fwd_params --------------------------
	.section	.nv.shared._Z35group_norm_nhwc_fwd_one_pass_kernelI11Fp16IOFp32WLi256ELi128ELi512EEv26Group_norm_nhwc_fwd_params,"aw",@nobits
	.sectionflags	@""
	.align	8
.nv.shared._Z35group_norm_nhwc_fwd_one_pass_kernelI11Fp16IOFp32WLi256ELi128ELi512EEv26Group_norm_nhwc_fwd_params:
	.zero		1184


//--------------------- .nv.shared._Z35group_norm_nhwc_fwd_one_pass_kernelI11Fp16IOFp32WLi512ELi128ELi512EEv26Group_norm_nhwc_fwd_params --------------------------
	.section	.nv.shared._Z35group_norm_nhwc_fwd_one_pass_kernelI11Fp16IOFp32WLi512ELi128ELi512EEv26Group_norm_nhwc_fwd_params,"aw",@nobits
	.sectionflags	@""
	.align	8
.nv.shared._Z35group_norm_nhwc_fwd_one_pass_kernelI11Fp16IOFp32WLi512ELi128ELi512EEv26Group_norm_nhwc_fwd_params:
	.zero		1184


//--------------------- .nv.shared._Z35group_norm_nhwc_fwd_one_pass_kernelI11Fp16IOBf16WLi64ELi128ELi512EEv26Group_norm_nhwc_fwd_params --------------------------
	.section	.nv.shared._Z35group_norm_nhwc_fwd_one_pass_kernelI11Fp16IOBf16WLi64ELi128ELi512EEv26Group_norm_nhwc_fwd_params,"aw",@nobits
	.sectionflags	@""
	.align	8
.nv.shared._Z35group_norm_nhwc_fwd_one_pass_kernelI11Fp16IOBf16WLi64ELi128ELi512EEv26Group_norm_nhwc_fwd_params:
	.zero		1184


//--------------------- .nv.shared._Z35group_norm_nhwc_fwd_one_pass_kernelI11Fp16IOBf16WLi128ELi128ELi512EEv26Group_norm_nhwc_fwd_params --------------------------
	.section	.nv.shared._Z35group_norm_nhwc_fwd_one_pass_kernelI11Fp16IOBf16WLi128ELi128ELi512EEv26Group_norm_nhwc_fwd_params,"aw",@nobits
	.sectionflags	@""
	.align	8
.nv.shared._Z35group_norm_nhwc_fwd_one_pass_kernelI11Fp16IOBf16WLi128ELi128ELi512EEv26Group_norm_nhwc_fwd_params:
	.zero		1184


//--------------------- .nv.shared._Z35group_norm_nhwc_fwd_one_pass_kernelI11Fp16IOBf16WLi256ELi128ELi512EEv26Group_norm_nhwc_fwd_params --------------------------
	.section	.nv.shared._Z35group_norm_nhwc_fwd_one_pass_kernelI11Fp16IOBf16WLi256ELi128ELi512EEv26Group_norm_nhwc_fwd_params,"aw",@nobits
	.sectionflags	@""
	.align	8
.nv.shared._Z35group_norm_nhwc_fwd_one_pass_kernelI11Fp16IOBf16WLi256ELi128ELi512EEv26Group_norm_nhwc_fwd_params:
	.zero		1184


//--------------------- .nv.shared._Z35group_norm_nhwc_fwd_one_pass_kernelI11Fp16IOBf16WLi512ELi128ELi512EEv26Group_norm_nhwc_fwd_params --------------------------
	.section	.nv.shared._Z35group_norm_nhwc_fwd_one_pass_kernelI11Fp16IOBf16WLi512ELi128ELi512EEv26Group_norm_nhwc_fwd_params,"aw",@nobits
	.sectionflags	@""
	.align	8
.nv.shared._Z35group_norm_nhwc_fwd_one_pass_kernelI11Fp16IOBf16WLi512ELi128ELi512EEv26Group_norm_nhwc_fwd_params:
	.zero		1184


//--------------------- .nv.shared._Z35group_norm_nhwc_fwd_one_pass_kernelI11Fp16IOFp16WLi64ELi128ELi512EEv26Group_norm_nhwc_fwd_params --------------------------
	.section	.nv.shared._Z35group_norm_nhwc_fwd_one_pass_kernelI11Fp16IOFp16WLi64ELi128ELi512EEv26Group_norm_nhwc_fwd_params,"aw",@nobits
	.sectionflags	@""
	.align	8
.nv.shared._Z35group_norm_nhwc_fwd_one_pass_kernelI11Fp16IOFp16WLi64ELi128ELi512EEv26Group_norm_nhwc_fwd_params:
	.zero		1184


//--------------------- .nv.shared._Z35group_norm_nhwc_fwd_one_pass_kernelI11Fp16IOFp16WLi128ELi128ELi512EEv26Group_norm_nhwc_fwd_params --------------------------
	.section	.nv.shared._Z35group_norm_nhwc_fwd_one_pass_kernelI11Fp16IOFp16WLi128ELi128ELi512EEv26Group_norm_nhwc_fwd_params,"aw",@nobits
	.sectionflags	@""
	.align	8
.nv.shared._Z35group_norm_nhwc_fwd_one_pass_kernelI11Fp16IOFp16WLi128ELi128ELi512EEv26Group_norm_nhwc_fwd_params:
	.zero		1184


//--------------------- .nv.shared._Z35group_norm_nhwc_fwd_one_pass_kernelI11Fp16IOFp16WLi256ELi128ELi512EEv26Group_norm_nhwc_fwd_params --------------------------
	.section	.nv.shared._Z35group_norm_nhwc_fwd_one_pass_kernelI11Fp16IOFp16WLi256ELi128ELi512EEv26Group_norm_nhwc_fwd_params,"aw",@nobits
	.sectionflags	@""
	.align	8
.nv.shared._Z35group_norm_nhwc_fwd_one_pass_kernelI11Fp16IOFp16WLi256ELi128ELi512EEv26Group_norm_nhwc_fwd_params:
	.zero		1184


//--------------------- .nv.shared._Z35group_norm_nhwc_fwd_one_pass_kernelI11Fp16IOFp16WLi512ELi128ELi512EEv26Group_norm_nhwc_fwd_params --------------------------
	.section	.nv.shared._Z35group_norm_nhwc_fwd_one_pass_kernelI11Fp16IOFp16WLi512ELi128ELi512EEv26Group_norm_nhwc_fwd_params,"aw",@nobits
	.sectionflags	@""
	.align	8
.nv.shared._Z35group_norm_nhwc_fwd_one_pass_kernelI11Fp16IOFp16WLi512ELi128ELi512EEv26Group_norm_nhwc_fwd_params:
	.zero		1184


//--------------------- .nv.shared._Z35group_norm_nhwc_fwd_one_pass_kernelI11Fp32IOFp32WLi64ELi128ELi512EEv26Group_norm_nhwc_fwd_params --------------------------
	.section	.nv.shared._Z35group_norm_nhwc_fwd_one_pass_kernelI11Fp32IOFp32WLi64ELi128ELi512EEv26Group_norm_nhwc_fwd_params,"aw",@nobits
	.sectionflags	@""
	.align	8
.nv.shared._Z35group_norm_nhwc_fwd_one_pass_kernelI11Fp32IOFp32WLi64ELi128ELi512EEv26Group_norm_nhwc_fwd_params:
	.zero		1184


//--------------------- .nv.shared._Z35group_norm_nhwc_fwd_one_pass_kernelI11Fp32IOFp32WLi128ELi128ELi512EEv26Group_norm_nhwc_fwd_params --------------------------
	.section	.nv.shared._Z35group_norm_nhwc_fwd_one_pass_kernelI11Fp32IOFp32WLi128ELi128ELi512EEv26Group_norm_nhwc_fwd_params,"aw",@nobits
	.sectionflags	@""
	.align	8
.nv.shared._Z35group_norm_nhwc_fwd_one_pass_kernelI11Fp32IOFp32WLi128ELi128ELi512EEv26Group_norm_nhwc_fwd_params:
	.zero		1184


//--------------------- .nv.shared._Z35group_norm_nhwc_fwd_one_pass_kernelI11Fp32IOFp32WLi256ELi128ELi512EEv26Group_norm_nhwc_fwd_params --------------------------
	.section	.nv.shared._Z35group_norm_nhwc_fwd_one_pass_kernelI11Fp32IOFp32WLi256ELi128ELi512EEv26Group_norm_nhwc_fwd_params,"aw",@nobits
	.sectionflags	@""
	.align	8
.nv.shared._Z35group_norm_nhwc_fwd_one_pass_kernelI11Fp32IOFp32WLi256ELi128ELi512EEv26Group_norm_nhwc_fwd_params:
	.zero		1184


//--------------------- .nv.shared._Z35group_norm_nhwc_fwd_one_pass_kernelI11Fp32IOFp32WLi512ELi128ELi512EEv26Group_norm_nhwc_fwd_params --------------------------
	.section	.nv.shared._Z35group_norm_nhwc_fwd_one_pass_kernelI11Fp32IOFp32WLi512ELi128ELi512EEv26Group_norm_nhwc_fwd_params,"aw",@nobits
	.sectionflags	@""
	.align	8
.nv.shared._Z35group_norm_nhwc_fwd_one_pass_kernelI11Fp32IOFp32WLi512ELi128ELi512EEv26Group_norm_nhwc_fwd_params:
	.zero		1184


//--------------------- .nv.shared._Z35group_norm_nhwc_fwd_one_pass_kernelI11Fp32IOBf16WLi64ELi128ELi512EEv26Group_norm_nhwc_fwd_params --------------------------
	.section	.nv.shared._Z35group_norm_nhwc_fwd_one_pass_kernelI11Fp32IOBf16WLi64ELi128ELi512EEv26Group_norm_nhwc_fwd_params,"aw",@nobits
	.sectionflags	@""
	.align	8
.nv.shared._Z35group_norm_nhwc_fwd_one_pass_kernelI11Fp32IOBf16WLi64ELi128ELi512EEv26Group_norm_nhwc_fwd_params:
	.zero		1184


//--------------------- .nv.shared._Z35group_norm_nhwc_fwd_one_pass_kernelI11Fp32IOBf16WLi128ELi128ELi512EEv26Group_norm_nhwc_fwd_params --------------------------
	.section	.nv.shared._Z35group_norm_nhwc_fwd_one_pass_kernelI11Fp32IOBf16WLi128ELi128ELi512EEv26Group_norm_nhwc_fwd_params,"aw",@nobits
	.sectionflags	@""
	.align	8
.nv.shared._Z35group_norm_nhwc_fwd_one_pass_kernelI11Fp32IOBf16WLi128ELi128ELi512EEv26Group_norm_nhwc_fwd_params:
	.zero		1184


//--------------------- .nv.shared._Z35group_norm_nhwc_fwd_one_pass_kernelI11Fp32IOBf16WLi256ELi128ELi512EEv26Group_norm_nhwc_fwd_params --------------------------
	.section	.nv.shared._Z35group_norm_nhwc_fwd_one_pass_kernelI11Fp32IOBf16WLi256ELi128ELi512EEv26Group_norm_nhwc_fwd_params,"aw",@nobits
	.sectionflags	@""
	.align	8
.nv.shared._Z35group_norm_nhwc_fwd_one_pass_kernelI11Fp32IOBf16WLi256ELi128ELi512EEv26Group_norm_nhwc_fwd_params:
	.zero		1184


//--------------------- .nv.shared._Z35group_norm_nhwc_fwd_one_pass_kernelI11Fp32IOBf16WLi512ELi128ELi512EEv26Group_norm_nhwc_fwd_params --------------------------
	.section	.nv.shared._Z35group_norm_nhwc_fwd_one_pass_kernelI11Fp32IOBf16WLi512ELi128ELi512EEv26Group_norm_nhwc_fwd_params,"aw",@nobits
	.sectionflags	@""
	.align	8
.nv.shared._Z35group_norm_nhwc_fwd_one_pass_kernelI11Fp32IOBf16WLi512ELi128ELi512EEv26Group_norm_nhwc_fwd_params:
	.zero		1184


//--------------------- .nv.shared._Z35group_norm_nhwc_fwd_one_pass_kernelI11Fp32IOFp16WLi64ELi128ELi512EEv26Group_norm_nhwc_fwd_params --------------------------
	.section	.nv.shared._Z35group_norm_nhwc_fwd_one_pass_kernelI11Fp32IOFp16WLi64ELi128ELi512EEv26Group_norm_nhwc_fwd_params,"aw",@nobits
	.sectionflags	@""
	.align	8
.nv.shared._Z35group_norm_nhwc_fwd_one_pass_kernelI11Fp32IOFp16WLi64ELi128ELi512EEv26Group_norm_nhwc_fwd_params:
	.zero		1184


//--------------------- .nv.shared._Z35group_norm_nhwc_fwd_one_pass_kernelI11Fp32IOFp16WLi128ELi128ELi512EEv26Group_norm_nhwc_fwd_params --------------------------
	.section	.nv.shared._Z35group_norm_nhwc_fwd_one_pass_kernelI11Fp32IOFp16WLi128ELi128ELi512EEv26Group_norm_nhwc_fwd_params,"aw",@nobits
	.sectionflags	@""
	.align	8
.nv.shared._Z35group_norm_nhwc_fwd_one_pass_kernelI11Fp32IOFp16WLi128ELi128ELi512EEv26Group_norm_nhwc_fwd_params:
	.zero		1184


//--------------------- .nv.shared._Z35group_norm_nhwc_fwd_one_pass_kernelI11Fp32IOFp16WLi256ELi128ELi512EEv26Group_norm_nhwc_fwd_params --------------------------
	.section	.nv.shared._Z35group_norm_nhwc_fwd_one_pass_kernelI11Fp32IOFp16WLi256ELi128ELi512EEv26Group_norm_nhwc_fwd_params,"aw",@nobits
	.sectionflags	@""
	.align	8
.nv.shared._Z35group_norm_nhwc_fwd_one_pass_kernelI11Fp32IOFp16WLi256ELi128ELi512EEv26Group_norm_nhwc_fwd_params:
	.zero		1184


//--------------------- .nv.shared._Z35group_norm_nhwc_fwd_one_pass_kernelI11Fp32IOFp16WLi512ELi128ELi512EEv26Group_norm_nhwc_fwd_params --------------------------
	.section	.nv.shared._Z35group_norm_nhwc_fwd_one_pass_kernelI11Fp32IOFp16WLi512ELi128ELi512EEv26Group_norm_nhwc_fwd_params,"aw",@nobits
	.sectionflags	@""
	.align	8
.nv.shared._Z35group_norm_nhwc_fwd_one_pass_kernelI11Fp32IOFp16WLi512ELi128ELi512EEv26Group_norm_nhwc_fwd_params:
	.zero		1184


//--------------------- .nv.constant0._ZN3cub17CUB_300001_SM_9006detail11EmptyKernelIvEEvv --------------------------
	.section	.nv.constant0._ZN3cub17CUB_300001_SM_9006detail11EmptyKernelIvEEvv,"a",@progbits
	.sectionflags	@""
	.align	4
.nv.constant0._ZN3cub17CUB_300001_SM_9006detail11EmptyKernelIvEEvv:
	.zero		528


//--------------------- .nv.constant0._Z35group_norm_nhwc_bwd_one_pass_kernelI11Bf16IOFp32WLi64ELi128ELi512EEv26Group_norm_nhwc_bwd_params --------------------------
	.section	.nv.constant0._Z35group_norm_nhwc_bwd_one_pass_kernelI11Bf16IOFp32WLi64ELi128ELi512EEv26Group_norm_nhwc_bwd_params,"a",@progbits
	.sectionflags	@""
	.align	4
.nv.constant0._Z35group_norm_nhwc_bwd_one_pass_kernelI11Bf16IOFp32WLi64ELi128ELi512EEv26Group_norm_nhwc_bwd_params:
	.zero		712


//--------------------- .nv.constant0._Z35group_norm_nhwc_bwd_one_pass_kernelI11Bf16IOFp32WLi128ELi128ELi512EEv26Group_norm_nhwc_bwd_params --------------------------
	.section	.nv.constant0._Z35group_norm_nhwc_bwd_one_pass_kernelI11Bf16IOFp32WLi128ELi128ELi512EEv26Group_norm_nhwc_bwd_params,"a",@progbits
	.sectionflags	@""
	.align	4
.nv.constant0._Z35group_norm_nhwc_bwd_one_pass_kernelI11Bf16IOFp32WLi128ELi128ELi512EEv26Group_norm_nhwc_bwd_params:
	.zero		712


//--------------------- .nv.constant0._Z35group_norm_nhwc_bwd_one_pass_kernelI11Bf16IOFp32WLi256ELi128ELi512EEv26Group_norm_nhwc_bwd_params --------------------------
	.section	.nv.constant0._Z35group_norm_nhwc_bwd_one_pass_kernelI11Bf16IOFp32WLi256ELi128ELi512EEv26Group_norm_nhwc_bwd_params,"a",@progbits
	.sectionflags	@""
	.align	4
.nv.constant0._Z35group_norm_nhwc_bwd_one_pass_kernelI11Bf16IOFp32WLi256ELi128ELi512EEv26Group_norm_nhwc_bwd_params:
	.zero		712


//--------------------- .nv.constant0._Z35group_norm_nhwc_bwd_one_pass_kernelI11Bf16IOFp32WLi512ELi128ELi512EEv26Group_norm_nhwc_bwd_params --------------------------
	.section	.nv.constant0._Z35group_norm_nhwc_bwd_one_pass_kernelI11Bf16IOFp32WLi512ELi128ELi512EEv26Group_norm_nhwc_bwd_params,"a",@progbits
	.sectionflags	@""
	.align	4
.nv.constant0._Z35group_norm_nhwc_bwd_one_pass_kernelI11Bf16IOFp32WLi512ELi128ELi512EEv26Group_norm_nhwc_bwd_params:
	.zero		712


//--------------------- .nv.constant0._Z35group_norm_nhwc_bwd_one_pass_kernelI11Bf16IOBf16WLi64ELi128ELi512EEv26Group_norm_nhwc_bwd_params --------------------------
	.section	.nv.constant0._Z35group_norm_nhwc_bwd_one_pass_kernelI11Bf16IOBf16WLi64ELi128ELi512EEv26Group_norm_nhwc_bwd_params,"a",@progbits
	.sectionflags	@""
	.align	4
.nv.constant0._Z35group_norm_nhwc_bwd_one_pass_kernelI11Bf16IOBf16WLi64ELi128ELi512EEv26Group_norm_nhwc_bwd_params:
	.zero		712


//--------------------- .nv.constant0._Z35group_norm_nhwc_bwd_one_pass_kernelI11Bf16IOBf16WLi128ELi128ELi512EEv26Group_norm_nhwc_bwd_params --------------------------
	.section	.nv.constant0._Z35group_norm_nhwc_bwd_one_pass_kernelI11Bf16IOBf16WLi128ELi128ELi512EEv26Group_norm_nhwc_bwd_params,"a",@progbits
	.sectionflags	@""
	.align	4
.nv.constant0._Z35group_norm_nhwc_bwd_one_pass_kernelI11Bf16IOBf16WLi128ELi128ELi512EEv26Group_norm_nhwc_bwd_params:
	.zero		712


//--------------------- .nv.constant0._Z35group_norm_nhwc_bwd_one_pass_kernelI11Bf16IOBf16WLi256ELi128ELi512EEv26Group_norm_nhwc_bwd_params --------------------------
	.section	.nv.constant0._Z35group_norm_nhwc_bwd_one_pass_kernelI11Bf16IOBf16WLi256ELi128ELi512EEv26Group_norm_nhwc_bwd_params,"a",@progbits
	.sectionflags	@""
	.align	4
.nv.constant0._Z35group_norm_nhwc_bwd_one_pass_kernelI11Bf16IOBf16WLi256ELi128ELi512EEv26Group_norm_nhwc_bwd_params:
	.zero		712


//--------------------- .nv.constant0._Z35group_norm_nhwc_bwd_one_pass_kernelI11Bf16IOBf16WLi512ELi128ELi512EEv26Group_norm_nhwc_bwd_params --------------------------
	.section	.nv.constant0._Z35group_norm_nhwc_bwd_one_pass_kernelI11Bf16IOBf16WLi512ELi128ELi512EEv26Group_norm_nhwc_bwd_params,"a",@progbits
	.sectionflags	@""
	.align	4
.nv.constant0._Z35group_norm_nhwc_bwd_one_pass_kernelI11Bf16IOBf16WLi512ELi128ELi512EEv26Group_norm_nhwc_bwd_params:
	.zero		712


//--------------------- .nv.constant0._Z35group_norm_nhwc_bwd_one_pass_kernelI11Bf16IOFp16WLi64ELi128ELi512EEv26Group_norm_nhwc_bwd_params --------------------------
	.section	.nv.constant0._Z35group_norm_nhwc_bwd_one_pass_kernelI11Bf16IOFp16WLi64ELi128ELi512EEv26Group_norm_nhwc_bwd_params,"a",@progbits
	.sectionflags	@""
	.align	4
.nv.constant0._Z35group_norm_nhwc_bwd_one_pass_kernelI11Bf16IOFp16WLi64ELi128ELi512EEv26Group_norm_nhwc_bwd_params:
	.zero		712


//--------------------- .nv.constant0._Z35group_norm_nhwc_bwd_one_pass_kernelI11Bf16IOFp16WLi128ELi128ELi512EEv26Group_norm_nhwc_bwd_params --------------------------
	.section	.nv.constant0._Z35group_norm_nhwc_bwd_one_pass_kernelI11Bf16IOFp16WLi128ELi128ELi512EEv26Group_norm_nhwc_bwd_params,"a",@progbits
	.sectionflags	@""
	.align	4
.nv.constant0._Z35group_norm_nhwc_bwd_one_pass_kernelI11Bf16IOFp16WLi128ELi128ELi512EEv26Group_norm_nhwc_bwd_params:
	.zero		712


//--------------------- .nv.constant0._Z35group_norm_nhwc_bwd_one_pass_kernelI11Bf16IOFp16WLi256ELi128ELi512EEv26Group_norm_nhwc_bwd_params --------------------------
	.section	.nv.constant0._Z35group_norm_nhwc_bwd_one_pass_kernelI11Bf16IOFp16WLi256ELi128ELi512EEv26Group_norm_nhwc_bwd_params,"a",@progbits
	.sectionflags	@""
	.align	4
.nv.constant0._Z35group_norm_nhwc_bwd_one_pass_kernelI11Bf16IOFp16WLi256ELi128ELi512EEv26Group_norm_nhwc_bwd_params:
	.zero		712


//--------------------- .nv.constant0._Z35group_norm_nhwc_bwd_one_pass_kernelI11Bf16IOFp16WLi512ELi128ELi512EEv26Group_norm_nhwc_bwd_params --------------------------
	.section	.nv.constant0._Z35group_norm_nhwc_bwd_one_pass_kernelI11Bf16IOFp16WLi512ELi128ELi512EEv26Group_norm_nhwc_bwd_params,"a",@progbits
	.sectionflags	@""
	.align	4
.nv.constant0._Z35group_norm_nhwc_bwd_one_pass_kernelI11Bf16IOFp16WLi512ELi128ELi512EEv26Group_norm_nhwc_bwd_params:
	.zero		712


//--------------------- .nv.constant0._Z35group_norm_nhwc_bwd_one_pass_kernelI11Fp16IOFp32WLi64ELi128ELi512EEv26Group_norm_nhwc_bwd_params --------------------------
	.section	.nv.constant0._Z35group_norm_nhwc_bwd_one_pass_kernelI11Fp16IOFp32WLi64ELi128ELi512EEv26Group_norm_nhwc_bwd_params,"a",@progbits
	.sectionflags	@""
	.align	4
.nv.constant0._Z35group_norm_nhwc_bwd_one_pass_kernelI11Fp16IOFp32WLi64ELi128ELi512EEv26Group_norm_nhwc_bwd_params:
	.zero		712


//--------------------- .nv.constant0._Z35group_norm_nhwc_bwd_one_pass_kernelI11Fp16IOFp32WLi128ELi128ELi512EEv26Group_norm_nhwc_bwd_params --------------------------
	.section	.nv.constant0._Z35group_norm_nhwc_bwd_one_pass_kernelI11Fp16IOFp32WLi128ELi128ELi512EEv26Group_norm_nhwc_bwd_params,"a",@progbits
	.sectionflags	@""
	.align	4
.nv.constant0._Z35group_norm_nhwc_bwd_one_pass_kernelI11Fp16IOFp32WLi128ELi128ELi512EEv26Group_norm_nhwc_bwd_params:
	.zero		712


//--------------------- .nv.constant0._Z35group_norm_nhwc_bwd_one_pass_kernelI11Fp16IOFp32WLi256ELi128ELi512EEv26Group_norm_nhwc_bwd_params --------------------------
	.section	.nv.constant0._Z35group_norm_nhwc_bwd_one_pass_kernelI11Fp16IOFp32WLi256ELi128ELi512EEv26Group_norm_nhwc_bwd_params,"a",@progbits
	.sectionflags	@""
	.align	4
.nv.constant0._Z35group_norm_nhwc_bwd_one_pass_kernelI11Fp16IOFp32WLi256ELi128ELi512EEv26Group_norm_nhwc_bwd_params:
	.zero		712


//--------------------- .nv.constant0._Z35group_norm_nhwc_bwd_one_pass_kernelI11Fp16IOFp32WLi512ELi128ELi512EEv26Group_norm_nhwc_bwd_params --------------------------
	.section	.nv.constant0._Z35group_norm_nhwc_bwd_one_pass_kernelI11Fp16IOFp32WLi512ELi128ELi512EEv26Group_norm_nhwc_bwd_params,"a",@progbits
	.sectionflags	@""
	.align	4
.nv.constant0._Z35group_norm_nhwc_bwd_one_pass_kernelI11Fp16IOFp32WLi512ELi128ELi512EEv26Group_norm_nhwc_bwd_params:
	.zero		712


//--------------------- .nv.constant0._Z35group_norm_nhwc_bwd_one_pass_kernelI11Fp16IOBf16WLi64ELi128ELi512EEv26Group_norm_nhwc_bwd_params --------------------------
	.section	.nv.constant0._Z35group_norm_nhwc_bwd_one_pass_kernelI11Fp16IOBf16WLi64ELi128ELi512EEv26Group_norm_nhwc_bwd_params,"a",@progbits
	.sectionflags	@""
	.align	4
.nv.constant0._Z35group_norm_nhwc_bwd_one_pass_kernelI11Fp16IOBf16WLi64ELi128ELi512EEv26Group_norm_nhwc_bwd_params:
	.zero		712


//--------------------- .nv.constant0._Z35group_norm_nhwc_bwd_one_pass_kernelI11Fp16IOBf16WLi128ELi128ELi512EEv26Group_norm_nhwc_bwd_params --------------------------
	.section	.nv.constant0._Z35group_norm_nhwc_bwd_one_pass_kernelI11Fp16IOBf16WLi128ELi128ELi512EEv26Group_norm_nhwc_bwd_params,"a",@progbits
	.sectionflags	@""
	.align	4
.nv.constant0._Z35group_norm_nhwc_bwd_one_pass_kernelI11Fp16IOBf16WLi128ELi128ELi512EEv26Group_norm_nhwc_bwd_params:
	.zero		712


//--------------------- .nv.constant0._Z35group_norm_nhwc_bwd_one_pass_kernelI11Fp16IOBf16WLi256ELi128ELi512EEv26Group_norm_nhwc_bwd_params --------------------------
	.section	.nv.constant0._Z35group_norm_nhwc_bwd_one_pass_kernelI11Fp16IOBf16WLi256ELi128ELi512EEv26Group_norm_nhwc_bwd_params,"a",@progbits
	.sectionflags	@""
	.align	4
.nv.constant0._Z35group_norm_nhwc_bwd_one_pass_kernelI11Fp16IOBf16WLi256ELi128ELi512EEv26Group_norm_nhwc_bwd_params:
	.zero		712


//--------------------- .nv.constant0._Z35group_norm_nhwc_bwd_one_pass_kernelI11Fp16IOBf16WLi512ELi128ELi512EEv26Group_norm_nhwc_bwd_params --------------------------
	.section	.nv.constant0._Z35group_norm_nhwc_bwd_one_pass_kernelI11Fp16IOBf16WLi512ELi128ELi512EEv26Group_norm_nhwc_bwd_params,"a",@progbits
	.sectionflags	@""
	.align	4
.nv.constant0._Z35group_norm_nhwc_bwd_one_pass_kernelI11Fp16IOBf16WLi512ELi128ELi512EEv26Group_norm_nhwc_bwd_params:
	.zero		712


//--------------------- .nv.constant0._Z35group_norm_nhwc_bwd_one_pass_kernelI11Fp16IOFp16WLi64ELi128ELi512EEv26Group_norm_nhwc_bwd_params --------------------------
	.section	.nv.constant0._Z35group_norm_nhwc_bwd_one_pass_kernelI11Fp16IOFp16WLi64ELi128ELi512EEv26Group_norm_nhwc_bwd_params,"a",@progbits
	.sectionflags	@""
	.align	4
.nv.constant0._Z35group_norm_nhwc_bwd_one_pass_kernelI11Fp16IOFp16WLi64ELi128ELi512EEv26Group_norm_nhwc_bwd_params:
	.zero		712


//--------------------- .nv.constant0._Z35group_norm_nhwc_bwd_one_pass_kernelI11Fp16IOFp16WLi128ELi128ELi512EEv26Group_norm_nhwc_bwd_params --------------------------
	.section	.nv.constant0._Z35group_norm_nhwc_bwd_one_pass_kernelI11Fp16IOFp16WLi128ELi128ELi512EEv26Group_norm_nhwc_bwd_params,"a",@progbits
	.sectionflags	@""
	.align	4
.nv.constant0._Z35group_norm_nhwc_bwd_one_pass_kernelI11Fp16IOFp16WLi128ELi128ELi512EEv26Group_norm_nhwc_bwd_params:
	.zero		712


//--------------------- .nv.constant0._Z35group_norm_nhwc_bwd_one_pass_kernelI11Fp16IOFp16WLi256ELi128ELi512EEv26Group_norm_nhwc_bwd_params --------------------------
	.section	.nv.constant0._Z35group_norm_nhwc_bwd_one_pass_kernelI11Fp16IOFp16WLi256ELi128ELi512EEv26Group_norm_nhwc_bwd_params,"a",@progbits
	.sectionflags	@""
	.align	4
.nv.constant0._Z35group_norm_nhwc_bwd_one_pass_kernelI11Fp16IOFp16WLi256ELi128ELi512EEv26Group_norm_nhwc_bwd_params:
	.zero		712


//--------------------- .nv.constant0._Z35group_norm_nhwc_bwd_one_pass_kernelI11Fp16IOFp16WLi512ELi128ELi512EEv26Group_norm_nhwc_bwd_params --------------------------
	.section	.nv.constant0._Z35group_norm_nhwc_bwd_one_pass_kernelI11Fp16IOFp16WLi512ELi128ELi512EEv26Group_norm_nhwc_bwd_params,"a",@progbits
	.sectionflags	@""
	.align	4
.nv.constant0._Z35group_norm_nhwc_bwd_one_pass_kernelI11Fp16IOFp16WLi512ELi128ELi512EEv26Group_norm_nhwc_bwd_params:
	.zero		712


//--------------------- .nv.constant0._Z35group_norm_nhwc_bwd_one_pass_kernelI11Fp32IOFp32WLi64ELi128ELi512EEv26Group_norm_nhwc_bwd_params --------------------------
	.section	.nv.constant0._Z35group_norm_nhwc_bwd_one_pass_kernelI11Fp32IOFp32WLi64ELi128ELi512EEv26Group_norm_nhwc_bwd_params,"a",@progbits
	.sectionflags	@""
	.align	4
.nv.constant0._Z35group_norm_nhwc_bwd_one_pass_kernelI11Fp32IOFp32WLi64ELi128ELi512EEv26Group_norm_nhwc_bwd_params:
	.zero		712


//--------------------- .nv.constant0._Z35group_norm_nhwc_bwd_one_pass_kernelI11Fp32IOFp32WLi128ELi128ELi512EEv26Group_norm_nhwc_bwd_params --------------------------
	.section	.nv.constant0._Z35group_norm_nhwc_bwd_one_pass_kernelI11Fp32IOFp32WLi128ELi128ELi512EEv26Group_norm_nhwc_bwd_params,"a",@progbits
	.sectionflags	@""
	.align	4
.nv.constant0._Z35group_norm_nhwc_bwd_one_pass_kernelI11Fp32IOFp32WLi128ELi128ELi512EEv26Group_norm_nhwc_bwd_params:
	.zero		712


//--------------------- .nv.constant0._Z35group_norm_nhwc_bwd_one_pass_kernelI11Fp32IOFp32WLi256ELi128ELi512EEv26Group_norm_nhwc_bwd_params --------------------------
	.section	.nv.constant0._Z35group_norm_nhwc_bwd_one_pass_kernelI11Fp32IOFp32WLi256ELi128ELi512EEv26Group_norm_nhwc_bwd_params,"a",@progbits
	.sectionflags	@""
	.align	4
.nv.constant0._Z35group_norm_nhwc_bwd_one_pass_kernelI11Fp32IOFp32WLi256ELi128ELi512EEv26Group_norm_nhwc_bwd_params:
	.zero		712


//--------------------- .nv.constant0._Z35group_norm_nhwc_bwd_one_pass_kernelI11Fp32IOFp32WLi512ELi128ELi512EEv26Group_norm_nhwc_bwd_params --------------------------
	.section	.nv.constant0._Z35group_norm_nhwc_bwd_one_pass_kernelI11Fp32IOFp32WLi512ELi128ELi512EEv26Group_norm_nhwc_bwd_params,"a",@progbits
	.sectionflags	@""
	.align	4
.nv.constant0._Z35group_norm_nhwc_bwd_one_pass_kernelI11Fp32IOFp32WLi512ELi128ELi512EEv26Group_norm_nhwc_bwd_params:
	.zero		712


//--------------------- .nv.constant0._Z35group_norm_nhwc_bwd_one_pass_kernelI11Fp32IOBf16WLi64ELi128ELi512EEv26Group_norm_nhwc_bwd_params --------------------------
	.section	.nv.constant0._Z35group_norm_nhwc_bwd_one_pass_kernelI11Fp32IOBf16WLi64ELi128ELi512EEv26Group_norm_nhwc_bwd_params,"a",@progbits
	.sectionflags	@""
	.align	4
.nv.constant0._Z35group_norm_nhwc_bwd_one_pass_kernelI11Fp32IOBf16WLi64ELi128ELi512EEv26Group_norm_nhwc_bwd_params:
	.zero		712


//--------------------- .nv.constant0._Z35group_norm_nhwc_bwd_one_pass_kernelI11Fp32IOBf16WLi128ELi128ELi512EEv26Group_norm_nhwc_bwd_params --------------------------
	.section	.nv.constant0._Z35group_norm_nhwc_bwd_one_pass_kernelI11Fp32IOBf16WLi128ELi128ELi512EEv26Group_norm_nhwc_bwd_params,"a",@progbits
	.sectionflags	@""
	.align	4
.nv.constant0._Z35group_norm_nhwc_bwd_one_pass_kernelI11Fp32IOBf16WLi128ELi128ELi512EEv26Group_norm_nhwc_bwd_params:
	.zero		712


//--------------------- .nv.constant0._Z35group_norm_nhwc_bwd_one_pass_kernelI11Fp32IOBf16WLi256ELi128ELi512EEv26Group_norm_nhwc_bwd_params --------------------------
	.section	.nv.constant0._Z35group_norm_nhwc_bwd_one_pass_kernelI11Fp32IOBf16WLi256ELi128ELi512EEv26Group_norm_nhwc_bwd_params,"a",@progbits
	.sectionflags	@""
	.align	4
.nv.constant0._Z35group_norm_nhwc_bwd_one_pass_kernelI11Fp32IOBf16WLi256ELi128ELi512EEv26Group_norm_nhwc_bwd_params:
	.zero		712


//--------------------- .nv.constant0._Z35group_norm_nhwc_bwd_one_pass_kernelI11Fp32IOBf16WLi512ELi128ELi512EEv26Group_norm_nhwc_bwd_params --------------------------
	.section	.nv.constant0._Z35group_norm_nhwc_bwd_one_pass_kernelI11Fp32IOBf16WLi512ELi128ELi512EEv26Group_norm_nhwc_bwd_params,"a",@progbits
	.sectionflags	@""
	.align	4
.nv.constant0._Z35group_norm_nhwc_bwd_one_pass_kernelI11Fp32IOBf16WLi512ELi128ELi512EEv26Group_norm_nhwc_bwd_params:
	.zero		712


//--------------------- .nv.constant0._Z35group_norm_nhwc_bwd_one_pass_kernelI11Fp32IOFp16WLi64ELi128ELi512EEv26Group_norm_nhwc_bwd_params --------------------------
	.section	.nv.constant0._Z35group_norm_nhwc_bwd_one_pass_kernelI11Fp32IOFp16WLi64ELi128ELi512EEv26Group_norm_nhwc_bwd_params,"a",@progbits
	.sectionflags	@""
	.align	4
.nv.constant0._Z35group_norm_nhwc_bwd_one_pass_kernelI11Fp32IOFp16WLi64ELi128ELi512EEv26Group_norm_nhwc_bwd_params:
	.zero		712


//--------------------- .nv.constant0._Z35group_norm_nhwc_bwd_one_pass_kernelI11Fp32IOFp16WLi128ELi128ELi512EEv26Group_norm_nhwc_bwd_params --------------------------
	.section	.nv.constant0._Z35group_norm_nhwc_bwd_one_pass_kernelI11Fp32IOFp16WLi128ELi128ELi512EEv26Group_norm_nhwc_bwd_params,"a",@progbits
	.sectionflags	@""
	.align	4
.nv.constant0._Z35group_norm_nhwc_bwd_one_pass_kernelI11Fp32IOFp16WLi128ELi128ELi512EEv26Group_norm_nhwc_bwd_params:
	.zero		712


//--------------------- .nv.constant0._Z35group_norm_nhwc_bwd_one_pass_kernelI11Fp32IOFp16WLi256ELi128ELi512EEv26Group_norm_nhwc_bwd_params --------------------------
	.section	.nv.constant0._Z35group_norm_nhwc_bwd_one_pass_kernelI11Fp32IOFp16WLi256ELi128ELi512EEv26Group_norm_nhwc_bwd_params,"a",@progbits
	.sectionflags	@""
	.align	4
.nv.constant0._Z35group_norm_nhwc_bwd_one_pass_kernelI11Fp32IOFp16WLi256ELi128ELi512EEv26Group_norm_nhwc_bwd_params:
	.zero		712


//--------------------- .nv.constant0._Z35group_norm_nhwc_bwd_one_pass_kernelI11Fp32IOFp16WLi512ELi128ELi512EEv26Group_norm_nhwc_bwd_params --------------------------
	.section	.nv.constant0._Z35group_norm_nhwc_bwd_one_pass_kernelI11Fp32IOFp16WLi512ELi128ELi512EEv26Group_norm_nhwc_bwd_params,"a",@progbits
	.sectionflags	@""
	.align	4
.nv.constant0._Z35group_norm_nhwc_bwd_one_pass_kernelI11Fp32IOFp16WLi512ELi128ELi512EEv26Group_norm_nhwc_bwd_params:
	.zero		712


//--------------------- .nv.constant0._Z35group_norm_nhwc_fwd_one_pass_kernelI11Bf16IOFp32WLi64ELi128ELi512EEv26Group_norm_nhwc_fwd_params --------------------------
	.section	.nv.constant0._Z35group_norm_nhwc_fwd_one_pass_kernelI11Bf16IOFp32WLi64ELi128ELi512EEv26Group_norm_nhwc_fwd_params,"a",@progbits
	.sectionflags	@""
	.align	4
.nv.constant0._Z35group_norm_nhwc_fwd_one_pass_kernelI11Bf16IOFp32WLi64ELi128ELi512EEv26Group_norm_nhwc_fwd_params:
	.zero		688


//--------------------- .nv.constant0._Z35group_norm_nhwc_fwd_one_pass_kernelI11Bf16IOFp32WLi128ELi128ELi512EEv26Group_norm_nhwc_fwd_params --------------------------
	.section	.nv.constant0._Z35group_norm_nhwc_fwd_one_pass_kernelI11Bf16IOFp32WLi128ELi128ELi512EEv26Group_norm_nhwc_fwd_params,"a",@progbits
	.sectionflags	@""
	.align	4
.nv.constant0._Z35group_norm_nhwc_fwd_one_pass_kernelI11Bf16IOFp32WLi128ELi128ELi512EEv26Group_norm_nhwc_fwd_params:
	.zero		688


//--------------------- .nv.constant0._Z35group_norm_nhwc_fwd_one_pass_kernelI11Bf16IOFp32WLi256ELi128ELi512EEv26Group_norm_nhwc_fwd_params --------------------------
	.section	.nv.constant0._Z35group_norm_nhwc_fwd_one_pass_kernelI11Bf16IOFp32WLi256ELi128ELi512EEv26Group_norm_nhwc_fwd_params,"a",@progbits
	.sectionflags	@""
	.align	4
.nv.constant0._Z35group_norm_nhwc_fwd_one_pass_kernelI11Bf16IOFp32WLi256ELi128ELi512EEv26Group_norm_nhwc_fwd_params:
	.zero		688


//--------------------- .nv.constant0._Z35group_norm_nhwc_fwd_one_pass_kernelI11Bf16IOFp32WLi512ELi128ELi512EEv26Group_norm_nhwc_fwd_params --------------------------
	.section	.nv.constant0._Z35group_norm_nhwc_fwd_one_pass_kernelI11Bf16IOFp32WLi512ELi128ELi512EEv26Group_norm_nhwc_fwd_params,"a",@progbits
	.sectionflags	@""
	.align	4
.nv.constant0._Z35group_norm_nhwc_fwd_one_pass_kernelI11Bf16IOFp32WLi512ELi128ELi512EEv26Group_norm_nhwc_fwd_params:
	.zero		688


//--------------------- .nv.constant0._Z35group_norm_nhwc_fwd_one_pass_kernelI11Bf16IOBf16WLi64ELi128ELi512EEv26Group_norm_nhwc_fwd_params --------------------------
	.section	.nv.constant0._Z35group_norm_nhwc_fwd_one_pass_kernelI11Bf16IOBf16WLi64ELi128ELi512EEv26Group_norm_nhwc_fwd_params,"a",@progbits
	.sectionflags	@""
	.align	4
.nv.constant0._Z35group_norm_nhwc_fwd_one_pass_kernelI11Bf16IOBf16WLi64ELi128ELi512EEv26Group_norm_nhwc_fwd_params:
	.zero		688


//--------------------- .nv.constant0._Z35group_norm_nhwc_fwd_one_pass_kernelI11Bf16IOBf16WLi128ELi128ELi512EEv26Group_norm_nhwc_fwd_params --------------------------
	.section	.nv.constant0._Z35group_norm_nhwc_fwd_one_pass_kernelI11Bf16IOBf16WLi128ELi128ELi512EEv26Group_norm_nhwc_fwd_params,"a",@progbits
	.sectionflags	@""
	.align	4
.nv.constant0._Z35group_norm_nhwc_fwd_one_pass_kernelI11Bf16IOBf16WLi128ELi128ELi512EEv26Group_norm_nhwc_fwd_params:
	.zero		688


//--------------------- .nv.constant0._Z35group_norm_nhwc_fwd_one_pass_kernelI11Bf16IOBf16WLi256ELi128ELi512EEv26Group_norm_nhwc_fwd_params --------------------------
	.section	.nv.constant0._Z35group_norm_nhwc_fwd_one_pass_kernelI11Bf16IOBf16WLi256ELi128ELi512EEv26Group_norm_nhwc_fwd_params,"a",@progbits
	.sectionflags	@""
	.align	4
.nv.constant0._Z35group_norm_nhwc_fwd_one_pass_kernelI11Bf16IOBf16WLi256ELi128ELi512EEv26Group_norm_nhwc_fwd_params:
	.zero		688


//--------------------- .nv.constant0._Z35group_norm_nhwc_fwd_one_pass_kernelI11Bf16IOBf16WLi512ELi128ELi512EEv26Group_norm_nhwc_fwd_params --------------------------
	.section	.nv.constant0._Z35group_norm_nhwc_fwd_one_pass_kernelI11Bf16IOBf16WLi512ELi128ELi512EEv26Group_norm_nhwc_fwd_params,"a",@progbits
	.sectionflags	@""
	.align	4
.nv.constant0._Z35group_norm_nhwc_fwd_one_pass_kernelI11Bf16IOBf16WLi512ELi128ELi512EEv26Group_norm_nhwc_fwd_params:
	.zero		688


//--------------------- .nv.constant0._Z35group_norm_nhwc_fwd_one_pass_kernelI11Bf16IOFp16WLi64ELi128ELi512EEv26Group_norm_nhwc_fwd_params --------------------------
	.section	.nv.constant0._Z35group_norm_nhwc_fwd_one_pass_kernelI11Bf16IOFp16WLi64ELi128ELi512EEv26Group_norm_nhwc_fwd_params,"a",@progbits
	.sectionflags	@""
	.align	4
.nv.constant0._Z35group_norm_nhwc_fwd_one_pass_kernelI11Bf16IOFp16WLi64ELi128ELi512EEv26Group_norm_nhwc_fwd_params:
	.zero		688


//--------------------- .nv.constant0._Z35group_norm_nhwc_fwd_one_pass_kernelI11Bf16IOFp16WLi128ELi128ELi512EEv26Group_norm_nhwc_fwd_params --------------------------
	.section	.nv.constant0._Z35group_norm_nhwc_fwd_one_pass_kernelI11Bf16IOFp16WLi128ELi128ELi512EEv26Group_norm_nhwc_fwd_params,"a",@progbits
	.sectionflags	@""
	.align	4
.nv.constant0._Z35group_norm_nhwc_fwd_one_pass_kernelI11Bf16IOFp16WLi128ELi128ELi512EEv26Group_norm_nhwc_fwd_params:
	.zero		688


//--------------------- .nv.constant0._Z35group_norm_nhwc_fwd_one_pass_kernelI11Bf16IOFp16WLi256ELi128ELi512EEv26Group_norm_nhwc_fwd_params --------------------------
	.section	.nv.constant0._Z35group_norm_nhwc_fwd_one_pass_kernelI11Bf16IOFp16WLi256ELi128ELi512EEv26Group_norm_nhwc_fwd_params,"a",@progbits
	.sectionflags	@""
	.align	4
.nv.constant0._Z35group_norm_nhwc_fwd_one_pass_kernelI11Bf16IOFp16WLi256ELi128ELi512EEv26Group_norm_nhwc_fwd_params:
	.zero		688


//--------------------- .nv.constant0._Z35group_norm_nhwc_fwd_one_pass_kernelI11Bf16IOFp16WLi512ELi128ELi512EEv26Group_norm_nhwc_fwd_params --------------------------
	.section	.nv.constant0._Z35group_norm_nhwc_fwd_one_pass_kernelI11Bf16IOFp16WLi512ELi128ELi512EEv26Group_norm_nhwc_fwd_params,"a",@progbits
	.sectionflags	@""
	.align	4
.nv.constant0._Z35group_norm_nhwc_fwd_one_pass_kernelI11Bf16IOFp16WLi512ELi128ELi512EEv26Group_norm_nhwc_fwd_params:
	.zero		688


//--------------------- .nv.constant0._Z35group_norm_nhwc_fwd_one_pass_kernelI11Fp16IOFp32WLi64ELi128ELi512EEv26Group_norm_nhwc_fwd_params --------------------------
	.section	.nv.constant0._Z35group_norm_nhwc_fwd_one_pass_kernelI11Fp16IOFp32WLi64ELi128ELi512EEv26Group_norm_nhwc_fwd_params,"a",@progbits
	.sectionflags	@""
	.align	4
.nv.constant0._Z35group_norm_nhwc_fwd_one_pass_kernelI11Fp16IOFp32WLi64ELi128ELi512EEv26Group_norm_nhwc_fwd_params:
	.zero		688


//--------------------- .nv.constant0._Z35group_norm_nhwc_fwd_one_pass_kernelI11Fp16IOFp32WLi128ELi128ELi512EEv26Group_norm_nhwc_fwd_params --------------------------
	.section	.nv.constant0._Z35group_norm_nhwc_fwd_one_pass_kernelI11Fp16IOFp32WLi128ELi128ELi512EEv26Group_norm_nhwc_fwd_params,"a",@progbits
	.sectionflags	@""
	.align	4
.nv.constant0._Z35group_norm_nhwc_fwd_one_pass_kernelI11Fp16IOFp32WLi128ELi128ELi512EEv26Group_norm_nhwc_fwd_params:
	.zero		688


//--------------------- .nv.constant0._Z35group_norm_nhwc_fwd_one_pass_kernelI11Fp16IOFp32WLi256ELi128ELi512EEv26Group_norm_nhwc_fwd_params --------------------------
	.section	.nv.constant0._Z35group_norm_nhwc_fwd_one_pass_kernelI11Fp16IOFp32WLi256ELi128ELi512EEv26Group_norm_nhwc_fwd_params,"a",@progbits
	.sectionflags	@""
	.align	4
.nv.constant0._Z35group_norm_nhwc_fwd_one_pass_kernelI11Fp16IOFp32WLi256ELi128ELi512EEv26Group_norm_nhwc_fwd_params:
	.zero		688


//--------------------- .nv.constant0._Z35group_norm_nhwc_fwd_one_pass_kernelI11Fp16IOFp32WLi512ELi128ELi512EEv26Group_norm_nhwc_fwd_params --------------------------
	.section	.nv.constant0._Z35group_norm_nhwc_fwd_one_pass_kernelI11Fp16IOFp32WLi512ELi128ELi512EEv26Group_norm_nhwc_fwd_params,"a",@progbits
	.sectionflags	@""
	.align	4
.nv.constant0._Z35group_norm_nhwc_fwd_one_pass_kernelI11Fp16IOFp32WLi512ELi128ELi512EEv26Group_norm_nhwc_fwd_params:
	.zero		688


//--------------------- .nv.constant0._Z35group_norm_nhwc_fwd_one_pass_kernelI11Fp16IOBf16WLi64ELi128ELi512EEv26Group_norm_nhwc_fwd_params --------------------------
	.section	.nv.constant0._Z35group_norm_nhwc_fwd_one_pass_kernelI11Fp16IOBf16WLi64ELi128ELi512EEv26Group_norm_nhwc_fwd_params,"a",@progbits
	.sectionflags	@""
	.align	4
.nv.constant0._Z35group_norm_nhwc_fwd_one_pass_kernelI11Fp16IOBf16WLi64ELi128ELi512EEv26Group_norm_nhwc_fwd_params:
	.zero		688


//--------------------- .nv.constant0._Z35group_norm_nhwc_fwd_one_pass_kernelI11Fp16IOBf16WLi128ELi128ELi512EEv26Group_norm_nhwc_fwd_params --------------------------
	.section	.nv.constant0._Z35group_norm_nhwc_fwd_one_pass_kernelI11Fp16IOBf16WLi128ELi128ELi512EEv26Group_norm_nhwc_fwd_params,"a",@progbits
	.sectionflags	@""
	.align	4
.nv.constant0._Z35group_norm_nhwc_fwd_one_pass_kernelI11Fp16IOBf16WLi128ELi128ELi512EEv26Group_norm_nhwc_fwd_params:
	.zero		688


//--------------------- .nv.constant0._Z35group_norm_nhwc_fwd_one_pass_kernelI11Fp16IOBf16WLi256ELi128ELi512EEv26Group_norm_nhwc_fwd_params --------------------------
	.section	.nv.constant0._Z35group_norm_nhwc_fwd_one_pass_kernelI11Fp16IOBf16WLi256ELi128ELi512EEv26Group_norm_nhwc_fwd_params,"a",@progbits
	.sectionflags	@""
	.align	4
.nv.constant0._Z35group_norm_nhwc_fwd_one_pass_kernelI11Fp16IOBf16WLi256ELi128ELi512EEv26Group_norm_nhwc_fwd_params:
	.zero		688


//--------------------- .nv.constant0._Z35group_norm_nhwc_fwd_one_pass_kernelI11Fp16IOBf16WLi512ELi128ELi512EEv26Group_norm_nhwc_fwd_params --------------------------
	.section	.nv.constant0._Z35group_norm_nhwc_fwd_one_pass_kernelI11Fp16IOBf16WLi512ELi128ELi512EEv26Group_norm_nhwc_fwd_params,"a",@progbits
	.sectionflags	@""
	.align	4
.nv.constant0._Z35group_norm_nhwc_fwd_one_pass_kernelI11Fp16IOBf16WLi512ELi128ELi512EEv26Group_norm_nhwc_fwd_params:
	.zero		688


//--------------------- .nv.constant0._Z35group_norm_nhwc_fwd_one_pass_kernelI11Fp16IOFp16WLi64ELi128ELi512EEv26Group_norm_nhwc_fwd_params --------------------------
	.section	.nv.constant0._Z35group_norm_nhwc_fwd_one_pass_kernelI11Fp16IOFp16WLi64ELi128ELi512EEv26Group_norm_nhwc_fwd_params,"a",@progbits
	.sectionflags	@""
	.align	4
.nv.constant0._Z35group_norm_nhwc_fwd_one_pass_kernelI11Fp16IOFp16WLi64ELi128ELi512EEv26Group_norm_nhwc_fwd_params:
	.zero		688


//--------------------- .nv.constant0._Z35group_norm_nhwc_fwd_one_pass_kernelI11Fp16IOFp16WLi128ELi128ELi512EEv26Group_norm_nhwc_fwd_params --------------------------
	.section	.nv.constant0._Z35group_norm_nhwc_fwd_one_pass_kernelI11Fp16IOFp16WLi128ELi128ELi512EEv26Group_norm_nhwc_fwd_params,"a",@progbits
	.sectionflags	@""
	.align	4
.nv.constant0._Z35group_norm_nhwc_fwd_one_pass_kernelI11Fp16IOFp16WLi128ELi128ELi512EEv26Group_norm_nhwc_fwd_params:
	.zero		688


//--------------------- .nv.constant0._Z35group_norm_nhwc_fwd_one_pass_kernelI11Fp16IOFp16WLi256ELi128ELi512EEv26Group_norm_nhwc_fwd_params --------------------------
	.section	.nv.constant0._Z35group_norm_nhwc_fwd_one_pass_kernelI11Fp16IOFp16WLi256ELi128ELi512EEv26Group_norm_nhwc_fwd_params,"a",@progbits
	.sectionflags	@""
	.align	4
.nv.constant0._Z35group_norm_nhwc_fwd_one_pass_kernelI11Fp16IOFp16WLi256ELi128ELi512EEv26Group_norm_nhwc_fwd_params:
	.zero		688


//--------------------- .nv.constant0._Z35group_norm_nhwc_fwd_one_pass_kernelI11Fp16IOFp16WLi512ELi128ELi512EEv26Group_norm_nhwc_fwd_params --------------------------
	.section	.nv.constant0._Z35group_norm_nhwc_fwd_one_pass_kernelI11Fp16IOFp16WLi512ELi128ELi512EEv26Group_norm_nhwc_fwd_params,"a",@progbits
	.sectionflags	@""
	.align	4
.nv.constant0._Z35group_norm_nhwc_fwd_one_pass_kernelI11Fp16IOFp16WLi512ELi128ELi512EEv26Group_norm_nhwc_fwd_params:
	.zero		688


//--------------------- .nv.constant0._Z35group_norm_nhwc_fwd_one_pass_kernelI11Fp32IOFp32WLi64ELi128ELi512EEv26Group_norm_nhwc_fwd_params --------------------------
	.section	.nv.constant0._Z35group_norm_nhwc_fwd_one_pass_kernelI11Fp32IOFp32WLi64ELi128ELi512EEv26Group_norm_nhwc_fwd_params,"a",@progbits
	.sectionflags	@""
	.align	4
.nv.constant0._Z35group_norm_nhwc_fwd_one_pass_kernelI11Fp32IOFp32WLi64ELi128ELi512EEv26Group_norm_nhwc_fwd_params:
	.zero		688


//--------------------- .nv.constant0._Z35group_norm_nhwc_fwd_one_pass_kernelI11Fp32IOFp32WLi128ELi128ELi512EEv26Group_norm_nhwc_fwd_params --------------------------
	.section	.nv.constant0._Z35group_norm_nhwc_fwd_one_pass_kernelI11Fp32IOFp32WLi128ELi128ELi512EEv26Group_norm_nhwc_fwd_params,"a",@progbits
	.sectionflags	@""
	.align	4
.nv.constant0._Z35group_norm_nhwc_fwd_one_pass_kernelI11Fp32IOFp32WLi128ELi128ELi512EEv26Group_norm_nhwc_fwd_params:
	.zero		688


//--------------------- .nv.constant0._Z35group_norm_nhwc_fwd_one_pass_kernelI11Fp32IOFp32WLi256ELi128ELi512EEv26Group_norm_nhwc_fwd_params --------------------------
	.section	.nv.constant0._Z35group_norm_nhwc_fwd_one_pass_kernelI11Fp32IOFp32WLi256ELi128ELi512EEv26Group_norm_nhwc_fwd_params,"a",@progbits
	.sectionflags	@""
	.align	4
.nv.constant0._Z35group_norm_nhwc_fwd_one_pass_kernelI11Fp32IOFp32WLi256ELi128ELi512EEv26Group_norm_nhwc_fwd_params:
	.zero		688


//--------------------- .nv.constant0._Z35group_norm_nhwc_fwd_one_pass_kernelI11Fp32IOFp32WLi512ELi128ELi512EEv26Group_norm_nhwc_fwd_params --------------------------
	.section	.nv.constant0._Z35group_norm_nhwc_fwd_one_pass_kernelI11Fp32IOFp32WLi512ELi128ELi512EEv26Group_norm_nhwc_fwd_params,"a",@progbits
	.sectionflags	@""
	.align	4
.nv.constant0._Z35group_norm_nhwc_fwd_one_pass_kernelI11Fp32IOFp32WLi512ELi128ELi512EEv26Group_norm_nhwc_fwd_params:
	.zero		688


//--------------------- .nv.constant0._Z35group_norm_nhwc_fwd_one_pass_kernelI11Fp32IOBf16WLi64ELi128ELi512EEv26Group_norm_nhwc_fwd_params --------------------------
	.section	.nv.constant0._Z35group_norm_nhwc_fwd_one_pass_kernelI11Fp32IOBf16WLi64ELi128ELi512EEv26Group_norm_nhwc_fwd_params,"a",@progbits
	.sectionflags	@""
	.align	4
.nv.constant0._Z35group_norm_nhwc_fwd_one_pass_kernelI11Fp32IOBf16WLi64ELi128ELi512EEv26Group_norm_nhwc_fwd_params:
	.zero		688


//--------------------- .nv.constant0._Z35group_norm_nhwc_fwd_one_pass_kernelI11Fp32IOBf16WLi128ELi128ELi512EEv26Group_norm_nhwc_fwd_params --------------------------
	.section	.nv.constant0._Z35group_norm_nhwc_fwd_one_pass_kernelI11Fp32IOBf16WLi128ELi128ELi512EEv26Group_norm_nhwc_fwd_params,"a",@progbits
	.sectionflags	@""
	.align	4
.nv.constant0._Z35group_norm_nhwc_fwd_one_pass_kernelI11Fp32IOBf16WLi128ELi128ELi512EEv26Group_norm_nhwc_fwd_params:
	.zero		688


//--------------------- .nv.constant0._Z35group_norm_nhwc_fwd_one_pass_kernelI11Fp32IOBf16WLi256ELi128ELi512EEv26Group_norm_nhwc_fwd_params --------------------------
	.section	.nv.constant0._Z35group_norm_nhwc_fwd_one_pass_kernelI11Fp32IOBf16WLi256ELi128ELi512EEv26Group_norm_nhwc_fwd_params,"a",@progbits
	.sectionflags	@""
	.align	4
.nv.constant0._Z35group_norm_nhwc_fwd_one_pass_kernelI11Fp32IOBf16WLi256ELi128ELi512EEv26Group_norm_nhwc_fwd_params:
	.zero		688


//--------------------- .nv.constant0._Z35group_norm_nhwc_fwd_one_pass_kernelI11Fp32IOBf16WLi512ELi128ELi512EEv26Group_norm_nhwc_fwd_params --------------------------
	.section	.nv.constant0._Z35group_norm_nhwc_fwd_one_pass_kernelI11Fp32IOBf16WLi512ELi128ELi512EEv26Group_norm_nhwc_fwd_params,"a",@progbits
	.sectionflags	@""
	.align	4
.nv.constant0._Z35group_norm_nhwc_fwd_one_pass_kernelI11Fp32IOBf16WLi512ELi128ELi512EEv26Group_norm_nhwc_fwd_params:
	.zero		688


//--------------------- .nv.constant0._Z35group_norm_nhwc_fwd_one_pass_kernelI11Fp32IOFp16WLi64ELi128ELi512EEv26Group_norm_nhwc_fwd_params --------------------------
	.section	.nv.constant0._Z35group_norm_nhwc_fwd_one_pass_kernelI11Fp32IOFp16WLi64ELi128ELi512EEv26Group_norm_nhwc_fwd_params,"a",@progbits
	.sectionflags	@""
	.align	4
.nv.constant0._Z35group_norm_nhwc_fwd_one_pass_kernelI11Fp32IOFp16WLi64ELi128ELi512EEv26Group_norm_nhwc_fwd_params:
	.zero		688


//--------------------- .nv.constant0._Z35group_norm_nhwc_fwd_one_pass_kernelI11Fp32IOFp16WLi128ELi128ELi512EEv26Group_norm_nhwc_fwd_params --------------------------
	.section	.nv.constant0._Z35group_norm_nhwc_fwd_one_pass_kernelI11Fp32IOFp16WLi128ELi128ELi512EEv26Group_norm_nhwc_fwd_params,"a",@progbits
	.sectionflags	@""
	.align	4
.nv.constant0._Z35group_norm_nhwc_fwd_one_pass_kernelI11Fp32IOFp16WLi128ELi128ELi512EEv26Group_norm_nhwc_fwd_params:
	.zero		688


//--------------------- .nv.constant0._Z35group_norm_nhwc_fwd_one_pass_kernelI11Fp32IOFp16WLi256ELi128ELi512EEv26Group_norm_nhwc_fwd_params --------------------------
	.section	.nv.constant0._Z35group_norm_nhwc_fwd_one_pass_kernelI11Fp32IOFp16WLi256ELi128ELi512EEv26Group_norm_nhwc_fwd_params,"a",@progbits
	.sectionflags	@""
	.align	4
.nv.constant0._Z35group_norm_nhwc_fwd_one_pass_kernelI11Fp32IOFp16WLi256ELi128ELi512EEv26Group_norm_nhwc_fwd_params:
	.zero		688


//--------------------- .nv.constant0._Z35group_norm_nhwc_fwd_one_pass_kernelI11Fp32IOFp16WLi512ELi128ELi512EEv26Group_norm_nhwc_fwd_params --------------------------
	.section	.nv.constant0._Z35group_norm_nhwc_fwd_one_pass_kernelI11Fp32IOFp16WLi512ELi128ELi512EEv26Group_norm_nhwc_fwd_params,"a",@progbits
	.sectionflags	@""
	.align	4
.nv.constant0._Z35group_norm_nhwc_fwd_one_pass_kernelI11Fp32IOFp16WLi512ELi128ELi512EEv26Group_norm_nhwc_fwd_params:
	.zero		688


//--------------------- SYMBOLS --------------------------

	.type		.nv.reservedSmem.offset0,@object
	.size		.nv.reservedSmem.offset0,0x4
